// Copyright (c) 2024, Tri Dao.
// Splitting the different head dimensions to different files to speed up compilation.
// This file is auto-generated. See "generate_kernels.py"
#include "namespace_config.h"
#include "flash_bwd_launch_template.h"

namespace FLASH_NAMESPACE {

template<>
void run_mha_bwd_<cutlass::bfloat16_t, 256, false>(Flash_bwd_params &params, cudaStream_t stream) {
    run_mha_bwd_hdim256<cutlass::bfloat16_t, false>(params, stream);
}

} // namespace FLASH_NAMESPACE

// ===== COMPILED SASS (sm_90a) =====

	.target	sm_90a

	.elftype	@"ET_EXEC"


//--------------------- .note.nv.tkinfo           --------------------------
	.section	.note.nv.tkinfo,"",@"SHT_NOTE"
	.sectionflags	@"SHF_NOTE_NV_TKINFO"
	.tkinfo
        /*0018*/ 	.word	0x00000002
        /*0030*/ 	.string	""
        /*0030*/ 	.string	"ptxas"
        /*0030*/ 	.string	"Cuda compilation tools, release 13.0, V13.0.88"
        /*0030*/ 	.string	"Build cuda_13.0.r13.0/compiler.36424714_0"
        /*0030*/ 	.string	"-arch sm_90a -m 64 "



//--------------------- .note.nv.cuinfo           --------------------------
	.section	.note.nv.cuinfo,"",@"SHT_NOTE"
	.sectionflags	@"SHF_NOTE_NV_CUINFO"
        /*0018*/ 	.short	0x0002
        /*001a*/ 	.short	0x005a
        /*001c*/ 	.short	0x0082
	.zero		2


//--------------------- .nv.info                  --------------------------
	.section	.nv.info,"",@"SHT_CUDA_INFO"
	.align	4


	//----- nvinfo : EIATTR_REGCOUNT
	.align		4
        /*0000*/ 	.byte	0x04, 0x2f
        /*0002*/ 	.short	(.L_12 - .L_11)
	.align		4
.L_11:
        /*0004*/ 	.word	index@(_ZN5flash25flash_bwd_dot_do_o_kernelILb1E23Flash_bwd_kernel_traitsILi256ELi64ELi64ELi8ELi4ELi2ELi2ELb0ELb0EN7cutlass10bfloat16_tE19Flash_kernel_traitsILi256ELi64ELi64ELi8ES3_EEEEvNS_16Flash_bwd_paramsE)
        /*0008*/ 	.word	0x00000051


	//----- nvinfo : EIATTR_FRAME_SIZE
	.align		4
.L_12:
        /*000c*/ 	.byte	0x04, 0x11
        /*000e*/ 	.short	(.L_14 - .L_13)
	.align		4
.L_13:
        /*0010*/ 	.word	index@(_ZN5flash25flash_bwd_dot_do_o_kernelILb1E23Flash_bwd_kernel_traitsILi256ELi64ELi64ELi8ELi4ELi2ELi2ELb0ELb0EN7cutlass10bfloat16_tE19Flash_kernel_traitsILi256ELi64ELi64ELi8ES3_EEEEvNS_16Flash_bwd_paramsE)
        /*0014*/ 	.word	0x00000000


	//----- nvinfo : EIATTR_REGCOUNT
	.align		4
.L_14:
        /*0018*/ 	.byte	0x04, 0x2f
        /*001a*/ 	.short	(.L_16 - .L_15)
	.align		4
.L_15:
        /*001c*/ 	.word	index@(_ZN5flash25flash_bwd_dot_do_o_kernelILb0E23Flash_bwd_kernel_traitsILi256ELi64ELi64ELi8ELi4ELi2ELi2ELb0ELb0EN7cutlass10bfloat16_tE19Flash_kernel_traitsILi256ELi64ELi64ELi8ES3_EEEEvNS_16Flash_bwd_paramsE)
        /*0020*/ 	.word	0x00000050


	//----- nvinfo : EIATTR_FRAME_SIZE
	.align		4
.L_16:
        /*0024*/ 	.byte	0x04, 0x11
        /*0026*/ 	.short	(.L_18 - .L_17)
	.align		4
.L_17:
        /*0028*/ 	.word	index@(_ZN5flash25flash_bwd_dot_do_o_kernelILb0E23Flash_bwd_kernel_traitsILi256ELi64ELi64ELi8ELi4ELi2ELi2ELb0ELb0EN7cutlass10bfloat16_tE19Flash_kernel_traitsILi256ELi64ELi64ELi8ES3_EEEEvNS_16Flash_bwd_paramsE)
        /*002c*/ 	.word	0x00000000


	//----- nvinfo : EIATTR_REGCOUNT
	.align		4
.L_18:
        /*0030*/ 	.byte	0x04, 0x2f
        /*0032*/ 	.short	(.L_20 - .L_19)
	.align		4
.L_19:
        /*0034*/ 	.word	index@(_ZN5flash44flash_bwd_dq_dk_dv_loop_seqk_parallel_kernelI23Flash_bwd_kernel_traitsILi256ELi64ELi64ELi8ELi4ELi2ELi2ELb0ELb0EN7cutlass10bfloat16_tE19Flash_kernel_traitsILi256ELi64ELi64ELi8ES3_EELb0ELb0ELb1ELb1ELb0ELb0ELb1EEEvNS_16Flash_bwd_paramsE)
        /*0038*/ 	.word	0x000000ff


	//----- nvinfo : EIATTR_FRAME_SIZE
	.align		4
.L_20:
        /*003c*/ 	.byte	0x04, 0x11
        /*003e*/ 	.short	(.L_22 - .L_21)
	.align		4
.L_21:
        /*0040*/ 	.word	index@(_ZN5flash44flash_bwd_dq_dk_dv_loop_seqk_parallel_kernelI23Flash_bwd_kernel_traitsILi256ELi64ELi64ELi8ELi4ELi2ELi2ELb0ELb0EN7cutlass10bfloat16_tE19Flash_kernel_traitsILi256ELi64ELi64ELi8ES3_EELb0ELb0ELb1ELb1ELb0ELb0ELb1EEEvNS_16Flash_bwd_paramsE)
        /*0044*/ 	.word	0x00000070


	//----- nvinfo : EIATTR_REGCOUNT
	.align		4
.L_22:
        /*0048*/ 	.byte	0x04, 0x2f
        /*004a*/ 	.short	(.L_24 - .L_23)
	.align		4
.L_23:
        /*004c*/ 	.word	index@(_ZN5flash44flash_bwd_dq_dk_dv_loop_seqk_parallel_kernelI23Flash_bwd_kernel_traitsILi256ELi64ELi64ELi8ELi4ELi2ELi2ELb0ELb0EN7cutlass10bfloat16_tE19Flash_kernel_traitsILi256ELi64ELi64ELi8ES3_EELb1ELb0ELb1ELb1ELb0ELb0ELb0EEEvNS_16Flash_bwd_paramsE)
        /*0050*/ 	.word	0x000000ff


	//----- nvinfo : EIATTR_FRAME_SIZE
	.align		4
.L_24:
        /*0054*/ 	.byte	0x04, 0x11
        /*0056*/ 	.short	(.L_26 - .L_25)
	.align		4
.L_25:
        /*0058*/ 	.word	index@(_ZN5flash44flash_bwd_dq_dk_dv_loop_seqk_parallel_kernelI23Flash_bwd_kernel_traitsILi256ELi64ELi64ELi8ELi4ELi2ELi2ELb0ELb0EN7cutlass10bfloat16_tE19Flash_kernel_traitsILi256ELi64ELi64ELi8ES3_EELb1ELb0ELb1ELb1ELb0ELb0ELb0EEEvNS_16Flash_bwd_paramsE)
        /*005c*/ 	.word	0x00000008


	//----- nvinfo : EIATTR_REGCOUNT
	.align		4
.L_26:
        /*0060*/ 	.byte	0x04, 0x2f
        /*0062*/ 	.short	(.L_28 - .L_27)
	.align		4
.L_27:
        /*0064*/ 	.word	index@(_ZN5flash44flash_bwd_dq_dk_dv_loop_seqk_parallel_kernelI23Flash_bwd_kernel_traitsILi256ELi64ELi64ELi8ELi4ELi2ELi2ELb0ELb0EN7cutlass10bfloat16_tE19Flash_kernel_traitsILi256ELi64ELi64ELi8ES3_EELb0ELb0ELb1ELb0ELb0ELb1ELb1EEEvNS_16Flash_bwd_paramsE)
        /*0068*/ 	.word	0x000000ff


	//----- nvinfo : EIATTR_FRAME_SIZE
	.align		4
.L_28:
        /*006c*/ 	.byte	0x04, 0x11
        /*006e*/ 	.short	(.L_30 - .L_29)
	.align		4
.L_29:
        /*0070*/ 	.word	index@(_ZN5flash44flash_bwd_dq_dk_dv_loop_seqk_parallel_kernelI23Flash_bwd_kernel_traitsILi256ELi64ELi64ELi8ELi4ELi2ELi2ELb0ELb0EN7cutlass10bfloat16_tE19Flash_kernel_traitsILi256ELi64ELi64ELi8ES3_EELb0ELb0ELb1ELb0ELb0ELb1ELb1EEEvNS_16Flash_bwd_paramsE)
        /*0074*/ 	.word	0x00000008


	//----- nvinfo : EIATTR_REGCOUNT
	.align		4
.L_30:
        /*0078*/ 	.byte	0x04, 0x2f
        /*007a*/ 	.short	(.L_32 - .L_31)
	.align		4
.L_31:
        /*007c*/ 	.word	index@(_ZN5flash44flash_bwd_dq_dk_dv_loop_seqk_parallel_kernelI23Flash_bwd_kernel_traitsILi256ELi64ELi64ELi8ELi4ELi2ELi2ELb0ELb0EN7cutlass10bfloat16_tE19Flash_kernel_traitsILi256ELi64ELi64ELi8ES3_EELb1ELb0ELb1ELb0ELb0ELb1ELb0EEEvNS_16Flash_bwd_paramsE)
        /*0080*/ 	.word	0x000000ff


	//----- nvinfo : EIATTR_FRAME_SIZE
	.align		4
.L_32:
        /*0084*/ 	.byte	0x04, 0x11
        /*0086*/ 	.short	(.L_34 - .L_33)
	.align		4
.L_33:
        /*0088*/ 	.word	index@(_ZN5flash44flash_bwd_dq_dk_dv_loop_seqk_parallel_kernelI23Flash_bwd_kernel_traitsILi256ELi64ELi64ELi8ELi4ELi2ELi2ELb0ELb0EN7cutlass10bfloat16_tE19Flash_kernel_traitsILi256ELi64ELi64ELi8ES3_EELb1ELb0ELb1ELb0ELb0ELb1ELb0EEEvNS_16Flash_bwd_paramsE)
        /*008c*/ 	.word	0x00000000


	//----- nvinfo : EIATTR_REGCOUNT
	.align		4
.L_34:
        /*0090*/ 	.byte	0x04, 0x2f
        /*0092*/ 	.short	(.L_36 - .L_35)
	.align		4
.L_35:
        /*0094*/ 	.word	index@(_ZN5flash44flash_bwd_dq_dk_dv_loop_seqk_parallel_kernelI23Flash_bwd_kernel_traitsILi256ELi64ELi64ELi8ELi4ELi2ELi2ELb0ELb0EN7cutlass10bfloat16_tE19Flash_kernel_traitsILi256ELi64ELi64ELi8ES3_EELb0ELb0ELb0ELb1ELb0ELb0ELb1EEEvNS_16Flash_bwd_paramsE)
        /*0098*/ 	.word	0x000000ff


	//----- nvinfo : EIATTR_FRAME_SIZE
	.align		4
.L_36:
        /*009c*/ 	.byte	0x04, 0x11
        /*009e*/ 	.short	(.L_38 - .L_37)
	.align		4
.L_37:
        /*00a0*/ 	.word	index@(_ZN5flash44flash_bwd_dq_dk_dv_loop_seqk_parallel_kernelI23Flash_bwd_kernel_traitsILi256ELi64ELi64ELi8ELi4ELi2ELi2ELb0ELb0EN7cutlass10bfloat16_tE19Flash_kernel_traitsILi256ELi64ELi64ELi8ES3_EELb0ELb0ELb0ELb1ELb0ELb0ELb1EEEvNS_16Flash_bwd_paramsE)
        /*00a4*/ 	.word	0x00000008


	//----- nvinfo : EIATTR_REGCOUNT
	.align		4
.L_38:
        /*00a8*/ 	.byte	0x04, 0x2f
        /*00aa*/ 	.short	(.L_40 - .L_39)
	.align		4
.L_39:
        /*00ac*/ 	.word	index@(_ZN5flash44flash_bwd_dq_dk_dv_loop_seqk_parallel_kernelI23Flash_bwd_kernel_traitsILi256ELi64ELi64ELi8ELi4ELi2ELi2ELb0ELb0EN7cutlass10bfloat16_tE19Flash_kernel_traitsILi256ELi64ELi64ELi8ES3_EELb1ELb0ELb0ELb1ELb0ELb0ELb0EEEvNS_16Flash_bwd_paramsE)
        /*00b0*/ 	.word	0x000000ff


	//----- nvinfo : EIATTR_FRAME_SIZE
	.align		4
.L_40:
        /*00b4*/ 	.byte	0x04, 0x11
        /*00b6*/ 	.short	(.L_42 - .L_41)
	.align		4
.L_41:
        /*00b8*/ 	.word	index@(_ZN5flash44flash_bwd_dq_dk_dv_loop_seqk_parallel_kernelI23Flash_bwd_kernel_traitsILi256ELi64ELi64ELi8ELi4ELi2ELi2ELb0ELb0EN7cutlass10bfloat16_tE19Flash_kernel_traitsILi256ELi64ELi64ELi8ES3_EELb1ELb0ELb0ELb1ELb0ELb0ELb0EEEvNS_16Flash_bwd_paramsE)
        /*00bc*/ 	.word	0x00000078


	//----- nvinfo : EIATTR_REGCOUNT
	.align		4
.L_42:
        /*00c0*/ 	.byte	0x04, 0x2f
        /*00c2*/ 	.short	(.L_44 - .L_43)
	.align		4
.L_43:
        /*00c4*/ 	.word	index@(_ZN5flash44flash_bwd_dq_dk_dv_loop_seqk_parallel_kernelI23Flash_bwd_kernel_traitsILi256ELi64ELi64ELi8ELi4ELi2ELi2ELb0ELb0EN7cutlass10bfloat16_tE19Flash_kernel_traitsILi256ELi64ELi64ELi8ES3_EELb0ELb0ELb0ELb0ELb0ELb1ELb1EEEvNS_16Flash_bwd_paramsE)
        /*00c8*/ 	.word	0x000000ff


	//----- nvinfo : EIATTR_FRAME_SIZE
	.align		4
.L_44:
        /*00cc*/ 	.byte	0x04, 0x11
        /*00ce*/ 	.short	(.L_46 - .L_45)
	.align		4
.L_45:
        /*00d0*/ 	.word	index@(_ZN5flash44flash_bwd_dq_dk_dv_loop_seqk_parallel_kernelI23Flash_bwd_kernel_traitsILi256ELi64ELi64ELi8ELi4ELi2ELi2ELb0ELb0EN7cutlass10bfloat16_tE19Flash_kernel_traitsILi256ELi64ELi64ELi8ES3_EELb0ELb0ELb0ELb0ELb0ELb1ELb1EEEvNS_16Flash_bwd_paramsE)
        /*00d4*/ 	.word	0x00000010


	//----- nvinfo : EIATTR_REGCOUNT
	.align		4
.L_46:
        /*00d8*/ 	.byte	0x04, 0x2f
        /*00da*/ 	.short	(.L_48 - .L_47)
	.align		4
.L_47:
        /*00dc*/ 	.word	index@(_ZN5flash44flash_bwd_dq_dk_dv_loop_seqk_parallel_kernelI23Flash_bwd_kernel_traitsILi256ELi64ELi64ELi8ELi4ELi2ELi2ELb0ELb0EN7cutlass10bfloat16_tE19Flash_kernel_traitsILi256ELi64ELi64ELi8ES3_EELb1ELb0ELb0ELb0ELb0ELb1ELb0EEEvNS_16Flash_bwd_paramsE)
        /*00e0*/ 	.word	0x000000ff


	//----- nvinfo : EIATTR_FRAME_SIZE
	.align		4
.L_48:
        /*00e4*/ 	.byte	0x04, 0x11
        /*00e6*/ 	.short	(.L_50 - .L_49)
	.align		4
.L_49:
        /*00e8*/ 	.word	index@(_ZN5flash44flash_bwd_dq_dk_dv_loop_seqk_parallel_kernelI23Flash_bwd_kernel_traitsILi256ELi64ELi64ELi8ELi4ELi2ELi2ELb0ELb0EN7cutlass10bfloat16_tE19Flash_kernel_traitsILi256ELi64ELi64ELi8ES3_EELb1ELb0ELb0ELb0ELb0ELb1ELb0EEEvNS_16Flash_bwd_paramsE)
        /*00ec*/ 	.word	0x00000000


	//----- nvinfo : EIATTR_REGCOUNT
	.align		4
.L_50:
        /*00f0*/ 	.byte	0x04, 0x2f
        /*00f2*/ 	.short	(.L_52 - .L_51)
	.align		4
.L_51:
        /*00f4*/ 	.word	index@(_ZN5flash44flash_bwd_dq_dk_dv_loop_seqk_parallel_kernelI23Flash_bwd_kernel_traitsILi256ELi64ELi64ELi8ELi4ELi2ELi2ELb0ELb0EN7cutlass10bfloat16_tE19Flash_kernel_traitsILi256ELi64ELi64ELi8ES3_EELb0ELb0ELb1ELb0ELb0ELb0ELb1EEEvNS_16Flash_bwd_paramsE)
        /*00f8*/ 	.word	0x000000ff


	//----- nvinfo : EIATTR_FRAME_SIZE
	.align		4
.L_52:
        /*00fc*/ 	.byte	0x04, 0x11
        /*00fe*/ 	.short	(.L_54 - .L_53)
	.align		4
.L_53:
        /*0100*/ 	.word	index@(_ZN5flash44flash_bwd_dq_dk_dv_loop_seqk_parallel_kernelI23Flash_bwd_kernel_traitsILi256ELi64ELi64ELi8ELi4ELi2ELi2ELb0ELb0EN7cutlass10bfloat16_tE19Flash_kernel_traitsILi256ELi64ELi64ELi8ES3_EELb0ELb0ELb1ELb0ELb0ELb0ELb1EEEvNS_16Flash_bwd_paramsE)
        /*0104*/ 	.word	0x00000070


	//----- nvinfo : EIATTR_REGCOUNT
	.align		4
.L_54:
        /*0108*/ 	.byte	0x04, 0x2f
        /*010a*/ 	.short	(.L_56 - .L_55)
	.align		4
.L_55:
        /*010c*/ 	.word	index@(_ZN5flash44flash_bwd_dq_dk_dv_loop_seqk_parallel_kernelI23Flash_bwd_kernel_traitsILi256ELi64ELi64ELi8ELi4ELi2ELi2ELb0ELb0EN7cutlass10bfloat16_tE19Flash_kernel_traitsILi256ELi64ELi64ELi8ES3_EELb1ELb0ELb1ELb0ELb0ELb0ELb0EEEvNS_16Flash_bwd_paramsE)
        /*0110*/ 	.word	0x000000ff


	//----- nvinfo : EIATTR_FRAME_SIZE
	.align		4
.L_56:
        /*0114*/ 	.byte	0x04, 0x11
        /*0116*/ 	.short	(.L_58 - .L_57)
	.align		4
.L_57:
        /*0118*/ 	.word	index@(_ZN5flash44flash_bwd_dq_dk_dv_loop_seqk_parallel_kernelI23Flash_bwd_kernel_traitsILi256ELi64ELi64ELi8ELi4ELi2ELi2ELb0ELb0EN7cutlass10bfloat16_tE19Flash_kernel_traitsILi256ELi64ELi64ELi8ES3_EELb1ELb0ELb1ELb0ELb0ELb0ELb0EEEvNS_16Flash_bwd_paramsE)
        /*011c*/ 	.word	0x00000070


	//----- nvinfo : EIATTR_REGCOUNT
	.align		4
.L_58:
        /*0120*/ 	.byte	0x04, 0x2f
        /*0122*/ 	.short	(.L_60 - .L_59)
	.align		4
.L_59:
        /*0124*/ 	.word	index@(_ZN5flash44flash_bwd_dq_dk_dv_loop_seqk_parallel_kernelI23Flash_bwd_kernel_traitsILi256ELi64ELi64ELi8ELi4ELi2ELi2ELb0ELb0EN7cutlass10bfloat16_tE19Flash_kernel_traitsILi256ELi64ELi64ELi8ES3_EELb0ELb0ELb0ELb0ELb0ELb0ELb1EEEvNS_16Flash_bwd_paramsE)
        /*0128*/ 	.word	0x000000ff


	//----- nvinfo : EIATTR_FRAME_SIZE
	.align		4
.L_60:
        /*012c*/ 	.byte	0x04, 0x11
        /*012e*/ 	.short	(.L_62 - .L_61)
	.align		4
.L_61:
        /*0130*/ 	.word	index@(_ZN5flash44flash_bwd_dq_dk_dv_loop_seqk_parallel_kernelI23Flash_bwd_kernel_traitsILi256ELi64ELi64ELi8ELi4ELi2ELi2ELb0ELb0EN7cutlass10bfloat16_tE19Flash_kernel_traitsILi256ELi64ELi64ELi8ES3_EELb0ELb0ELb0ELb0ELb0ELb0ELb1EEEvNS_16Flash_bwd_paramsE)
        /*0134*/ 	.word	0x00000010


	//----- nvinfo : EIATTR_REGCOUNT
	.align		4
.L_62:
        /*0138*/ 	.byte	0x04, 0x2f
        /*013a*/ 	.short	(.L_64 - .L_63)
	.align		4
.L_63:
        /*013c*/ 	.word	index@(_ZN5flash44flash_bwd_dq_dk_dv_loop_seqk_parallel_kernelI23Flash_bwd_kernel_traitsILi256ELi64ELi64ELi8ELi4ELi2ELi2ELb0ELb0EN7cutlass10bfloat16_tE19Flash_kernel_traitsILi256ELi64ELi64ELi8ES3_EELb1ELb0ELb0ELb0ELb0ELb0ELb0EEEvNS_16Flash_bwd_paramsE)
        /*0140*/ 	.word	0x000000ff


	//----- nvinfo : EIATTR_FRAME_SIZE
	.align		4
.L_64:
        /*0144*/ 	.byte	0x04, 0x11
        /*0146*/ 	.short	(.L_66 - .L_65)
	.align		4
.L_65:
        /*0148*/ 	.word	index@(_ZN5flash44flash_bwd_dq_dk_dv_loop_seqk_parallel_kernelI23Flash_bwd_kernel_traitsILi256ELi64ELi64ELi8ELi4ELi2ELi2ELb0ELb0EN7cutlass10bfloat16_tE19Flash_kernel_traitsILi256ELi64ELi64ELi8ES3_EELb1ELb0ELb0ELb0ELb0ELb0ELb0EEEvNS_16Flash_bwd_paramsE)
        /*014c*/ 	.word	0x00000078


	//----- nvinfo : EIATTR_REGCOUNT
	.align		4
.L_66:
        /*0150*/ 	.byte	0x04, 0x2f
        /*0152*/ 	.short	(.L_68 - .L_67)
	.align		4
.L_67:
        /*0154*/ 	.word	index@(_ZN5flash27flash_bwd_convert_dq_kernelI23Flash_bwd_kernel_traitsILi256ELi64ELi64ELi8ELi4ELi2ELi2ELb0ELb0EN7cutlass10bfloat16_tE19Flash_kernel_traitsILi256ELi64ELi64ELi8ES3_EEEEvNS_16Flash_bwd_paramsEi)
        /*0158*/ 	.word	0x00000060


	//----- nvinfo : EIATTR_FRAME_SIZE
	.align		4
.L_68:
        /*015c*/ 	.byte	0x04, 0x11
        /*015e*/ 	.short	(.L_70 - .L_69)
	.align		4
.L_69:
        /*0160*/ 	.word	index@(_ZN5flash27flash_bwd_convert_dq_kernelI23Flash_bwd_kernel_traitsILi256ELi64ELi64ELi8ELi4ELi2ELi2ELb0ELb0EN7cutlass10bfloat16_tE19Flash_kernel_traitsILi256ELi64ELi64ELi8ES3_EEEEvNS_16Flash_bwd_paramsEi)
        /*0164*/ 	.word	0x00000000


	//----- nvinfo : EIATTR_REGCOUNT
	.align		4
.L_70:
        /*0168*/ 	.byte	0x04, 0x2f
        /*016a*/ 	.short	(.L_72 - .L_71)
	.align		4
.L_71:
        /*016c*/ 	.word	index@(_ZN5flash25flash_bwd_dot_do_o_kernelILb1E23Flash_bwd_kernel_traitsILi256ELi64ELi64ELi8ELi4ELi2ELi2ELb0ELb1EN7cutlass10bfloat16_tE19Flash_kernel_traitsILi256ELi64ELi64ELi8ES3_EEEEvNS_16Flash_bwd_paramsE)
        /*0170*/ 	.word	0x00000051


	//----- nvinfo : EIATTR_FRAME_SIZE
	.align		4
.L_72:
        /*0174*/ 	.byte	0x04, 0x11
        /*0176*/ 	.short	(.L_74 - .L_73)
	.align		4
.L_73:
        /*0178*/ 	.word	index@(_ZN5flash25flash_bwd_dot_do_o_kernelILb1E23Flash_bwd_kernel_traitsILi256ELi64ELi64ELi8ELi4ELi2ELi2ELb0ELb1EN7cutlass10bfloat16_tE19Flash_kernel_traitsILi256ELi64ELi64ELi8ES3_EEEEvNS_16Flash_bwd_paramsE)
        /*017c*/ 	.word	0x00000000


	//----- nvinfo : EIATTR_REGCOUNT
	.align		4
.L_74:
        /*0180*/ 	.byte	0x04, 0x2f
        /*0182*/ 	.short	(.L_76 - .L_75)
	.align		4
.L_75:
        /*0184*/ 	.word	index@(_ZN5flash25flash_bwd_dot_do_o_kernelILb0E23Flash_bwd_kernel_traitsILi256ELi64ELi64ELi8ELi4ELi2ELi2ELb0ELb1EN7cutlass10bfloat16_tE19Flash_kernel_traitsILi256ELi64ELi64ELi8ES3_EEEEvNS_16Flash_bwd_paramsE)
        /*0188*/ 	.word	0x00000050


	//----- nvinfo : EIATTR_FRAME_SIZE
	.align		4
.L_76:
        /*018c*/ 	.byte	0x04, 0x11
        /*018e*/ 	.short	(.L_78 - .L_77)
	.align		4
.L_77:
        /*0190*/ 	.word	index@(_ZN5flash25flash_bwd_dot_do_o_kernelILb0E23Flash_bwd_kernel_traitsILi256ELi64ELi64ELi8ELi4ELi2ELi2ELb0ELb1EN7cutlass10bfloat16_tE19Flash_kernel_traitsILi256ELi64ELi64ELi8ES3_EEEEvNS_16Flash_bwd_paramsE)
        /*0194*/ 	.word	0x00000000


	//----- nvinfo : EIATTR_REGCOUNT
	.align		4
.L_78:
        /*0198*/ 	.byte	0x04, 0x2f
        /*019a*/ 	.short	(.L_80 - .L_79)
	.align		4
.L_79:
        /*019c*/ 	.word	index@(_ZN5flash44flash_bwd_dq_dk_dv_loop_seqk_parallel_kernelI23Flash_bwd_kernel_traitsILi256ELi64ELi64ELi8ELi4ELi2ELi2ELb0ELb1EN7cutlass10bfloat16_tE19Flash_kernel_traitsILi256ELi64ELi64ELi8ES3_EELb0ELb0ELb1ELb1ELb0ELb0ELb1EEEvNS_16Flash_bwd_paramsE)
        /*01a0*/ 	.word	0x000000ff


	//----- nvinfo : EIATTR_FRAME_SIZE
	.align		4
.L_80:
        /*01a4*/ 	.byte	0x04, 0x11
        /*01a6*/ 	.short	(.L_82 - .L_81)
	.align		4
.L_81:
        /*01a8*/ 	.word	index@(_ZN5flash44flash_bwd_dq_dk_dv_loop_seqk_parallel_kernelI23Flash_bwd_kernel_traitsILi256ELi64ELi64ELi8ELi4ELi2ELi2ELb0ELb1EN7cutlass10bfloat16_tE19Flash_kernel_traitsILi256ELi64ELi64ELi8ES3_EELb0ELb0ELb1ELb1ELb0ELb0ELb1EEEvNS_16Flash_bwd_paramsE)
        /*01ac*/ 	.word	0x00000000


	//----- nvinfo : EIATTR_REGCOUNT
	.align		4
.L_82:
        /*01b0*/ 	.byte	0x04, 0x2f
        /*01b2*/ 	.short	(.L_84 - .L_83)
	.align		4
.L_83:
        /*01b4*/ 	.word	index@(_ZN5flash44flash_bwd_dq_dk_dv_loop_seqk_parallel_kernelI23Flash_bwd_kernel_traitsILi256ELi64ELi64ELi8ELi4ELi2ELi2ELb0ELb1EN7cutlass10bfloat16_tE19Flash_kernel_traitsILi256ELi64ELi64ELi8ES3_EELb1ELb0ELb1ELb1ELb0ELb0ELb0EEEvNS_16Flash_bwd_paramsE)
        /*01b8*/ 	.word	0x000000ff


	//----- nvinfo : EIATTR_FRAME_SIZE
	.align		4
.L_84:
        /*01bc*/ 	.byte	0x04, 0x11
        /*01be*/ 	.short	(.L_86 - .L_85)
	.align		4
.L_85:
        /*01c0*/ 	.word	index@(_ZN5flash44flash_bwd_dq_dk_dv_loop_seqk_parallel_kernelI23Flash_bwd_kernel_traitsILi256ELi64ELi64ELi8ELi4ELi2ELi2ELb0ELb1EN7cutlass10bfloat16_tE19Flash_kernel_traitsILi256ELi64ELi64ELi8ES3_EELb1ELb0ELb1ELb1ELb0ELb0ELb0EEEvNS_16Flash_bwd_paramsE)
        /*01c4*/ 	.word	0x00000008


	//----- nvinfo : EIATTR_REGCOUNT
	.align		4
.L_86:
        /*01c8*/ 	.byte	0x04, 0x2f
        /*01ca*/ 	.short	(.L_88 - .L_87)
	.align		4
.L_87:
        /*01cc*/ 	.word	index@(_ZN5flash44flash_bwd_dq_dk_dv_loop_seqk_parallel_kernelI23Flash_bwd_kernel_traitsILi256ELi64ELi64ELi8ELi4ELi2ELi2ELb0ELb1EN7cutlass10bfloat16_tE19Flash_kernel_traitsILi256ELi64ELi64ELi8ES3_EELb0ELb0ELb1ELb0ELb0ELb1ELb1EEEvNS_16Flash_bwd_paramsE)
        /*01d0*/ 	.word	0x000000ff


	//----- nvinfo : EIATTR_FRAME_SIZE
	.align		4
.L_88:
        /*01d4*/ 	.byte	0x04, 0x11
        /*01d6*/ 	.short	(.L_90 - .L_89)
	.align		4
.L_89:
        /*01d8*/ 	.word	index@(_ZN5flash44flash_bwd_dq_dk_dv_loop_seqk_parallel_kernelI23Flash_bwd_kernel_traitsILi256ELi64ELi64ELi8ELi4ELi2ELi2ELb0ELb1EN7cutlass10bfloat16_tE19Flash_kernel_traitsILi256ELi64ELi64ELi8ES3_EELb0ELb0ELb1ELb0ELb0ELb1ELb1EEEvNS_16Flash_bwd_paramsE)
        /*01dc*/ 	.word	0x00000000


	//----- nvinfo : EIATTR_REGCOUNT
	.align		4
.L_90:
        /*01e0*/ 	.byte	0x04, 0x2f
        /*01e2*/ 	.short	(.L_92 - .L_91)
	.align		4
.L_91:
        /*01e4*/ 	.word	index@(_ZN5flash44flash_bwd_dq_dk_dv_loop_seqk_parallel_kernelI23Flash_bwd_kernel_traitsILi256ELi64ELi64ELi8ELi4ELi2ELi2ELb0ELb1EN7cutlass10bfloat16_tE19Flash_kernel_traitsILi256ELi64ELi64ELi8ES3_EELb1ELb0ELb1ELb0ELb0ELb1ELb0EEEvNS_16Flash_bwd_paramsE)
        /*01e8*/ 	.word	0x000000ff


	//----- nvinfo : EIATTR_FRAME_SIZE
	.align		4
.L_92:
        /*01ec*/ 	.byte	0x04, 0x11
        /*01ee*/ 	.short	(.L_94 - .L_93)
	.align		4
.L_93:
        /*01f0*/ 	.word	index@(_ZN5flash44flash_bwd_dq_dk_dv_loop_seqk_parallel_kernelI23Flash_bwd_kernel_traitsILi256ELi64ELi64ELi8ELi4ELi2ELi2ELb0ELb1EN7cutlass10bfloat16_tE19Flash_kernel_traitsILi256ELi64ELi64ELi8ES3_EELb1ELb0ELb1ELb0ELb0ELb1ELb0EEEvNS_16Flash_bwd_paramsE)
        /*01f4*/ 	.word	0x00000000


	//----- nvinfo : EIATTR_REGCOUNT
	.align		4
.L_94:
        /*01f8*/ 	.byte	0x04, 0x2f
        /*01fa*/ 	.short	(.L_96 - .L_95)
	.align		4
.L_95:
        /*01fc*/ 	.word	index@(_ZN5flash44flash_bwd_dq_dk_dv_loop_seqk_parallel_kernelI23Flash_bwd_kernel_traitsILi256ELi64ELi64ELi8ELi4ELi2ELi2ELb0ELb1EN7cutlass10bfloat16_tE19Flash_kernel_traitsILi256ELi64ELi64ELi8ES3_EELb0ELb0ELb0ELb1ELb0ELb0ELb1EEEvNS_16Flash_bwd_paramsE)
        /*0200*/ 	.word	0x000000ff


	//----- nvinfo : EIATTR_FRAME_SIZE
	.align		4
.L_96:
        /*0204*/ 	.byte	0x04, 0x11
        /*0206*/ 	.short	(.L_98 - .L_97)
	.align		4
.L_97:
        /*0208*/ 	.word	index@(_ZN5flash44flash_bwd_dq_dk_dv_loop_seqk_parallel_kernelI23Flash_bwd_kernel_traitsILi256ELi64ELi64ELi8ELi4ELi2ELi2ELb0ELb1EN7cutlass10bfloat16_tE19Flash_kernel_traitsILi256ELi64ELi64ELi8ES3_EELb0ELb0ELb0ELb1ELb0ELb0ELb1EEEvNS_16Flash_bwd_paramsE)
        /*020c*/ 	.word	0x00000000


	//----- nvinfo : EIATTR_REGCOUNT
	.align		4
.L_98:
        /*0210*/ 	.byte	0x04, 0x2f
        /*0212*/ 	.short	(.L_100 - .L_99)
	.align		4
.L_99:
        /*0214*/ 	.word	index@(_ZN5flash44flash_bwd_dq_dk_dv_loop_seqk_parallel_kernelI23Flash_bwd_kernel_traitsILi256ELi64ELi64ELi8ELi4ELi2ELi2ELb0ELb1EN7cutlass10bfloat16_tE19Flash_kernel_traitsILi256ELi64ELi64ELi8ES3_EELb1ELb0ELb0ELb1ELb0ELb0ELb0EEEvNS_16Flash_bwd_paramsE)
        /*0218*/ 	.word	0x000000ff


	//----- nvinfo : EIATTR_FRAME_SIZE
	.align		4
.L_100:
        /*021c*/ 	.byte	0x04, 0x11
        /*021e*/ 	.short	(.L_102 - .L_101)
	.align		4
.L_101:
        /*0220*/ 	.word	index@(_ZN5flash44flash_bwd_dq_dk_dv_loop_seqk_parallel_kernelI23Flash_bwd_kernel_traitsILi256ELi64ELi64ELi8ELi4ELi2ELi2ELb0ELb1EN7cutlass10bfloat16_tE19Flash_kernel_traitsILi256ELi64ELi64ELi8ES3_EELb1ELb0ELb0ELb1ELb0ELb0ELb0EEEvNS_16Flash_bwd_paramsE)
        /*0224*/ 	.word	0x00000008


	//----- nvinfo : EIATTR_REGCOUNT
	.align		4
.L_102:
        /*0228*/ 	.byte	0x04, 0x2f
        /*022a*/ 	.short	(.L_104 - .L_103)
	.align		4
.L_103:
        /*022c*/ 	.word	index@(_ZN5flash44flash_bwd_dq_dk_dv_loop_seqk_parallel_kernelI23Flash_bwd_kernel_traitsILi256ELi64ELi64ELi8ELi4ELi2ELi2ELb0ELb1EN7cutlass10bfloat16_tE19Flash_kernel_traitsILi256ELi64ELi64ELi8ES3_EELb0ELb0ELb0ELb0ELb0ELb1ELb1EEEvNS_16Flash_bwd_paramsE)
        /*0230*/ 	.word	0x000000ff


	//----- nvinfo : EIATTR_FRAME_SIZE
	.align		4
.L_104:
        /*0234*/ 	.byte	0x04, 0x11
        /*0236*/ 	.short	(.L_106 - .L_105)
	.align		4
.L_105:
        /*0238*/ 	.word	index@(_ZN5flash44flash_bwd_dq_dk_dv_loop_seqk_parallel_kernelI23Flash_bwd_kernel_traitsILi256ELi64ELi64ELi8ELi4ELi2ELi2ELb0ELb1EN7cutlass10bfloat16_tE19Flash_kernel_traitsILi256ELi64ELi64ELi8ES3_EELb0ELb0ELb0ELb0ELb0ELb1ELb1EEEvNS_16Flash_bwd_paramsE)
        /*023c*/ 	.word	0x00000000


	//----- nvinfo : EIATTR_REGCOUNT
	.align		4
.L_106:
        /*0240*/ 	.byte	0x04, 0x2f
        /*0242*/ 	.short	(.L_108 - .L_107)
	.align		4
.L_107:
        /*0244*/ 	.word	index@(_ZN5flash44flash_bwd_dq_dk_dv_loop_seqk_parallel_kernelI23Flash_bwd_kernel_traitsILi256ELi64ELi64ELi8ELi4ELi2ELi2ELb0ELb1EN7cutlass10bfloat16_tE19Flash_kernel_traitsILi256ELi64ELi64ELi8ES3_EELb1ELb0ELb0ELb0ELb0ELb1ELb0EEEvNS_16Flash_bwd_paramsE)
        /*0248*/ 	.word	0x000000ff


	//----- nvinfo : EIATTR_FRAME_SIZE
	.align		4
.L_108:
        /*024c*/ 	.byte	0x04, 0x11
        /*024e*/ 	.short	(.L_110 - .L_109)
	.align		4
.L_109:
        /*0250*/ 	.word	index@(_ZN5flash44flash_bwd_dq_dk_dv_loop_seqk_parallel_kernelI23Flash_bwd_kernel_traitsILi256ELi64ELi64ELi8ELi4ELi2ELi2ELb0ELb1EN7cutlass10bfloat16_tE19Flash_kernel_traitsILi256ELi64ELi64ELi8ES3_EELb1ELb0ELb0ELb0ELb0ELb1ELb0EEEvNS_16Flash_bwd_paramsE)
        /*0254*/ 	.word	0x00000000


	//----- nvinfo : EIATTR_REGCOUNT
	.align		4
.L_110:
        /*0258*/ 	.byte	0x04, 0x2f
        /*025a*/ 	.short	(.L_112 - .L_111)
	.align		4
.L_111:
        /*025c*/ 	.word	index@(_ZN5flash44flash_bwd_dq_dk_dv_loop_seqk_parallel_kernelI23Flash_bwd_kernel_traitsILi256ELi64ELi64ELi8ELi4ELi2ELi2ELb0ELb1EN7cutlass10bfloat16_tE19Flash_kernel_traitsILi256ELi64ELi64ELi8ES3_EELb0ELb0ELb1ELb0ELb0ELb0ELb1EEEvNS_16Flash_bwd_paramsE)
        /*0260*/ 	.word	0x000000ff


	//----- nvinfo : EIATTR_FRAME_SIZE
	.align		4
.L_112:
        /*0264*/ 	.byte	0x04, 0x11
        /*0266*/ 	.short	(.L_114 - .L_113)
	.align		4
.L_113:
        /*0268*/ 	.word	index@(_ZN5flash44flash_bwd_dq_dk_dv_loop_seqk_parallel_kernelI23Flash_bwd_kernel_traitsILi256ELi64ELi64ELi8ELi4ELi2ELi2ELb0ELb1EN7cutlass10bfloat16_tE19Flash_kernel_traitsILi256ELi64ELi64ELi8ES3_EELb0ELb0ELb1ELb0ELb0ELb0ELb1EEEvNS_16Flash_bwd_paramsE)
        /*026c*/ 	.word	0x00000008


	//----- nvinfo : EIATTR_REGCOUNT
	.align		4
.L_114:
        /*0270*/ 	.byte	0x04, 0x2f
        /*0272*/ 	.short	(.L_116 - .L_115)
	.align		4
.L_115:
        /*0274*/ 	.word	index@(_ZN5flash44flash_bwd_dq_dk_dv_loop_seqk_parallel_kernelI23Flash_bwd_kernel_traitsILi256ELi64ELi64ELi8ELi4ELi2ELi2ELb0ELb1EN7cutlass10bfloat16_tE19Flash_kernel_traitsILi256ELi64ELi64ELi8ES3_EELb1ELb0ELb1ELb0ELb0ELb0ELb0EEEvNS_16Flash_bwd_paramsE)
        /*0278*/ 	.word	0x000000ff


	//----- nvinfo : EIATTR_FRAME_SIZE
	.align		4
.L_116:
        /*027c*/ 	.byte	0x04, 0x11
        /*027e*/ 	.short	(.L_118 - .L_117)
	.align		4
.L_117:
        /*0280*/ 	.word	index@(_ZN5flash44flash_bwd_dq_dk_dv_loop_seqk_parallel_kernelI23Flash_bwd_kernel_traitsILi256ELi64ELi64ELi8ELi4ELi2ELi2ELb0ELb1EN7cutlass10bfloat16_tE19Flash_kernel_traitsILi256ELi64ELi64ELi8ES3_EELb1ELb0ELb1ELb0ELb0ELb0ELb0EEEvNS_16Flash_bwd_paramsE)
        /*0284*/ 	.word	0x00000008


	//----- nvinfo : EIATTR_REGCOUNT
	.align		4
.L_118:
        /*0288*/ 	.byte	0x04, 0x2f
        /*028a*/ 	.short	(.L_120 - .L_119)
	.align		4
.L_119:
        /*028c*/ 	.word	index@(_ZN5flash44flash_bwd_dq_dk_dv_loop_seqk_parallel_kernelI23Flash_bwd_kernel_traitsILi256ELi64ELi64ELi8ELi4ELi2ELi2ELb0ELb1EN7cutlass10bfloat16_tE19Flash_kernel_traitsILi256ELi64ELi64ELi8ES3_EELb0ELb0ELb0ELb0ELb0ELb0ELb1EEEvNS_16Flash_bwd_paramsE)
        /*0290*/ 	.word	0x000000ff


	//----- nvinfo : EIATTR_FRAME_SIZE
	.align		4
.L_120:
        /*0294*/ 	.byte	0x04, 0x11
        /*0296*/ 	.short	(.L_122 - .L_121)
	.align		4
.L_121:
        /*0298*/ 	.word	index@(_ZN5flash44flash_bwd_dq_dk_dv_loop_seqk_parallel_kernelI23Flash_bwd_kernel_traitsILi256ELi64ELi64ELi8ELi4ELi2ELi2ELb0ELb1EN7cutlass10bfloat16_tE19Flash_kernel_traitsILi256ELi64ELi64ELi8ES3_EELb0ELb0ELb0ELb0ELb0ELb0ELb1EEEvNS_16Flash_bwd_paramsE)
        /*029c*/ 	.word	0x00000008


	//----- nvinfo : EIATTR_REGCOUNT
	.align		4
.L_122:
        /*02a0*/ 	.byte	0x04, 0x2f
        /*02a2*/ 	.short	(.L_124 - .L_123)
	.align		4
.L_123:
        /*02a4*/ 	.word	index@(_ZN5flash44flash_bwd_dq_dk_dv_loop_seqk_parallel_kernelI23Flash_bwd_kernel_traitsILi256ELi64ELi64ELi8ELi4ELi2ELi2ELb0ELb1EN7cutlass10bfloat16_tE19Flash_kernel_traitsILi256ELi64ELi64ELi8ES3_EELb1ELb0ELb0ELb0ELb0ELb0ELb0EEEvNS_16Flash_bwd_paramsE)
        /*02a8*/ 	.word	0x000000ff


	//----- nvinfo : EIATTR_FRAME_SIZE
	.align		4
.L_124:
        /*02ac*/ 	.byte	0x04, 0x11
        /*02ae*/ 	.short	(.L_126 - .L_125)
	.align		4
.L_125:
        /*02b0*/ 	.word	index@(_ZN5flash44flash_bwd_dq_dk_dv_loop_seqk_parallel_kernelI23Flash_bwd_kernel_traitsILi256ELi64ELi64ELi8ELi4ELi2ELi2ELb0ELb1EN7cutlass10bfloat16_tE19Flash_kernel_traitsILi256ELi64ELi64ELi8ES3_EELb1ELb0ELb0ELb0ELb0ELb0ELb0EEEvNS_16Flash_bwd_paramsE)
        /*02b4*/ 	.word	0x00000000


	//----- nvinfo : EIATTR_REGCOUNT
	.align		4
.L_126:
        /*02b8*/ 	.byte	0x04, 0x2f
        /*02ba*/ 	.short	(.L_128 - .L_127)
	.align		4
.L_127:
        /*02bc*/ 	.word	index@(_ZN5flash27flash_bwd_convert_dq_kernelI23Flash_bwd_kernel_traitsILi256ELi64ELi64ELi8ELi4ELi2ELi2ELb0ELb1EN7cutlass10bfloat16_tE19Flash_kernel_traitsILi256ELi64ELi64ELi8ES3_EEEEvNS_16Flash_bwd_paramsEi)
        /*02c0*/ 	.word	0x00000060


	//----- nvinfo : EIATTR_FRAME_SIZE
	.align		4
.L_128:
        /*02c4*/ 	.byte	0x04, 0x11
        /*02c6*/ 	.short	(.L_130 - .L_129)
	.align		4
.L_129:
        /*02c8*/ 	.word	index@(_ZN5flash27flash_bwd_convert_dq_kernelI23Flash_bwd_kernel_traitsILi256ELi64ELi64ELi8ELi4ELi2ELi2ELb0ELb1EN7cutlass10bfloat16_tE19Flash_kernel_traitsILi256ELi64ELi64ELi8ES3_EEEEvNS_16Flash_bwd_paramsEi)
        /*02cc*/ 	.word	0x00000000


	//----- nvinfo : EIATTR_REGCOUNT
	.align		4
.L_130:
        /*02d0*/ 	.byte	0x04, 0x2f
        /*02d2*/ 	.short	(.L_132 - .L_131)
	.align		4
.L_131:
        /*02d4*/ 	.word	index@(_ZN5flash44flash_bwd_dq_dk_dv_loop_seqk_parallel_kernelI23Flash_bwd_kernel_traitsILi256ELi64ELi64ELi8ELi4ELi2ELi2ELb0ELb0EN7cutlass10bfloat16_tE19Flash_kernel_traitsILi256ELi64ELi64ELi8ES3_EELb0ELb0ELb1ELb1ELb0ELb0ELb0EEEvNS_16Flash_bwd_paramsE)
        /*02d8*/ 	.word	0x000000ff


	//----- nvinfo : EIATTR_FRAME_SIZE
	.align		4
.L_132:
        /*02dc*/ 	.byte	0x04, 0x11
        /*02de*/ 	.short	(.L_134 - .L_133)
	.align		4
.L_133:
        /*02e0*/ 	.word	index@(_ZN5flash44flash_bwd_dq_dk_dv_loop_seqk_parallel_kernelI23Flash_bwd_kernel_traitsILi256ELi64ELi64ELi8ELi4ELi2ELi2ELb0ELb0EN7cutlass10bfloat16_tE19Flash_kernel_traitsILi256ELi64ELi64ELi8ES3_EELb0ELb0ELb1ELb1ELb0ELb0ELb0EEEvNS_16Flash_bwd_paramsE)
        /*02e4*/ 	.word	0x00000070


	//----- nvinfo : EIATTR_REGCOUNT
	.align		4
.L_134:
        /*02e8*/ 	.byte	0x04, 0x2f
        /*02ea*/ 	.short	(.L_136 - .L_135)
	.align		4
.L_135:
        /*02ec*/ 	.word	index@(_ZN5flash44flash_bwd_dq_dk_dv_loop_seqk_parallel_kernelI23Flash_bwd_kernel_traitsILi256ELi64ELi64ELi8ELi4ELi2ELi2ELb0ELb0EN7cutlass10bfloat16_tE19Flash_kernel_traitsILi256ELi64ELi64ELi8ES3_EELb0ELb0ELb1ELb0ELb0ELb1ELb0EEEvNS_16Flash_bwd_paramsE)
        /*02f0*/ 	.word	0x000000ff


	//----- nvinfo : EIATTR_FRAME_SIZE
	.align		4
.L_136:
        /*02f4*/ 	.byte	0x04, 0x11
        /*02f6*/ 	.short	(.L_138 - .L_137)
	.align		4
.L_137:
        /*02f8*/ 	.word	index@(_ZN5flash44flash_bwd_dq_dk_dv_loop_seqk_parallel_kernelI23Flash_bwd_kernel_traitsILi256ELi64ELi64ELi8ELi4ELi2ELi2ELb0ELb0EN7cutlass10bfloat16_tE19Flash_kernel_traitsILi256ELi64ELi64ELi8ES3_EELb0ELb0ELb1ELb0ELb0ELb1ELb0EEEvNS_16Flash_bwd_paramsE)
        /*02fc*/ 	.word	0x00000008


	//----- nvinfo : EIATTR_REGCOUNT
	.align		4
.L_138:
        /*0300*/ 	.byte	0x04, 0x2f
        /*0302*/ 	.short	(.L_140 - .L_139)
	.align		4
.L_139:
        /*0304*/ 	.word	index@(_ZN5flash44flash_bwd_dq_dk_dv_loop_seqk_parallel_kernelI23Flash_bwd_kernel_traitsILi256ELi64ELi64ELi8ELi4ELi2ELi2ELb0ELb0EN7cutlass10bfloat16_tE19Flash_kernel_traitsILi256ELi64ELi64ELi8ES3_EELb0ELb0ELb0ELb1ELb0ELb0ELb0EEEvNS_16Flash_bwd_paramsE)
        /*0308*/ 	.word	0x000000ff


	//----- nvinfo : EIATTR_FRAME_SIZE
	.align		4
.L_140:
        /*030c*/ 	.byte	0x04, 0x11
        /*030e*/ 	.short	(.L_142 - .L_141)
	.align		4
.L_141:
        /*0310*/ 	.word	index@(_ZN5flash44flash_bwd_dq_dk_dv_loop_seqk_parallel_kernelI23Flash_bwd_kernel_traitsILi256ELi64ELi64ELi8ELi4ELi2ELi2ELb0ELb0EN7cutlass10bfloat16_tE19Flash_kernel_traitsILi256ELi64ELi64ELi8ES3_EELb0ELb0ELb0ELb1ELb0ELb0ELb0EEEvNS_16Flash_bwd_paramsE)
        /*0314*/ 	.word	0x00000078


	//----- nvinfo : EIATTR_REGCOUNT
	.align		4
.L_142:
        /*0318*/ 	.byte	0x04, 0x2f
        /*031a*/ 	.short	(.L_144 - .L_143)
	.align		4
.L_143:
        /*031c*/ 	.word	index@(_ZN5flash44flash_bwd_dq_dk_dv_loop_seqk_parallel_kernelI23Flash_bwd_kernel_traitsILi256ELi64ELi64ELi8ELi4ELi2ELi2ELb0ELb0EN7cutlass10bfloat16_tE19Flash_kernel_traitsILi256ELi64ELi64ELi8ES3_EELb0ELb0ELb0ELb0ELb0ELb1ELb0EEEvNS_16Flash_bwd_paramsE)
        /*0320*/ 	.word	0x000000ff


	//----- nvinfo : EIATTR_FRAME_SIZE
	.align		4
.L_144:
        /*0324*/ 	.byte	0x04, 0x11
        /*0326*/ 	.short	(.L_146 - .L_145)
	.align		4
.L_145:
        /*0328*/ 	.word	index@(_ZN5flash44flash_bwd_dq_dk_dv_loop_seqk_parallel_kernelI23Flash_bwd_kernel_traitsILi256ELi64ELi64ELi8ELi4ELi2ELi2ELb0ELb0EN7cutlass10bfloat16_tE19Flash_kernel_traitsILi256ELi64ELi64ELi8ES3_EELb0ELb0ELb0ELb0ELb0ELb1ELb0EEEvNS_16Flash_bwd_paramsE)
        /*032c*/ 	.word	0x00000008


	//----- nvinfo : EIATTR_REGCOUNT
	.align		4
.L_146:
        /*0330*/ 	.byte	0x04, 0x2f
        /*0332*/ 	.short	(.L_148 - .L_147)
	.align		4
.L_147:
        /*0334*/ 	.word	index@(_ZN5flash44flash_bwd_dq_dk_dv_loop_seqk_parallel_kernelI23Flash_bwd_kernel_traitsILi256ELi64ELi64ELi8ELi4ELi2ELi2ELb0ELb0EN7cutlass10bfloat16_tE19Flash_kernel_traitsILi256ELi64ELi64ELi8ES3_EELb0ELb0ELb1ELb0ELb0ELb0ELb0EEEvNS_16Flash_bwd_paramsE)
        /*0338*/ 	.word	0x000000ff


	//----- nvinfo : EIATTR_FRAME_SIZE
	.align		4
.L_148:
        /*033c*/ 	.byte	0x04, 0x11
        /*033e*/ 	.short	(.L_150 - .L_149)
	.align		4
.L_149:
        /*0340*/ 	.word	index@(_ZN5flash44flash_bwd_dq_dk_dv_loop_seqk_parallel_kernelI23Flash_bwd_kernel_traitsILi256ELi64ELi64ELi8ELi4ELi2ELi2ELb0ELb0EN7cutlass10bfloat16_tE19Flash_kernel_traitsILi256ELi64ELi64ELi8ES3_EELb0ELb0ELb1ELb0ELb0ELb0ELb0EEEvNS_16Flash_bwd_paramsE)
        /*0344*/ 	.word	0x00000070


	//----- nvinfo : EIATTR_REGCOUNT
	.align		4
.L_150:
        /*0348*/ 	.byte	0x04, 0x2f
        /*034a*/ 	.short	(.L_152 - .L_151)
	.align		4
.L_151:
        /*034c*/ 	.word	index@(_ZN5flash44flash_bwd_dq_dk_dv_loop_seqk_parallel_kernelI23Flash_bwd_kernel_traitsILi256ELi64ELi64ELi8ELi4ELi2ELi2ELb0ELb0EN7cutlass10bfloat16_tE19Flash_kernel_traitsILi256ELi64ELi64ELi8ES3_EELb0ELb0ELb0ELb0ELb0ELb0ELb0EEEvNS_16Flash_bwd_paramsE)
        /*0350*/ 	.word	0x000000ff


	//----- nvinfo : EIATTR_FRAME_SIZE
	.align		4
.L_152:
        /*0354*/ 	.byte	0x04, 0x11
        /*0356*/ 	.short	(.L_154 - .L_153)
	.align		4
.L_153:
        /*0358*/ 	.word	index@(_ZN5flash44flash_bwd_dq_dk_dv_loop_seqk_parallel_kernelI23Flash_bwd_kernel_traitsILi256ELi64ELi64ELi8ELi4ELi2ELi2ELb0ELb0EN7cutlass10bfloat16_tE19Flash_kernel_traitsILi256ELi64ELi64ELi8ES3_EELb0ELb0ELb0ELb0ELb0ELb0ELb0EEEvNS_16Flash_bwd_paramsE)
        /*035c*/ 	.word	0x00000008


	//----- nvinfo : EIATTR_REGCOUNT
	.align		4
.L_154:
        /*0360*/ 	.byte	0x04, 0x2f
        /*0362*/ 	.short	(.L_156 - .L_155)
	.align		4
.L_155:
        /*0364*/ 	.word	index@(_ZN5flash44flash_bwd_dq_dk_dv_loop_seqk_parallel_kernelI23Flash_bwd_kernel_traitsILi256ELi64ELi64ELi8ELi4ELi2ELi2ELb0ELb1EN7cutlass10bfloat16_tE19Flash_kernel_traitsILi256ELi64ELi64ELi8ES3_EELb0ELb0ELb1ELb1ELb0ELb0ELb0EEEvNS_16Flash_bwd_paramsE)
        /*0368*/ 	.word	0x000000ff


	//----- nvinfo : EIATTR_FRAME_SIZE
	.align		4
.L_156:
        /*036c*/ 	.byte	0x04, 0x11
        /*036e*/ 	.short	(.L_158 - .L_157)
	.align		4
.L_157:
        /*0370*/ 	.word	index@(_ZN5flash44flash_bwd_dq_dk_dv_loop_seqk_parallel_kernelI23Flash_bwd_kernel_traitsILi256ELi64ELi64ELi8ELi4ELi2ELi2ELb0ELb1EN7cutlass10bfloat16_tE19Flash_kernel_traitsILi256ELi64ELi64ELi8ES3_EELb0ELb0ELb1ELb1ELb0ELb0ELb0EEEvNS_16Flash_bwd_paramsE)
        /*0374*/ 	.word	0x00000000


	//----- nvinfo : EIATTR_REGCOUNT
	.align		4
.L_158:
        /*0378*/ 	.byte	0x04, 0x2f
        /*037a*/ 	.short	(.L_160 - .L_159)
	.align		4
.L_159:
        /*037c*/ 	.word	index@(_ZN5flash44flash_bwd_dq_dk_dv_loop_seqk_parallel_kernelI23Flash_bwd_kernel_traitsILi256ELi64ELi64ELi8ELi4ELi2ELi2ELb0ELb1EN7cutlass10bfloat16_tE19Flash_kernel_traitsILi256ELi64ELi64ELi8ES3_EELb0ELb0ELb1ELb0ELb0ELb1ELb0EEEvNS_16Flash_bwd_paramsE)
        /*0380*/ 	.word	0x000000ff


	//----- nvinfo : EIATTR_FRAME_SIZE
	.align		4
.L_160:
        /*0384*/ 	.byte	0x04, 0x11
        /*0386*/ 	.short	(.L_162 - .L_161)
	.align		4
.L_161:
        /*0388*/ 	.word	index@(_ZN5flash44flash_bwd_dq_dk_dv_loop_seqk_parallel_kernelI23Flash_bwd_kernel_traitsILi256ELi64ELi64ELi8ELi4ELi2ELi2ELb0ELb1EN7cutlass10bfloat16_tE19Flash_kernel_traitsILi256ELi64ELi64ELi8ES3_EELb0ELb0ELb1ELb0ELb0ELb1ELb0EEEvNS_16Flash_bwd_paramsE)
        /*038c*/ 	.word	0x00000000


	//----- nvinfo : EIATTR_REGCOUNT
	.align		4
.L_162:
        /*0390*/ 	.byte	0x04, 0x2f
        /*0392*/ 	.short	(.L_164 - .L_163)
	.align		4
.L_163:
        /*0394*/ 	.word	index@(_ZN5flash44flash_bwd_dq_dk_dv_loop_seqk_parallel_kernelI23Flash_bwd_kernel_traitsILi256ELi64ELi64ELi8ELi4ELi2ELi2ELb0ELb1EN7cutlass10bfloat16_tE19Flash_kernel_traitsILi256ELi64ELi64ELi8ES3_EELb0ELb0ELb0ELb1ELb0ELb0ELb0EEEvNS_16Flash_bwd_paramsE)
        /*0398*/ 	.word	0x000000ff


	//----- nvinfo : EIATTR_FRAME_SIZE
	.align		4
.L_164:
        /*039c*/ 	.byte	0x04, 0x11
        /*039e*/ 	.short	(.L_166 - .L_165)
	.align		4
.L_165:
        /*03a0*/ 	.word	index@(_ZN5flash44flash_bwd_dq_dk_dv_loop_seqk_parallel_kernelI23Flash_bwd_kernel_traitsILi256ELi64ELi64ELi8ELi4ELi2ELi2ELb0ELb1EN7cutlass10bfloat16_tE19Flash_kernel_traitsILi256ELi64ELi64ELi8ES3_EELb0ELb0ELb0ELb1ELb0ELb0ELb0EEEvNS_16Flash_bwd_paramsE)
        /*03a4*/ 	.word	0x00000000


	//----- nvinfo : EIATTR_REGCOUNT
	.align		4
.L_166:
        /*03a8*/ 	.byte	0x04, 0x2f
        /*03aa*/ 	.short	(.L_168 - .L_167)
	.align		4
.L_167:
        /*03ac*/ 	.word	index@(_ZN5flash44flash_bwd_dq_dk_dv_loop_seqk_parallel_kernelI23Flash_bwd_kernel_traitsILi256ELi64ELi64ELi8ELi4ELi2ELi2ELb0ELb1EN7cutlass10bfloat16_tE19Flash_kernel_traitsILi256ELi64ELi64ELi8ES3_EELb0ELb0ELb0ELb0ELb0ELb1ELb0EEEvNS_16Flash_bwd_paramsE)
        /*03b0*/ 	.word	0x000000ff


	//----- nvinfo : EIATTR_FRAME_SIZE
	.align		4
.L_168:
        /*03b4*/ 	.byte	0x04, 0x11
        /*03b6*/ 	.short	(.L_170 - .L_169)
	.align		4
.L_169:
        /*03b8*/ 	.word	index@(_ZN5flash44flash_bwd_dq_dk_dv_loop_seqk_parallel_kernelI23Flash_bwd_kernel_traitsILi256ELi64ELi64ELi8ELi4ELi2ELi2ELb0ELb1EN7cutlass10bfloat16_tE19Flash_kernel_traitsILi256ELi64ELi64ELi8ES3_EELb0ELb0ELb0ELb0ELb0ELb1ELb0EEEvNS_16Flash_bwd_paramsE)
        /*03bc*/ 	.word	0x00000000


	//----- nvinfo : EIATTR_REGCOUNT
	.align		4
.L_170:
        /*03c0*/ 	.byte	0x04, 0x2f
        /*03c2*/ 	.short	(.L_172 - .L_171)
	.align		4
.L_171:
        /*03c4*/ 	.word	index@(_ZN5flash44flash_bwd_dq_dk_dv_loop_seqk_parallel_kernelI23Flash_bwd_kernel_traitsILi256ELi64ELi64ELi8ELi4ELi2ELi2ELb0ELb1EN7cutlass10bfloat16_tE19Flash_kernel_traitsILi256ELi64ELi64ELi8ES3_EELb0ELb0ELb1ELb0ELb0ELb0ELb0EEEvNS_16Flash_bwd_paramsE)
        /*03c8*/ 	.word	0x000000ff


	//----- nvinfo : EIATTR_FRAME_SIZE
	.align		4
.L_172:
        /*03cc*/ 	.byte	0x04, 0x11
        /*03ce*/ 	.short	(.L_174 - .L_173)
	.align		4
.L_173:
        /*03d0*/ 	.word	index@(_ZN5flash44flash_bwd_dq_dk_dv_loop_seqk_parallel_kernelI23Flash_bwd_kernel_traitsILi256ELi64ELi64ELi8ELi4ELi2ELi2ELb0ELb1EN7cutlass10bfloat16_tE19Flash_kernel_traitsILi256ELi64ELi64ELi8ES3_EELb0ELb0ELb1ELb0ELb0ELb0ELb0EEEvNS_16Flash_bwd_paramsE)
        /*03d4*/ 	.word	0x00000008


	//----- nvinfo : EIATTR_REGCOUNT
	.align		4
.L_174:
        /*03d8*/ 	.byte	0x04, 0x2f
        /*03da*/ 	.short	(.L_176 - .L_175)
	.align		4
.L_175:
        /*03dc*/ 	.word	index@(_ZN5flash44flash_bwd_dq_dk_dv_loop_seqk_parallel_kernelI23Flash_bwd_kernel_traitsILi256ELi64ELi64ELi8ELi4ELi2ELi2ELb0ELb1EN7cutlass10bfloat16_tE19Flash_kernel_traitsILi256ELi64ELi64ELi8ES3_EELb0ELb0ELb0ELb0ELb0ELb0ELb0EEEvNS_16Flash_bwd_paramsE)
        /*03e0*/ 	.word	0x000000ff


	//----- nvinfo : EIATTR_FRAME_SIZE
	.align		4
.L_176:
        /*03e4*/ 	.byte	0x04, 0x11
        /*03e6*/ 	.short	(.L_178 - .L_177)
	.align		4
.L_177:
        /*03e8*/ 	.word	index@(_ZN5flash44flash_bwd_dq_dk_dv_loop_seqk_parallel_kernelI23Flash_bwd_kernel_traitsILi256ELi64ELi64ELi8ELi4ELi2ELi2ELb0ELb1EN7cutlass10bfloat16_tE19Flash_kernel_traitsILi256ELi64ELi64ELi8ES3_EELb0ELb0ELb0ELb0ELb0ELb0ELb0EEEvNS_16Flash_bwd_paramsE)
        /*03ec*/ 	.word	0x00000008


	//----- nvinfo : EIATTR_REGCOUNT
	.align		4
.L_178:
        /*03f0*/ 	.byte	0x04, 0x2f
        /*03f2*/ 	.short	(.L_180 - .L_179)
	.align		4
.L_179:
        /*03f4*/ 	.word	index@(_ZN5flash25flash_bwd_dot_do_o_kernelILb1E23Flash_bwd_kernel_traitsILi256ELi64ELi32ELi8ELi4ELi1ELi2ELb1ELb1EN7cutlass10bfloat16_tE19Flash_kernel_traitsILi256ELi64ELi32ELi8ES3_EEEEvNS_16Flash_bwd_paramsE)
        /*03f8*/ 	.word	0x00000051


	//----- nvinfo : EIATTR_FRAME_SIZE
	.align		4
.L_180:
        /*03fc*/ 	.byte	0x04, 0x11
        /*03fe*/ 	.short	(.L_182 - .L_181)
	.align		4
.L_181:
        /*0400*/ 	.word	index@(_ZN5flash25flash_bwd_dot_do_o_kernelILb1E23Flash_bwd_kernel_traitsILi256ELi64ELi32ELi8ELi4ELi1ELi2ELb1ELb1EN7cutlass10bfloat16_tE19Flash_kernel_traitsILi256ELi64ELi32ELi8ES3_EEEEvNS_16Flash_bwd_paramsE)
        /*0404*/ 	.word	0x00000000


	//----- nvinfo : EIATTR_REGCOUNT
	.align		4
.L_182:
        /*0408*/ 	.byte	0x04, 0x2f
        /*040a*/ 	.short	(.L_184 - .L_183)
	.align		4
.L_183:
        /*040c*/ 	.word	index@(_ZN5flash25flash_bwd_dot_do_o_kernelILb0E23Flash_bwd_kernel_traitsILi256ELi64ELi32ELi8ELi4ELi1ELi2ELb1ELb1EN7cutlass10bfloat16_tE19Flash_kernel_traitsILi256ELi64ELi32ELi8ES3_EEEEvNS_16Flash_bwd_paramsE)
        /*0410*/ 	.word	0x00000050


	//----- nvinfo : EIATTR_FRAME_SIZE
	.align		4
.L_184:
        /*0414*/ 	.byte	0x04, 0x11
        /*0416*/ 	.short	(.L_186 - .L_185)
	.align		4
.L_185:
        /*0418*/ 	.word	index@(_ZN5flash25flash_bwd_dot_do_o_kernelILb0E23Flash_bwd_kernel_traitsILi256ELi64ELi32ELi8ELi4ELi1ELi2ELb1ELb1EN7cutlass10bfloat16_tE19Flash_kernel_traitsILi256ELi64ELi32ELi8ES3_EEEEvNS_16Flash_bwd_paramsE)
        /*041c*/ 	.word	0x00000000


	//----- nvinfo : EIATTR_REGCOUNT
	.align		4
.L_186:
        /*0420*/ 	.byte	0x04, 0x2f
        /*0422*/ 	.short	(.L_188 - .L_187)
	.align		4
.L_187:
        /*0424*/ 	.word	index@(_ZN5flash44flash_bwd_dq_dk_dv_loop_seqk_parallel_kernelI23Flash_bwd_kernel_traitsILi256ELi64ELi32ELi8ELi4ELi1ELi2ELb1ELb1EN7cutlass10bfloat16_tE19Flash_kernel_traitsILi256ELi64ELi32ELi8ES3_EELb0ELb0ELb1ELb1ELb0ELb0ELb1EEEvNS_16Flash_bwd_paramsE)
        /*0428*/ 	.word	0x000000ff


	//----- nvinfo : EIATTR_FRAME_SIZE
	.align		4
.L_188:
        /*042c*/ 	.byte	0x04, 0x11
        /*042e*/ 	.short	(.L_190 - .L_189)
	.align		4
.L_189:
        /*0430*/ 	.word	index@(_ZN5flash44flash_bwd_dq_dk_dv_loop_seqk_parallel_kernelI23Flash_bwd_kernel_traitsILi256ELi64ELi32ELi8ELi4ELi1ELi2ELb1ELb1EN7cutlass10bfloat16_tE19Flash_kernel_traitsILi256ELi64ELi32ELi8ES3_EELb0ELb0ELb1ELb1ELb0ELb0ELb1EEEvNS_16Flash_bwd_paramsE)
        /*0434*/ 	.word	0x00000000


	//----- nvinfo : EIATTR_REGCOUNT
	.align		4
.L_190:
        /*0438*/ 	.byte	0x04, 0x2f
        /*043a*/ 	.short	(.L_192 - .L_191)
	.align		4
.L_191:
        /*043c*/ 	.word	index@(_ZN5flash44flash_bwd_dq_dk_dv_loop_seqk_parallel_kernelI23Flash_bwd_kernel_traitsILi256ELi64ELi32ELi8ELi4ELi1ELi2ELb1ELb1EN7cutlass10bfloat16_tE19Flash_kernel_traitsILi256ELi64ELi32ELi8ES3_EELb0ELb0ELb1ELb1ELb0ELb0ELb0EEEvNS_16Flash_bwd_paramsE)
        /*0440*/ 	.word	0x000000ff


	//----- nvinfo : EIATTR_FRAME_SIZE
	.align		4
.L_192:
        /*0444*/ 	.byte	0x04, 0x11
        /*0446*/ 	.short	(.L_194 - .L_193)
	.align		4
.L_193:
        /*0448*/ 	.word	index@(_ZN5flash44flash_bwd_dq_dk_dv_loop_seqk_parallel_kernelI23Flash_bwd_kernel_traitsILi256ELi64ELi32ELi8ELi4ELi1ELi2ELb1ELb1EN7cutlass10bfloat16_tE19Flash_kernel_traitsILi256ELi64ELi32ELi8ES3_EELb0ELb0ELb1ELb1ELb0ELb0ELb0EEEvNS_16Flash_bwd_paramsE)
        /*044c*/ 	.word	0x00000000


	//----- nvinfo : EIATTR_REGCOUNT
	.align		4
.L_194:
        /*0450*/ 	.byte	0x04, 0x2f
        /*0452*/ 	.short	(.L_196 - .L_195)
	.align		4
.L_195:
        /*0454*/ 	.word	index@(_ZN5flash44flash_bwd_dq_dk_dv_loop_seqk_parallel_kernelI23Flash_bwd_kernel_traitsILi256ELi64ELi32ELi8ELi4ELi1ELi2ELb1ELb1EN7cutlass10bfloat16_tE19Flash_kernel_traitsILi256ELi64ELi32ELi8ES3_EELb0ELb0ELb1ELb0ELb0ELb1ELb1EEEvNS_16Flash_bwd_paramsE)
        /*0458*/ 	.word	0x000000ff


	//----- nvinfo : EIATTR_FRAME_SIZE
	.align		4
.L_196:
        /*045c*/ 	.byte	0x04, 0x11
        /*045e*/ 	.short	(.L_198 - .L_197)
	.align		4
.L_197:
        /*0460*/ 	.word	index@(_ZN5flash44flash_bwd_dq_dk_dv_loop_seqk_parallel_kernelI23Flash_bwd_kernel_traitsILi256ELi64ELi32ELi8ELi4ELi1ELi2ELb1ELb1EN7cutlass10bfloat16_tE19Flash_kernel_traitsILi256ELi64ELi32ELi8ES3_EELb0ELb0ELb1ELb0ELb0ELb1ELb1EEEvNS_16Flash_bwd_paramsE)
        /*0464*/ 	.word	0x00000008


	//----- nvinfo : EIATTR_REGCOUNT
	.align		4
.L_198:
        /*0468*/ 	.byte	0x04, 0x2f
        /*046a*/ 	.short	(.L_200 - .L_199)
	.align		4
.L_199:
        /*046c*/ 	.word	index@(_ZN5flash44flash_bwd_dq_dk_dv_loop_seqk_parallel_kernelI23Flash_bwd_kernel_traitsILi256ELi64ELi32ELi8ELi4ELi1ELi2ELb1ELb1EN7cutlass10bfloat16_tE19Flash_kernel_traitsILi256ELi64ELi32ELi8ES3_EELb0ELb0ELb1ELb0ELb0ELb1ELb0EEEvNS_16Flash_bwd_paramsE)
        /*0470*/ 	.word	0x000000ff


	//----- nvinfo : EIATTR_FRAME_SIZE
	.align		4
.L_200:
        /*0474*/ 	.byte	0x04, 0x11
        /*0476*/ 	.short	(.L_202 - .L_201)
	.align		4
.L_201:
        /*0478*/ 	.word	index@(_ZN5flash44flash_bwd_dq_dk_dv_loop_seqk_parallel_kernelI23Flash_bwd_kernel_traitsILi256ELi64ELi32ELi8ELi4ELi1ELi2ELb1ELb1EN7cutlass10bfloat16_tE19Flash_kernel_traitsILi256ELi64ELi32ELi8ES3_EELb0ELb0ELb1ELb0ELb0ELb1ELb0EEEvNS_16Flash_bwd_paramsE)
        /*047c*/ 	.word	0x00000018


	//----- nvinfo : EIATTR_REGCOUNT
	.align		4
.L_202:
        /*0480*/ 	.byte	0x04, 0x2f
        /*0482*/ 	.short	(.L_204 - .L_203)
	.align		4
.L_203:
        /*0484*/ 	.word	index@(_ZN5flash44flash_bwd_dq_dk_dv_loop_seqk_parallel_kernelI23Flash_bwd_kernel_traitsILi256ELi64ELi32ELi8ELi4ELi1ELi2ELb1ELb1EN7cutlass10bfloat16_tE19Flash_kernel_traitsILi256ELi64ELi32ELi8ES3_EELb0ELb0ELb0ELb1ELb0ELb0ELb1EEEvNS_16Flash_bwd_paramsE)
        /*0488*/ 	.word	0x000000ff


	//----- nvinfo : EIATTR_FRAME_SIZE
	.align		4
.L_204:
        /*048c*/ 	.byte	0x04, 0x11
        /*048e*/ 	.short	(.L_206 - .L_205)
	.align		4
.L_205:
        /*0490*/ 	.word	index@(_ZN5flash44flash_bwd_dq_dk_dv_loop_seqk_parallel_kernelI23Flash_bwd_kernel_traitsILi256ELi64ELi32ELi8ELi4ELi1ELi2ELb1ELb1EN7cutlass10bfloat16_tE19Flash_kernel_traitsILi256ELi64ELi32ELi8ES3_EELb0ELb0ELb0ELb1ELb0ELb0ELb1EEEvNS_16Flash_bwd_paramsE)
        /*0494*/ 	.word	0x00000010


	//----- nvinfo : EIATTR_REGCOUNT
	.align		4
.L_206:
        /*0498*/ 	.byte	0x04, 0x2f
        /*049a*/ 	.short	(.L_208 - .L_207)
	.align		4
.L_207:
        /*049c*/ 	.word	index@(_ZN5flash44flash_bwd_dq_dk_dv_loop_seqk_parallel_kernelI23Flash_bwd_kernel_traitsILi256ELi64ELi32ELi8ELi4ELi1ELi2ELb1ELb1EN7cutlass10bfloat16_tE19Flash_kernel_traitsILi256ELi64ELi32ELi8ES3_EELb0ELb0ELb0ELb1ELb0ELb0ELb0EEEvNS_16Flash_bwd_paramsE)
        /*04a0*/ 	.word	0x000000ff


	//----- nvinfo : EIATTR_FRAME_SIZE
	.align		4
.L_208:
        /*04a4*/ 	.byte	0x04, 0x11
        /*04a6*/ 	.short	(.L_210 - .L_209)
	.align		4
.L_209:
        /*04a8*/ 	.word	index@(_ZN5flash44flash_bwd_dq_dk_dv_loop_seqk_parallel_kernelI23Flash_bwd_kernel_traitsILi256ELi64ELi32ELi8ELi4ELi1ELi2ELb1ELb1EN7cutlass10bfloat16_tE19Flash_kernel_traitsILi256ELi64ELi32ELi8ES3_EELb0ELb0ELb0ELb1ELb0ELb0ELb0EEEvNS_16Flash_bwd_paramsE)
        /*04ac*/ 	.word	0x00000010


	//----- nvinfo : EIATTR_REGCOUNT
	.align		4
.L_210:
        /*04b0*/ 	.byte	0x04, 0x2f
        /*04b2*/ 	.short	(.L_212 - .L_211)
	.align		4
.L_211:
        /*04b4*/ 	.word	index@(_ZN5flash44flash_bwd_dq_dk_dv_loop_seqk_parallel_kernelI23Flash_bwd_kernel_traitsILi256ELi64ELi32ELi8ELi4ELi1ELi2ELb1ELb1EN7cutlass10bfloat16_tE19Flash_kernel_traitsILi256ELi64ELi32ELi8ES3_EELb0ELb0ELb0ELb0ELb0ELb1ELb1EEEvNS_16Flash_bwd_paramsE)
        /*04b8*/ 	.word	0x000000ff


	//----- nvinfo : EIATTR_FRAME_SIZE
	.align		4
.L_212:
        /*04bc*/ 	.byte	0x04, 0x11
        /*04be*/ 	.short	(.L_214 - .L_213)
	.align		4
.L_213:
        /*04c0*/ 	.word	index@(_ZN5flash44flash_bwd_dq_dk_dv_loop_seqk_parallel_kernelI23Flash_bwd_kernel_traitsILi256ELi64ELi32ELi8ELi4ELi1ELi2ELb1ELb1EN7cutlass10bfloat16_tE19Flash_kernel_traitsILi256ELi64ELi32ELi8ES3_EELb0ELb0ELb0ELb0ELb0ELb1ELb1EEEvNS_16Flash_bwd_paramsE)
        /*04c4*/ 	.word	0x00000008


	//----- nvinfo : EIATTR_REGCOUNT
	.align		4
.L_214:
        /*04c8*/ 	.byte	0x04, 0x2f
        /*04ca*/ 	.short	(.L_216 - .L_215)
	.align		4
.L_215:
        /*04cc*/ 	.word	index@(_ZN5flash44flash_bwd_dq_dk_dv_loop_seqk_parallel_kernelI23Flash_bwd_kernel_traitsILi256ELi64ELi32ELi8ELi4ELi1ELi2ELb1ELb1EN7cutlass10bfloat16_tE19Flash_kernel_traitsILi256ELi64ELi32ELi8ES3_EELb0ELb0ELb0ELb0ELb0ELb1ELb0EEEvNS_16Flash_bwd_paramsE)
        /*04d0*/ 	.word	0x000000ff


	//----- nvinfo : EIATTR_FRAME_SIZE
	.align		4
.L_216:
        /*04d4*/ 	.byte	0x04, 0x11
        /*04d6*/ 	.short	(.L_218 - .L_217)
	.align		4
.L_217:
        /*04d8*/ 	.word	index@(_ZN5flash44flash_bwd_dq_dk_dv_loop_seqk_parallel_kernelI23Flash_bwd_kernel_traitsILi256ELi64ELi32ELi8ELi4ELi1ELi2ELb1ELb1EN7cutlass10bfloat16_tE19Flash_kernel_traitsILi256ELi64ELi32ELi8ES3_EELb0ELb0ELb0ELb0ELb0ELb1ELb0EEEvNS_16Flash_bwd_paramsE)
        /*04dc*/ 	.word	0x00000008


	//----- nvinfo : EIATTR_REGCOUNT
	.align		4
.L_218:
        /*04e0*/ 	.byte	0x04, 0x2f
        /*04e2*/ 	.short	(.L_220 - .L_219)
	.align		4
.L_219:
        /*04e4*/ 	.word	index@(_ZN5flash44flash_bwd_dq_dk_dv_loop_seqk_parallel_kernelI23Flash_bwd_kernel_traitsILi256ELi64ELi32ELi8ELi4ELi1ELi2ELb1ELb1EN7cutlass10bfloat16_tE19Flash_kernel_traitsILi256ELi64ELi32ELi8ES3_EELb0ELb0ELb1ELb0ELb0ELb0ELb1EEEvNS_16Flash_bwd_paramsE)
        /*04e8*/ 	.word	0x000000ff


	//----- nvinfo : EIATTR_FRAME_SIZE
	.align		4
.L_220:
        /*04ec*/ 	.byte	0x04, 0x11
        /*04ee*/ 	.short	(.L_222 - .L_221)
	.align		4
.L_221:
        /*04f0*/ 	.word	index@(_ZN5flash44flash_bwd_dq_dk_dv_loop_seqk_parallel_kernelI23Flash_bwd_kernel_traitsILi256ELi64ELi32ELi8ELi4ELi1ELi2ELb1ELb1EN7cutlass10bfloat16_tE19Flash_kernel_traitsILi256ELi64ELi32ELi8ES3_EELb0ELb0ELb1ELb0ELb0ELb0ELb1EEEvNS_16Flash_bwd_paramsE)
        /*04f4*/ 	.word	0x00000000


	//----- nvinfo : EIATTR_REGCOUNT
	.align		4
.L_222:
        /*04f8*/ 	.byte	0x04, 0x2f
        /*04fa*/ 	.short	(.L_224 - .L_223)
	.align		4
.L_223:
        /*04fc*/ 	.word	index@(_ZN5flash44flash_bwd_dq_dk_dv_loop_seqk_parallel_kernelI23Flash_bwd_kernel_traitsILi256ELi64ELi32ELi8ELi4ELi1ELi2ELb1ELb1EN7cutlass10bfloat16_tE19Flash_kernel_traitsILi256ELi64ELi32ELi8ES3_EELb0ELb0ELb1ELb0ELb0ELb0ELb0EEEvNS_16Flash_bwd_paramsE)
        /*0500*/ 	.word	0x000000ff


	//----- nvinfo : EIATTR_FRAME_SIZE
	.align		4
.L_224:
        /*0504*/ 	.byte	0x04, 0x11
        /*0506*/ 	.short	(.L_226 - .L_225)
	.align		4
.L_225:
        /*0508*/ 	.word	index@(_ZN5flash44flash_bwd_dq_dk_dv_loop_seqk_parallel_kernelI23Flash_bwd_kernel_traitsILi256ELi64ELi32ELi8ELi4ELi1ELi2ELb1ELb1EN7cutlass10bfloat16_tE19Flash_kernel_traitsILi256ELi64ELi32ELi8ES3_EELb0ELb0ELb1ELb0ELb0ELb0ELb0EEEvNS_16Flash_bwd_paramsE)
        /*050c*/ 	.word	0x00000000


	//----- nvinfo : EIATTR_REGCOUNT
	.align		4
.L_226:
        /*0510*/ 	.byte	0x04, 0x2f
        /*0512*/ 	.short	(.L_228 - .L_227)
	.align		4
.L_227:
        /*0514*/ 	.word	index@(_ZN5flash44flash_bwd_dq_dk_dv_loop_seqk_parallel_kernelI23Flash_bwd_kernel_traitsILi256ELi64ELi32ELi8ELi4ELi1ELi2ELb1ELb1EN7cutlass10bfloat16_tE19Flash_kernel_traitsILi256ELi64ELi32ELi8ES3_EELb0ELb0ELb0ELb0ELb0ELb0ELb1EEEvNS_16Flash_bwd_paramsE)
        /*0518*/ 	.word	0x000000ff


	//----- nvinfo : EIATTR_FRAME_SIZE
	.align		4
.L_228:
        /*051c*/ 	.byte	0x04, 0x11
        /*051e*/ 	.short	(.L_230 - .L_229)
	.align		4
.L_229:
        /*0520*/ 	.word	index@(_ZN5flash44flash_bwd_dq_dk_dv_loop_seqk_parallel_kernelI23Flash_bwd_kernel_traitsILi256ELi64ELi32ELi8ELi4ELi1ELi2ELb1ELb1EN7cutlass10bfloat16_tE19Flash_kernel_traitsILi256ELi64ELi32ELi8ES3_EELb0ELb0ELb0ELb0ELb0ELb0ELb1EEEvNS_16Flash_bwd_paramsE)
        /*0524*/ 	.word	0x00000008


	//----- nvinfo : EIATTR_REGCOUNT
	.align		4
.L_230:
        /*0528*/ 	.byte	0x04, 0x2f
        /*052a*/ 	.short	(.L_232 - .L_231)
	.align		4
.L_231:
        /*052c*/ 	.word	index@(_ZN5flash44flash_bwd_dq_dk_dv_loop_seqk_parallel_kernelI23Flash_bwd_kernel_traitsILi256ELi64ELi32ELi8ELi4ELi1ELi2ELb1ELb1EN7cutlass10bfloat16_tE19Flash_kernel_traitsILi256ELi64ELi32ELi8ES3_EELb0ELb0ELb0ELb0ELb0ELb0ELb0EEEvNS_16Flash_bwd_paramsE)
        /*0530*/ 	.word	0x000000ff


	//----- nvinfo : EIATTR_FRAME_SIZE
	.align		4
.L_232:
        /*0534*/ 	.byte	0x04, 0x11
        /*0536*/ 	.short	(.L_234 - .L_233)
	.align		4
.L_233:
        /*0538*/ 	.word	index@(_ZN5flash44flash_bwd_dq_dk_dv_loop_seqk_parallel_kernelI23Flash_bwd_kernel_traitsILi256ELi64ELi32ELi8ELi4ELi1ELi2ELb1ELb1EN7cutlass10bfloat16_tE19Flash_kernel_traitsILi256ELi64ELi32ELi8ES3_EELb0ELb0ELb0ELb0ELb0ELb0ELb0EEEvNS_16Flash_bwd_paramsE)
        /*053c*/ 	.word	0x00000010


	//----- nvinfo : EIATTR_REGCOUNT
	.align		4
.L_234:
        /*0540*/ 	.byte	0x04, 0x2f
        /*0542*/ 	.short	(.L_236 - .L_235)
	.align		4
.L_235:
        /*0544*/ 	.word	index@(_ZN5flash27flash_bwd_convert_dq_kernelI23Flash_bwd_kernel_traitsILi256ELi64ELi32ELi8ELi4ELi1ELi2ELb1ELb1EN7cutlass10bfloat16_tE19Flash_kernel_traitsILi256ELi64ELi32ELi8ES3_EEEEvNS_16Flash_bwd_paramsEi)
        /*0548*/ 	.word	0x00000060


	//----- nvinfo : EIATTR_FRAME_SIZE
	.align		4
.L_236:
        /*054c*/ 	.byte	0x04, 0x11
        /*054e*/ 	.short	(.L_238 - .L_237)
	.align		4
.L_237:
        /*0550*/ 	.word	index@(_ZN5flash27flash_bwd_convert_dq_kernelI23Flash_bwd_kernel_traitsILi256ELi64ELi32ELi8ELi4ELi1ELi2ELb1ELb1EN7cutlass10bfloat16_tE19Flash_kernel_traitsILi256ELi64ELi32ELi8ES3_EEEEvNS_16Flash_bwd_paramsEi)
        /*0554*/ 	.word	0x00000000


	//----- nvinfo : EIATTR_MIN_STACK_SIZE
	.align		4
.L_238:
        /*0558*/ 	.byte	0x04, 0x12
        /*055a*/ 	.short	(.L_240 - .L_239)
	.align		4
.L_239:
        /*055c*/ 	.word	index@(_ZN5flash27flash_bwd_convert_dq_kernelI23Flash_bwd_kernel_traitsILi256ELi64ELi32ELi8ELi4ELi1ELi2ELb1ELb1EN7cutlass10bfloat16_tE19Flash_kernel_traitsILi256ELi64ELi32ELi8ES3_EEEEvNS_16Flash_bwd_paramsEi)
        /*0560*/ 	.word	0x00000000


	//----- nvinfo : EIATTR_MIN_STACK_SIZE
	.align		4
.L_240:
        /*0564*/ 	.byte	0x04, 0x12
        /*0566*/ 	.short	(.L_242 - .L_241)
	.align		4
.L_241:
        /*0568*/ 	.word	index@(_ZN5flash44flash_bwd_dq_dk_dv_loop_seqk_parallel_kernelI23Flash_bwd_kernel_traitsILi256ELi64ELi32ELi8ELi4ELi1ELi2ELb1ELb1EN7cutlass10bfloat16_tE19Flash_kernel_traitsILi256ELi64ELi32ELi8ES3_EELb0ELb0ELb0ELb0ELb0ELb0ELb0EEEvNS_16Flash_bwd_paramsE)
        /*056c*/ 	.word	0x00000010


	//----- nvinfo : EIATTR_MIN_STACK_SIZE
	.align		4
.L_242:
        /*0570*/ 	.byte	0x04, 0x12
        /*0572*/ 	.short	(.L_244 - .L_243)
	.align		4
.L_243:
        /*0574*/ 	.word	index@(_ZN5flash44flash_bwd_dq_dk_dv_loop_seqk_parallel_kernelI23Flash_bwd_kernel_traitsILi256ELi64ELi32ELi8ELi4ELi1ELi2ELb1ELb1EN7cutlass10bfloat16_tE19Flash_kernel_traitsILi256ELi64ELi32ELi8ES3_EELb0ELb0ELb0ELb0ELb0ELb0ELb1EEEvNS_16Flash_bwd_paramsE)
        /*0578*/ 	.word	0x00000008


	//----- nvinfo : EIATTR_MIN_STACK_SIZE
	.align		4
.L_244:
        /*057c*/ 	.byte	0x04, 0x12
        /*057e*/ 	.short	(.L_246 - .L_245)
	.align		4
.L_245:
        /*0580*/ 	.word	index@(_ZN5flash44flash_bwd_dq_dk_dv_loop_seqk_parallel_kernelI23Flash_bwd_kernel_traitsILi256ELi64ELi32ELi8ELi4ELi1ELi2ELb1ELb1EN7cutlass10bfloat16_tE19Flash_kernel_traitsILi256ELi64ELi32ELi8ES3_EELb0ELb0ELb1ELb0ELb0ELb0ELb0EEEvNS_16Flash_bwd_paramsE)
        /*0584*/ 	.word	0x00000000


	//----- nvinfo : EIATTR_MIN_STACK_SIZE
	.align		4
.L_246:
        /*0588*/ 	.byte	0x04, 0x12
        /*058a*/ 	.short	(.L_248 - .L_247)
	.align		4
.L_247:
        /*058c*/ 	.word	index@(_ZN5flash44flash_bwd_dq_dk_dv_loop_seqk_parallel_kernelI23Flash_bwd_kernel_traitsILi256ELi64ELi32ELi8ELi4ELi1ELi2ELb1ELb1EN7cutlass10bfloat16_tE19Flash_kernel_traitsILi256ELi64ELi32ELi8ES3_EELb0ELb0ELb1ELb0ELb0ELb0ELb1EEEvNS_16Flash_bwd_paramsE)
        /*0590*/ 	.word	0x00000000


	//----- nvinfo : EIATTR_MIN_STACK_SIZE
	.align		4
.L_248:
        /*0594*/ 	.byte	0x04, 0x12
        /*0596*/ 	.short	(.L_250 - .L_249)
	.align		4
.L_249:
        /*0598*/ 	.word	index@(_ZN5flash44flash_bwd_dq_dk_dv_loop_seqk_parallel_kernelI23Flash_bwd_kernel_traitsILi256ELi64ELi32ELi8ELi4ELi1ELi2ELb1ELb1EN7cutlass10bfloat16_tE19Flash_kernel_traitsILi256ELi64ELi32ELi8ES3_EELb0ELb0ELb0ELb0ELb0ELb1ELb0EEEvNS_16Flash_bwd_paramsE)
        /*059c*/ 	.word	0x00000008


	//----- nvinfo : EIATTR_MIN_STACK_SIZE
	.align		4
.L_250:
        /*05a0*/ 	.byte	0x04, 0x12
        /*05a2*/ 	.short	(.L_252 - .L_251)
	.align		4
.L_251:
        /*05a4*/ 	.word	index@(_ZN5flash44flash_bwd_dq_dk_dv_loop_seqk_parallel_kernelI23Flash_bwd_kernel_traitsILi256ELi64ELi32ELi8ELi4ELi1ELi2ELb1ELb1EN7cutlass10bfloat16_tE19Flash_kernel_traitsILi256ELi64ELi32ELi8ES3_EELb0ELb0ELb0ELb0ELb0ELb1ELb1EEEvNS_16Flash_bwd_paramsE)
        /*05a8*/ 	.word	0x00000008


	//----- nvinfo : EIATTR_MIN_STACK_SIZE
	.align		4
.L_252:
        /*05ac*/ 	.byte	0x04, 0x12
        /*05ae*/ 	.short	(.L_254 - .L_253)
	.align		4
.L_253:
        /*05b0*/ 	.word	index@(_ZN5flash44flash_bwd_dq_dk_dv_loop_seqk_parallel_kernelI23Flash_bwd_kernel_traitsILi256ELi64ELi32ELi8ELi4ELi1ELi2ELb1ELb1EN7cutlass10bfloat16_tE19Flash_kernel_traitsILi256ELi64ELi32ELi8ES3_EELb0ELb0ELb0ELb1ELb0ELb0ELb0EEEvNS_16Flash_bwd_paramsE)
        /*05b4*/ 	.word	0x00000010


	//----- nvinfo : EIATTR_MIN_STACK_SIZE
	.align		4
.L_254:
        /*05b8*/ 	.byte	0x04, 0x12
        /*05ba*/ 	.short	(.L_256 - .L_255)
	.align		4
.L_255:
        /*05bc*/ 	.word	index@(_ZN5flash44flash_bwd_dq_dk_dv_loop_seqk_parallel_kernelI23Flash_bwd_kernel_traitsILi256ELi64ELi32ELi8ELi4ELi1ELi2ELb1ELb1EN7cutlass10bfloat16_tE19Flash_kernel_traitsILi256ELi64ELi32ELi8ES3_EELb0ELb0ELb0ELb1ELb0ELb0ELb1EEEvNS_16Flash_bwd_paramsE)
        /*05c0*/ 	.word	0x00000010


	//----- nvinfo : EIATTR_MIN_STACK_SIZE
	.align		4
.L_256:
        /*05c4*/ 	.byte	0x04, 0x12
        /*05c6*/ 	.short	(.L_258 - .L_257)
	.align		4
.L_257:
        /*05c8*/ 	.word	index@(_ZN5flash44flash_bwd_dq_dk_dv_loop_seqk_parallel_kernelI23Flash_bwd_kernel_traitsILi256ELi64ELi32ELi8ELi4ELi1ELi2ELb1ELb1EN7cutlass10bfloat16_tE19Flash_kernel_traitsILi256ELi64ELi32ELi8ES3_EELb0ELb0ELb1ELb0ELb0ELb1ELb0EEEvNS_16Flash_bwd_paramsE)
        /*05cc*/ 	.word	0x00000018


	//----- nvinfo : EIATTR_MIN_STACK_SIZE
	.align		4
.L_258:
        /*05d0*/ 	.byte	0x04, 0x12
        /*05d2*/ 	.short	(.L_260 - .L_259)
	.align		4
.L_259:
        /*05d4*/ 	.word	index@(_ZN5flash44flash_bwd_dq_dk_dv_loop_seqk_parallel_kernelI23Flash_bwd_kernel_traitsILi256ELi64ELi32ELi8ELi4ELi1ELi2ELb1ELb1EN7cutlass10bfloat16_tE19Flash_kernel_traitsILi256ELi64ELi32ELi8ES3_EELb0ELb0ELb1ELb0ELb0ELb1ELb1EEEvNS_16Flash_bwd_paramsE)
        /*05d8*/ 	.word	0x00000008


	//----- nvinfo : EIATTR_MIN_STACK_SIZE
	.align		4
.L_260:
        /*05dc*/ 	.byte	0x04, 0x12
        /*05de*/ 	.short	(.L_262 - .L_261)
	.align		4
.L_261:
        /*05e0*/ 	.word	index@(_ZN5flash44flash_bwd_dq_dk_dv_loop_seqk_parallel_kernelI23Flash_bwd_kernel_traitsILi256ELi64ELi32ELi8ELi4ELi1ELi2ELb1ELb1EN7cutlass10bfloat16_tE19Flash_kernel_traitsILi256ELi64ELi32ELi8ES3_EELb0ELb0ELb1ELb1ELb0ELb0ELb0EEEvNS_16Flash_bwd_paramsE)
        /*05e4*/ 	.word	0x00000000


	//----- nvinfo : EIATTR_MIN_STACK_SIZE
	.align		4
.L_262:
        /*05e8*/ 	.byte	0x04, 0x12
        /*05ea*/ 	.short	(.L_264 - .L_263)
	.align		4
.L_263:
        /*05ec*/ 	.word	index@(_ZN5flash44flash_bwd_dq_dk_dv_loop_seqk_parallel_kernelI23Flash_bwd_kernel_traitsILi256ELi64ELi32ELi8ELi4ELi1ELi2ELb1ELb1EN7cutlass10bfloat16_tE19Flash_kernel_traitsILi256ELi64ELi32ELi8ES3_EELb0ELb0ELb1ELb1ELb0ELb0ELb1EEEvNS_16Flash_bwd_paramsE)
        /*05f0*/ 	.word	0x00000000


	//----- nvinfo : EIATTR_MIN_STACK_SIZE
	.align		4
.L_264:
        /*05f4*/ 	.byte	0x04, 0x12
        /*05f6*/ 	.short	(.L_266 - .L_265)
	.align		4
.L_265:
        /*05f8*/ 	.word	index@(_ZN5flash25flash_bwd_dot_do_o_kernelILb0E23Flash_bwd_kernel_traitsILi256ELi64ELi32ELi8ELi4ELi1ELi2ELb1ELb1EN7cutlass10bfloat16_tE19Flash_kernel_traitsILi256ELi64ELi32ELi8ES3_EEEEvNS_16Flash_bwd_paramsE)
        /*05fc*/ 	.word	0x00000000


	//----- nvinfo : EIATTR_MIN_STACK_SIZE
	.align		4
.L_266:
        /*0600*/ 	.byte	0x04, 0x12
        /*0602*/ 	.short	(.L_268 - .L_267)
	.align		4
.L_267:
        /*0604*/ 	.word	index@(_ZN5flash25flash_bwd_dot_do_o_kernelILb1E23Flash_bwd_kernel_traitsILi256ELi64ELi32ELi8ELi4ELi1ELi2ELb1ELb1EN7cutlass10bfloat16_tE19Flash_kernel_traitsILi256ELi64ELi32ELi8ES3_EEEEvNS_16Flash_bwd_paramsE)
        /*0608*/ 	.word	0x00000000


	//----- nvinfo : EIATTR_MIN_STACK_SIZE
	.align		4
.L_268:
        /*060c*/ 	.byte	0x04, 0x12
        /*060e*/ 	.short	(.L_270 - .L_269)
	.align		4
.L_269:
        /*0610*/ 	.word	index@(_ZN5flash44flash_bwd_dq_dk_dv_loop_seqk_parallel_kernelI23Flash_bwd_kernel_traitsILi256ELi64ELi64ELi8ELi4ELi2ELi2ELb0ELb1EN7cutlass10bfloat16_tE19Flash_kernel_traitsILi256ELi64ELi64ELi8ES3_EELb0ELb0ELb0ELb0ELb0ELb0ELb0EEEvNS_16Flash_bwd_paramsE)
        /*0614*/ 	.word	0x00000008


	//----- nvinfo : EIATTR_MIN_STACK_SIZE
	.align		4
.L_270:
        /*0618*/ 	.byte	0x04, 0x12
        /*061a*/ 	.short	(.L_272 - .L_271)
	.align		4
.L_271:
        /*061c*/ 	.word	index@(_ZN5flash44flash_bwd_dq_dk_dv_loop_seqk_parallel_kernelI23Flash_bwd_kernel_traitsILi256ELi64ELi64ELi8ELi4ELi2ELi2ELb0ELb1EN7cutlass10bfloat16_tE19Flash_kernel_traitsILi256ELi64ELi64ELi8ES3_EELb0ELb0ELb1ELb0ELb0ELb0ELb0EEEvNS_16Flash_bwd_paramsE)
        /*0620*/ 	.word	0x00000008


	//----- nvinfo : EIATTR_MIN_STACK_SIZE
	.align		4
.L_272:
        /*0624*/ 	.byte	0x04, 0x12
        /*0626*/ 	.short	(.L_274 - .L_273)
	.align		4
.L_273:
        /*0628*/ 	.word	index@(_ZN5flash44flash_bwd_dq_dk_dv_loop_seqk_parallel_kernelI23Flash_bwd_kernel_traitsILi256ELi64ELi64ELi8ELi4ELi2ELi2ELb0ELb1EN7cutlass10bfloat16_tE19Flash_kernel_traitsILi256ELi64ELi64ELi8ES3_EELb0ELb0ELb0ELb0ELb0ELb1ELb0EEEvNS_16Flash_bwd_paramsE)
        /*062c*/ 	.word	0x00000000


	//----- nvinfo : EIATTR_MIN_STACK_SIZE
	.align		4
.L_274:
        /*0630*/ 	.byte	0x04, 0x12
        /*0632*/ 	.short	(.L_276 - .L_275)
	.align		4
.L_275:
        /*0634*/ 	.word	index@(_ZN5flash44flash_bwd_dq_dk_dv_loop_seqk_parallel_kernelI23Flash_bwd_kernel_traitsILi256ELi64ELi64ELi8ELi4ELi2ELi2ELb0ELb1EN7cutlass10bfloat16_tE19Flash_kernel_traitsILi256ELi64ELi64ELi8ES3_EELb0ELb0ELb0ELb1ELb0ELb0ELb0EEEvNS_16Flash_bwd_paramsE)
        /*0638*/ 	.word	0x00000000


	//----- nvinfo : EIATTR_MIN_STACK_SIZE
	.align		4
.L_276:
        /*063c*/ 	.byte	0x04, 0x12
        /*063e*/ 	.short	(.L_278 - .L_277)
	.align		4
.L_277:
        /*0640*/ 	.word	index@(_ZN5flash44flash_bwd_dq_dk_dv_loop_seqk_parallel_kernelI23Flash_bwd_kernel_traitsILi256ELi64ELi64ELi8ELi4ELi2ELi2ELb0ELb1EN7cutlass10bfloat16_tE19Flash_kernel_traitsILi256ELi64ELi64ELi8ES3_EELb0ELb0ELb1ELb0ELb0ELb1ELb0EEEvNS_16Flash_bwd_paramsE)
        /*0644*/ 	.word	0x00000000


	//----- nvinfo : EIATTR_MIN_STACK_SIZE
	.align		4
.L_278:
        /*0648*/ 	.byte	0x04, 0x12
        /*064a*/ 	.short	(.L_280 - .L_279)
	.align		4
.L_279:
        /*064c*/ 	.word	index@(_ZN5flash44flash_bwd_dq_dk_dv_loop_seqk_parallel_kernelI23Flash_bwd_kernel_traitsILi256ELi64ELi64ELi8ELi4ELi2ELi2ELb0ELb1EN7cutlass10bfloat16_tE19Flash_kernel_traitsILi256ELi64ELi64ELi8ES3_EELb0ELb0ELb1ELb1ELb0ELb0ELb0EEEvNS_16Flash_bwd_paramsE)
        /*0650*/ 	.word	0x00000000


	//----- nvinfo : EIATTR_MIN_STACK_SIZE
	.align		4
.L_280:
        /*0654*/ 	.byte	0x04, 0x12
        /*0656*/ 	.short	(.L_282 - .L_281)
	.align		4
.L_281:
        /*0658*/ 	.word	index@(_ZN5flash44flash_bwd_dq_dk_dv_loop_seqk_parallel_kernelI23Flash_bwd_kernel_traitsILi256ELi64ELi64ELi8ELi4ELi2ELi2ELb0ELb0EN7cutlass10bfloat16_tE19Flash_kernel_traitsILi256ELi64ELi64ELi8ES3_EELb0ELb0ELb0ELb0ELb0ELb0ELb0EEEvNS_16Flash_bwd_paramsE)
        /*065c*/ 	.word	0x00000008


	//----- nvinfo : EIATTR_MIN_STACK_SIZE
	.align		4
.L_282:
        /*0660*/ 	.byte	0x04, 0x12
        /*0662*/ 	.short	(.L_284 - .L_283)
	.align		4
.L_283:
        /*0664*/ 	.word	index@(_ZN5flash44flash_bwd_dq_dk_dv_loop_seqk_parallel_kernelI23Flash_bwd_kernel_traitsILi256ELi64ELi64ELi8ELi4ELi2ELi2ELb0ELb0EN7cutlass10bfloat16_tE19Flash_kernel_traitsILi256ELi64ELi64ELi8ES3_EELb0ELb0ELb1ELb0ELb0ELb0ELb0EEEvNS_16Flash_bwd_paramsE)
        /*0668*/ 	.word	0x00000070


	//----- nvinfo : EIATTR_MIN_STACK_SIZE
	.align		4
.L_284:
        /*066c*/ 	.byte	0x04, 0x12
        /*066e*/ 	.short	(.L_286 - .L_285)
	.align		4
.L_285:
        /*0670*/ 	.word	index@(_ZN5flash44flash_bwd_dq_dk_dv_loop_seqk_parallel_kernelI23Flash_bwd_kernel_traitsILi256ELi64ELi64ELi8ELi4ELi2ELi2ELb0ELb0EN7cutlass10bfloat16_tE19Flash_kernel_traitsILi256ELi64ELi64ELi8ES3_EELb0ELb0ELb0ELb0ELb0ELb1ELb0EEEvNS_16Flash_bwd_paramsE)
        /*0674*/ 	.word	0x00000008


	//----- nvinfo : EIATTR_MIN_STACK_SIZE
	.align		4
.L_286:
        /*0678*/ 	.byte	0x04, 0x12
        /*067a*/ 	.short	(.L_288 - .L_287)
	.align		4
.L_287:
        /*067c*/ 	.word	index@(_ZN5flash44flash_bwd_dq_dk_dv_loop_seqk_parallel_kernelI23Flash_bwd_kernel_traitsILi256ELi64ELi64ELi8ELi4ELi2ELi2ELb0ELb0EN7cutlass10bfloat16_tE19Flash_kernel_traitsILi256ELi64ELi64ELi8ES3_EELb0ELb0ELb0ELb1ELb0ELb0ELb0EEEvNS_16Flash_bwd_paramsE)
        /*0680*/ 	.word	0x00000078


	//----- nvinfo : EIATTR_MIN_STACK_SIZE
	.align		4
.L_288:
        /*0684*/ 	.byte	0x04, 0x12
        /*0686*/ 	.short	(.L_290 - .L_289)
	.align		4
.L_289:
        /*0688*/ 	.word	index@(_ZN5flash44flash_bwd_dq_dk_dv_loop_seqk_parallel_kernelI23Flash_bwd_kernel_traitsILi256ELi64ELi64ELi8ELi4ELi2ELi2ELb0ELb0EN7cutlass10bfloat16_tE19Flash_kernel_traitsILi256ELi64ELi64ELi8ES3_EELb0ELb0ELb1ELb0ELb0ELb1ELb0EEEvNS_16Flash_bwd_paramsE)
        /*068c*/ 	.word	0x00000008


	//----- nvinfo : EIATTR_MIN_STACK_SIZE
	.align		4
.L_290:
        /*0690*/ 	.byte	0x04, 0x12
        /*0692*/ 	.short	(.L_292 - .L_291)
	.align		4
.L_291:
        /*0694*/ 	.word	index@(_ZN5flash44flash_bwd_dq_dk_dv_loop_seqk_parallel_kernelI23Flash_bwd_kernel_traitsILi256ELi64ELi64ELi8ELi4ELi2ELi2ELb0ELb0EN7cutlass10bfloat16_tE19Flash_kernel_traitsILi256ELi64ELi64ELi8ES3_EELb0ELb0ELb1ELb1ELb0ELb0ELb0EEEvNS_16Flash_bwd_paramsE)
        /*0698*/ 	.word	0x00000070


	//----- nvinfo : EIATTR_MIN_STACK_SIZE
	.align		4
.L_292:
        /*069c*/ 	.byte	0x04, 0x12
        /*069e*/ 	.short	(.L_294 - .L_293)
	.align		4
.L_293:
        /*06a0*/ 	.word	index@(_ZN5flash27flash_bwd_convert_dq_kernelI23Flash_bwd_kernel_traitsILi256ELi64ELi64ELi8ELi4ELi2ELi2ELb0ELb1EN7cutlass10bfloat16_tE19Flash_kernel_traitsILi256ELi64ELi64ELi8ES3_EEEEvNS_16Flash_bwd_paramsEi)
        /*06a4*/ 	.word	0x00000000


	//----- nvinfo : EIATTR_MIN_STACK_SIZE
	.align		4
.L_294:
        /*06a8*/ 	.byte	0x04, 0x12
        /*06aa*/ 	.short	(.L_296 - .L_295)
	.align		4
.L_295:
        /*06ac*/ 	.word	index@(_ZN5flash44flash_bwd_dq_dk_dv_loop_seqk_parallel_kernelI23Flash_bwd_kernel_traitsILi256ELi64ELi64ELi8ELi4ELi2ELi2ELb0ELb1EN7cutlass10bfloat16_tE19Flash_kernel_traitsILi256ELi64ELi64ELi8ES3_EELb1ELb0ELb0ELb0ELb0ELb0ELb0EEEvNS_16Flash_bwd_paramsE)
        /*06b0*/ 	.word	0x00000000


	//----- nvinfo : EIATTR_MIN_STACK_SIZE
	.align		4
.L_296:
        /*06b4*/ 	.byte	0x04, 0x12
        /*06b6*/ 	.short	(.L_298 - .L_297)
	.align		4
.L_297:
        /*06b8*/ 	.word	index@(_ZN5flash44flash_bwd_dq_dk_dv_loop_seqk_parallel_kernelI23Flash_bwd_kernel_traitsILi256ELi64ELi64ELi8ELi4ELi2ELi2ELb0ELb1EN7cutlass10bfloat16_tE19Flash_kernel_traitsILi256ELi64ELi64ELi8ES3_EELb0ELb0ELb0ELb0ELb0ELb0ELb1EEEvNS_16Flash_bwd_paramsE)
        /*06bc*/ 	.word	0x00000008


	//----- nvinfo : EIATTR_MIN_STACK_SIZE
	.align		4
.L_298:
        /*06c0*/ 	.byte	0x04, 0x12
        /*06c2*/ 	.short	(.L_300 - .L_299)
	.align		4
.L_299:
        /*06c4*/ 	.word	index@(_ZN5flash44flash_bwd_dq_dk_dv_loop_seqk_parallel_kernelI23Flash_bwd_kernel_traitsILi256ELi64ELi64ELi8ELi4ELi2ELi2ELb0ELb1EN7cutlass10bfloat16_tE19Flash_kernel_traitsILi256ELi64ELi64ELi8ES3_EELb1ELb0ELb1ELb0ELb0ELb0ELb0EEEvNS_16Flash_bwd_paramsE)
        /*06c8*/ 	.word	0x00000008


	//----- nvinfo : EIATTR_MIN_STACK_SIZE
	.align		4
.L_300:
        /*06cc*/ 	.byte	0x04, 0x12
        /*06ce*/ 	.short	(.L_302 - .L_301)
	.align		4
.L_301:
        /*06d0*/ 	.word	index@(_ZN5flash44flash_bwd_dq_dk_dv_loop_seqk_parallel_kernelI23Flash_bwd_kernel_traitsILi256ELi64ELi64ELi8ELi4ELi2ELi2ELb0ELb1EN7cutlass10bfloat16_tE19Flash_kernel_traitsILi256ELi64ELi64ELi8ES3_EELb0ELb0ELb1ELb0ELb0ELb0ELb1EEEvNS_16Flash_bwd_paramsE)
        /*06d4*/ 	.word	0x00000008


	//----- nvinfo : EIATTR_MIN_STACK_SIZE
	.align		4
.L_302:
        /*06d8*/ 	.byte	0x04, 0x12
        /*06da*/ 	.short	(.L_304 - .L_303)
	.align		4
.L_303:
        /*06dc*/ 	.word	index@(_ZN5flash44flash_bwd_dq_dk_dv_loop_seqk_parallel_kernelI23Flash_bwd_kernel_traitsILi256ELi64ELi64ELi8ELi4ELi2ELi2ELb0ELb1EN7cutlass10bfloat16_tE19Flash_kernel_traitsILi256ELi64ELi64ELi8ES3_EELb1ELb0ELb0ELb0ELb0ELb1ELb0EEEvNS_16Flash_bwd_paramsE)
        /*06e0*/ 	.word	0x00000000


	//----- nvinfo : EIATTR_MIN_STACK_SIZE
	.align		4
.L_304:
        /*06e4*/ 	.byte	0x04, 0x12
        /*06e6*/ 	.short	(.L_306 - .L_305)
	.align		4
.L_305:
        /*06e8*/ 	.word	index@(_ZN5flash44flash_bwd_dq_dk_dv_loop_seqk_parallel_kernelI23Flash_bwd_kernel_traitsILi256ELi64ELi64ELi8ELi4ELi2ELi2ELb0ELb1EN7cutlass10bfloat16_tE19Flash_kernel_traitsILi256ELi64ELi64ELi8ES3_EELb0ELb0ELb0ELb0ELb0ELb1ELb1EEEvNS_16Flash_bwd_paramsE)
        /*06ec*/ 	.word	0x00000000


	//----- nvinfo : EIATTR_MIN_STACK_SIZE
	.align		4
.L_306:
        /*06f0*/ 	.byte	0x04, 0x12
        /*06f2*/ 	.short	(.L_308 - .L_307)
	.align		4
.L_307:
        /*06f4*/ 	.word	index@(_ZN5flash44flash_bwd_dq_dk_dv_loop_seqk_parallel_kernelI23Flash_bwd_kernel_traitsILi256ELi64ELi64ELi8ELi4ELi2ELi2ELb0ELb1EN7cutlass10bfloat16_tE19Flash_kernel_traitsILi256ELi64ELi64ELi8ES3_EELb1ELb0ELb0ELb1ELb0ELb0ELb0EEEvNS_16Flash_bwd_paramsE)
        /*06f8*/ 	.word	0x00000008


	//----- nvinfo : EIATTR_MIN_STACK_SIZE
	.align		4
.L_308:
        /*06fc*/ 	.byte	0x04, 0x12
        /*06fe*/ 	.short	(.L_310 - .L_309)
	.align		4
.L_309:
        /*0700*/ 	.word	index@(_ZN5flash44flash_bwd_dq_dk_dv_loop_seqk_parallel_kernelI23Flash_bwd_kernel_traitsILi256ELi64ELi64ELi8ELi4ELi2ELi2ELb0ELb1EN7cutlass10bfloat16_tE19Flash_kernel_traitsILi256ELi64ELi64ELi8ES3_EELb0ELb0ELb0ELb1ELb0ELb0ELb1EEEvNS_16Flash_bwd_paramsE)
        /*0704*/ 	.word	0x00000000


	//----- nvinfo : EIATTR_MIN_STACK_SIZE
	.align		4
.L_310:
        /*0708*/ 	.byte	0x04, 0x12
        /*070a*/ 	.short	(.L_312 - .L_311)
	.align		4
.L_311:
        /*070c*/ 	.word	index@(_ZN5flash44flash_bwd_dq_dk_dv_loop_seqk_parallel_kernelI23Flash_bwd_kernel_traitsILi256ELi64ELi64ELi8ELi4ELi2ELi2ELb0ELb1EN7cutlass10bfloat16_tE19Flash_kernel_traitsILi256ELi64ELi64ELi8ES3_EELb1ELb0ELb1ELb0ELb0ELb1ELb0EEEvNS_16Flash_bwd_paramsE)
        /*0710*/ 	.word	0x00000000


	//----- nvinfo : EIATTR_MIN_STACK_SIZE
	.align		4
.L_312:
        /*0714*/ 	.byte	0x04, 0x12
        /*0716*/ 	.short	(.L_314 - .L_313)
	.align		4
.L_313:
        /*0718*/ 	.word	index@(_ZN5flash44flash_bwd_dq_dk_dv_loop_seqk_parallel_kernelI23Flash_bwd_kernel_traitsILi256ELi64ELi64ELi8ELi4ELi2ELi2ELb0ELb1EN7cutlass10bfloat16_tE19Flash_kernel_traitsILi256ELi64ELi64ELi8ES3_EELb0ELb0ELb1ELb0ELb0ELb1ELb1EEEvNS_16Flash_bwd_paramsE)
        /*071c*/ 	.word	0x00000000


	//----- nvinfo : EIATTR_MIN_STACK_SIZE
	.align		4
.L_314:
        /*0720*/ 	.byte	0x04, 0x12
        /*0722*/ 	.short	(.L_316 - .L_315)
	.align		4
.L_315:
        /*0724*/ 	.word	index@(_ZN5flash44flash_bwd_dq_dk_dv_loop_seqk_parallel_kernelI23Flash_bwd_kernel_traitsILi256ELi64ELi64ELi8ELi4ELi2ELi2ELb0ELb1EN7cutlass10bfloat16_tE19Flash_kernel_traitsILi256ELi64ELi64ELi8ES3_EELb1ELb0ELb1ELb1ELb0ELb0ELb0EEEvNS_16Flash_bwd_paramsE)
        /*0728*/ 	.word	0x00000008


	//----- nvinfo : EIATTR_MIN_STACK_SIZE
	.align		4
.L_316:
        /*072c*/ 	.byte	0x04, 0x12
        /*072e*/ 	.short	(.L_318 - .L_317)
	.align		4
.L_317:
        /*0730*/ 	.word	index@(_ZN5flash44flash_bwd_dq_dk_dv_loop_seqk_parallel_kernelI23Flash_bwd_kernel_traitsILi256ELi64ELi64ELi8ELi4ELi2ELi2ELb0ELb1EN7cutlass10bfloat16_tE19Flash_kernel_traitsILi256ELi64ELi64ELi8ES3_EELb0ELb0ELb1ELb1ELb0ELb0ELb1EEEvNS_16Flash_bwd_paramsE)
        /*0734*/ 	.word	0x00000000


	//----- nvinfo : EIATTR_MIN_STACK_SIZE
	.align		4
.L_318:
        /*0738*/ 	.byte	0x04, 0x12
        /*073a*/ 	.short	(.L_320 - .L_319)
	.align		4
.L_319:
        /*073c*/ 	.word	index@(_ZN5flash25flash_bwd_dot_do_o_kernelILb0E23Flash_bwd_kernel_traitsILi256ELi64ELi64ELi8ELi4ELi2ELi2ELb0ELb1EN7cutlass10bfloat16_tE19Flash_kernel_traitsILi256ELi64ELi64ELi8ES3_EEEEvNS_16Flash_bwd_paramsE)
        /*0740*/ 	.word	0x00000000


	//----- nvinfo : EIATTR_MIN_STACK_SIZE
	.align		4
.L_320:
        /*0744*/ 	.byte	0x04, 0x12
        /*0746*/ 	.short	(.L_322 - .L_321)
	.align		4
.L_321:
        /*0748*/ 	.word	index@(_ZN5flash25flash_bwd_dot_do_o_kernelILb1E23Flash_bwd_kernel_traitsILi256ELi64ELi64ELi8ELi4ELi2ELi2ELb0ELb1EN7cutlass10bfloat16_tE19Flash_kernel_traitsILi256ELi64ELi64ELi8ES3_EEEEvNS_16Flash_bwd_paramsE)
        /*074c*/ 	.word	0x00000000


	//----- nvinfo : EIATTR_MIN_STACK_SIZE
	.align		4
.L_322:
        /*0750*/ 	.byte	0x04, 0x12
        /*0752*/ 	.short	(.L_324 - .L_323)
	.align		4
.L_323:
        /*0754*/ 	.word	index@(_ZN5flash27flash_bwd_convert_dq_kernelI23Flash_bwd_kernel_traitsILi256ELi64ELi64ELi8ELi4ELi2ELi2ELb0ELb0EN7cutlass10bfloat16_tE19Flash_kernel_traitsILi256ELi64ELi64ELi8ES3_EEEEvNS_16Flash_bwd_paramsEi)
        /*0758*/ 	.word	0x00000000


	//----- nvinfo : EIATTR_MIN_STACK_SIZE
	.align		4
.L_324:
        /*075c*/ 	.byte	0x04, 0x12
        /*075e*/ 	.short	(.L_326 - .L_325)
	.align		4
.L_325:
        /*0760*/ 	.word	index@(_ZN5flash44flash_bwd_dq_dk_dv_loop_seqk_parallel_kernelI23Flash_bwd_kernel_traitsILi256ELi64ELi64ELi8ELi4ELi2ELi2ELb0ELb0EN7cutlass10bfloat16_tE19Flash_kernel_traitsILi256ELi64ELi64ELi8ES3_EELb1ELb0ELb0ELb0ELb0ELb0ELb0EEEvNS_16Flash_bwd_paramsE)
        /*0764*/ 	.word	0x00000078


	//----- nvinfo : EIATTR_MIN_STACK_SIZE
	.align		4
.L_326:
        /*0768*/ 	.byte	0x04, 0x12
        /*076a*/ 	.short	(.L_328 - .L_327)
	.align		4
.L_327:
        /*076c*/ 	.word	index@(_ZN5flash44flash_bwd_dq_dk_dv_loop_seqk_parallel_kernelI23Flash_bwd_kernel_traitsILi256ELi64ELi64ELi8ELi4ELi2ELi2ELb0ELb0EN7cutlass10bfloat16_tE19Flash_kernel_traitsILi256ELi64ELi64ELi8ES3_EELb0ELb0ELb0ELb0ELb0ELb0ELb1EEEvNS_16Flash_bwd_paramsE)
        /*0770*/ 	.word	0x00000010


	//----- nvinfo : EIATTR_MIN_STACK_SIZE
	.align		4
.L_328:
        /*0774*/ 	.byte	0x04, 0x12
        /*0776*/ 	.short	(.L_330 - .L_329)
	.align		4
.L_329:
        /*0778*/ 	.word	index@(_ZN5flash44flash_bwd_dq_dk_dv_loop_seqk_parallel_kernelI23Flash_bwd_kernel_traitsILi256ELi64ELi64ELi8ELi4ELi2ELi2ELb0ELb0EN7cutlass10bfloat16_tE19Flash_kernel_traitsILi256ELi64ELi64ELi8ES3_EELb1ELb0ELb1ELb0ELb0ELb0ELb0EEEvNS_16Flash_bwd_paramsE)
        /*077c*/ 	.word	0x00000070


	//----- nvinfo : EIATTR_MIN_STACK_SIZE
	.align		4
.L_330:
        /*0780*/ 	.byte	0x04, 0x12
        /*0782*/ 	.short	(.L_332 - .L_331)
	.align		4
.L_331:
        /*0784*/ 	.word	index@(_ZN5flash44flash_bwd_dq_dk_dv_loop_seqk_parallel_kernelI23Flash_bwd_kernel_traitsILi256ELi64ELi64ELi8ELi4ELi2ELi2ELb0ELb0EN7cutlass10bfloat16_tE19Flash_kernel_traitsILi256ELi64ELi64ELi8ES3_EELb0ELb0ELb1ELb0ELb0ELb0ELb1EEEvNS_16Flash_bwd_paramsE)
        /*0788*/ 	.word	0x00000070


	//----- nvinfo : EIATTR_MIN_STACK_SIZE
	.align		4
.L_332:
        /*078c*/ 	.byte	0x04, 0x12
        /*078e*/ 	.short	(.L_334 - .L_333)
	.align		4
.L_333:
        /*0790*/ 	.word	index@(_ZN5flash44flash_bwd_dq_dk_dv_loop_seqk_parallel_kernelI23Flash_bwd_kernel_traitsILi256ELi64ELi64ELi8ELi4ELi2ELi2ELb0ELb0EN7cutlass10bfloat16_tE19Flash_kernel_traitsILi256ELi64ELi64ELi8ES3_EELb1ELb0ELb0ELb0ELb0ELb1ELb0EEEvNS_16Flash_bwd_paramsE)
        /*0794*/ 	.word	0x00000000


	//----- nvinfo : EIATTR_MIN_STACK_SIZE
	.align		4
.L_334:
        /*0798*/ 	.byte	0x04, 0x12
        /*079a*/ 	.short	(.L_336 - .L_335)
	.align		4
.L_335:
        /*079c*/ 	.word	index@(_ZN5flash44flash_bwd_dq_dk_dv_loop_seqk_parallel_kernelI23Flash_bwd_kernel_traitsILi256ELi64ELi64ELi8ELi4ELi2ELi2ELb0ELb0EN7cutlass10bfloat16_tE19Flash_kernel_traitsILi256ELi64ELi64ELi8ES3_EELb0ELb0ELb0ELb0ELb0ELb1ELb1EEEvNS_16Flash_bwd_paramsE)
        /*07a0*/ 	.word	0x00000010


	//----- nvinfo : EIATTR_MIN_STACK_SIZE
	.align		4
.L_336:
        /*07a4*/ 	.byte	0x04, 0x12
        /*07a6*/ 	.short	(.L_338 - .L_337)
	.align		4
.L_337:
        /*07a8*/ 	.word	index@(_ZN5flash44flash_bwd_dq_dk_dv_loop_seqk_parallel_kernelI23Flash_bwd_kernel_traitsILi256ELi64ELi64ELi8ELi4ELi2ELi2ELb0ELb0EN7cutlass10bfloat16_tE19Flash_kernel_traitsILi256ELi64ELi64ELi8ES3_EELb1ELb0ELb0ELb1ELb0ELb0ELb0EEEvNS_16Flash_bwd_paramsE)
        /*07ac*/ 	.word	0x00000078


	//----- nvinfo : EIATTR_MIN_STACK_SIZE
	.align		4
.L_338:
        /*07b0*/ 	.byte	0x04, 0x12
        /*07b2*/ 	.short	(.L_340 - .L_339)
	.align		4
.L_339:
        /*07b4*/ 	.word	index@(_ZN5flash44flash_bwd_dq_dk_dv_loop_seqk_parallel_kernelI23Flash_bwd_kernel_traitsILi256ELi64ELi64ELi8ELi4ELi2ELi2ELb0ELb0EN7cutlass10bfloat16_tE19Flash_kernel_traitsILi256ELi64ELi64ELi8ES3_EELb0ELb0ELb0ELb1ELb0ELb0ELb1EEEvNS_16Flash_bwd_paramsE)
        /*07b8*/ 	.word	0x00000008


	//----- nvinfo : EIATTR_MIN_STACK_SIZE
	.align		4
.L_340:
        /*07bc*/ 	.byte	0x04, 0x12
        /*07be*/ 	.short	(.L_342 - .L_341)
	.align		4
.L_341:
        /*07c0*/ 	.word	index@(_ZN5flash44flash_bwd_dq_dk_dv_loop_seqk_parallel_kernelI23Flash_bwd_kernel_traitsILi256ELi64ELi64ELi8ELi4ELi2ELi2ELb0ELb0EN7cutlass10bfloat16_tE19Flash_kernel_traitsILi256ELi64ELi64ELi8ES3_EELb1ELb0ELb1ELb0ELb0ELb1ELb0EEEvNS_16Flash_bwd_paramsE)
        /*07c4*/ 	.word	0x00000000


	//----- nvinfo : EIATTR_MIN_STACK_SIZE
	.align		4
.L_342:
        /*07c8*/ 	.byte	0x04, 0x12
        /*07ca*/ 	.short	(.L_344 - .L_343)
	.align		4
.L_343:
        /*07cc*/ 	.word	index@(_ZN5flash44flash_bwd_dq_dk_dv_loop_seqk_parallel_kernelI23Flash_bwd_kernel_traitsILi256ELi64ELi64ELi8ELi4ELi2ELi2ELb0ELb0EN7cutlass10bfloat16_tE19Flash_kernel_traitsILi256ELi64ELi64ELi8ES3_EELb0ELb0ELb1ELb0ELb0ELb1ELb1EEEvNS_16Flash_bwd_paramsE)
        /*07d0*/ 	.word	0x00000008


	//----- nvinfo : EIATTR_MIN_STACK_SIZE
	.align		4
.L_344:
        /*07d4*/ 	.byte	0x04, 0x12
        /*07d6*/ 	.short	(.L_346 - .L_345)
	.align		4
.L_345:
        /*07d8*/ 	.word	index@(_ZN5flash44flash_bwd_dq_dk_dv_loop_seqk_parallel_kernelI23Flash_bwd_kernel_traitsILi256ELi64ELi64ELi8ELi4ELi2ELi2ELb0ELb0EN7cutlass10bfloat16_tE19Flash_kernel_traitsILi256ELi64ELi64ELi8ES3_EELb1ELb0ELb1ELb1ELb0ELb0ELb0EEEvNS_16Flash_bwd_paramsE)
        /*07dc*/ 	.word	0x00000008


	//----- nvinfo : EIATTR_MIN_STACK_SIZE
	.align		4
.L_346:
        /*07e0*/ 	.byte	0x04, 0x12
        /*07e2*/ 	.short	(.L_348 - .L_347)
	.align		4
.L_347:
        /*07e4*/ 	.word	index@(_ZN5flash44flash_bwd_dq_dk_dv_loop_seqk_parallel_kernelI23Flash_bwd_kernel_traitsILi256ELi64ELi64ELi8ELi4ELi2ELi2ELb0ELb0EN7cutlass10bfloat16_tE19Flash_kernel_traitsILi256ELi64ELi64ELi8ES3_EELb0ELb0ELb1ELb1ELb0ELb0ELb1EEEvNS_16Flash_bwd_paramsE)
        /*07e8*/ 	.word	0x00000070


	//----- nvinfo : EIATTR_MIN_STACK_SIZE
	.align		4
.L_348:
        /*07ec*/ 	.byte	0x04, 0x12
        /*07ee*/ 	.short	(.L_350 - .L_349)
	.align		4
.L_349:
        /*07f0*/ 	.word	index@(_ZN5flash25flash_bwd_dot_do_o_kernelILb0E23Flash_bwd_kernel_traitsILi256ELi64ELi64ELi8ELi4ELi2ELi2ELb0ELb0EN7cutlass10bfloat16_tE19Flash_kernel_traitsILi256ELi64ELi64ELi8ES3_EEEEvNS_16Flash_bwd_paramsE)
        /*07f4*/ 	.word	0x00000000


	//----- nvinfo : EIATTR_MIN_STACK_SIZE
	.align		4
.L_350:
        /*07f8*/ 	.byte	0x04, 0x12
        /*07fa*/ 	.short	(.L_352 - .L_351)
	.align		4
.L_351:
        /*07fc*/ 	.word	index@(_ZN5flash25flash_bwd_dot_do_o_kernelILb1E23Flash_bwd_kernel_traitsILi256ELi64ELi64ELi8ELi4ELi2ELi2ELb0ELb0EN7cutlass10bfloat16_tE19Flash_kernel_traitsILi256ELi64ELi64ELi8ES3_EEEEvNS_16Flash_bwd_paramsE)
        /*0800*/ 	.word	0x00000000
.L_352:


//--------------------- .nv.compat                --------------------------
	.section	.nv.compat,"",@"SHT_CUDA_COMPAT_INFO"
	.align	4
        /*0000*/ 	.byte	0x02, 0x09, 0x01, 0x00, 0x02, 0x02, 0x01, 0x00, 0x02, 0x05, 0x05, 0x00, 0x03, 0x07, 0x01, 0x01
        /*0010*/ 	.byte	0x02, 0x03, 0x00, 0x00, 0x02, 0x06, 0x01, 0x00, 0x04, 0x0b, 0x08, 0x00, 0x00, 0x00, 0x00, 0x00
        /*0020*/ 	.byte	0x00, 0x00, 0x00, 0x00


//--------------------- .nv.info._ZN5flash27flash_bwd_convert_dq_kernelI23Flash_bwd_kernel_traitsILi256ELi64ELi32ELi8ELi4ELi1ELi2ELb1ELb1EN7cutlass10bfloat16_tE19Flash_kernel_traitsILi256ELi64ELi32ELi8ES3_EEEEvNS_16Flash_bwd_paramsEi --------------------------
	.section	.nv.info._ZN5flash27flash_bwd_convert_dq_kernelI23Flash_bwd_kernel_traitsILi256ELi64ELi32ELi8ELi4ELi1ELi2ELb1ELb1EN7cutlass10bfloat16_tE19Flash_kernel_traitsILi256ELi64ELi32ELi8ES3_EEEEvNS_16Flash_bwd_paramsEi,"",@"SHT_CUDA_INFO"
	.sectionflags	@""
	.align	4


	//----- nvinfo : EIATTR_CUDA_API_VERSION
	.align		4
        /*0000*/ 	.byte	0x04, 0x37
        /*0002*/ 	.short	(.L_354 - .L_353)
.L_353:
        /*0004*/ 	.word	0x00000082


	//----- nvinfo : EIATTR_KPARAM_INFO
	.align		4
.L_354:
        /*0008*/ 	.byte	0x04, 0x17
        /*000a*/ 	.short	(.L_356 - .L_355)
.L_355:
        /*000c*/ 	.word	0x00000000
        /*0010*/ 	.short	0x0001
        /*0012*/ 	.short	0x0280
        /*0014*/ 	.byte	0x00, 0xf0, 0x11, 0x00


	//----- nvinfo : EIATTR_KPARAM_INFO
	.align		4
.L_356:
        /*0018*/ 	.byte	0x04, 0x17
        /*001a*/ 	.short	(.L_358 - .L_357)
.L_357:
        /*001c*/ 	.word	0x00000000
        /*0020*/ 	.short	0x0000
        /*0022*/ 	.short	0x0000
        /*0024*/ 	.byte	0x00, 0xf0, 0x01, 0x0a


	//----- nvinfo : EIATTR_SPARSE_MMA_MASK
	.align		4
.L_358:
        /*0028*/ 	.byte	0x03, 0x50
        /*002a*/ 	.short	0x0000


	//----- nvinfo : EIATTR_MAXREG_COUNT
	.align		4
        /*002c*/ 	.byte	0x03, 0x1b
        /*002e*/ 	.short	0x00ff


	//----- nvinfo : EIATTR_NUM_BARRIERS
	.align		4
        /*0030*/ 	.byte	0x02, 0x4c
        /*0032*/ 	.byte	0x01
	.zero		1


	//----- nvinfo : EIATTR_MERCURY_ISA_VERSION
	.align		4
        /*0034*/ 	.byte	0x03, 0x5f
        /*0036*/ 	.short	0x0101


	//----- nvinfo : EIATTR_EXIT_INSTR_OFFSETS
	.align		4
        /*0038*/ 	.byte	0x04, 0x1c
        /*003a*/ 	.short	(.L_360 - .L_359)


	//   ....[0]....
.L_359:
        /*003c*/ 	.word	0x00000100


	//   ....[1]....
        /*0040*/ 	.word	0x000020f0


	//   ....[2]....
        /*0044*/ 	.word	0x00002230


	//   ....[3]....
        /*0048*/ 	.word	0x00002250


	//----- nvinfo : EIATTR_CRS_STACK_SIZE
	.align		4
.L_360:
        /*004c*/ 	.byte	0x04, 0x1e
        /*004e*/ 	.short	(.L_362 - .L_361)
.L_361:
        /*0050*/ 	.word	0x00000000


	//----- nvinfo : EIATTR_CBANK_PARAM_SIZE
	.align		4
.L_362:
        /*0054*/ 	.byte	0x03, 0x19
        /*0056*/ 	.short	0x0284


	//----- nvinfo : EIATTR_PARAM_CBANK
	.align		4
        /*0058*/ 	.byte	0x04, 0x0a
        /*005a*/ 	.short	(.L_364 - .L_363)
	.align		4
.L_363:
        /*005c*/ 	.word	index@(.nv.constant0._ZN5flash27flash_bwd_convert_dq_kernelI23Flash_bwd_kernel_traitsILi256ELi64ELi32ELi8ELi4ELi1ELi2ELb1ELb1EN7cutlass10bfloat16_tE19Flash_kernel_traitsILi256ELi64ELi32ELi8ES3_EEEEvNS_16Flash_bwd_paramsEi)
        /*0060*/ 	.short	0x0210
        /*0062*/ 	.short	0x0284


	//----- nvinfo : EIATTR_SW_WAR
	.align		4
.L_364:
        /*0064*/ 	.byte	0x04, 0x36
        /*0066*/ 	.short	(.L_366 - .L_365)
.L_365:
        /*0068*/ 	.word	0x00000008
.L_366:


//--------------------- .nv.info._ZN5flash44flash_bwd_dq_dk_dv_loop_seqk_parallel_kernelI23Flash_bwd_kernel_traitsILi256ELi64ELi32ELi8ELi4ELi1ELi2ELb1ELb1EN7cutlass10bfloat16_tE19Flash_kernel_traitsILi256ELi64ELi32ELi8ES3_EELb0ELb0ELb0ELb0ELb0ELb0ELb0EEEvNS_16Flash_bwd_paramsE --------------------------
	.section	.nv.info._ZN5flash44flash_bwd_dq_dk_dv_loop_seqk_parallel_kernelI23Flash_bwd_kernel_traitsILi256ELi64ELi32ELi8ELi4ELi1ELi2ELb1ELb1EN7cutlass10bfloat16_tE19Flash_kernel_traitsILi256ELi64ELi32ELi8ES3_EELb0ELb0ELb0ELb0ELb0ELb0ELb0EEEvNS_16Flash_bwd_paramsE,"",@"SHT_CUDA_INFO"
	.sectionflags	@""
	.align	4


	//----- nvinfo : EIATTR_CUDA_API_VERSION
	.align		4
        /*0000*/ 	.byte	0x04, 0x37
        /*0002*/ 	.short	(.L_368 - .L_367)
.L_367:
        /*0004*/ 	.word	0x00000082


	//----- nvinfo : EIATTR_KPARAM_INFO
	.align		4
.L_368:
        /*0008*/ 	.byte	0x04, 0x17
        /*000a*/ 	.short	(.L_370 - .L_369)
.L_369:
        /*000c*/ 	.word	0x00000000
        /*0010*/ 	.short	0x0000
        /*0012*/ 	.short	0x0000
        /*0014*/ 	.byte	0x00, 0xf0, 0x01, 0x0a


	//----- nvinfo : EIATTR_SPARSE_MMA_MASK
	.align		4
.L_370:
        /*0018*/ 	.byte	0x03, 0x50
        /*001a*/ 	.short	0x0000


	//----- nvinfo : EIATTR_MAXREG_COUNT
	.align		4
        /*001c*/ 	.byte	0x03, 0x1b
        /*001e*/ 	.short	0x00ff


	//----- nvinfo : EIATTR_NUM_BARRIERS
	.align		4
        /*0020*/ 	.byte	0x02, 0x4c
        /*0022*/ 	.byte	0x01
	.zero		1


	//----- nvinfo : EIATTR_ANNOTATIONS
	.align		4
        /*0024*/ 	.byte	0x04, 0x55
        /*0026*/ 	.short	(.L_372 - .L_371)


	//   ....[0]....
.L_371:
        /*0028*/ 	.word	0x00000001
        /*002c*/ 	.byte	0x80, 0x05, 0x00, 0x00, 0x01, 0x00, 0x00, 0x00, 0x00, 0x0a, 0x00, 0x00, 0x01, 0x00, 0x00, 0x00
        /*003c*/ 	.byte	0x50, 0x1c, 0x00, 0x00, 0x01, 0x00, 0x00, 0x00, 0xd0, 0x1d, 0x00, 0x00, 0x01, 0x00, 0x00, 0x00
        /*004c*/ 	.byte	0x00, 0x37, 0x00, 0x00, 0x01, 0x00, 0x00, 0x00, 0x30, 0x37, 0x00, 0x00


	//----- nvinfo : EIATTR_MERCURY_ISA_VERSION
	.align		4
.L_372:
        /*0058*/ 	.byte	0x03, 0x5f
        /*005a*/ 	.short	0x0101


	//----- nvinfo : EIATTR_EXIT_INSTR_OFFSETS
	.align		4
        /*005c*/ 	.byte	0x04, 0x1c
        /*005e*/ 	.short	(.L_374 - .L_373)


	//   ....[0]....
.L_373:
        /*0060*/ 	.word	0x000000a0


	//   ....[1]....
        /*0064*/ 	.word	0x00007c20


	//----- nvinfo : EIATTR_CRS_STACK_SIZE
	.align		4
.L_374:
        /*0068*/ 	.byte	0x04, 0x1e
        /*006a*/ 	.short	(.L_376 - .L_375)
.L_375:
        /*006c*/ 	.word	0x00000000


	//----- nvinfo : EIATTR_CBANK_PARAM_SIZE
	.align		4
.L_376:
        /*0070*/ 	.byte	0x03, 0x19
        /*0072*/ 	.short	0x0280


	//----- nvinfo : EIATTR_PARAM_CBANK
	.align		4
        /*0074*/ 	.byte	0x04, 0x0a
        /*0076*/ 	.short	(.L_378 - .L_377)
	.align		4
.L_377:
        /*0078*/ 	.word	index@(.nv.constant0._ZN5flash44flash_bwd_dq_dk_dv_loop_seqk_parallel_kernelI23Flash_bwd_kernel_traitsILi256ELi64ELi32ELi8ELi4ELi1ELi2ELb1ELb1EN7cutlass10bfloat16_tE19Flash_kernel_traitsILi256ELi64ELi32ELi8ES3_EELb0ELb0ELb0ELb0ELb0ELb0ELb0EEEvNS_16Flash_bwd_paramsE)
        /*007c*/ 	.short	0x0210
        /*007e*/ 	.short	0x0280


	//----- nvinfo : EIATTR_SW_WAR
	.align		4
.L_378:
        /*0080*/ 	.byte	0x04, 0x36
        /*0082*/ 	.short	(.L_380 - .L_379)
.L_379:
        /*0084*/ 	.word	0x00000008
.L_380:


//--------------------- .nv.info._ZN5flash44flash_bwd_dq_dk_dv_loop_seqk_parallel_kernelI23Flash_bwd_kernel_traitsILi256ELi64ELi32ELi8ELi4ELi1ELi2ELb1ELb1EN7cutlass10bfloat16_tE19Flash_kernel_traitsILi256ELi64ELi32ELi8ES3_EELb0ELb0ELb0ELb0ELb0ELb0ELb1EEEvNS_16Flash_bwd_paramsE --------------------------
	.section	.nv.info._ZN5flash44flash_bwd_dq_dk_dv_loop_seqk_parallel_kernelI23Flash_bwd_kernel_traitsILi256ELi64ELi32ELi8ELi4ELi1ELi2ELb1ELb1EN7cutlass10bfloat16_tE19Flash_kernel_traitsILi256ELi64ELi32ELi8ES3_EELb0ELb0ELb0ELb0ELb0ELb0ELb1EEEvNS_16Flash_bwd_paramsE,"",@"SHT_CUDA_INFO"
	.sectionflags	@""
	.align	4


	//----- nvinfo : EIATTR_CUDA_API_VERSION
	.align		4
        /*0000*/ 	.byte	0x04, 0x37
        /*0002*/ 	.short	(.L_382 - .L_381)
.L_381:
        /*0004*/ 	.word	0x00000082


	//----- nvinfo : EIATTR_KPARAM_INFO
	.align		4
.L_382:
        /*0008*/ 	.byte	0x04, 0x17
        /*000a*/ 	.short	(.L_384 - .L_383)
.L_383:
        /*000c*/ 	.word	0x00000000
        /*0010*/ 	.short	0x0000
        /*0012*/ 	.short	0x0000
        /*0014*/ 	.byte	0x00, 0xf0, 0x01, 0x0a


	//----- nvinfo : EIATTR_SPARSE_MMA_MASK
	.align		4
.L_384:
        /*0018*/ 	.byte	0x03, 0x50
        /*001a*/ 	.short	0x0000


	//----- nvinfo : EIATTR_MAXREG_COUNT
	.align		4
        /*001c*/ 	.byte	0x03, 0x1b
        /*001e*/ 	.short	0x00ff


	//----- nvinfo : EIATTR_NUM_BARRIERS
	.align		4
        /*0020*/ 	.byte	0x02, 0x4c
        /*0022*/ 	.byte	0x01
	.zero		1


	//----- nvinfo : EIATTR_ANNOTATIONS
	.align		4
        /*0024*/ 	.byte	0x04, 0x55
        /*0026*/ 	.short	(.L_386 - .L_385)


	//   ....[0]....
.L_385:
        /*0028*/ 	.word	0x00000001
        /*002c*/ 	.byte	0x80, 0x05, 0x00, 0x00, 0x01, 0x00, 0x00, 0x00, 0x00, 0x0a, 0x00, 0x00, 0x01, 0x00, 0x00, 0x00
        /*003c*/ 	.byte	0xc0, 0x1d, 0x00, 0x00, 0x01, 0x00, 0x00, 0x00, 0xe0, 0x36, 0x00, 0x00


	//----- nvinfo : EIATTR_MERCURY_ISA_VERSION
	.align		4
.L_386:
        /*0048*/ 	.byte	0x03, 0x5f
        /*004a*/ 	.short	0x0101


	//----- nvinfo : EIATTR_EXIT_INSTR_OFFSETS
	.align		4
        /*004c*/ 	.byte	0x04, 0x1c
        /*004e*/ 	.short	(.L_388 - .L_387)


	//   ....[0]....
.L_387:
        /*0050*/ 	.word	0x000000a0


	//   ....[1]....
        /*0054*/ 	.word	0x00007f00


	//----- nvinfo : EIATTR_CRS_STACK_SIZE
	.align		4
.L_388:
        /*0058*/ 	.byte	0x04, 0x1e
        /*005a*/ 	.short	(.L_390 - .L_389)
.L_389:
        /*005c*/ 	.word	0x00000000


	//----- nvinfo : EIATTR_CBANK_PARAM_SIZE
	.align		4
.L_390:
        /*0060*/ 	.byte	0x03, 0x19
        /*0062*/ 	.short	0x0280


	//----- nvinfo : EIATTR_PARAM_CBANK
	.align		4
        /*0064*/ 	.byte	0x04, 0x0a
        /*0066*/ 	.short	(.L_392 - .L_391)
	.align		4
.L_391:
        /*0068*/ 	.word	index@(.nv.constant0._ZN5flash44flash_bwd_dq_dk_dv_loop_seqk_parallel_kernelI23Flash_bwd_kernel_traitsILi256ELi64ELi32ELi8ELi4ELi1ELi2ELb1ELb1EN7cutlass10bfloat16_tE19Flash_kernel_traitsILi256ELi64ELi32ELi8ES3_EELb0ELb0ELb0ELb0ELb0ELb0ELb1EEEvNS_16Flash_bwd_paramsE)
        /*006c*/ 	.short	0x0210
        /*006e*/ 	.short	0x0280


	//----- nvinfo : EIATTR_SW_WAR
	.align		4
.L_392:
        /*0070*/ 	.byte	0x04, 0x36
        /*0072*/ 	.short	(.L_394 - .L_393)
.L_393:
        /*0074*/ 	.word	0x00000008
.L_394:


//--------------------- .nv.info._ZN5flash44flash_bwd_dq_dk_dv_loop_seqk_parallel_kernelI23Flash_bwd_kernel_traitsILi256ELi64ELi32ELi8ELi4ELi1ELi2ELb1ELb1EN7cutlass10bfloat16_tE19Flash_kernel_traitsILi256ELi64ELi32ELi8ES3_EELb0ELb0ELb1ELb0ELb0ELb0ELb0EEEvNS_16Flash_bwd_paramsE --------------------------
	.section	.nv.info._ZN5flash44flash_bwd_dq_dk_dv_loop_seqk_parallel_kernelI23Flash_bwd_kernel_traitsILi256ELi64ELi32ELi8ELi4ELi1ELi2ELb1ELb1EN7cutlass10bfloat16_tE19Flash_kernel_traitsILi256ELi64ELi32ELi8ES3_EELb0ELb0ELb1ELb0ELb0ELb0ELb0EEEvNS_16Flash_bwd_paramsE,"",@"SHT_CUDA_INFO"
	.sectionflags	@""
	.align	4


	//----- nvinfo : EIATTR_CUDA_API_VERSION
	.align		4
        /*0000*/ 	.byte	0x04, 0x37
        /*0002*/ 	.short	(.L_396 - .L_395)
.L_395:
        /*0004*/ 	.word	0x00000082


	//----- nvinfo : EIATTR_KPARAM_INFO
	.align		4
.L_396:
        /*0008*/ 	.byte	0x04, 0x17
        /*000a*/ 	.short	(.L_398 - .L_397)
.L_397:
        /*000c*/ 	.word	0x00000000
        /*0010*/ 	.short	0x0000
        /*0012*/ 	.short	0x0000
        /*0014*/ 	.byte	0x00, 0xf0, 0x01, 0x0a


	//----- nvinfo : EIATTR_SPARSE_MMA_MASK
	.align		4
.L_398:
        /*0018*/ 	.byte	0x03, 0x50
        /*001a*/ 	.short	0x0000


	//----- nvinfo : EIATTR_MAXREG_COUNT
	.align		4
        /*001c*/ 	.byte	0x03, 0x1b
        /*001e*/ 	.short	0x00ff


	//----- nvinfo : EIATTR_NUM_BARRIERS
	.align		4
        /*0020*/ 	.byte	0x02, 0x4c
        /*0022*/ 	.byte	0x01
	.zero		1


	//----- nvinfo : EIATTR_MERCURY_ISA_VERSION
	.align		4
        /*0024*/ 	.byte	0x03, 0x5f
        /*0026*/ 	.short	0x0101


	//----- nvinfo : EIATTR_EXIT_INSTR_OFFSETS
	.align		4
        /*0028*/ 	.byte	0x04, 0x1c
        /*002a*/ 	.short	(.L_400 - .L_399)


	//   ....[0]....
.L_399:
        /*002c*/ 	.word	0x000000a0


	//   ....[1]....
        /*0030*/ 	.word	0x00007de0


	//----- nvinfo : EIATTR_CRS_STACK_SIZE
	.align		4
.L_400:
        /*0034*/ 	.byte	0x04, 0x1e
        /*0036*/ 	.short	(.L_402 - .L_401)
.L_401:
        /*0038*/ 	.word	0x00000000


	//----- nvinfo : EIATTR_CBANK_PARAM_SIZE
	.align		4
.L_402:
        /*003c*/ 	.byte	0x03, 0x19
        /*003e*/ 	.short	0x0280


	//----- nvinfo : EIATTR_PARAM_CBANK
	.align		4
        /*0040*/ 	.byte	0x04, 0x0a
        /*0042*/ 	.short	(.L_404 - .L_403)
	.align		4
.L_403:
        /*0044*/ 	.word	index@(.nv.constant0._ZN5flash44flash_bwd_dq_dk_dv_loop_seqk_parallel_kernelI23Flash_bwd_kernel_traitsILi256ELi64ELi32ELi8ELi4ELi1ELi2ELb1ELb1EN7cutlass10bfloat16_tE19Flash_kernel_traitsILi256ELi64ELi32ELi8ES3_EELb0ELb0ELb1ELb0ELb0ELb0ELb0EEEvNS_16Flash_bwd_paramsE)
        /*0048*/ 	.short	0x0210
        /*004a*/ 	.short	0x0280


	//----- nvinfo : EIATTR_SW_WAR
	.align		4
.L_404:
        /*004c*/ 	.byte	0x04, 0x36
        /*004e*/ 	.short	(.L_406 - .L_405)
.L_405:
        /*0050*/ 	.word	0x00000008
.L_406:


//--------------------- .nv.info._ZN5flash44flash_bwd_dq_dk_dv_loop_seqk_parallel_kernelI23Flash_bwd_kernel_traitsILi256ELi64ELi32ELi8ELi4ELi1ELi2ELb1ELb1EN7cutlass10bfloat16_tE19Flash_kernel_traitsILi256ELi64ELi32ELi8ES3_EELb0ELb0ELb1ELb0ELb0ELb0ELb1EEEvNS_16Flash_bwd_paramsE --------------------------
	.section	.nv.info._ZN5flash44flash_bwd_dq_dk_dv_loop_seqk_parallel_kernelI23Flash_bwd_kernel_traitsILi256ELi64ELi32ELi8ELi4ELi1ELi2ELb1ELb1EN7cutlass10bfloat16_tE19Flash_kernel_traitsILi256ELi64ELi32ELi8ES3_EELb0ELb0ELb1ELb0ELb0ELb0ELb1EEEvNS_16Flash_bwd_paramsE,"",@"SHT_CUDA_INFO"
	.sectionflags	@""
	.align	4


	//----- nvinfo : EIATTR_CUDA_API_VERSION
	.align		4
        /*0000*/ 	.byte	0x04, 0x37
        /*0002*/ 	.short	(.L_408 - .L_407)
.L_407:
        /*0004*/ 	.word	0x00000082


	//----- nvinfo : EIATTR_KPARAM_INFO
	.align		4
.L_408:
        /*0008*/ 	.byte	0x04, 0x17
        /*000a*/ 	.short	(.L_410 - .L_409)
.L_409:
        /*000c*/ 	.word	0x00000000
        /*0010*/ 	.short	0x0000
        /*0012*/ 	.short	0x0000
        /*0014*/ 	.byte	0x00, 0xf0, 0x01, 0x0a


	//----- nvinfo : EIATTR_SPARSE_MMA_MASK
	.align		4
.L_410:
        /*0018*/ 	.byte	0x03, 0x50
        /*001a*/ 	.short	0x0000


	//----- nvinfo : EIATTR_MAXREG_COUNT
	.align		4
        /*001c*/ 	.byte	0x03, 0x1b
        /*001e*/ 	.short	0x00ff


	//----- nvinfo : EIATTR_NUM_BARRIERS
	.align		4
        /*0020*/ 	.byte	0x02, 0x4c
        /*0022*/ 	.byte	0x01
	.zero		1


	//----- nvinfo : EIATTR_MERCURY_ISA_VERSION
	.align		4
        /*0024*/ 	.byte	0x03, 0x5f
        /*0026*/ 	.short	0x0101


	//----- nvinfo : EIATTR_EXIT_INSTR_OFFSETS
	.align		4
        /*0028*/ 	.byte	0x04, 0x1c
        /*002a*/ 	.short	(.L_412 - .L_411)


	//   ....[0]....
.L_411:
        /*002c*/ 	.word	0x000000a0


	//   ....[1]....
        /*0030*/ 	.word	0x000080d0


	//----- nvinfo : EIATTR_CRS_STACK_SIZE
	.align		4
.L_412:
        /*0034*/ 	.byte	0x04, 0x1e
        /*0036*/ 	.short	(.L_414 - .L_413)
.L_413:
        /*0038*/ 	.word	0x00000000


	//----- nvinfo : EIATTR_CBANK_PARAM_SIZE
	.align		4
.L_414:
        /*003c*/ 	.byte	0x03, 0x19
        /*003e*/ 	.short	0x0280


	//----- nvinfo : EIATTR_PARAM_CBANK
	.align		4
        /*0040*/ 	.byte	0x04, 0x0a
        /*0042*/ 	.short	(.L_416 - .L_415)
	.align		4
.L_415:
        /*0044*/ 	.word	index@(.nv.constant0._ZN5flash44flash_bwd_dq_dk_dv_loop_seqk_parallel_kernelI23Flash_bwd_kernel_traitsILi256ELi64ELi32ELi8ELi4ELi1ELi2ELb1ELb1EN7cutlass10bfloat16_tE19Flash_kernel_traitsILi256ELi64ELi32ELi8ES3_EELb0ELb0ELb1ELb0ELb0ELb0ELb1EEEvNS_16Flash_bwd_paramsE)
        /*0048*/ 	.short	0x0210
        /*004a*/ 	.short	0x0280


	//----- nvinfo : EIATTR_SW_WAR
	.align		4
.L_416:
        /*004c*/ 	.byte	0x04, 0x36
        /*004e*/ 	.short	(.L_418 - .L_417)
.L_417:
        /*0050*/ 	.word	0x00000008
.L_418:


//--------------------- .nv.info._ZN5flash44flash_bwd_dq_dk_dv_loop_seqk_parallel_kernelI23Flash_bwd_kernel_traitsILi256ELi64ELi32ELi8ELi4ELi1ELi2ELb1ELb1EN7cutlass10bfloat16_tE19Flash_kernel_traitsILi256ELi64ELi32ELi8ES3_EELb0ELb0ELb0ELb0ELb0ELb1ELb0EEEvNS_16Flash_bwd_paramsE --------------------------
	.section	.nv.info._ZN5flash44flash_bwd_dq_dk_dv_loop_seqk_parallel_kernelI23Flash_bwd_kernel_traitsILi256ELi64ELi32ELi8ELi4ELi1ELi2ELb1ELb1EN7cutlass10bfloat16_tE19Flash_kernel_traitsILi256ELi64ELi32ELi8ES3_EELb0ELb0ELb0ELb0ELb0ELb1ELb0EEEvNS_16Flash_bwd_paramsE,"",@"SHT_CUDA_INFO"
	.sectionflags	@""
	.align	4


	//----- nvinfo : EIATTR_CUDA_API_VERSION
	.align		4
        /*0000*/ 	.byte	0x04, 0x37
        /*0002*/ 	.short	(.L_420 - .L_419)
.L_419:
        /*0004*/ 	.word	0x00000082


	//----- nvinfo : EIATTR_KPARAM_INFO
	.align		4
.L_420:
        /*0008*/ 	.byte	0x04, 0x17
        /*000a*/ 	.short	(.L_422 - .L_421)
.L_421:
        /*000c*/ 	.word	0x00000000
        /*0010*/ 	.short	0x0000
        /*0012*/ 	.short	0x0000
        /*0014*/ 	.byte	0x00, 0xf0, 0x01, 0x0a


	//----- nvinfo : EIATTR_SPARSE_MMA_MASK
	.align		4
.L_422:
        /*0018*/ 	.byte	0x03, 0x50
        /*001a*/ 	.short	0x0000


	//----- nvinfo : EIATTR_MAXREG_COUNT
	.align		4
        /*001c*/ 	.byte	0x03, 0x1b
        /*001e*/ 	.short	0x00ff


	//----- nvinfo : EIATTR_NUM_BARRIERS
	.align		4
        /*0020*/ 	.byte	0x02, 0x4c
        /*0022*/ 	.byte	0x01
	.zero		1


	//----- nvinfo : EIATTR_ANNOTATIONS
	.align		4
        /*0024*/ 	.byte	0x04, 0x55
        /*0026*/ 	.short	(.L_424 - .L_423)


	//   ....[0]....
.L_423:
        /*0028*/ 	.word	0x00000001
        /*002c*/ 	.byte	0xc0, 0x05, 0x00, 0x00, 0x01, 0x00, 0x00, 0x00, 0x00, 0x09, 0x00, 0x00, 0x01, 0x00, 0x00, 0x00
        /*003c*/ 	.byte	0x40, 0x20, 0x00, 0x00, 0x01, 0x00, 0x00, 0x00, 0xf0, 0x2a, 0x00, 0x00


	//----- nvinfo : EIATTR_MERCURY_ISA_VERSION
	.align		4
.L_424:
        /*0048*/ 	.byte	0x03, 0x5f
        /*004a*/ 	.short	0x0101


	//----- nvinfo : EIATTR_EXIT_INSTR_OFFSETS
	.align		4
        /*004c*/ 	.byte	0x04, 0x1c
        /*004e*/ 	.short	(.L_426 - .L_425)


	//   ....[0]....
.L_425:
        /*0050*/ 	.word	0x000000a0


	//   ....[1]....
        /*0054*/ 	.word	0x00006630


	//----- nvinfo : EIATTR_CRS_STACK_SIZE
	.align		4
.L_426:
        /*0058*/ 	.byte	0x04, 0x1e
        /*005a*/ 	.short	(.L_428 - .L_427)
.L_427:
        /*005c*/ 	.word	0x00000000


	//----- nvinfo : EIATTR_CBANK_PARAM_SIZE
	.align		4
.L_428:
        /*0060*/ 	.byte	0x03, 0x19
        /*0062*/ 	.short	0x0280


	//----- nvinfo : EIATTR_PARAM_CBANK
	.align		4
        /*0064*/ 	.byte	0x04, 0x0a
        /*0066*/ 	.short	(.L_430 - .L_429)
	.align		4
.L_429:
        /*0068*/ 	.word	index@(.nv.constant0._ZN5flash44flash_bwd_dq_dk_dv_loop_seqk_parallel_kernelI23Flash_bwd_kernel_traitsILi256ELi64ELi32ELi8ELi4ELi1ELi2ELb1ELb1EN7cutlass10bfloat16_tE19Flash_kernel_traitsILi256ELi64ELi32ELi8ES3_EELb0ELb0ELb0ELb0ELb0ELb1ELb0EEEvNS_16Flash_bwd_paramsE)
        /*006c*/ 	.short	0x0210
        /*006e*/ 	.short	0x0280


	//----- nvinfo : EIATTR_SW_WAR
	.align		4
.L_430:
        /*0070*/ 	.byte	0x04, 0x36
        /*0072*/ 	.short	(.L_432 - .L_431)
.L_431:
        /*0074*/ 	.word	0x00000008
.L_432:


//--------------------- .nv.info._ZN5flash44flash_bwd_dq_dk_dv_loop_seqk_parallel_kernelI23Flash_bwd_kernel_traitsILi256ELi64ELi32ELi8ELi4ELi1ELi2ELb1ELb1EN7cutlass10bfloat16_tE19Flash_kernel_traitsILi256ELi64ELi32ELi8ES3_EELb0ELb0ELb0ELb0ELb0ELb1ELb1EEEvNS_16Flash_bwd_paramsE --------------------------
	.section	.nv.info._ZN5flash44flash_bwd_dq_dk_dv_loop_seqk_parallel_kernelI23Flash_bwd_kernel_traitsILi256ELi64ELi32ELi8ELi4ELi1ELi2ELb1ELb1EN7cutlass10bfloat16_tE19Flash_kernel_traitsILi256ELi64ELi32ELi8ES3_EELb0ELb0ELb0ELb0ELb0ELb1ELb1EEEvNS_16Flash_bwd_paramsE,"",@"SHT_CUDA_INFO"
	.sectionflags	@""
	.align	4


	//----- nvinfo : EIATTR_CUDA_API_VERSION
	.align		4
        /*0000*/ 	.byte	0x04, 0x37
        /*0002*/ 	.short	(.L_434 - .L_433)
.L_433:
        /*0004*/ 	.word	0x00000082


	//----- nvinfo : EIATTR_KPARAM_INFO
	.align		4
.L_434:
        /*0008*/ 	.byte	0x04, 0x17
        /*000a*/ 	.short	(.L_436 - .L_435)
.L_435:
        /*000c*/ 	.word	0x00000000
        /*0010*/ 	.short	0x0000
        /*0012*/ 	.short	0x0000
        /*0014*/ 	.byte	0x00, 0xf0, 0x01, 0x0a


	//----- nvinfo : EIATTR_SPARSE_MMA_MASK
	.align		4
.L_436:
        /*0018*/ 	.byte	0x03, 0x50
        /*001a*/ 	.short	0x0000


	//----- nvinfo : EIATTR_MAXREG_COUNT
	.align		4
        /*001c*/ 	.byte	0x03, 0x1b
        /*001e*/ 	.short	0x00ff


	//----- nvinfo : EIATTR_NUM_BARRIERS
	.align		4
        /*0020*/ 	.byte	0x02, 0x4c
        /*0022*/ 	.byte	0x01
	.zero		1


	//----- nvinfo : EIATTR_ANNOTATIONS
	.align		4
        /*0024*/ 	.byte	0x04, 0x55
        /*0026*/ 	.short	(.L_438 - .L_437)


	//   ....[0]....
.L_437:
        /*0028*/ 	.word	0x00000001
        /*002c*/ 	.byte	0xc0, 0x05, 0x00, 0x00, 0x01, 0x00, 0x00, 0x00, 0x00, 0x09, 0x00, 0x00, 0x01, 0x00, 0x00, 0x00
        /*003c*/ 	.byte	0x40, 0x20, 0x00, 0x00, 0x01, 0x00, 0x00, 0x00, 0x00, 0x2b, 0x00, 0x00


	//----- nvinfo : EIATTR_MERCURY_ISA_VERSION
	.align		4
.L_438:
        /*0048*/ 	.byte	0x03, 0x5f
        /*004a*/ 	.short	0x0101


	//----- nvinfo : EIATTR_EXIT_INSTR_OFFSETS
	.align		4
        /*004c*/ 	.byte	0x04, 0x1c
        /*004e*/ 	.short	(.L_440 - .L_439)


	//   ....[0]....
.L_439:
        /*0050*/ 	.word	0x000000a0


	//   ....[1]....
        /*0054*/ 	.word	0x00006950


	//----- nvinfo : EIATTR_CRS_STACK_SIZE
	.align		4
.L_440:
        /*0058*/ 	.byte	0x04, 0x1e
        /*005a*/ 	.short	(.L_442 - .L_441)
.L_441:
        /*005c*/ 	.word	0x00000000


	//----- nvinfo : EIATTR_CBANK_PARAM_SIZE
	.align		4
.L_442:
        /*0060*/ 	.byte	0x03, 0x19
        /*0062*/ 	.short	0x0280


	//----- nvinfo : EIATTR_PARAM_CBANK
	.align		4
        /*0064*/ 	.byte	0x04, 0x0a
        /*0066*/ 	.short	(.L_444 - .L_443)
	.align		4
.L_443:
        /*0068*/ 	.word	index@(.nv.constant0._ZN5flash44flash_bwd_dq_dk_dv_loop_seqk_parallel_kernelI23Flash_bwd_kernel_traitsILi256ELi64ELi32ELi8ELi4ELi1ELi2ELb1ELb1EN7cutlass10bfloat16_tE19Flash_kernel_traitsILi256ELi64ELi32ELi8ES3_EELb0ELb0ELb0ELb0ELb0ELb1ELb1EEEvNS_16Flash_bwd_paramsE)
        /*006c*/ 	.short	0x0210
        /*006e*/ 	.short	0x0280


	//----- nvinfo : EIATTR_SW_WAR
	.align		4
.L_444:
        /*0070*/ 	.byte	0x04, 0x36
        /*0072*/ 	.short	(.L_446 - .L_445)
.L_445:
        /*0074*/ 	.word	0x00000008
.L_446:


//--------------------- .nv.info._ZN5flash44flash_bwd_dq_dk_dv_loop_seqk_parallel_kernelI23Flash_bwd_kernel_traitsILi256ELi64ELi32ELi8ELi4ELi1ELi2ELb1ELb1EN7cutlass10bfloat16_tE19Flash_kernel_traitsILi256ELi64ELi32ELi8ES3_EELb0ELb0ELb0ELb1ELb0ELb0ELb0EEEvNS_16Flash_bwd_paramsE --------------------------
	.section	.nv.info._ZN5flash44flash_bwd_dq_dk_dv_loop_seqk_parallel_kernelI23Flash_bwd_kernel_traitsILi256ELi64ELi32ELi8ELi4ELi1ELi2ELb1ELb1EN7cutlass10bfloat16_tE19Flash_kernel_traitsILi256ELi64ELi32ELi8ES3_EELb0ELb0ELb0ELb1ELb0ELb0ELb0EEEvNS_16Flash_bwd_paramsE,"",@"SHT_CUDA_INFO"
	.sectionflags	@""
	.align	4


	//----- nvinfo : EIATTR_CUDA_API_VERSION
	.align		4
        /*0000*/ 	.byte	0x04, 0x37
        /*0002*/ 	.short	(.L_448 - .L_447)
.L_447:
        /*0004*/ 	.word	0x00000082


	//----- nvinfo : EIATTR_KPARAM_INFO
	.align		4
.L_448:
        /*0008*/ 	.byte	0x04, 0x17
        /*000a*/ 	.short	(.L_450 - .L_449)
.L_449:
        /*000c*/ 	.word	0x00000000
        /*0010*/ 	.short	0x0000
        /*0012*/ 	.short	0x0000
        /*0014*/ 	.byte	0x00, 0xf0, 0x01, 0x0a


	//----- nvinfo : EIATTR_SPARSE_MMA_MASK
	.align		4
.L_450:
        /*0018*/ 	.byte	0x03, 0x50
        /*001a*/ 	.short	0x0000


	//----- nvinfo : EIATTR_MAXREG_COUNT
	.align		4
        /*001c*/ 	.byte	0x03, 0x1b
        /*001e*/ 	.short	0x00ff


	//----- nvinfo : EIATTR_NUM_BARRIERS
	.align		4
        /*0020*/ 	.byte	0x02, 0x4c
        /*0022*/ 	.byte	0x01
	.zero		1


	//----- nvinfo : EIATTR_ANNOTATIONS
	.align		4
        /*0024*/ 	.byte	0x04, 0x55
        /*0026*/ 	.short	(.L_452 - .L_451)


	//   ....[0]....
.L_451:
        /*0028*/ 	.word	0x00000001
        /*002c*/ 	.byte	0x80, 0x05, 0x00, 0x00, 0x01, 0x00, 0x00, 0x00, 0x00, 0x09, 0x00, 0x00, 0x01, 0x00, 0x00, 0x00
        /*003c*/ 	.byte	0xb0, 0x1d, 0x00, 0x00, 0x01, 0x00, 0x00, 0x00, 0x90, 0x37, 0x00, 0x00, 0x01, 0x00, 0x00, 0x00
        /*004c*/ 	.byte	0x40, 0x38, 0x00, 0x00, 0x01, 0x00, 0x00, 0x00, 0x90, 0x38, 0x00, 0x00, 0x01, 0x00, 0x00, 0x00
        /*005c*/ 	.byte	0xc0, 0x38, 0x00, 0x00


	//----- nvinfo : EIATTR_MERCURY_ISA_VERSION
	.align		4
.L_452:
        /*0060*/ 	.byte	0x03, 0x5f
        /*0062*/ 	.short	0x0101


	//----- nvinfo : EIATTR_EXIT_INSTR_OFFSETS
	.align		4
        /*0064*/ 	.byte	0x04, 0x1c
        /*0066*/ 	.short	(.L_454 - .L_453)


	//   ....[0]....
.L_453:
        /*0068*/ 	.word	0x000000a0


	//   ....[1]....
        /*006c*/ 	.word	0x00007f50


	//----- nvinfo : EIATTR_CRS_STACK_SIZE
	.align		4
.L_454:
        /*0070*/ 	.byte	0x04, 0x1e
        /*0072*/ 	.short	(.L_456 - .L_455)
.L_455:
        /*0074*/ 	.word	0x00000000


	//----- nvinfo : EIATTR_CBANK_PARAM_SIZE
	.align		4
.L_456:
        /*0078*/ 	.byte	0x03, 0x19
        /*007a*/ 	.short	0x0280


	//----- nvinfo : EIATTR_PARAM_CBANK
	.align		4
        /*007c*/ 	.byte	0x04, 0x0a
        /*007e*/ 	.short	(.L_458 - .L_457)
	.align		4
.L_457:
        /*0080*/ 	.word	index@(.nv.constant0._ZN5flash44flash_bwd_dq_dk_dv_loop_seqk_parallel_kernelI23Flash_bwd_kernel_traitsILi256ELi64ELi32ELi8ELi4ELi1ELi2ELb1ELb1EN7cutlass10bfloat16_tE19Flash_kernel_traitsILi256ELi64ELi32ELi8ES3_EELb0ELb0ELb0ELb1ELb0ELb0ELb0EEEvNS_16Flash_bwd_paramsE)
        /*0084*/ 	.short	0x0210
        /*0086*/ 	.short	0x0280


	//----- nvinfo : EIATTR_SW_WAR
	.align		4
.L_458:
        /*0088*/ 	.byte	0x04, 0x36
        /*008a*/ 	.short	(.L_460 - .L_459)
.L_459:
        /*008c*/ 	.word	0x00000008
.L_460:


//--------------------- .nv.info._ZN5flash44flash_bwd_dq_dk_dv_loop_seqk_parallel_kernelI23Flash_bwd_kernel_traitsILi256ELi64ELi32ELi8ELi4ELi1ELi2ELb1ELb1EN7cutlass10bfloat16_tE19Flash_kernel_traitsILi256ELi64ELi32ELi8ES3_EELb0ELb0ELb0ELb1ELb0ELb0ELb1EEEvNS_16Flash_bwd_paramsE --------------------------
	.section	.nv.info._ZN5flash44flash_bwd_dq_dk_dv_loop_seqk_parallel_kernelI23Flash_bwd_kernel_traitsILi256ELi64ELi32ELi8ELi4ELi1ELi2ELb1ELb1EN7cutlass10bfloat16_tE19Flash_kernel_traitsILi256ELi64ELi32ELi8ES3_EELb0ELb0ELb0ELb1ELb0ELb0ELb1EEEvNS_16Flash_bwd_paramsE,"",@"SHT_CUDA_INFO"
	.sectionflags	@""
	.align	4


	//----- nvinfo : EIATTR_CUDA_API_VERSION
	.align		4
        /*0000*/ 	.byte	0x04, 0x37
        /*0002*/ 	.short	(.L_462 - .L_461)
.L_461:
        /*0004*/ 	.word	0x00000082


	//----- nvinfo : EIATTR_KPARAM_INFO
	.align		4
.L_462:
        /*0008*/ 	.byte	0x04, 0x17
        /*000a*/ 	.short	(.L_464 - .L_463)
.L_463:
        /*000c*/ 	.word	0x00000000
        /*0010*/ 	.short	0x0000
        /*0012*/ 	.short	0x0000
        /*0014*/ 	.byte	0x00, 0xf0, 0x01, 0x0a


	//----- nvinfo : EIATTR_SPARSE_MMA_MASK
	.align		4
.L_464:
        /*0018*/ 	.byte	0x03, 0x50
        /*001a*/ 	.short	0x0000


	//----- nvinfo : EIATTR_MAXREG_COUNT
	.align		4
        /*001c*/ 	.byte	0x03, 0x1b
        /*001e*/ 	.short	0x00ff


	//----- nvinfo : EIATTR_NUM_BARRIERS
	.align		4
        /*0020*/ 	.byte	0x02, 0x4c
        /*0022*/ 	.byte	0x01
	.zero		1


	//----- nvinfo : EIATTR_ANNOTATIONS
	.align		4
        /*0024*/ 	.byte	0x04, 0x55
        /*0026*/ 	.short	(.L_466 - .L_465)


	//   ....[0]....
.L_465:
        /*0028*/ 	.word	0x00000001
        /*002c*/ 	.byte	0x80, 0x05, 0x00, 0x00, 0x01, 0x00, 0x00, 0x00, 0x00, 0x09, 0x00, 0x00, 0x01, 0x00, 0x00, 0x00
        /*003c*/ 	.byte	0xb0, 0x1d, 0x00, 0x00, 0x01, 0x00, 0x00, 0x00, 0xa0, 0x37, 0x00, 0x00, 0x01, 0x00, 0x00, 0x00
        /*004c*/ 	.byte	0x50, 0x38, 0x00, 0x00, 0x01, 0x00, 0x00, 0x00, 0xa0, 0x38, 0x00, 0x00, 0x01, 0x00, 0x00, 0x00
        /*005c*/ 	.byte	0xd0, 0x38, 0x00, 0x00


	//----- nvinfo : EIATTR_MERCURY_ISA_VERSION
	.align		4
.L_466:
        /*0060*/ 	.byte	0x03, 0x5f
        /*0062*/ 	.short	0x0101


	//----- nvinfo : EIATTR_EXIT_INSTR_OFFSETS
	.align		4
        /*0064*/ 	.byte	0x04, 0x1c
        /*0066*/ 	.short	(.L_468 - .L_467)


	//   ....[0]....
.L_467:
        /*0068*/ 	.word	0x000000a0


	//   ....[1]....
        /*006c*/ 	.word	0x00008200


	//----- nvinfo : EIATTR_CRS_STACK_SIZE
	.align		4
.L_468:
        /*0070*/ 	.byte	0x04, 0x1e
        /*0072*/ 	.short	(.L_470 - .L_469)
.L_469:
        /*0074*/ 	.word	0x00000000


	//----- nvinfo : EIATTR_CBANK_PARAM_SIZE
	.align		4
.L_470:
        /*0078*/ 	.byte	0x03, 0x19
        /*007a*/ 	.short	0x0280


	//----- nvinfo : EIATTR_PARAM_CBANK
	.align		4
        /*007c*/ 	.byte	0x04, 0x0a
        /*007e*/ 	.short	(.L_472 - .L_471)
	.align		4
.L_471:
        /*0080*/ 	.word	index@(.nv.constant0._ZN5flash44flash_bwd_dq_dk_dv_loop_seqk_parallel_kernelI23Flash_bwd_kernel_traitsILi256ELi64ELi32ELi8ELi4ELi1ELi2ELb1ELb1EN7cutlass10bfloat16_tE19Flash_kernel_traitsILi256ELi64ELi32ELi8ES3_EELb0ELb0ELb0ELb1ELb0ELb0ELb1EEEvNS_16Flash_bwd_paramsE)
        /*0084*/ 	.short	0x0210
        /*0086*/ 	.short	0x0280


	//----- nvinfo : EIATTR_SW_WAR
	.align		4
.L_472:
        /*0088*/ 	.byte	0x04, 0x36
        /*008a*/ 	.short	(.L_474 - .L_473)
.L_473:
        /*008c*/ 	.word	0x00000008
.L_474:


//--------------------- .nv.info._ZN5flash44flash_bwd_dq_dk_dv_loop_seqk_parallel_kernelI23Flash_bwd_kernel_traitsILi256ELi64ELi32ELi8ELi4ELi1ELi2ELb1ELb1EN7cutlass10bfloat16_tE19Flash_kernel_traitsILi256ELi64ELi32ELi8ES3_EELb0ELb0ELb1ELb0ELb0ELb1ELb0EEEvNS_16Flash_bwd_paramsE --------------------------
	.section	.nv.info._ZN5flash44flash_bwd_dq_dk_dv_loop_seqk_parallel_kernelI23Flash_bwd_kernel_traitsILi256ELi64ELi32ELi8ELi4ELi1ELi2ELb1ELb1EN7cutlass10bfloat16_tE19Flash_kernel_traitsILi256ELi64ELi32ELi8ES3_EELb0ELb0ELb1ELb0ELb0ELb1ELb0EEEvNS_16Flash_bwd_paramsE,"",@"SHT_CUDA_INFO"
	.sectionflags	@""
	.align	4


	//----- nvinfo : EIATTR_CUDA_API_VERSION
	.align		4
        /*0000*/ 	.byte	0x04, 0x37
        /*0002*/ 	.short	(.L_476 - .L_475)
.L_475:
        /*0004*/ 	.word	0x00000082


	//----- nvinfo : EIATTR_KPARAM_INFO
	.align		4
.L_476:
        /*0008*/ 	.byte	0x04, 0x17
        /*000a*/ 	.short	(.L_478 - .L_477)
.L_477:
        /*000c*/ 	.word	0x00000000
        /*0010*/ 	.short	0x0000
        /*0012*/ 	.short	0x0000
        /*0014*/ 	.byte	0x00, 0xf0, 0x01, 0x0a


	//----- nvinfo : EIATTR_SPARSE_MMA_MASK
	.align		4
.L_478:
        /*0018*/ 	.byte	0x03, 0x50
        /*001a*/ 	.short	0x0000


	//----- nvinfo : EIATTR_MAXREG_COUNT
	.align		4
        /*001c*/ 	.byte	0x03, 0x1b
        /*001e*/ 	.short	0x00ff


	//----- nvinfo : EIATTR_NUM_BARRIERS
	.align		4
        /*0020*/ 	.byte	0x02, 0x4c
        /*0022*/ 	.byte	0x01
	.zero		1


	//----- nvinfo : EIATTR_ANNOTATIONS
	.align		4
        /*0024*/ 	.byte	0x04, 0x55
        /*0026*/ 	.short	(.L_480 - .L_479)


	//   ....[0]....
.L_479:
        /*0028*/ 	.word	0x00000001
        /*002c*/ 	.byte	0xa0, 0x00, 0x00, 0x00, 0x01, 0x00, 0x00, 0x00, 0xb0, 0x02, 0x00, 0x00, 0x01, 0x00, 0x00, 0x00
        /*003c*/ 	.byte	0x20, 0x06, 0x00, 0x00, 0x01, 0x00, 0x00, 0x00, 0x60, 0x09, 0x00, 0x00, 0x01, 0x00, 0x00, 0x00
        /*004c*/ 	.byte	0xd0, 0x19, 0x00, 0x00, 0x01, 0x00, 0x00, 0x00, 0xf0, 0x19, 0x00, 0x00, 0x01, 0x00, 0x00, 0x00
        /*005c*/ 	.byte	0x70, 0x1c, 0x00, 0x00, 0x01, 0x00, 0x00, 0x00, 0x80, 0x26, 0x00, 0x00, 0x01, 0x00, 0x00, 0x00
        /*006c*/ 	.byte	0x00, 0x38, 0x00, 0x00, 0x01, 0x00, 0x00, 0x00, 0x40, 0x38, 0x00, 0x00, 0x01, 0x00, 0x00, 0x00
        /*007c*/ 	.byte	0x00, 0x66, 0x00, 0x00, 0x01, 0x00, 0x00, 0x00, 0x60, 0x69, 0x00, 0x00


	//----- nvinfo : EIATTR_MERCURY_ISA_VERSION
	.align		4
.L_480:
        /*0088*/ 	.byte	0x03, 0x5f
        /*008a*/ 	.short	0x0101


	//----- nvinfo : EIATTR_EXIT_INSTR_OFFSETS
	.align		4
        /*008c*/ 	.byte	0x04, 0x1c
        /*008e*/ 	.short	(.L_482 - .L_481)


	//   ....[0]....
.L_481:
        /*0090*/ 	.word	0x000000c0


	//   ....[1]....
        /*0094*/ 	.word	0x000069e0


	//----- nvinfo : EIATTR_CRS_STACK_SIZE
	.align		4
.L_482:
        /*0098*/ 	.byte	0x04, 0x1e
        /*009a*/ 	.short	(.L_484 - .L_483)
.L_483:
        /*009c*/ 	.word	0x00000000


	//----- nvinfo : EIATTR_CBANK_PARAM_SIZE
	.align		4
.L_484:
        /*00a0*/ 	.byte	0x03, 0x19
        /*00a2*/ 	.short	0x0280


	//----- nvinfo : EIATTR_PARAM_CBANK
	.align		4
        /*00a4*/ 	.byte	0x04, 0x0a
        /*00a6*/ 	.short	(.L_486 - .L_485)
	.align		4
.L_485:
        /*00a8*/ 	.word	index@(.nv.constant0._ZN5flash44flash_bwd_dq_dk_dv_loop_seqk_parallel_kernelI23Flash_bwd_kernel_traitsILi256ELi64ELi32ELi8ELi4ELi1ELi2ELb1ELb1EN7cutlass10bfloat16_tE19Flash_kernel_traitsILi256ELi64ELi32ELi8ES3_EELb0ELb0ELb1ELb0ELb0ELb1ELb0EEEvNS_16Flash_bwd_paramsE)
        /*00ac*/ 	.short	0x0210
        /*00ae*/ 	.short	0x0280


	//----- nvinfo : EIATTR_SW_WAR
	.align		4
.L_486:
        /*00b0*/ 	.byte	0x04, 0x36
        /*00b2*/ 	.short	(.L_488 - .L_487)
.L_487:
        /*00b4*/ 	.word	0x00000008
.L_488:


//--------------------- .nv.info._ZN5flash44flash_bwd_dq_dk_dv_loop_seqk_parallel_kernelI23Flash_bwd_kernel_traitsILi256ELi64ELi32ELi8ELi4ELi1ELi2ELb1ELb1EN7cutlass10bfloat16_tE19Flash_kernel_traitsILi256ELi64ELi32ELi8ES3_EELb0ELb0ELb1ELb0ELb0ELb1ELb1EEEvNS_16Flash_bwd_paramsE --------------------------
	.section	.nv.info._ZN5flash44flash_bwd_dq_dk_dv_loop_seqk_parallel_kernelI23Flash_bwd_kernel_traitsILi256ELi64ELi32ELi8ELi4ELi1ELi2ELb1ELb1EN7cutlass10bfloat16_tE19Flash_kernel_traitsILi256ELi64ELi32ELi8ES3_EELb0ELb0ELb1ELb0ELb0ELb1ELb1EEEvNS_16Flash_bwd_paramsE,"",@"SHT_CUDA_INFO"
	.sectionflags	@""
	.align	4


	//----- nvinfo : EIATTR_CUDA_API_VERSION
	.align		4
        /*0000*/ 	.byte	0x04, 0x37
        /*0002*/ 	.short	(.L_490 - .L_489)
.L_489:
        /*0004*/ 	.word	0x00000082


	//----- nvinfo : EIATTR_KPARAM_INFO
	.align		4
.L_490:
        /*0008*/ 	.byte	0x04, 0x17
        /*000a*/ 	.short	(.L_492 - .L_491)
.L_491:
        /*000c*/ 	.word	0x00000000
        /*0010*/ 	.short	0x0000
        /*0012*/ 	.short	0x0000
        /*0014*/ 	.byte	0x00, 0xf0, 0x01, 0x0a


	//----- nvinfo : EIATTR_SPARSE_MMA_MASK
	.align		4
.L_492:
        /*0018*/ 	.byte	0x03, 0x50
        /*001a*/ 	.short	0x0000


	//----- nvinfo : EIATTR_MAXREG_COUNT
	.align		4
        /*001c*/ 	.byte	0x03, 0x1b
        /*001e*/ 	.short	0x00ff


	//----- nvinfo : EIATTR_NUM_BARRIERS
	.align		4
        /*0020*/ 	.byte	0x02, 0x4c
        /*0022*/ 	.byte	0x01
	.zero		1


	//----- nvinfo : EIATTR_ANNOTATIONS
	.align		4
        /*0024*/ 	.byte	0x04, 0x55
        /*0026*/ 	.short	(.L_494 - .L_493)


	//   ....[0]....
.L_493:
        /*0028*/ 	.word	0x00000001
        /*002c*/ 	.byte	0xc0, 0x05, 0x00, 0x00, 0x01, 0x00, 0x00, 0x00, 0x30, 0x09, 0x00, 0x00, 0x01, 0x00, 0x00, 0x00
        /*003c*/ 	.byte	0x40, 0x26, 0x00, 0x00, 0x01, 0x00, 0x00, 0x00, 0x00, 0x39, 0x00, 0x00, 0x01, 0x00, 0x00, 0x00
        /*004c*/ 	.byte	0x40, 0x39, 0x00, 0x00


	//----- nvinfo : EIATTR_MERCURY_ISA_VERSION
	.align		4
.L_494:
        /*0050*/ 	.byte	0x03, 0x5f
        /*0052*/ 	.short	0x0101


	//----- nvinfo : EIATTR_EXIT_INSTR_OFFSETS
	.align		4
        /*0054*/ 	.byte	0x04, 0x1c
        /*0056*/ 	.short	(.L_496 - .L_495)


	//   ....[0]....
.L_495:
        /*0058*/ 	.word	0x000000a0


	//   ....[1]....
        /*005c*/ 	.word	0x00006c50


	//----- nvinfo : EIATTR_CRS_STACK_SIZE
	.align		4
.L_496:
        /*0060*/ 	.byte	0x04, 0x1e
        /*0062*/ 	.short	(.L_498 - .L_497)
.L_497:
        /*0064*/ 	.word	0x00000000


	//----- nvinfo : EIATTR_CBANK_PARAM_SIZE
	.align		4
.L_498:
        /*0068*/ 	.byte	0x03, 0x19
        /*006a*/ 	.short	0x0280


	//----- nvinfo : EIATTR_PARAM_CBANK
	.align		4
        /*006c*/ 	.byte	0x04, 0x0a
        /*006e*/ 	.short	(.L_500 - .L_499)
	.align		4
.L_499:
        /*0070*/ 	.word	index@(.nv.constant0._ZN5flash44flash_bwd_dq_dk_dv_loop_seqk_parallel_kernelI23Flash_bwd_kernel_traitsILi256ELi64ELi32ELi8ELi4ELi1ELi2ELb1ELb1EN7cutlass10bfloat16_tE19Flash_kernel_traitsILi256ELi64ELi32ELi8ES3_EELb0ELb0ELb1ELb0ELb0ELb1ELb1EEEvNS_16Flash_bwd_paramsE)
        /*0074*/ 	.short	0x0210
        /*0076*/ 	.short	0x0280


	//----- nvinfo : EIATTR_SW_WAR
	.align		4
.L_500:
        /*0078*/ 	.byte	0x04, 0x36
        /*007a*/ 	.short	(.L_502 - .L_501)
.L_501:
        /*007c*/ 	.word	0x00000008
.L_502:


//--------------------- .nv.info._ZN5flash44flash_bwd_dq_dk_dv_loop_seqk_parallel_kernelI23Flash_bwd_kernel_traitsILi256ELi64ELi32ELi8ELi4ELi1ELi2ELb1ELb1EN7cutlass10bfloat16_tE19Flash_kernel_traitsILi256ELi64ELi32ELi8ES3_EELb0ELb0ELb1ELb1ELb0ELb0ELb0EEEvNS_16Flash_bwd_paramsE --------------------------
	.section	.nv.info._ZN5flash44flash_bwd_dq_dk_dv_loop_seqk_parallel_kernelI23Flash_bwd_kernel_traitsILi256ELi64ELi32ELi8ELi4ELi1ELi2ELb1ELb1EN7cutlass10bfloat16_tE19Flash_kernel_traitsILi256ELi64ELi32ELi8ES3_EELb0ELb0ELb1ELb1ELb0ELb0ELb0EEEvNS_16Flash_bwd_paramsE,"",@"SHT_CUDA_INFO"
	.sectionflags	@""
	.align	4


	//----- nvinfo : EIATTR_CUDA_API_VERSION
	.align		4
        /*0000*/ 	.byte	0x04, 0x37
        /*0002*/ 	.short	(.L_504 - .L_503)
.L_503:
        /*0004*/ 	.word	0x00000082


	//----- nvinfo : EIATTR_KPARAM_INFO
	.align		4
.L_504:
        /*0008*/ 	.byte	0x04, 0x17
        /*000a*/ 	.short	(.L_506 - .L_505)
.L_505:
        /*000c*/ 	.word	0x00000000
        /*0010*/ 	.short	0x0000
        /*0012*/ 	.short	0x0000
        /*0014*/ 	.byte	0x00, 0xf0, 0x01, 0x0a


	//----- nvinfo : EIATTR_SPARSE_MMA_MASK
	.align		4
.L_506:
        /*0018*/ 	.byte	0x03, 0x50
        /*001a*/ 	.short	0x0000


	//----- nvinfo : EIATTR_MAXREG_COUNT
	.align		4
        /*001c*/ 	.byte	0x03, 0x1b
        /*001e*/ 	.short	0x00ff


	//----- nvinfo : EIATTR_NUM_BARRIERS
	.align		4
        /*0020*/ 	.byte	0x02, 0x4c
        /*0022*/ 	.byte	0x01
	.zero		1


	//----- nvinfo : EIATTR_MERCURY_ISA_VERSION
	.align		4
        /*0024*/ 	.byte	0x03, 0x5f
        /*0026*/ 	.short	0x0101


	//----- nvinfo : EIATTR_EXIT_INSTR_OFFSETS
	.align		4
        /*0028*/ 	.byte	0x04, 0x1c
        /*002a*/ 	.short	(.L_508 - .L_507)


	//   ....[0]....
.L_507:
        /*002c*/ 	.word	0x00000090


	//   ....[1]....
        /*0030*/ 	.word	0x00008120


	//----- nvinfo : EIATTR_CRS_STACK_SIZE
	.align		4
.L_508:
        /*0034*/ 	.byte	0x04, 0x1e
        /*0036*/ 	.short	(.L_510 - .L_509)
.L_509:
        /*0038*/ 	.word	0x00000000


	//----- nvinfo : EIATTR_CBANK_PARAM_SIZE
	.align		4
.L_510:
        /*003c*/ 	.byte	0x03, 0x19
        /*003e*/ 	.short	0x0280


	//----- nvinfo : EIATTR_PARAM_CBANK
	.align		4
        /*0040*/ 	.byte	0x04, 0x0a
        /*0042*/ 	.short	(.L_512 - .L_511)
	.align		4
.L_511:
        /*0044*/ 	.word	index@(.nv.constant0._ZN5flash44flash_bwd_dq_dk_dv_loop_seqk_parallel_kernelI23Flash_bwd_kernel_traitsILi256ELi64ELi32ELi8ELi4ELi1ELi2ELb1ELb1EN7cutlass10bfloat16_tE19Flash_kernel_traitsILi256ELi64ELi32ELi8ES3_EELb0ELb0ELb1ELb1ELb0ELb0ELb0EEEvNS_16Flash_bwd_paramsE)
        /*0048*/ 	.short	0x0210
        /*004a*/ 	.short	0x0280


	//----- nvinfo : EIATTR_SW_WAR
	.align		4
.L_512:
        /*004c*/ 	.byte	0x04, 0x36
        /*004e*/ 	.short	(.L_514 - .L_513)
.L_513:
        /*0050*/ 	.word	0x00000008
.L_514:


//--------------------- .nv.info._ZN5flash44flash_bwd_dq_dk_dv_loop_seqk_parallel_kernelI23Flash_bwd_kernel_traitsILi256ELi64ELi32ELi8ELi4ELi1ELi2ELb1ELb1EN7cutlass10bfloat16_tE19Flash_kernel_traitsILi256ELi64ELi32ELi8ES3_EELb0ELb0ELb1ELb1ELb0ELb0ELb1EEEvNS_16Flash_bwd_paramsE --------------------------
	.section	.nv.info._ZN5flash44flash_bwd_dq_dk_dv_loop_seqk_parallel_kernelI23Flash_bwd_kernel_traitsILi256ELi64ELi32ELi8ELi4ELi1ELi2ELb1ELb1EN7cutlass10bfloat16_tE19Flash_kernel_traitsILi256ELi64ELi32ELi8ES3_EELb0ELb0ELb1ELb1ELb0ELb0ELb1EEEvNS_16Flash_bwd_paramsE,"",@"SHT_CUDA_INFO"
	.sectionflags	@""
	.align	4


	//----- nvinfo : EIATTR_CUDA_API_VERSION
	.align		4
        /*0000*/ 	.byte	0x04, 0x37
        /*0002*/ 	.short	(.L_516 - .L_515)
.L_515:
        /*0004*/ 	.word	0x00000082


	//----- nvinfo : EIATTR_KPARAM_INFO
	.align		4
.L_516:
        /*0008*/ 	.byte	0x04, 0x17
        /*000a*/ 	.short	(.L_518 - .L_517)
.L_517:
        /*000c*/ 	.word	0x00000000
        /*0010*/ 	.short	0x0000
        /*0012*/ 	.short	0x0000
        /*0014*/ 	.byte	0x00, 0xf0, 0x01, 0x0a


	//----- nvinfo : EIATTR_SPARSE_MMA_MASK
	.align		4
.L_518:
        /*0018*/ 	.byte	0x03, 0x50
        /*001a*/ 	.short	0x0000


	//----- nvinfo : EIATTR_MAXREG_COUNT
	.align		4
        /*001c*/ 	.byte	0x03, 0x1b
        /*001e*/ 	.short	0x00ff


	//----- nvinfo : EIATTR_NUM_BARRIERS
	.align		4
        /*0020*/ 	.byte	0x02, 0x4c
        /*0022*/ 	.byte	0x01
	.zero		1


	//----- nvinfo : EIATTR_MERCURY_ISA_VERSION
	.align		4
        /*0024*/ 	.byte	0x03, 0x5f
        /*0026*/ 	.short	0x0101


	//----- nvinfo : EIATTR_EXIT_INSTR_OFFSETS
	.align		4
        /*0028*/ 	.byte	0x04, 0x1c
        /*002a*/ 	.short	(.L_520 - .L_519)


	//   ....[0]....
.L_519:
        /*002c*/ 	.word	0x00000090


	//   ....[1]....
        /*0030*/ 	.word	0x000083d0


	//----- nvinfo : EIATTR_CRS_STACK_SIZE
	.align		4
.L_520:
        /*0034*/ 	.byte	0x04, 0x1e
        /*0036*/ 	.short	(.L_522 - .L_521)
.L_521:
        /*0038*/ 	.word	0x00000000


	//----- nvinfo : EIATTR_CBANK_PARAM_SIZE
	.align		4
.L_522:
        /*003c*/ 	.byte	0x03, 0x19
        /*003e*/ 	.short	0x0280


	//----- nvinfo : EIATTR_PARAM_CBANK
	.align		4
        /*0040*/ 	.byte	0x04, 0x0a
        /*0042*/ 	.short	(.L_524 - .L_523)
	.align		4
.L_523:
        /*0044*/ 	.word	index@(.nv.constant0._ZN5flash44flash_bwd_dq_dk_dv_loop_seqk_parallel_kernelI23Flash_bwd_kernel_traitsILi256ELi64ELi32ELi8ELi4ELi1ELi2ELb1ELb1EN7cutlass10bfloat16_tE19Flash_kernel_traitsILi256ELi64ELi32ELi8ES3_EELb0ELb0ELb1ELb1ELb0ELb0ELb1EEEvNS_16Flash_bwd_paramsE)
        /*0048*/ 	.short	0x0210
        /*004a*/ 	.short	0x0280


	//----- nvinfo : EIATTR_SW_WAR
	.align		4
.L_524:
        /*004c*/ 	.byte	0x04, 0x36
        /*004e*/ 	.short	(.L_526 - .L_525)
.L_525:
        /*0050*/ 	.word	0x00000008
.L_526:


//--------------------- .nv.info._ZN5flash25flash_bwd_dot_do_o_kernelILb0E23Flash_bwd_kernel_traitsILi256ELi64ELi32ELi8ELi4ELi1ELi2ELb1ELb1EN7cutlass10bfloat16_tE19Flash_kernel_traitsILi256ELi64ELi32ELi8ES3_EEEEvNS_16Flash_bwd_paramsE --------------------------
	.section	.nv.info._ZN5flash25flash_bwd_dot_do_o_kernelILb0E23Flash_bwd_kernel_traitsILi256ELi64ELi32ELi8ELi4ELi1ELi2ELb1ELb1EN7cutlass10bfloat16_tE19Flash_kernel_traitsILi256ELi64ELi32ELi8ES3_EEEEvNS_16Flash_bwd_paramsE,"",@"SHT_CUDA_INFO"
	.sectionflags	@""
	.align	4


	//----- nvinfo : EIATTR_CUDA_API_VERSION
	.align		4
        /*0000*/ 	.byte	0x04, 0x37
        /*0002*/ 	.short	(.L_528 - .L_527)
.L_527:
        /*0004*/ 	.word	0x00000082


	//----- nvinfo : EIATTR_KPARAM_INFO
	.align		4
.L_528:
        /*0008*/ 	.byte	0x04, 0x17
        /*000a*/ 	.short	(.L_530 - .L_529)
.L_529:
        /*000c*/ 	.word	0x00000000
        /*0010*/ 	.short	0x0000
        /*0012*/ 	.short	0x0000
        /*0014*/ 	.byte	0x00, 0xf0, 0x01, 0x0a


	//----- nvinfo : EIATTR_SPARSE_MMA_MASK
	.align		4
.L_530:
        /*0018*/ 	.byte	0x03, 0x50
        /*001a*/ 	.short	0x0000


	//----- nvinfo : EIATTR_MAXREG_COUNT
	.align		4
        /*001c*/ 	.byte	0x03, 0x1b
        /*001e*/ 	.short	0x00ff


	//----- nvinfo : EIATTR_MERCURY_ISA_VERSION
	.align		4
        /*0020*/ 	.byte	0x03, 0x5f
        /*0022*/ 	.short	0x0101


	//----- nvinfo : EIATTR_COOP_GROUP_MASK_REGIDS
	.align		4
        /*0024*/ 	.byte	0x04, 0x29
        /*0026*/ 	.short	(.L_532 - .L_531)


	//   ....[0]....
.L_531:
        /*0028*/ 	.word	0xffffffff


	//   ....[1]....
        /*002c*/ 	.word	0xffffffff


	//   ....[2]....
        /*0030*/ 	.word	0xffffffff


	//   ....[3]....
        /*0034*/ 	.word	0xffffffff


	//   ....[4]....
        /*0038*/ 	.word	0xffffffff


	//   ....[5]....
        /*003c*/ 	.word	0xffffffff


	//----- nvinfo : EIATTR_COOP_GROUP_INSTR_OFFSETS
	.align		4
.L_532:
        /*0040*/ 	.byte	0x04, 0x28
        /*0042*/ 	.short	(.L_534 - .L_533)


	//   ....[0]....
.L_533:
        /*0044*/ 	.word	0x00001a10


	//   ....[1]....
        /*0048*/ 	.word	0x00001a20


	//   ....[2]....
        /*004c*/ 	.word	0x00001a60


	//   ....[3]....
        /*0050*/ 	.word	0x00001a80


	//   ....[4]....
        /*0054*/ 	.word	0x00001ae0


	//   ....[5]....
        /*0058*/ 	.word	0x00001b00


	//----- nvinfo : EIATTR_EXIT_INSTR_OFFSETS
	.align		4
.L_534:
        /*005c*/ 	.byte	0x04, 0x1c
        /*005e*/ 	.short	(.L_536 - .L_535)


	//   ....[0]....
.L_535:
        /*0060*/ 	.word	0x00000130


	//   ....[1]....
        /*0064*/ 	.word	0x00001b60


	//   ....[2]....
        /*0068*/ 	.word	0x00001b80


	//----- nvinfo : EIATTR_CRS_STACK_SIZE
	.align		4
.L_536:
        /*006c*/ 	.byte	0x04, 0x1e
        /*006e*/ 	.short	(.L_538 - .L_537)
.L_537:
        /*0070*/ 	.word	0x00000000


	//----- nvinfo : EIATTR_CBANK_PARAM_SIZE
	.align		4
.L_538:
        /*0074*/ 	.byte	0x03, 0x19
        /*0076*/ 	.short	0x0280


	//----- nvinfo : EIATTR_PARAM_CBANK
	.align		4
        /*0078*/ 	.byte	0x04, 0x0a
        /*007a*/ 	.short	(.L_540 - .L_539)
	.align		4
.L_539:
        /*007c*/ 	.word	index@(.nv.constant0._ZN5flash25flash_bwd_dot_do_o_kernelILb0E23Flash_bwd_kernel_traitsILi256ELi64ELi32ELi8ELi4ELi1ELi2ELb1ELb1EN7cutlass10bfloat16_tE19Flash_kernel_traitsILi256ELi64ELi32ELi8ES3_EEEEvNS_16Flash_bwd_paramsE)
        /*0080*/ 	.short	0x0210
        /*0082*/ 	.short	0x0280


	//----- nvinfo : EIATTR_SW_WAR
	.align		4
.L_540:
        /*0084*/ 	.byte	0x04, 0x36
        /*0086*/ 	.short	(.L_542 - .L_541)
.L_541:
        /*0088*/ 	.word	0x00000008
.L_542:


//--------------------- .nv.info._ZN5flash25flash_bwd_dot_do_o_kernelILb1E23Flash_bwd_kernel_traitsILi256ELi64ELi32ELi8ELi4ELi1ELi2ELb1ELb1EN7cutlass10bfloat16_tE19Flash_kernel_traitsILi256ELi64ELi32ELi8ES3_EEEEvNS_16Flash_bwd_paramsE --------------------------
	.section	.nv.info._ZN5flash25flash_bwd_dot_do_o_kernelILb1E23Flash_bwd_kernel_traitsILi256ELi64ELi32ELi8ELi4ELi1ELi2ELb1ELb1EN7cutlass10bfloat16_tE19Flash_kernel_traitsILi256ELi64ELi32ELi8ES3_EEEEvNS_16Flash_bwd_paramsE,"",@"SHT_CUDA_INFO"
	.sectionflags	@""
	.align	4


	//----- nvinfo : EIATTR_CUDA_API_VERSION
	.align		4
        /*0000*/ 	.byte	0x04, 0x37
        /*0002*/ 	.short	(.L_544 - .L_543)
.L_543:
        /*0004*/ 	.word	0x00000082


	//----- nvinfo : EIATTR_KPARAM_INFO
	.align		4
.L_544:
        /*0008*/ 	.byte	0x04, 0x17
        /*000a*/ 	.short	(.L_546 - .L_545)
.L_545:
        /*000c*/ 	.word	0x00000000
        /*0010*/ 	.short	0x0000
        /*0012*/ 	.short	0x0000
        /*0014*/ 	.byte	0x00, 0xf0, 0x01, 0x0a


	//----- nvinfo : EIATTR_SPARSE_MMA_MASK
	.align		4
.L_546:
        /*0018*/ 	.byte	0x03, 0x50
        /*001a*/ 	.short	0x0000


	//----- nvinfo : EIATTR_MAXREG_COUNT
	.align		4
        /*001c*/ 	.byte	0x03, 0x1b
        /*001e*/ 	.short	0x00ff


	//----- nvinfo : EIATTR_MERCURY_ISA_VERSION
	.align		4
        /*0020*/ 	.byte	0x03, 0x5f
        /*0022*/ 	.short	0x0101


	//----- nvinfo : EIATTR_COOP_GROUP_MASK_REGIDS
	.align		4
        /*0024*/ 	.byte	0x04, 0x29
        /*0026*/ 	.short	(.L_548 - .L_547)


	//   ....[0]....
.L_547:
        /*0028*/ 	.word	0xffffffff


	//   ....[1]....
        /*002c*/ 	.word	0xffffffff


	//   ....[2]....
        /*0030*/ 	.word	0xffffffff


	//   ....[3]....
        /*0034*/ 	.word	0xffffffff


	//   ....[4]....
        /*0038*/ 	.word	0xffffffff


	//   ....[5]....
        /*003c*/ 	.word	0xffffffff


	//----- nvinfo : EIATTR_COOP_GROUP_INSTR_OFFSETS
	.align		4
.L_548:
        /*0040*/ 	.byte	0x04, 0x28
        /*0042*/ 	.short	(.L_550 - .L_549)


	//   ....[0]....
.L_549:
        /*0044*/ 	.word	0x00001d30


	//   ....[1]....
        /*0048*/ 	.word	0x00001d60


	//   ....[2]....
        /*004c*/ 	.word	0x00001d80


	//   ....[3]....
        /*0050*/ 	.word	0x00001da0


	//   ....[4]....
        /*0054*/ 	.word	0x00001dc0


	//   ....[5]....
        /*0058*/ 	.word	0x00001de0


	//----- nvinfo : EIATTR_EXIT_INSTR_OFFSETS
	.align		4
.L_550:
        /*005c*/ 	.byte	0x04, 0x1c
        /*005e*/ 	.short	(.L_552 - .L_551)


	//   ....[0]....
.L_551:
        /*0060*/ 	.word	0x00000130


	//   ....[1]....
        /*0064*/ 	.word	0x00001fd0


	//----- nvinfo : EIATTR_CRS_STACK_SIZE
	.align		4
.L_552:
        /*0068*/ 	.byte	0x04, 0x1e
        /*006a*/ 	.short	(.L_554 - .L_553)
.L_553:
        /*006c*/ 	.word	0x00000000


	//----- nvinfo : EIATTR_CBANK_PARAM_SIZE
	.align		4
.L_554:
        /*0070*/ 	.byte	0x03, 0x19
        /*0072*/ 	.short	0x0280


	//----- nvinfo : EIATTR_PARAM_CBANK
	.align		4
        /*0074*/ 	.byte	0x04, 0x0a
        /*0076*/ 	.short	(.L_556 - .L_555)
	.align		4
.L_555:
        /*0078*/ 	.word	index@(.nv.constant0._ZN5flash25flash_bwd_dot_do_o_kernelILb1E23Flash_bwd_kernel_traitsILi256ELi64ELi32ELi8ELi4ELi1ELi2ELb1ELb1EN7cutlass10bfloat16_tE19Flash_kernel_traitsILi256ELi64ELi32ELi8ES3_EEEEvNS_16Flash_bwd_paramsE)
        /*007c*/ 	.short	0x0210
        /*007e*/ 	.short	0x0280


	//----- nvinfo : EIATTR_SW_WAR
	.align		4
.L_556:
        /*0080*/ 	.byte	0x04, 0x36
        /*0082*/ 	.short	(.L_558 - .L_557)
.L_557:
        /*0084*/ 	.word	0x00000008
.L_558:


//--------------------- .nv.info._ZN5flash44flash_bwd_dq_dk_dv_loop_seqk_parallel_kernelI23Flash_bwd_kernel_traitsILi256ELi64ELi64ELi8ELi4ELi2ELi2ELb0ELb1EN7cutlass10bfloat16_tE19Flash_kernel_traitsILi256ELi64ELi64ELi8ES3_EELb0ELb0ELb0ELb0ELb0ELb0ELb0EEEvNS_16Flash_bwd_paramsE --------------------------
	.section	.nv.info._ZN5flash44flash_bwd_dq_dk_dv_loop_seqk_parallel_kernelI23Flash_bwd_kernel_traitsILi256ELi64ELi64ELi8ELi4ELi2ELi2ELb0ELb1EN7cutlass10bfloat16_tE19Flash_kernel_traitsILi256ELi64ELi64ELi8ES3_EELb0ELb0ELb0ELb0ELb0ELb0ELb0EEEvNS_16Flash_bwd_paramsE,"",@"SHT_CUDA_INFO"
	.sectionflags	@""
	.align	4


	//----- nvinfo : EIATTR_CUDA_API_VERSION
	.align		4
        /*0000*/ 	.byte	0x04, 0x37
        /*0002*/ 	.short	(.L_560 - .L_559)
.L_559:
        /*0004*/ 	.word	0x00000082


	//----- nvinfo : EIATTR_KPARAM_INFO
	.align		4
.L_560:
        /*0008*/ 	.byte	0x04, 0x17
        /*000a*/ 	.short	(.L_562 - .L_561)
.L_561:
        /*000c*/ 	.word	0x00000000
        /*0010*/ 	.short	0x0000
        /*0012*/ 	.short	0x0000
        /*0014*/ 	.byte	0x00, 0xf0, 0x01, 0x0a


	//----- nvinfo : EIATTR_SPARSE_MMA_MASK
	.align		4
.L_562:
        /*0018*/ 	.byte	0x03, 0x50
        /*001a*/ 	.short	0x0000


	//----- nvinfo : EIATTR_MAXREG_COUNT
	.align		4
        /*001c*/ 	.byte	0x03, 0x1b
        /*001e*/ 	.short	0x00ff


	//----- nvinfo : EIATTR_NUM_BARRIERS
	.align		4
        /*0020*/ 	.byte	0x02, 0x4c
        /*0022*/ 	.byte	0x01
	.zero		1


	//----- nvinfo : EIATTR_ANNOTATIONS
	.align		4
        /*0024*/ 	.byte	0x04, 0x55
        /*0026*/ 	.short	(.L_564 - .L_563)


	//   ....[0]....
.L_563:
        /*0028*/ 	.word	0x00000001
        /*002c*/ 	.byte	0xa0, 0x00, 0x00, 0x00, 0x01, 0x00, 0x00, 0x00, 0x40, 0x08, 0x00, 0x00, 0x01, 0x00, 0x00, 0x00
        /*003c*/ 	.byte	0x30, 0x2a, 0x00, 0x00, 0x01, 0x00, 0x00, 0x00, 0x10, 0xa2, 0x00, 0x00


	//----- nvinfo : EIATTR_MERCURY_ISA_VERSION
	.align		4
.L_564:
        /*0048*/ 	.byte	0x03, 0x5f
        /*004a*/ 	.short	0x0101


	//----- nvinfo : EIATTR_EXIT_INSTR_OFFSETS
	.align		4
        /*004c*/ 	.byte	0x04, 0x1c
        /*004e*/ 	.short	(.L_566 - .L_565)


	//   ....[0]....
.L_565:
        /*0050*/ 	.word	0x000000c0


	//   ....[1]....
        /*0054*/ 	.word	0x0000a2a0


	//----- nvinfo : EIATTR_CRS_STACK_SIZE
	.align		4
.L_566:
        /*0058*/ 	.byte	0x04, 0x1e
        /*005a*/ 	.short	(.L_568 - .L_567)
.L_567:
        /*005c*/ 	.word	0x00000000


	//----- nvinfo : EIATTR_CBANK_PARAM_SIZE
	.align		4
.L_568:
        /*0060*/ 	.byte	0x03, 0x19
        /*0062*/ 	.short	0x0280


	//----- nvinfo : EIATTR_PARAM_CBANK
	.align		4
        /*0064*/ 	.byte	0x04, 0x0a
        /*0066*/ 	.short	(.L_570 - .L_569)
	.align		4
.L_569:
        /*0068*/ 	.word	index@(.nv.constant0._ZN5flash44flash_bwd_dq_dk_dv_loop_seqk_parallel_kernelI23Flash_bwd_kernel_traitsILi256ELi64ELi64ELi8ELi4ELi2ELi2ELb0ELb1EN7cutlass10bfloat16_tE19Flash_kernel_traitsILi256ELi64ELi64ELi8ES3_EELb0ELb0ELb0ELb0ELb0ELb0ELb0EEEvNS_16Flash_bwd_paramsE)
        /*006c*/ 	.short	0x0210
        /*006e*/ 	.short	0x0280


	//----- nvinfo : EIATTR_SW_WAR
	.align		4
.L_570:
        /*0070*/ 	.byte	0x04, 0x36
        /*0072*/ 	.short	(.L_572 - .L_571)
.L_571:
        /*0074*/ 	.word	0x00000008
.L_572:


//--------------------- .nv.info._ZN5flash44flash_bwd_dq_dk_dv_loop_seqk_parallel_kernelI23Flash_bwd_kernel_traitsILi256ELi64ELi64ELi8ELi4ELi2ELi2ELb0ELb1EN7cutlass10bfloat16_tE19Flash_kernel_traitsILi256ELi64ELi64ELi8ES3_EELb0ELb0ELb1ELb0ELb0ELb0ELb0EEEvNS_16Flash_bwd_paramsE --------------------------
	.section	.nv.info._ZN5flash44flash_bwd_dq_dk_dv_loop_seqk_parallel_kernelI23Flash_bwd_kernel_traitsILi256ELi64ELi64ELi8ELi4ELi2ELi2ELb0ELb1EN7cutlass10bfloat16_tE19Flash_kernel_traitsILi256ELi64ELi64ELi8ES3_EELb0ELb0ELb1ELb0ELb0ELb0ELb0EEEvNS_16Flash_bwd_paramsE,"",@"SHT_CUDA_INFO"
	.sectionflags	@""
	.align	4


	//----- nvinfo : EIATTR_CUDA_API_VERSION
	.align		4
        /*0000*/ 	.byte	0x04, 0x37
        /*0002*/ 	.short	(.L_574 - .L_573)
.L_573:
        /*0004*/ 	.word	0x00000082


	//----- nvinfo : EIATTR_KPARAM_INFO
	.align		4
.L_574:
        /*0008*/ 	.byte	0x04, 0x17
        /*000a*/ 	.short	(.L_576 - .L_575)
.L_575:
        /*000c*/ 	.word	0x00000000
        /*0010*/ 	.short	0x0000
        /*0012*/ 	.short	0x0000
        /*0014*/ 	.byte	0x00, 0xf0, 0x01, 0x0a


	//----- nvinfo : EIATTR_SPARSE_MMA_MASK
	.align		4
.L_576:
        /*0018*/ 	.byte	0x03, 0x50
        /*001a*/ 	.short	0x0000


	//----- nvinfo : EIATTR_MAXREG_COUNT
	.align		4
        /*001c*/ 	.byte	0x03, 0x1b
        /*001e*/ 	.short	0x00ff


	//----- nvinfo : EIATTR_NUM_BARRIERS
	.align		4
        /*0020*/ 	.byte	0x02, 0x4c
        /*0022*/ 	.byte	0x01
	.zero		1


	//----- nvinfo : EIATTR_ANNOTATIONS
	.align		4
        /*0024*/ 	.byte	0x04, 0x55
        /*0026*/ 	.short	(.L_578 - .L_577)


	//   ....[0]....
.L_577:
        /*0028*/ 	.word	0x00000001
        /*002c*/ 	.byte	0xa0, 0x00, 0x00, 0x00, 0x01, 0x00, 0x00, 0x00, 0xe0, 0xa3, 0x00, 0x00


	//----- nvinfo : EIATTR_MERCURY_ISA_VERSION
	.align		4
.L_578:
        /*0038*/ 	.byte	0x03, 0x5f
        /*003a*/ 	.short	0x0101


	//----- nvinfo : EIATTR_EXIT_INSTR_OFFSETS
	.align		4
        /*003c*/ 	.byte	0x04, 0x1c
        /*003e*/ 	.short	(.L_580 - .L_579)


	//   ....[0]....
.L_579:
        /*0040*/ 	.word	0x000000c0


	//   ....[1]....
        /*0044*/ 	.word	0x0000a470


	//----- nvinfo : EIATTR_CRS_STACK_SIZE
	.align		4
.L_580:
        /*0048*/ 	.byte	0x04, 0x1e
        /*004a*/ 	.short	(.L_582 - .L_581)
.L_581:
        /*004c*/ 	.word	0x00000000


	//----- nvinfo : EIATTR_CBANK_PARAM_SIZE
	.align		4
.L_582:
        /*0050*/ 	.byte	0x03, 0x19
        /*0052*/ 	.short	0x0280


	//----- nvinfo : EIATTR_PARAM_CBANK
	.align		4
        /*0054*/ 	.byte	0x04, 0x0a
        /*0056*/ 	.short	(.L_584 - .L_583)
	.align		4
.L_583:
        /*0058*/ 	.word	index@(.nv.constant0._ZN5flash44flash_bwd_dq_dk_dv_loop_seqk_parallel_kernelI23Flash_bwd_kernel_traitsILi256ELi64ELi64ELi8ELi4ELi2ELi2ELb0ELb1EN7cutlass10bfloat16_tE19Flash_kernel_traitsILi256ELi64ELi64ELi8ES3_EELb0ELb0ELb1ELb0ELb0ELb0ELb0EEEvNS_16Flash_bwd_paramsE)
        /*005c*/ 	.short	0x0210
        /*005e*/ 	.short	0x0280


	//----- nvinfo : EIATTR_SW_WAR
	.align		4
.L_584:
        /*0060*/ 	.byte	0x04, 0x36
        /*0062*/ 	.short	(.L_586 - .L_585)
.L_585:
        /*0064*/ 	.word	0x00000008
.L_586:


//--------------------- .nv.info._ZN5flash44flash_bwd_dq_dk_dv_loop_seqk_parallel_kernelI23Flash_bwd_kernel_traitsILi256ELi64ELi64ELi8ELi4ELi2ELi2ELb0ELb1EN7cutlass10bfloat16_tE19Flash_kernel_traitsILi256ELi64ELi64ELi8ES3_EELb0ELb0ELb0ELb0ELb0ELb1ELb0EEEvNS_16Flash_bwd_paramsE --------------------------
	.section	.nv.info._ZN5flash44flash_bwd_dq_dk_dv_loop_seqk_parallel_kernelI23Flash_bwd_kernel_traitsILi256ELi64ELi64ELi8ELi4ELi2ELi2ELb0ELb1EN7cutlass10bfloat16_tE19Flash_kernel_traitsILi256ELi64ELi64ELi8ES3_EELb0ELb0ELb0ELb0ELb0ELb1ELb0EEEvNS_16Flash_bwd_paramsE,"",@"SHT_CUDA_INFO"
	.sectionflags	@""
	.align	4


	//----- nvinfo : EIATTR_CUDA_API_VERSION
	.align		4
        /*0000*/ 	.byte	0x04, 0x37
        /*0002*/ 	.short	(.L_588 - .L_587)
.L_587:
        /*0004*/ 	.word	0x00000082


	//----- nvinfo : EIATTR_KPARAM_INFO
	.align		4
.L_588:
        /*0008*/ 	.byte	0x04, 0x17
        /*000a*/ 	.short	(.L_590 - .L_589)
.L_589:
        /*000c*/ 	.word	0x00000000
        /*0010*/ 	.short	0x0000
        /*0012*/ 	.short	0x0000
        /*0014*/ 	.byte	0x00, 0xf0, 0x01, 0x0a


	//----- nvinfo : EIATTR_SPARSE_MMA_MASK
	.align		4
.L_590:
        /*0018*/ 	.byte	0x03, 0x50
        /*001a*/ 	.short	0x0000


	//----- nvinfo : EIATTR_MAXREG_COUNT
	.align		4
        /*001c*/ 	.byte	0x03, 0x1b
        /*001e*/ 	.short	0x00ff


	//----- nvinfo : EIATTR_NUM_BARRIERS
	.align		4
        /*0020*/ 	.byte	0x02, 0x4c
        /*0022*/ 	.byte	0x01
	.zero		1


	//----- nvinfo : EIATTR_MERCURY_ISA_VERSION
	.align		4
        /*0024*/ 	.byte	0x03, 0x5f
        /*0026*/ 	.short	0x0101


	//----- nvinfo : EIATTR_EXIT_INSTR_OFFSETS
	.align		4
        /*0028*/ 	.byte	0x04, 0x1c
        /*002a*/ 	.short	(.L_592 - .L_591)


	//   ....[0]....
.L_591:
        /*002c*/ 	.word	0x00000090


	//   ....[1]....
        /*0030*/ 	.word	0x00008780


	//----- nvinfo : EIATTR_CRS_STACK_SIZE
	.align		4
.L_592:
        /*0034*/ 	.byte	0x04, 0x1e
        /*0036*/ 	.short	(.L_594 - .L_593)
.L_593:
        /*0038*/ 	.word	0x00000000


	//----- nvinfo : EIATTR_CBANK_PARAM_SIZE
	.align		4
.L_594:
        /*003c*/ 	.byte	0x03, 0x19
        /*003e*/ 	.short	0x0280


	//----- nvinfo : EIATTR_PARAM_CBANK
	.align		4
        /*0040*/ 	.byte	0x04, 0x0a
        /*0042*/ 	.short	(.L_596 - .L_595)
	.align		4
.L_595:
        /*0044*/ 	.word	index@(.nv.constant0._ZN5flash44flash_bwd_dq_dk_dv_loop_seqk_parallel_kernelI23Flash_bwd_kernel_traitsILi256ELi64ELi64ELi8ELi4ELi2ELi2ELb0ELb1EN7cutlass10bfloat16_tE19Flash_kernel_traitsILi256ELi64ELi64ELi8ES3_EELb0ELb0ELb0ELb0ELb0ELb1ELb0EEEvNS_16Flash_bwd_paramsE)
        /*0048*/ 	.short	0x0210
        /*004a*/ 	.short	0x0280


	//----- nvinfo : EIATTR_SW_WAR
	.align		4
.L_596:
        /*004c*/ 	.byte	0x04, 0x36
        /*004e*/ 	.short	(.L_598 - .L_597)
.L_597:
        /*0050*/ 	.word	0x00000008
.L_598:


//--------------------- .nv.info._ZN5flash44flash_bwd_dq_dk_dv_loop_seqk_parallel_kernelI23Flash_bwd_kernel_traitsILi256ELi64ELi64ELi8ELi4ELi2ELi2ELb0ELb1EN7cutlass10bfloat16_tE19Flash_kernel_traitsILi256ELi64ELi64ELi8ES3_EELb0ELb0ELb0ELb1ELb0ELb0ELb0EEEvNS_16Flash_bwd_paramsE --------------------------
	.section	.nv.info._ZN5flash44flash_bwd_dq_dk_dv_loop_seqk_parallel_kernelI23Flash_bwd_kernel_traitsILi256ELi64ELi64ELi8ELi4ELi2ELi2ELb0ELb1EN7cutlass10bfloat16_tE19Flash_kernel_traitsILi256ELi64ELi64ELi8ES3_EELb0ELb0ELb0ELb1ELb0ELb0ELb0EEEvNS_16Flash_bwd_paramsE,"",@"SHT_CUDA_INFO"
	.sectionflags	@""
	.align	4


	//----- nvinfo : EIATTR_CUDA_API_VERSION
	.align		4
        /*0000*/ 	.byte	0x04, 0x37
        /*0002*/ 	.short	(.L_600 - .L_599)
.L_599:
        /*0004*/ 	.word	0x00000082


	//----- nvinfo : EIATTR_KPARAM_INFO
	.align		4
.L_600:
        /*0008*/ 	.byte	0x04, 0x17
        /*000a*/ 	.short	(.L_602 - .L_601)
.L_601:
        /*000c*/ 	.word	0x00000000
        /*0010*/ 	.short	0x0000
        /*0012*/ 	.short	0x0000
        /*0014*/ 	.byte	0x00, 0xf0, 0x01, 0x0a


	//----- nvinfo : EIATTR_SPARSE_MMA_MASK
	.align		4
.L_602:
        /*0018*/ 	.byte	0x03, 0x50
        /*001a*/ 	.short	0x0000


	//----- nvinfo : EIATTR_MAXREG_COUNT
	.align		4
        /*001c*/ 	.byte	0x03, 0x1b
        /*001e*/ 	.short	0x00ff


	//----- nvinfo : EIATTR_NUM_BARRIERS
	.align		4
        /*0020*/ 	.byte	0x02, 0x4c
        /*0022*/ 	.byte	0x01
	.zero		1


	//----- nvinfo : EIATTR_MERCURY_ISA_VERSION
	.align		4
        /*0024*/ 	.byte	0x03, 0x5f
        /*0026*/ 	.short	0x0101


	//----- nvinfo : EIATTR_EXIT_INSTR_OFFSETS
	.align		4
        /*0028*/ 	.byte	0x04, 0x1c
        /*002a*/ 	.short	(.L_604 - .L_603)


	//   ....[0]....
.L_603:
        /*002c*/ 	.word	0x00000090


	//   ....[1]....
        /*0030*/ 	.word	0x0000a760


	//----- nvinfo : EIATTR_CRS_STACK_SIZE
	.align		4
.L_604:
        /*0034*/ 	.byte	0x04, 0x1e
        /*0036*/ 	.short	(.L_606 - .L_605)
.L_605:
        /*0038*/ 	.word	0x00000000


	//----- nvinfo : EIATTR_CBANK_PARAM_SIZE
	.align		4
.L_606:
        /*003c*/ 	.byte	0x03, 0x19
        /*003e*/ 	.short	0x0280


	//----- nvinfo : EIATTR_PARAM_CBANK
	.align		4
        /*0040*/ 	.byte	0x04, 0x0a
        /*0042*/ 	.short	(.L_608 - .L_607)
	.align		4
.L_607:
        /*0044*/ 	.word	index@(.nv.constant0._ZN5flash44flash_bwd_dq_dk_dv_loop_seqk_parallel_kernelI23Flash_bwd_kernel_traitsILi256ELi64ELi64ELi8ELi4ELi2ELi2ELb0ELb1EN7cutlass10bfloat16_tE19Flash_kernel_traitsILi256ELi64ELi64ELi8ES3_EELb0ELb0ELb0ELb1ELb0ELb0ELb0EEEvNS_16Flash_bwd_paramsE)
        /*0048*/ 	.short	0x0210
        /*004a*/ 	.short	0x0280


	//----- nvinfo : EIATTR_SW_WAR
	.align		4
.L_608:
        /*004c*/ 	.byte	0x04, 0x36
        /*004e*/ 	.short	(.L_610 - .L_609)
.L_609:
        /*0050*/ 	.word	0x00000008
.L_610:


//--------------------- .nv.info._ZN5flash44flash_bwd_dq_dk_dv_loop_seqk_parallel_kernelI23Flash_bwd_kernel_traitsILi256ELi64ELi64ELi8ELi4ELi2ELi2ELb0ELb1EN7cutlass10bfloat16_tE19Flash_kernel_traitsILi256ELi64ELi64ELi8ES3_EELb0ELb0ELb1ELb0ELb0ELb1ELb0EEEvNS_16Flash_bwd_paramsE --------------------------
	.section	.nv.info._ZN5flash44flash_bwd_dq_dk_dv_loop_seqk_parallel_kernelI23Flash_bwd_kernel_traitsILi256ELi64ELi64ELi8ELi4ELi2ELi2ELb0ELb1EN7cutlass10bfloat16_tE19Flash_kernel_traitsILi256ELi64ELi64ELi8ES3_EELb0ELb0ELb1ELb0ELb0ELb1ELb0EEEvNS_16Flash_bwd_paramsE,"",@"SHT_CUDA_INFO"
	.sectionflags	@""
	.align	4


	//----- nvinfo : EIATTR_CUDA_API_VERSION
	.align		4
        /*0000*/ 	.byte	0x04, 0x37
        /*0002*/ 	.short	(.L_612 - .L_611)
.L_611:
        /*0004*/ 	.word	0x00000082


	//----- nvinfo : EIATTR_KPARAM_INFO
	.align		4
.L_612:
        /*0008*/ 	.byte	0x04, 0x17
        /*000a*/ 	.short	(.L_614 - .L_613)
.L_613:
        /*000c*/ 	.word	0x00000000
        /*0010*/ 	.short	0x0000
        /*0012*/ 	.short	0x0000
        /*0014*/ 	.byte	0x00, 0xf0, 0x01, 0x0a


	//----- nvinfo : EIATTR_SPARSE_MMA_MASK
	.align		4
.L_614:
        /*0018*/ 	.byte	0x03, 0x50
        /*001a*/ 	.short	0x0000


	//----- nvinfo : EIATTR_MAXREG_COUNT
	.align		4
        /*001c*/ 	.byte	0x03, 0x1b
        /*001e*/ 	.short	0x00ff


	//----- nvinfo : EIATTR_NUM_BARRIERS
	.align		4
        /*0020*/ 	.byte	0x02, 0x4c
        /*0022*/ 	.byte	0x01
	.zero		1


	//----- nvinfo : EIATTR_MERCURY_ISA_VERSION
	.align		4
        /*0024*/ 	.byte	0x03, 0x5f
        /*0026*/ 	.short	0x0101


	//----- nvinfo : EIATTR_EXIT_INSTR_OFFSETS
	.align		4
        /*0028*/ 	.byte	0x04, 0x1c
        /*002a*/ 	.short	(.L_616 - .L_615)


	//   ....[0]....
.L_615:
        /*002c*/ 	.word	0x000000a0


	//   ....[1]....
        /*0030*/ 	.word	0x00008a80


	//----- nvinfo : EIATTR_CRS_STACK_SIZE
	.align		4
.L_616:
        /*0034*/ 	.byte	0x04, 0x1e
        /*0036*/ 	.short	(.L_618 - .L_617)
.L_617:
        /*0038*/ 	.word	0x00000000


	//----- nvinfo : EIATTR_CBANK_PARAM_SIZE
	.align		4
.L_618:
        /*003c*/ 	.byte	0x03, 0x19
        /*003e*/ 	.short	0x0280


	//----- nvinfo : EIATTR_PARAM_CBANK
	.align		4
        /*0040*/ 	.byte	0x04, 0x0a
        /*0042*/ 	.short	(.L_620 - .L_619)
	.align		4
.L_619:
        /*0044*/ 	.word	index@(.nv.constant0._ZN5flash44flash_bwd_dq_dk_dv_loop_seqk_parallel_kernelI23Flash_bwd_kernel_traitsILi256ELi64ELi64ELi8ELi4ELi2ELi2ELb0ELb1EN7cutlass10bfloat16_tE19Flash_kernel_traitsILi256ELi64ELi64ELi8ES3_EELb0ELb0ELb1ELb0ELb0ELb1ELb0EEEvNS_16Flash_bwd_paramsE)
        /*0048*/ 	.short	0x0210
        /*004a*/ 	.short	0x0280


	//----- nvinfo : EIATTR_SW_WAR
	.align		4
.L_620:
        /*004c*/ 	.byte	0x04, 0x36
        /*004e*/ 	.short	(.L_622 - .L_621)
.L_621:
        /*0050*/ 	.word	0x00000008
.L_622:


//--------------------- .nv.info._ZN5flash44flash_bwd_dq_dk_dv_loop_seqk_parallel_kernelI23Flash_bwd_kernel_traitsILi256ELi64ELi64ELi8ELi4ELi2ELi2ELb0ELb1EN7cutlass10bfloat16_tE19Flash_kernel_traitsILi256ELi64ELi64ELi8ES3_EELb0ELb0ELb1ELb1ELb0ELb0ELb0EEEvNS_16Flash_bwd_paramsE --------------------------
	.section	.nv.info._ZN5flash44flash_bwd_dq_dk_dv_loop_seqk_parallel_kernelI23Flash_bwd_kernel_traitsILi256ELi64ELi64ELi8ELi4ELi2ELi2ELb0ELb1EN7cutlass10bfloat16_tE19Flash_kernel_traitsILi256ELi64ELi64ELi8ES3_EELb0ELb0ELb1ELb1ELb0ELb0ELb0EEEvNS_16Flash_bwd_paramsE,"",@"SHT_CUDA_INFO"
	.sectionflags	@""
	.align	4


	//----- nvinfo : EIATTR_CUDA_API_VERSION
	.align		4
        /*0000*/ 	.byte	0x04, 0x37
        /*0002*/ 	.short	(.L_624 - .L_623)
.L_623:
        /*0004*/ 	.word	0x00000082


	//----- nvinfo : EIATTR_KPARAM_INFO
	.align		4
.L_624:
        /*0008*/ 	.byte	0x04, 0x17
        /*000a*/ 	.short	(.L_626 - .L_625)
.L_625:
        /*000c*/ 	.word	0x00000000
        /*0010*/ 	.short	0x0000
        /*0012*/ 	.short	0x0000
        /*0014*/ 	.byte	0x00, 0xf0, 0x01, 0x0a


	//----- nvinfo : EIATTR_SPARSE_MMA_MASK
	.align		4
.L_626:
        /*0018*/ 	.byte	0x03, 0x50
        /*001a*/ 	.short	0x0000


	//----- nvinfo : EIATTR_MAXREG_COUNT
	.align		4
        /*001c*/ 	.byte	0x03, 0x1b
        /*001e*/ 	.short	0x00ff


	//----- nvinfo : EIATTR_NUM_BARRIERS
	.align		4
        /*0020*/ 	.byte	0x02, 0x4c
        /*0022*/ 	.byte	0x01
	.zero		1


	//----- nvinfo : EIATTR_MERCURY_ISA_VERSION
	.align		4
        /*0024*/ 	.byte	0x03, 0x5f
        /*0026*/ 	.short	0x0101


	//----- nvinfo : EIATTR_EXIT_INSTR_OFFSETS
	.align		4
        /*0028*/ 	.byte	0x04, 0x1c
        /*002a*/ 	.short	(.L_628 - .L_627)


	//   ....[0]....
.L_627:
        /*002c*/ 	.word	0x00000090


	//   ....[1]....
        /*0030*/ 	.word	0x0000a910


	//----- nvinfo : EIATTR_CRS_STACK_SIZE
	.align		4
.L_628:
        /*0034*/ 	.byte	0x04, 0x1e
        /*0036*/ 	.short	(.L_630 - .L_629)
.L_629:
        /*0038*/ 	.word	0x00000000


	//----- nvinfo : EIATTR_CBANK_PARAM_SIZE
	.align		4
.L_630:
        /*003c*/ 	.byte	0x03, 0x19
        /*003e*/ 	.short	0x0280


	//----- nvinfo : EIATTR_PARAM_CBANK
	.align		4
        /*0040*/ 	.byte	0x04, 0x0a
        /*0042*/ 	.short	(.L_632 - .L_631)
	.align		4
.L_631:
        /*0044*/ 	.word	index@(.nv.constant0._ZN5flash44flash_bwd_dq_dk_dv_loop_seqk_parallel_kernelI23Flash_bwd_kernel_traitsILi256ELi64ELi64ELi8ELi4ELi2ELi2ELb0ELb1EN7cutlass10bfloat16_tE19Flash_kernel_traitsILi256ELi64ELi64ELi8ES3_EELb0ELb0ELb1ELb1ELb0ELb0ELb0EEEvNS_16Flash_bwd_paramsE)
        /*0048*/ 	.short	0x0210
        /*004a*/ 	.short	0x0280


	//----- nvinfo : EIATTR_SW_WAR
	.align		4
.L_632:
        /*004c*/ 	.byte	0x04, 0x36
        /*004e*/ 	.short	(.L_634 - .L_633)
.L_633:
        /*0050*/ 	.word	0x00000008
.L_634:


//--------------------- .nv.info._ZN5flash44flash_bwd_dq_dk_dv_loop_seqk_parallel_kernelI23Flash_bwd_kernel_traitsILi256ELi64ELi64ELi8ELi4ELi2ELi2ELb0ELb0EN7cutlass10bfloat16_tE19Flash_kernel_traitsILi256ELi64ELi64ELi8ES3_EELb0ELb0ELb0ELb0ELb0ELb0ELb0EEEvNS_16Flash_bwd_paramsE --------------------------
	.section	.nv.info._ZN5flash44flash_bwd_dq_dk_dv_loop_seqk_parallel_kernelI23Flash_bwd_kernel_traitsILi256ELi64ELi64ELi8ELi4ELi2ELi2ELb0ELb0EN7cutlass10bfloat16_tE19Flash_kernel_traitsILi256ELi64ELi64ELi8ES3_EELb0ELb0ELb0ELb0ELb0ELb0ELb0EEEvNS_16Flash_bwd_paramsE,"",@"SHT_CUDA_INFO"
	.sectionflags	@""
	.align	4


	//----- nvinfo : EIATTR_CUDA_API_VERSION
	.align		4
        /*0000*/ 	.byte	0x04, 0x37
        /*0002*/ 	.short	(.L_636 - .L_635)
.L_635:
        /*0004*/ 	.word	0x00000082


	//----- nvinfo : EIATTR_KPARAM_INFO
	.align		4
.L_636:
        /*0008*/ 	.byte	0x04, 0x17
        /*000a*/ 	.short	(.L_638 - .L_637)
.L_637:
        /*000c*/ 	.word	0x00000000
        /*0010*/ 	.short	0x0000
        /*0012*/ 	.short	0x0000
        /*0014*/ 	.byte	0x00, 0xf0, 0x01, 0x0a


	//----- nvinfo : EIATTR_SPARSE_MMA_MASK
	.align		4
.L_638:
        /*0018*/ 	.byte	0x03, 0x50
        /*001a*/ 	.short	0x0000


	//----- nvinfo : EIATTR_MAXREG_COUNT
	.align		4
        /*001c*/ 	.byte	0x03, 0x1b
        /*001e*/ 	.short	0x00ff


	//----- nvinfo : EIATTR_NUM_BARRIERS
	.align		4
        /*0020*/ 	.byte	0x02, 0x4c
        /*0022*/ 	.byte	0x01
	.zero		1


	//----- nvinfo : EIATTR_ANNOTATIONS
	.align		4
        /*0024*/ 	.byte	0x04, 0x55
        /*0026*/ 	.short	(.L_640 - .L_639)


	//   ....[0]....
.L_639:
        /*0028*/ 	.word	0x00000001
        /*002c*/ 	.byte	0x40, 0x04, 0x00, 0x00, 0x01, 0x00, 0x00, 0x00, 0xd0, 0x17, 0x00, 0x00


	//----- nvinfo : EIATTR_MERCURY_ISA_VERSION
	.align		4
.L_640:
        /*0038*/ 	.byte	0x03, 0x5f
        /*003a*/ 	.short	0x0101


	//----- nvinfo : EIATTR_EXIT_INSTR_OFFSETS
	.align		4
        /*003c*/ 	.byte	0x04, 0x1c
        /*003e*/ 	.short	(.L_642 - .L_641)


	//   ....[0]....
.L_641:
        /*0040*/ 	.word	0x000000a0


	//   ....[1]....
        /*0044*/ 	.word	0x0000aa10


	//----- nvinfo : EIATTR_CRS_STACK_SIZE
	.align		4
.L_642:
        /*0048*/ 	.byte	0x04, 0x1e
        /*004a*/ 	.short	(.L_644 - .L_643)
.L_643:
        /*004c*/ 	.word	0x00000000


	//----- nvinfo : EIATTR_CBANK_PARAM_SIZE
	.align		4
.L_644:
        /*0050*/ 	.byte	0x03, 0x19
        /*0052*/ 	.short	0x0280


	//----- nvinfo : EIATTR_PARAM_CBANK
	.align		4
        /*0054*/ 	.byte	0x04, 0x0a
        /*0056*/ 	.short	(.L_646 - .L_645)
	.align		4
.L_645:
        /*0058*/ 	.word	index@(.nv.constant0._ZN5flash44flash_bwd_dq_dk_dv_loop_seqk_parallel_kernelI23Flash_bwd_kernel_traitsILi256ELi64ELi64ELi8ELi4ELi2ELi2ELb0ELb0EN7cutlass10bfloat16_tE19Flash_kernel_traitsILi256ELi64ELi64ELi8ES3_EELb0ELb0ELb0ELb0ELb0ELb0ELb0EEEvNS_16Flash_bwd_paramsE)
        /*005c*/ 	.short	0x0210
        /*005e*/ 	.short	0x0280


	//----- nvinfo : EIATTR_SW_WAR
	.align		4
.L_646:
        /*0060*/ 	.byte	0x04, 0x36
        /*0062*/ 	.short	(.L_648 - .L_647)
.L_647:
        /*0064*/ 	.word	0x00000008
.L_648:


//--------------------- .nv.info._ZN5flash44flash_bwd_dq_dk_dv_loop_seqk_parallel_kernelI23Flash_bwd_kernel_traitsILi256ELi64ELi64ELi8ELi4ELi2ELi2ELb0ELb0EN7cutlass10bfloat16_tE19Flash_kernel_traitsILi256ELi64ELi64ELi8ES3_EELb0ELb0ELb1ELb0ELb0ELb0ELb0EEEvNS_16Flash_bwd_paramsE --------------------------
	.section	.nv.info._ZN5flash44flash_bwd_dq_dk_dv_loop_seqk_parallel_kernelI23Flash_bwd_kernel_traitsILi256ELi64ELi64ELi8ELi4ELi2ELi2ELb0ELb0EN7cutlass10bfloat16_tE19Flash_kernel_traitsILi256ELi64ELi64ELi8ES3_EELb0ELb0ELb1ELb0ELb0ELb0ELb0EEEvNS_16Flash_bwd_paramsE,"",@"SHT_CUDA_INFO"
	.sectionflags	@""
	.align	4


	//----- nvinfo : EIATTR_CUDA_API_VERSION
	.align		4
        /*0000*/ 	.byte	0x04, 0x37
        /*0002*/ 	.short	(.L_650 - .L_649)
.L_649:
        /*0004*/ 	.word	0x00000082


	//----- nvinfo : EIATTR_KPARAM_INFO
	.align		4
.L_650:
        /*0008*/ 	.byte	0x04, 0x17
        /*000a*/ 	.short	(.L_652 - .L_651)
.L_651:
        /*000c*/ 	.word	0x00000000
        /*0010*/ 	.short	0x0000
        /*0012*/ 	.short	0x0000
        /*0014*/ 	.byte	0x00, 0xf0, 0x01, 0x0a


	//----- nvinfo : EIATTR_SPARSE_MMA_MASK
	.align		4
.L_652:
        /*0018*/ 	.byte	0x03, 0x50
        /*001a*/ 	.short	0x0000


	//----- nvinfo : EIATTR_MAXREG_COUNT
	.align		4
        /*001c*/ 	.byte	0x03, 0x1b
        /*001e*/ 	.short	0x00ff


	//----- nvinfo : EIATTR_NUM_BARRIERS
	.align		4
        /*0020*/ 	.byte	0x02, 0x4c
        /*0022*/ 	.byte	0x01
	.zero		1


	//----- nvinfo : EIATTR_ANNOTATIONS
	.align		4
        /*0024*/ 	.byte	0x04, 0x55
        /*0026*/ 	.short	(.L_654 - .L_653)


	//   ....[0]....
.L_653:
        /*0028*/ 	.word	0x00000001
        /*002c*/ 	.byte	0x20, 0x03, 0x00, 0x00, 0x01, 0x00, 0x00, 0x00, 0x60, 0x05, 0x00, 0x00, 0x01, 0x00, 0x00, 0x00
        /* <DEDUP_REMOVED lines=34> */
        /*025c*/ 	.byte	0x80, 0xa5, 0x00, 0x00


	//----- nvinfo : EIATTR_MERCURY_ISA_VERSION
	.align		4
.L_654:
        /*0260*/ 	.byte	0x03, 0x5f
        /*0262*/ 	.short	0x0101


	//----- nvinfo : EIATTR_EXIT_INSTR_OFFSETS
	.align		4
        /*0264*/ 	.byte	0x04, 0x1c
        /*0266*/ 	.short	(.L_656 - .L_655)


	//   ....[0]....
.L_655:
        /*0268*/ 	.word	0x000000a0


	//   ....[1]....
        /*026c*/ 	.word	0x0000af30


	//----- nvinfo : EIATTR_CRS_STACK_SIZE
	.align		4
.L_656:
        /*0270*/ 	.byte	0x04, 0x1e
        /*0272*/ 	.short	(.L_658 - .L_657)
.L_657:
        /*0274*/ 	.word	0x00000000


	//----- nvinfo : EIATTR_CBANK_PARAM_SIZE
	.align		4
.L_658:
        /*0278*/ 	.byte	0x03, 0x19
        /*027a*/ 	.short	0x0280


	//----- nvinfo : EIATTR_PARAM_CBANK
	.align		4
        /*027c*/ 	.byte	0x04, 0x0a
        /*027e*/ 	.short	(.L_660 - .L_659)
	.align		4
.L_659:
        /*0280*/ 	.word	index@(.nv.constant0._ZN5flash44flash_bwd_dq_dk_dv_loop_seqk_parallel_kernelI23Flash_bwd_kernel_traitsILi256ELi64ELi64ELi8ELi4ELi2ELi2ELb0ELb0EN7cutlass10bfloat16_tE19Flash_kernel_traitsILi256ELi64ELi64ELi8ES3_EELb0ELb0ELb1ELb0ELb0ELb0ELb0EEEvNS_16Flash_bwd_paramsE)
        /*0284*/ 	.short	0x0210
        /*0286*/ 	.short	0x0280


	//----- nvinfo : EIATTR_SW_WAR
	.align		4
.L_660:
        /*0288*/ 	.byte	0x04, 0x36
        /*028a*/ 	.short	(.L_662 - .L_661)
.L_661:
        /*028c*/ 	.word	0x00000008
.L_662:


//--------------------- .nv.info._ZN5flash44flash_bwd_dq_dk_dv_loop_seqk_parallel_kernelI23Flash_bwd_kernel_traitsILi256ELi64ELi64ELi8ELi4ELi2ELi2ELb0ELb0EN7cutlass10bfloat16_tE19Flash_kernel_traitsILi256ELi64ELi64ELi8ES3_EELb0ELb0ELb0ELb0ELb0ELb1ELb0EEEvNS_16Flash_bwd_paramsE --------------------------
	.section	.nv.info._ZN5flash44flash_bwd_dq_dk_dv_loop_seqk_parallel_kernelI23Flash_bwd_kernel_traitsILi256ELi64ELi64ELi8ELi4ELi2ELi2ELb0ELb0EN7cutlass10bfloat16_tE19Flash_kernel_traitsILi256ELi64ELi64ELi8ES3_EELb0ELb0ELb0ELb0ELb0ELb1ELb0EEEvNS_16Flash_bwd_paramsE,"",@"SHT_CUDA_INFO"
	.sectionflags	@""
	.align	4


	//----- nvinfo : EIATTR_CUDA_API_VERSION
	.align		4
        /*0000*/ 	.byte	0x04, 0x37
        /*0002*/ 	.short	(.L_664 - .L_663)
.L_663:
        /*0004*/ 	.word	0x00000082


	//----- nvinfo : EIATTR_KPARAM_INFO
	.align		4
.L_664:
        /*0008*/ 	.byte	0x04, 0x17
        /*000a*/ 	.short	(.L_666 - .L_665)
.L_665:
        /*000c*/ 	.word	0x00000000
        /*0010*/ 	.short	0x0000
        /*0012*/ 	.short	0x0000
        /*0014*/ 	.byte	0x00, 0xf0, 0x01, 0x0a


	//----- nvinfo : EIATTR_SPARSE_MMA_MASK
	.align		4
.L_666:
        /*0018*/ 	.byte	0x03, 0x50
        /*001a*/ 	.short	0x0000


	//----- nvinfo : EIATTR_MAXREG_COUNT
	.align		4
        /*001c*/ 	.byte	0x03, 0x1b
        /*001e*/ 	.short	0x00ff


	//----- nvinfo : EIATTR_NUM_BARRIERS
	.align		4
        /*0020*/ 	.byte	0x02, 0x4c
        /*0022*/ 	.byte	0x01
	.zero		1


	//----- nvinfo : EIATTR_ANNOTATIONS
	.align		4
        /*0024*/ 	.byte	0x04, 0x55
        /*0026*/ 	.short	(.L_668 - .L_667)


	//   ....[0]....
.L_667:
        /*0028*/ 	.word	0x00000001
        /*002c*/ 	.byte	0x80, 0x05, 0x00, 0x00, 0x01, 0x00, 0x00, 0x00, 0x70, 0x06, 0x00, 0x00, 0x01, 0x00, 0x00, 0x00
        /*003c*/ 	.byte	0xf0, 0x1b, 0x00, 0x00, 0x01, 0x00, 0x00, 0x00, 0xa0, 0x30, 0x00, 0x00, 0x01, 0x00, 0x00, 0x00
        /*004c*/ 	.byte	0x50, 0x7a, 0x00, 0x00


	//----- nvinfo : EIATTR_MERCURY_ISA_VERSION
	.align		4
.L_668:
        /*0050*/ 	.byte	0x03, 0x5f
        /*0052*/ 	.short	0x0101


	//----- nvinfo : EIATTR_EXIT_INSTR_OFFSETS
	.align		4
        /*0054*/ 	.byte	0x04, 0x1c
        /*0056*/ 	.short	(.L_670 - .L_669)


	//   ....[0]....
.L_669:
        /*0058*/ 	.word	0x000000a0


	//   ....[1]....
        /*005c*/ 	.word	0x00008c70


	//----- nvinfo : EIATTR_CRS_STACK_SIZE
	.align		4
.L_670:
        /*0060*/ 	.byte	0x04, 0x1e
        /*0062*/ 	.short	(.L_672 - .L_671)
.L_671:
        /*0064*/ 	.word	0x00000000


	//----- nvinfo : EIATTR_CBANK_PARAM_SIZE
	.align		4
.L_672:
        /*0068*/ 	.byte	0x03, 0x19
        /*006a*/ 	.short	0x0280


	//----- nvinfo : EIATTR_PARAM_CBANK
	.align		4
        /*006c*/ 	.byte	0x04, 0x0a
        /*006e*/ 	.short	(.L_674 - .L_673)
	.align		4
.L_673:
        /*0070*/ 	.word	index@(.nv.constant0._ZN5flash44flash_bwd_dq_dk_dv_loop_seqk_parallel_kernelI23Flash_bwd_kernel_traitsILi256ELi64ELi64ELi8ELi4ELi2ELi2ELb0ELb0EN7cutlass10bfloat16_tE19Flash_kernel_traitsILi256ELi64ELi64ELi8ES3_EELb0ELb0ELb0ELb0ELb0ELb1ELb0EEEvNS_16Flash_bwd_paramsE)
        /*0074*/ 	.short	0x0210
        /*0076*/ 	.short	0x0280


	//----- nvinfo : EIATTR_SW_WAR
	.align		4
.L_674:
        /*0078*/ 	.byte	0x04, 0x36
        /*007a*/ 	.short	(.L_676 - .L_675)
.L_675:
        /*007c*/ 	.word	0x00000008
.L_676:


//--------------------- .nv.info._ZN5flash44flash_bwd_dq_dk_dv_loop_seqk_parallel_kernelI23Flash_bwd_kernel_traitsILi256ELi64ELi64ELi8ELi4ELi2ELi2ELb0ELb0EN7cutlass10bfloat16_tE19Flash_kernel_traitsILi256ELi64ELi64ELi8ES3_EELb0ELb0ELb0ELb1ELb0ELb0ELb0EEEvNS_16Flash_bwd_paramsE --------------------------
	.section	.nv.info._ZN5flash44flash_bwd_dq_dk_dv_loop_seqk_parallel_kernelI23Flash_bwd_kernel_traitsILi256ELi64ELi64ELi8ELi4ELi2ELi2ELb0ELb0EN7cutlass10bfloat16_tE19Flash_kernel_traitsILi256ELi64ELi64ELi8ES3_EELb0ELb0ELb0ELb1ELb0ELb0ELb0EEEvNS_16Flash_bwd_paramsE,"",@"SHT_CUDA_INFO"
	.sectionflags	@""
	.align	4


	//----- nvinfo : EIATTR_CUDA_API_VERSION
	.align		4
        /*0000*/ 	.byte	0x04, 0x37
        /*0002*/ 	.short	(.L_678 - .L_677)
.L_677:
        /*0004*/ 	.word	0x00000082


	//----- nvinfo : EIATTR_KPARAM_INFO
	.align		4
.L_678:
        /*0008*/ 	.byte	0x04, 0x17
        /*000a*/ 	.short	(.L_680 - .L_679)
.L_679:
        /*000c*/ 	.word	0x00000000
        /*0010*/ 	.short	0x0000
        /*0012*/ 	.short	0x0000
        /*0014*/ 	.byte	0x00, 0xf0, 0x01, 0x0a


	//----- nvinfo : EIATTR_SPARSE_MMA_MASK
	.align		4
.L_680:
        /*0018*/ 	.byte	0x03, 0x50
        /*001a*/ 	.short	0x0000


	//----- nvinfo : EIATTR_MAXREG_COUNT
	.align		4
        /*001c*/ 	.byte	0x03, 0x1b
        /*001e*/ 	.short	0x00ff


	//----- nvinfo : EIATTR_NUM_BARRIERS
	.align		4
        /*0020*/ 	.byte	0x02, 0x4c
        /*0022*/ 	.byte	0x01
	.zero		1


	//----- nvinfo : EIATTR_ANNOTATIONS
	.align		4
        /*0024*/ 	.byte	0x04, 0x55
        /*0026*/ 	.short	(.L_682 - .L_681)


	//   ....[0]....
.L_681:
        /* <DEDUP_REMOVED lines=38> */


	//----- nvinfo : EIATTR_MERCURY_ISA_VERSION
	.align		4
.L_682:
        /*0270*/ 	.byte	0x03, 0x5f
        /*0272*/ 	.short	0x0101


	//----- nvinfo : EIATTR_EXIT_INSTR_OFFSETS
	.align		4
        /*0274*/ 	.byte	0x04, 0x1c
        /*0276*/ 	.short	(.L_684 - .L_683)


	//   ....[0]....
.L_683:
        /*0278*/ 	.word	0x000000a0


	//   ....[1]....
        /*027c*/ 	.word	0x0000b2b0


	//----- nvinfo : EIATTR_CRS_STACK_SIZE
	.align		4
.L_684:
        /*0280*/ 	.byte	0x04, 0x1e
        /*0282*/ 	.short	(.L_686 - .L_685)
.L_685:
        /*0284*/ 	.word	0x00000000


	//----- nvinfo : EIATTR_CBANK_PARAM_SIZE
	.align		4
.L_686:
        /*0288*/ 	.byte	0x03, 0x19
        /*028a*/ 	.short	0x0280


	//----- nvinfo : EIATTR_PARAM_CBANK
	.align		4
        /*028c*/ 	.byte	0x04, 0x0a
        /*028e*/ 	.short	(.L_688 - .L_687)
	.align		4
.L_687:
        /*0290*/ 	.word	index@(.nv.constant0._ZN5flash44flash_bwd_dq_dk_dv_loop_seqk_parallel_kernelI23Flash_bwd_kernel_traitsILi256ELi64ELi64ELi8ELi4ELi2ELi2ELb0ELb0EN7cutlass10bfloat16_tE19Flash_kernel_traitsILi256ELi64ELi64ELi8ES3_EELb0ELb0ELb0ELb1ELb0ELb0ELb0EEEvNS_16Flash_bwd_paramsE)
        /*0294*/ 	.short	0x0210
        /*0296*/ 	.short	0x0280


	//----- nvinfo : EIATTR_SW_WAR
	.align		4
.L_688:
        /*0298*/ 	.byte	0x04, 0x36
        /*029a*/ 	.short	(.L_690 - .L_689)
.L_689:
        /*029c*/ 	.word	0x00000008
.L_690:


//--------------------- .nv.info._ZN5flash44flash_bwd_dq_dk_dv_loop_seqk_parallel_kernelI23Flash_bwd_kernel_traitsILi256ELi64ELi64ELi8ELi4ELi2ELi2ELb0ELb0EN7cutlass10bfloat16_tE19Flash_kernel_traitsILi256ELi64ELi64ELi8ES3_EELb0ELb0ELb1ELb0ELb0ELb1ELb0EEEvNS_16Flash_bwd_paramsE --------------------------
	.section	.nv.info._ZN5flash44flash_bwd_dq_dk_dv_loop_seqk_parallel_kernelI23Flash_bwd_kernel_traitsILi256ELi64ELi64ELi8ELi4ELi2ELi2ELb0ELb0EN7cutlass10bfloat16_tE19Flash_kernel_traitsILi256ELi64ELi64ELi8ES3_EELb0ELb0ELb1ELb0ELb0ELb1ELb0EEEvNS_16Flash_bwd_paramsE,"",@"SHT_CUDA_INFO"
	.sectionflags	@""
	.align	4


	//----- nvinfo : EIATTR_CUDA_API_VERSION
	.align		4
        /*0000*/ 	.byte	0x04, 0x37
        /*0002*/ 	.short	(.L_692 - .L_691)
.L_691:
        /*0004*/ 	.word	0x00000082


	//----- nvinfo : EIATTR_KPARAM_INFO
	.align		4
.L_692:
        /*0008*/ 	.byte	0x04, 0x17
        /*000a*/ 	.short	(.L_694 - .L_693)
.L_693:
        /*000c*/ 	.word	0x00000000
        /*0010*/ 	.short	0x0000
        /*0012*/ 	.short	0x0000
        /*0014*/ 	.byte	0x00, 0xf0, 0x01, 0x0a


	//----- nvinfo : EIATTR_SPARSE_MMA_MASK
	.align		4
.L_694:
        /*0018*/ 	.byte	0x03, 0x50
        /*001a*/ 	.short	0x0000


	//----- nvinfo : EIATTR_MAXREG_COUNT
	.align		4
        /*001c*/ 	.byte	0x03, 0x1b
        /*001e*/ 	.short	0x00ff


	//----- nvinfo : EIATTR_NUM_BARRIERS
	.align		4
        /*0020*/ 	.byte	0x02, 0x4c
        /*0022*/ 	.byte	0x01
	.zero		1


	//----- nvinfo : EIATTR_ANNOTATIONS
	.align		4
        /*0024*/ 	.byte	0x04, 0x55
        /*0026*/ 	.short	(.L_696 - .L_695)


	//   ....[0]....
.L_695:
        /*0028*/ 	.word	0x00000001
        /*002c*/ 	.byte	0xa0, 0x00, 0x00, 0x00, 0x01, 0x00, 0x00, 0x00, 0x00, 0x06, 0x00, 0x00, 0x01, 0x00, 0x00, 0x00
        /*003c*/ 	.byte	0x20, 0x26, 0x00, 0x00, 0x01, 0x00, 0x00, 0x00, 0x30, 0x85, 0x00, 0x00, 0x01, 0x00, 0x00, 0x00
        /*004c*/ 	.byte	0x20, 0x8e, 0x00, 0x00


	//----- nvinfo : EIATTR_MERCURY_ISA_VERSION
	.align		4
.L_696:
        /*0050*/ 	.byte	0x03, 0x5f
        /*0052*/ 	.short	0x0101


	//----- nvinfo : EIATTR_EXIT_INSTR_OFFSETS
	.align		4
        /*0054*/ 	.byte	0x04, 0x1c
        /*0056*/ 	.short	(.L_698 - .L_697)


	//   ....[0]....
.L_697:
        /*0058*/ 	.word	0x000000c0


	//   ....[1]....
        /*005c*/ 	.word	0x00008ea0


	//----- nvinfo : EIATTR_CRS_STACK_SIZE
	.align		4
.L_698:
        /*0060*/ 	.byte	0x04, 0x1e
        /*0062*/ 	.short	(.L_700 - .L_699)
.L_699:
        /*0064*/ 	.word	0x00000000


	//----- nvinfo : EIATTR_CBANK_PARAM_SIZE
	.align		4
.L_700:
        /*0068*/ 	.byte	0x03, 0x19
        /*006a*/ 	.short	0x0280


	//----- nvinfo : EIATTR_PARAM_CBANK
	.align		4
        /*006c*/ 	.byte	0x04, 0x0a
        /*006e*/ 	.short	(.L_702 - .L_701)
	.align		4
.L_701:
        /*0070*/ 	.word	index@(.nv.constant0._ZN5flash44flash_bwd_dq_dk_dv_loop_seqk_parallel_kernelI23Flash_bwd_kernel_traitsILi256ELi64ELi64ELi8ELi4ELi2ELi2ELb0ELb0EN7cutlass10bfloat16_tE19Flash_kernel_traitsILi256ELi64ELi64ELi8ES3_EELb0ELb0ELb1ELb0ELb0ELb1ELb0EEEvNS_16Flash_bwd_paramsE)
        /*0074*/ 	.short	0x0210
        /*0076*/ 	.short	0x0280


	//----- nvinfo : EIATTR_SW_WAR
	.align		4
.L_702:
        /*0078*/ 	.byte	0x04, 0x36
        /*007a*/ 	.short	(.L_704 - .L_703)
.L_703:
        /*007c*/ 	.word	0x00000008
.L_704:


//--------------------- .nv.info._ZN5flash44flash_bwd_dq_dk_dv_loop_seqk_parallel_kernelI23Flash_bwd_kernel_traitsILi256ELi64ELi64ELi8ELi4ELi2ELi2ELb0ELb0EN7cutlass10bfloat16_tE19Flash_kernel_traitsILi256ELi64ELi64ELi8ES3_EELb0ELb0ELb1ELb1ELb0ELb0ELb0EEEvNS_16Flash_bwd_paramsE --------------------------
	.section	.nv.info._ZN5flash44flash_bwd_dq_dk_dv_loop_seqk_parallel_kernelI23Flash_bwd_kernel_traitsILi256ELi64ELi64ELi8ELi4ELi2ELi2ELb0ELb0EN7cutlass10bfloat16_tE19Flash_kernel_traitsILi256ELi64ELi64ELi8ES3_EELb0ELb0ELb1ELb1ELb0ELb0ELb0EEEvNS_16Flash_bwd_paramsE,"",@"SHT_CUDA_INFO"
	.sectionflags	@""
	.align	4


	//----- nvinfo : EIATTR_CUDA_API_VERSION
	.align		4
        /*0000*/ 	.byte	0x04, 0x37
        /*0002*/ 	.short	(.L_706 - .L_705)
.L_705:
        /*0004*/ 	.word	0x00000082


	//----- nvinfo : EIATTR_KPARAM_INFO
	.align		4
.L_706:
        /*0008*/ 	.byte	0x04, 0x17
        /*000a*/ 	.short	(.L_708 - .L_707)
.L_707:
        /*000c*/ 	.word	0x00000000
        /*0010*/ 	.short	0x0000
        /*0012*/ 	.short	0x0000
        /*0014*/ 	.byte	0x00, 0xf0, 0x01, 0x0a


	//----- nvinfo : EIATTR_SPARSE_MMA_MASK
	.align		4
.L_708:
        /*0018*/ 	.byte	0x03, 0x50
        /*001a*/ 	.short	0x0000


	//----- nvinfo : EIATTR_MAXREG_COUNT
	.align		4
        /*001c*/ 	.byte	0x03, 0x1b
        /*001e*/ 	.short	0x00ff


	//----- nvinfo : EIATTR_NUM_BARRIERS
	.align		4
        /*0020*/ 	.byte	0x02, 0x4c
        /*0022*/ 	.byte	0x01
	.zero		1


	//----- nvinfo : EIATTR_ANNOTATIONS
	.align		4
        /*0024*/ 	.byte	0x04, 0x55
        /*0026*/ 	.short	(.L_710 - .L_709)


	//   ....[0]....
.L_709:
        /* <DEDUP_REMOVED lines=36> */


	//----- nvinfo : EIATTR_MERCURY_ISA_VERSION
	.align		4
.L_710:
        /*0250*/ 	.byte	0x03, 0x5f
        /*0252*/ 	.short	0x0101


	//----- nvinfo : EIATTR_EXIT_INSTR_OFFSETS
	.align		4
        /*0254*/ 	.byte	0x04, 0x1c
        /*0256*/ 	.short	(.L_712 - .L_711)


	//   ....[0]....
.L_711:
        /*0258*/ 	.word	0x000000a0


	//   ....[1]....
        /*025c*/ 	.word	0x0000b430


	//----- nvinfo : EIATTR_CRS_STACK_SIZE
	.align		4
.L_712:
        /*0260*/ 	.byte	0x04, 0x1e
        /*0262*/ 	.short	(.L_714 - .L_713)
.L_713:
        /*0264*/ 	.word	0x00000000


	//----- nvinfo : EIATTR_CBANK_PARAM_SIZE
	.align		4
.L_714:
        /*0268*/ 	.byte	0x03, 0x19
        /*026a*/ 	.short	0x0280


	//----- nvinfo : EIATTR_PARAM_CBANK
	.align		4
        /*026c*/ 	.byte	0x04, 0x0a
        /*026e*/ 	.short	(.L_716 - .L_715)
	.align		4
.L_715:
        /*0270*/ 	.word	index@(.nv.constant0._ZN5flash44flash_bwd_dq_dk_dv_loop_seqk_parallel_kernelI23Flash_bwd_kernel_traitsILi256ELi64ELi64ELi8ELi4ELi2ELi2ELb0ELb0EN7cutlass10bfloat16_tE19Flash_kernel_traitsILi256ELi64ELi64ELi8ES3_EELb0ELb0ELb1ELb1ELb0ELb0ELb0EEEvNS_16Flash_bwd_paramsE)
        /*0274*/ 	.short	0x0210
        /*0276*/ 	.short	0x0280


	//----- nvinfo : EIATTR_SW_WAR
	.align		4
.L_716:
        /*0278*/ 	.byte	0x04, 0x36
        /*027a*/ 	.short	(.L_718 - .L_717)
.L_717:
        /*027c*/ 	.word	0x00000008
.L_718:


//--------------------- .nv.info._ZN5flash27flash_bwd_convert_dq_kernelI23Flash_bwd_kernel_traitsILi256ELi64ELi64ELi8ELi4ELi2ELi2ELb0ELb1EN7cutlass10bfloat16_tE19Flash_kernel_traitsILi256ELi64ELi64ELi8ES3_EEEEvNS_16Flash_bwd_paramsEi --------------------------
	.section	.nv.info._ZN5flash27flash_bwd_convert_dq_kernelI23Flash_bwd_kernel_traitsILi256ELi64ELi64ELi8ELi4ELi2ELi2ELb0ELb1EN7cutlass10bfloat16_tE19Flash_kernel_traitsILi256ELi64ELi64ELi8ES3_EEEEvNS_16Flash_bwd_paramsEi,"",@"SHT_CUDA_INFO"
	.sectionflags	@""
	.align	4


	//----- nvinfo : EIATTR_CUDA_API_VERSION
	.align		4
        /*0000*/ 	.byte	0x04, 0x37
        /*0002*/ 	.short	(.L_720 - .L_719)
.L_719:
        /*0004*/ 	.word	0x00000082


	//----- nvinfo : EIATTR_KPARAM_INFO
	.align		4
.L_720:
        /*0008*/ 	.byte	0x04, 0x17
        /*000a*/ 	.short	(.L_722 - .L_721)
.L_721:
        /*000c*/ 	.word	0x00000000
        /*0010*/ 	.short	0x0001
        /*0012*/ 	.short	0x0280
        /*0014*/ 	.byte	0x00, 0xf0, 0x11, 0x00


	//----- nvinfo : EIATTR_KPARAM_INFO
	.align		4
.L_722:
        /*0018*/ 	.byte	0x04, 0x17
        /*001a*/ 	.short	(.L_724 - .L_723)
.L_723:
        /*001c*/ 	.word	0x00000000
        /*0020*/ 	.short	0x0000
        /*0022*/ 	.short	0x0000
        /*0024*/ 	.byte	0x00, 0xf0, 0x01, 0x0a


	//----- nvinfo : EIATTR_SPARSE_MMA_MASK
	.align		4
.L_724:
        /*0028*/ 	.byte	0x03, 0x50
        /*002a*/ 	.short	0x0000


	//----- nvinfo : EIATTR_MAXREG_COUNT
	.align		4
        /*002c*/ 	.byte	0x03, 0x1b
        /*002e*/ 	.short	0x00ff


	//----- nvinfo : EIATTR_NUM_BARRIERS
	.align		4
        /*0030*/ 	.byte	0x02, 0x4c
        /*0032*/ 	.byte	0x01
	.zero		1


	//----- nvinfo : EIATTR_MERCURY_ISA_VERSION
	.align		4
        /*0034*/ 	.byte	0x03, 0x5f
        /*0036*/ 	.short	0x0101


	//----- nvinfo : EIATTR_EXIT_INSTR_OFFSETS
	.align		4
        /*0038*/ 	.byte	0x04, 0x1c
        /*003a*/ 	.short	(.L_726 - .L_725)


	//   ....[0]....
.L_725:
        /*003c*/ 	.word	0x00000100


	//   ....[1]....
        /*0040*/ 	.word	0x000020f0


	//   ....[2]....
        /*0044*/ 	.word	0x00002230


	//   ....[3]....
        /*0048*/ 	.word	0x00002250


	//----- nvinfo : EIATTR_CRS_STACK_SIZE
	.align		4
.L_726:
        /*004c*/ 	.byte	0x04, 0x1e
        /*004e*/ 	.short	(.L_728 - .L_727)
.L_727:
        /*0050*/ 	.word	0x00000000


	//----- nvinfo : EIATTR_CBANK_PARAM_SIZE
	.align		4
.L_728:
        /*0054*/ 	.byte	0x03, 0x19
        /*0056*/ 	.short	0x0284


	//----- nvinfo : EIATTR_PARAM_CBANK
	.align		4
        /*0058*/ 	.byte	0x04, 0x0a
        /*005a*/ 	.short	(.L_730 - .L_729)
	.align		4
.L_729:
        /*005c*/ 	.word	index@(.nv.constant0._ZN5flash27flash_bwd_convert_dq_kernelI23Flash_bwd_kernel_traitsILi256ELi64ELi64ELi8ELi4ELi2ELi2ELb0ELb1EN7cutlass10bfloat16_tE19Flash_kernel_traitsILi256ELi64ELi64ELi8ES3_EEEEvNS_16Flash_bwd_paramsEi)
        /*0060*/ 	.short	0x0210
        /*0062*/ 	.short	0x0284


	//----- nvinfo : EIATTR_SW_WAR
	.align		4
.L_730:
        /*0064*/ 	.byte	0x04, 0x36
        /*0066*/ 	.short	(.L_732 - .L_731)
.L_731:
        /*0068*/ 	.word	0x00000008
.L_732:


//--------------------- .nv.info._ZN5flash44flash_bwd_dq_dk_dv_loop_seqk_parallel_kernelI23Flash_bwd_kernel_traitsILi256ELi64ELi64ELi8ELi4ELi2ELi2ELb0ELb1EN7cutlass10bfloat16_tE19Flash_kernel_traitsILi256ELi64ELi64ELi8ES3_EELb1ELb0ELb0ELb0ELb0ELb0ELb0EEEvNS_16Flash_bwd_paramsE --------------------------
	.section	.nv.info._ZN5flash44flash_bwd_dq_dk_dv_loop_seqk_parallel_kernelI23Flash_bwd_kernel_traitsILi256ELi64ELi64ELi8ELi4ELi2ELi2ELb0ELb1EN7cutlass10bfloat16_tE19Flash_kernel_traitsILi256ELi64ELi64ELi8ES3_EELb1ELb0ELb0ELb0ELb0ELb0ELb0EEEvNS_16Flash_bwd_paramsE,"",@"SHT_CUDA_INFO"
	.sectionflags	@""
	.align	4


	//----- nvinfo : EIATTR_CUDA_API_VERSION
	.align		4
        /*0000*/ 	.byte	0x04, 0x37
        /*0002*/ 	.short	(.L_734 - .L_733)
.L_733:
        /*0004*/ 	.word	0x00000082


	//----- nvinfo : EIATTR_KPARAM_INFO
	.align		4
.L_734:
        /*0008*/ 	.byte	0x04, 0x17
        /*000a*/ 	.short	(.L_736 - .L_735)
.L_735:
        /*000c*/ 	.word	0x00000000
        /*0010*/ 	.short	0x0000
        /*0012*/ 	.short	0x0000
        /*0014*/ 	.byte	0x00, 0xf0, 0x01, 0x0a


	//----- nvinfo : EIATTR_SPARSE_MMA_MASK
	.align		4
.L_736:
        /*0018*/ 	.byte	0x03, 0x50
        /*001a*/ 	.short	0x0000


	//----- nvinfo : EIATTR_MAXREG_COUNT
	.align		4
        /*001c*/ 	.byte	0x03, 0x1b
        /*001e*/ 	.short	0x00ff


	//----- nvinfo : EIATTR_NUM_BARRIERS
	.align		4
        /*0020*/ 	.byte	0x02, 0x4c
        /*0022*/ 	.byte	0x01
	.zero		1


	//----- nvinfo : EIATTR_MERCURY_ISA_VERSION
	.align		4
        /*0024*/ 	.byte	0x03, 0x5f
        /*0026*/ 	.short	0x0101


	//----- nvinfo : EIATTR_EXIT_INSTR_OFFSETS
	.align		4
        /*0028*/ 	.byte	0x04, 0x1c
        /*002a*/ 	.short	(.L_738 - .L_737)


	//   ....[0]....
.L_737:
        /*002c*/ 	.word	0x00000090


	//   ....[1]....
        /*0030*/ 	.word	0x0000af20


	//----- nvinfo : EIATTR_CRS_STACK_SIZE
	.align		4
.L_738:
        /*0034*/ 	.byte	0x04, 0x1e
        /*0036*/ 	.short	(.L_740 - .L_739)
.L_739:
        /*0038*/ 	.word	0x00000000


	//----- nvinfo : EIATTR_CBANK_PARAM_SIZE
	.align		4
.L_740:
        /*003c*/ 	.byte	0x03, 0x19
        /*003e*/ 	.short	0x0280


	//----- nvinfo : EIATTR_PARAM_CBANK
	.align		4
        /*0040*/ 	.byte	0x04, 0x0a
        /*0042*/ 	.short	(.L_742 - .L_741)
	.align		4
.L_741:
        /*0044*/ 	.word	index@(.nv.constant0._ZN5flash44flash_bwd_dq_dk_dv_loop_seqk_parallel_kernelI23Flash_bwd_kernel_traitsILi256ELi64ELi64ELi8ELi4ELi2ELi2ELb0ELb1EN7cutlass10bfloat16_tE19Flash_kernel_traitsILi256ELi64ELi64ELi8ES3_EELb1ELb0ELb0ELb0ELb0ELb0ELb0EEEvNS_16Flash_bwd_paramsE)
        /*0048*/ 	.short	0x0210
        /*004a*/ 	.short	0x0280


	//----- nvinfo : EIATTR_SW_WAR
	.align		4
.L_742:
        /*004c*/ 	.byte	0x04, 0x36
        /*004e*/ 	.short	(.L_744 - .L_743)
.L_743:
        /*0050*/ 	.word	0x00000008
.L_744:


//--------------------- .nv.info._ZN5flash44flash_bwd_dq_dk_dv_loop_seqk_parallel_kernelI23Flash_bwd_kernel_traitsILi256ELi64ELi64ELi8ELi4ELi2ELi2ELb0ELb1EN7cutlass10bfloat16_tE19Flash_kernel_traitsILi256ELi64ELi64ELi8ES3_EELb0ELb0ELb0ELb0ELb0ELb0ELb1EEEvNS_16Flash_bwd_paramsE --------------------------
	.section	.nv.info._ZN5flash44flash_bwd_dq_dk_dv_loop_seqk_parallel_kernelI23Flash_bwd_kernel_traitsILi256ELi64ELi64ELi8ELi4ELi2ELi2ELb0ELb1EN7cutlass10bfloat16_tE19Flash_kernel_traitsILi256ELi64ELi64ELi8ES3_EELb0ELb0ELb0ELb0ELb0ELb0ELb1EEEvNS_16Flash_bwd_paramsE,"",@"SHT_CUDA_INFO"
	.sectionflags	@""
	.align	4


	//----- nvinfo : EIATTR_CUDA_API_VERSION
	.align		4
        /*0000*/ 	.byte	0x04, 0x37
        /*0002*/ 	.short	(.L_746 - .L_745)
.L_745:
        /*0004*/ 	.word	0x00000082


	//----- nvinfo : EIATTR_KPARAM_INFO
	.align		4
.L_746:
        /*0008*/ 	.byte	0x04, 0x17
        /*000a*/ 	.short	(.L_748 - .L_747)
.L_747:
        /*000c*/ 	.word	0x00000000
        /*0010*/ 	.short	0x0000
        /*0012*/ 	.short	0x0000
        /*0014*/ 	.byte	0x00, 0xf0, 0x01, 0x0a


	//----- nvinfo : EIATTR_SPARSE_MMA_MASK
	.align		4
.L_748:
        /*0018*/ 	.byte	0x03, 0x50
        /*001a*/ 	.short	0x0000


	//----- nvinfo : EIATTR_MAXREG_COUNT
	.align		4
        /*001c*/ 	.byte	0x03, 0x1b
        /*001e*/ 	.short	0x00ff


	//----- nvinfo : EIATTR_NUM_BARRIERS
	.align		4
        /*0020*/ 	.byte	0x02, 0x4c
        /*0022*/ 	.byte	0x01
	.zero		1


	//----- nvinfo : EIATTR_ANNOTATIONS
	.align		4
        /*0024*/ 	.byte	0x04, 0x55
        /*0026*/ 	.short	(.L_750 - .L_749)


	//   ....[0]....
.L_749:
        /*0028*/ 	.word	0x00000001
        /*002c*/ 	.byte	0x20, 0x08, 0x00, 0x00, 0x01, 0x00, 0x00, 0x00, 0x20, 0x2a, 0x00, 0x00


	//----- nvinfo : EIATTR_MERCURY_ISA_VERSION
	.align		4
.L_750:
        /*0038*/ 	.byte	0x03, 0x5f
        /*003a*/ 	.short	0x0101


	//----- nvinfo : EIATTR_EXIT_INSTR_OFFSETS
	.align		4
        /*003c*/ 	.byte	0x04, 0x1c
        /*003e*/ 	.short	(.L_752 - .L_751)


	//   ....[0]....
.L_751:
        /*0040*/ 	.word	0x000000a0


	//   ....[1]....
        /*0044*/ 	.word	0x0000a890


	//----- nvinfo : EIATTR_CRS_STACK_SIZE
	.align		4
.L_752:
        /*0048*/ 	.byte	0x04, 0x1e
        /*004a*/ 	.short	(.L_754 - .L_753)
.L_753:
        /*004c*/ 	.word	0x00000000


	//----- nvinfo : EIATTR_CBANK_PARAM_SIZE
	.align		4
.L_754:
        /*0050*/ 	.byte	0x03, 0x19
        /*0052*/ 	.short	0x0280


	//----- nvinfo : EIATTR_PARAM_CBANK
	.align		4
        /*0054*/ 	.byte	0x04, 0x0a
        /*0056*/ 	.short	(.L_756 - .L_755)
	.align		4
.L_755:
        /*0058*/ 	.word	index@(.nv.constant0._ZN5flash44flash_bwd_dq_dk_dv_loop_seqk_parallel_kernelI23Flash_bwd_kernel_traitsILi256ELi64ELi64ELi8ELi4ELi2ELi2ELb0ELb1EN7cutlass10bfloat16_tE19Flash_kernel_traitsILi256ELi64ELi64ELi8ES3_EELb0ELb0ELb0ELb0ELb0ELb0ELb1EEEvNS_16Flash_bwd_paramsE)
        /*005c*/ 	.short	0x0210
        /*005e*/ 	.short	0x0280


	//----- nvinfo : EIATTR_SW_WAR
	.align		4
.L_756:
        /*0060*/ 	.byte	0x04, 0x36
        /*0062*/ 	.short	(.L_758 - .L_757)
.L_757:
        /*0064*/ 	.word	0x00000008
.L_758:


//--------------------- .nv.info._ZN5flash44flash_bwd_dq_dk_dv_loop_seqk_parallel_kernelI23Flash_bwd_kernel_traitsILi256ELi64ELi64ELi8ELi4ELi2ELi2ELb0ELb1EN7cutlass10bfloat16_tE19Flash_kernel_traitsILi256ELi64ELi64ELi8ES3_EELb1ELb0ELb1ELb0ELb0ELb0ELb0EEEvNS_16Flash_bwd_paramsE --------------------------
	.section	.nv.info._ZN5flash44flash_bwd_dq_dk_dv_loop_seqk_parallel_kernelI23Flash_bwd_kernel_traitsILi256ELi64ELi64ELi8ELi4ELi2ELi2ELb0ELb1EN7cutlass10bfloat16_tE19Flash_kernel_traitsILi256ELi64ELi64ELi8ES3_EELb1ELb0ELb1ELb0ELb0ELb0ELb0EEEvNS_16Flash_bwd_paramsE,"",@"SHT_CUDA_INFO"
	.sectionflags	@""
	.align	4


	//----- nvinfo : EIATTR_CUDA_API_VERSION
	.align		4
        /*0000*/ 	.byte	0x04, 0x37
        /*0002*/ 	.short	(.L_760 - .L_759)
.L_759:
        /*0004*/ 	.word	0x00000082


	//----- nvinfo : EIATTR_KPARAM_INFO
	.align		4
.L_760:
        /*0008*/ 	.byte	0x04, 0x17
        /*000a*/ 	.short	(.L_762 - .L_761)
.L_761:
        /*000c*/ 	.word	0x00000000
        /*0010*/ 	.short	0x0000
        /*0012*/ 	.short	0x0000
        /*0014*/ 	.byte	0x00, 0xf0, 0x01, 0x0a


	//----- nvinfo : EIATTR_SPARSE_MMA_MASK
	.align		4
.L_762:
        /*0018*/ 	.byte	0x03, 0x50
        /*001a*/ 	.short	0x0000


	//----- nvinfo : EIATTR_MAXREG_COUNT
	.align		4
        /*001c*/ 	.byte	0x03, 0x1b
        /*001e*/ 	.short	0x00ff


	//----- nvinfo : EIATTR_NUM_BARRIERS
	.align		4
        /*0020*/ 	.byte	0x02, 0x4c
        /*0022*/ 	.byte	0x01
	.zero		1


	//----- nvinfo : EIATTR_ANNOTATIONS
	.align		4
        /*0024*/ 	.byte	0x04, 0x55
        /*0026*/ 	.short	(.L_764 - .L_763)


	//   ....[0]....
.L_763:
        /*0028*/ 	.word	0x00000001
        /*002c*/ 	.byte	0xa0, 0x00, 0x00, 0x00, 0x01, 0x00, 0x00, 0x00, 0xa0, 0x03, 0x00, 0x00, 0x01, 0x00, 0x00, 0x00
        /*003c*/ 	.byte	0x00, 0x58, 0x00, 0x00, 0x01, 0x00, 0x00, 0x00, 0xa0, 0xb0, 0x00, 0x00


	//----- nvinfo : EIATTR_MERCURY_ISA_VERSION
	.align		4
.L_764:
        /*0048*/ 	.byte	0x03, 0x5f
        /*004a*/ 	.short	0x0101


	//----- nvinfo : EIATTR_EXIT_INSTR_OFFSETS
	.align		4
        /*004c*/ 	.byte	0x04, 0x1c
        /*004e*/ 	.short	(.L_766 - .L_765)


	//   ....[0]....
.L_765:
        /*0050*/ 	.word	0x000000c0


	//   ....[1]....
        /*0054*/ 	.word	0x0000b130


	//----- nvinfo : EIATTR_CRS_STACK_SIZE
	.align		4
.L_766:
        /*0058*/ 	.byte	0x04, 0x1e
        /*005a*/ 	.short	(.L_768 - .L_767)
.L_767:
        /*005c*/ 	.word	0x00000000


	//----- nvinfo : EIATTR_CBANK_PARAM_SIZE
	.align		4
.L_768:
        /*0060*/ 	.byte	0x03, 0x19
        /*0062*/ 	.short	0x0280


	//----- nvinfo : EIATTR_PARAM_CBANK
	.align		4
        /*0064*/ 	.byte	0x04, 0x0a
        /*0066*/ 	.short	(.L_770 - .L_769)
	.align		4
.L_769:
        /*0068*/ 	.word	index@(.nv.constant0._ZN5flash44flash_bwd_dq_dk_dv_loop_seqk_parallel_kernelI23Flash_bwd_kernel_traitsILi256ELi64ELi64ELi8ELi4ELi2ELi2ELb0ELb1EN7cutlass10bfloat16_tE19Flash_kernel_traitsILi256ELi64ELi64ELi8ES3_EELb1ELb0ELb1ELb0ELb0ELb0ELb0EEEvNS_16Flash_bwd_paramsE)
        /*006c*/ 	.short	0x0210
        /*006e*/ 	.short	0x0280


	//----- nvinfo : EIATTR_SW_WAR
	.align		4
.L_770:
        /*0070*/ 	.byte	0x04, 0x36
        /*0072*/ 	.short	(.L_772 - .L_771)
.L_771:
        /*0074*/ 	.word	0x00000008
.L_772:


//--------------------- .nv.info._ZN5flash44flash_bwd_dq_dk_dv_loop_seqk_parallel_kernelI23Flash_bwd_kernel_traitsILi256ELi64ELi64ELi8ELi4ELi2ELi2ELb0ELb1EN7cutlass10bfloat16_tE19Flash_kernel_traitsILi256ELi64ELi64ELi8ES3_EELb0ELb0ELb1ELb0ELb0ELb0ELb1EEEvNS_16Flash_bwd_paramsE --------------------------
	.section	.nv.info._ZN5flash44flash_bwd_dq_dk_dv_loop_seqk_parallel_kernelI23Flash_bwd_kernel_traitsILi256ELi64ELi64ELi8ELi4ELi2ELi2ELb0ELb1EN7cutlass10bfloat16_tE19Flash_kernel_traitsILi256ELi64ELi64ELi8ES3_EELb0ELb0ELb1ELb0ELb0ELb0ELb1EEEvNS_16Flash_bwd_paramsE,"",@"SHT_CUDA_INFO"
	.sectionflags	@""
	.align	4


	//----- nvinfo : EIATTR_CUDA_API_VERSION
	.align		4
        /*0000*/ 	.byte	0x04, 0x37
        /*0002*/ 	.short	(.L_774 - .L_773)
.L_773:
        /*0004*/ 	.word	0x00000082


	//----- nvinfo : EIATTR_KPARAM_INFO
	.align		4
.L_774:
        /*0008*/ 	.byte	0x04, 0x17
        /*000a*/ 	.short	(.L_776 - .L_775)
.L_775:
        /*000c*/ 	.word	0x00000000
        /*0010*/ 	.short	0x0000
        /*0012*/ 	.short	0x0000
        /*0014*/ 	.byte	0x00, 0xf0, 0x01, 0x0a


	//----- nvinfo : EIATTR_SPARSE_MMA_MASK
	.align		4
.L_776:
        /*0018*/ 	.byte	0x03, 0x50
        /*001a*/ 	.short	0x0000


	//----- nvinfo : EIATTR_MAXREG_COUNT
	.align		4
        /*001c*/ 	.byte	0x03, 0x1b
        /*001e*/ 	.short	0x00ff


	//----- nvinfo : EIATTR_NUM_BARRIERS
	.align		4
        /*0020*/ 	.byte	0x02, 0x4c
        /*0022*/ 	.byte	0x01
	.zero		1


	//----- nvinfo : EIATTR_ANNOTATIONS
	.align		4
        /*0024*/ 	.byte	0x04, 0x55
        /*0026*/ 	.short	(.L_778 - .L_777)


	//   ....[0]....
.L_777:
        /*0028*/ 	.word	0x00000001
        /*002c*/ 	.byte	0xa0, 0x00, 0x00, 0x00, 0x01, 0x00, 0x00, 0x00, 0xe0, 0xa9, 0x00, 0x00


	//----- nvinfo : EIATTR_MERCURY_ISA_VERSION
	.align		4
.L_778:
        /*0038*/ 	.byte	0x03, 0x5f
        /*003a*/ 	.short	0x0101


	//----- nvinfo : EIATTR_EXIT_INSTR_OFFSETS
	.align		4
        /*003c*/ 	.byte	0x04, 0x1c
        /*003e*/ 	.short	(.L_780 - .L_779)


	//   ....[0]....
.L_779:
        /*0040*/ 	.word	0x000000c0


	//   ....[1]....
        /*0044*/ 	.word	0x0000aa70


	//----- nvinfo : EIATTR_CRS_STACK_SIZE
	.align		4
.L_780:
        /*0048*/ 	.byte	0x04, 0x1e
        /*004a*/ 	.short	(.L_782 - .L_781)
.L_781:
        /*004c*/ 	.word	0x00000000


	//----- nvinfo : EIATTR_CBANK_PARAM_SIZE
	.align		4
.L_782:
        /*0050*/ 	.byte	0x03, 0x19
        /*0052*/ 	.short	0x0280


	//----- nvinfo : EIATTR_PARAM_CBANK
	.align		4
        /*0054*/ 	.byte	0x04, 0x0a
        /*0056*/ 	.short	(.L_784 - .L_783)
	.align		4
.L_783:
        /*0058*/ 	.word	index@(.nv.constant0._ZN5flash44flash_bwd_dq_dk_dv_loop_seqk_parallel_kernelI23Flash_bwd_kernel_traitsILi256ELi64ELi64ELi8ELi4ELi2ELi2ELb0ELb1EN7cutlass10bfloat16_tE19Flash_kernel_traitsILi256ELi64ELi64ELi8ES3_EELb0ELb0ELb1ELb0ELb0ELb0ELb1EEEvNS_16Flash_bwd_paramsE)
        /*005c*/ 	.short	0x0210
        /*005e*/ 	.short	0x0280


	//----- nvinfo : EIATTR_SW_WAR
	.align		4
.L_784:
        /*0060*/ 	.byte	0x04, 0x36
        /*0062*/ 	.short	(.L_786 - .L_785)
.L_785:
        /*0064*/ 	.word	0x00000008
.L_786:


//--------------------- .nv.info._ZN5flash44flash_bwd_dq_dk_dv_loop_seqk_parallel_kernelI23Flash_bwd_kernel_traitsILi256ELi64ELi64ELi8ELi4ELi2ELi2ELb0ELb1EN7cutlass10bfloat16_tE19Flash_kernel_traitsILi256ELi64ELi64ELi8ES3_EELb1ELb0ELb0ELb0ELb0ELb1ELb0EEEvNS_16Flash_bwd_paramsE --------------------------
	.section	.nv.info._ZN5flash44flash_bwd_dq_dk_dv_loop_seqk_parallel_kernelI23Flash_bwd_kernel_traitsILi256ELi64ELi64ELi8ELi4ELi2ELi2ELb0ELb1EN7cutlass10bfloat16_tE19Flash_kernel_traitsILi256ELi64ELi64ELi8ES3_EELb1ELb0ELb0ELb0ELb0ELb1ELb0EEEvNS_16Flash_bwd_paramsE,"",@"SHT_CUDA_INFO"
	.sectionflags	@""
	.align	4


	//----- nvinfo : EIATTR_CUDA_API_VERSION
	.align		4
        /*0000*/ 	.byte	0x04, 0x37
        /*0002*/ 	.short	(.L_788 - .L_787)
.L_787:
        /*0004*/ 	.word	0x00000082


	//----- nvinfo : EIATTR_KPARAM_INFO
	.align		4
.L_788:
        /*0008*/ 	.byte	0x04, 0x17
        /*000a*/ 	.short	(.L_790 - .L_789)
.L_789:
        /*000c*/ 	.word	0x00000000
        /*0010*/ 	.short	0x0000
        /*0012*/ 	.short	0x0000
        /*0014*/ 	.byte	0x00, 0xf0, 0x01, 0x0a


	//----- nvinfo : EIATTR_SPARSE_MMA_MASK
	.align		4
.L_790:
        /*0018*/ 	.byte	0x03, 0x50
        /*001a*/ 	.short	0x0000


	//----- nvinfo : EIATTR_MAXREG_COUNT
	.align		4
        /*001c*/ 	.byte	0x03, 0x1b
        /*001e*/ 	.short	0x00ff


	//----- nvinfo : EIATTR_NUM_BARRIERS
	.align		4
        /*0020*/ 	.byte	0x02, 0x4c
        /*0022*/ 	.byte	0x01
	.zero		1


	//----- nvinfo : EIATTR_MERCURY_ISA_VERSION
	.align		4
        /*0024*/ 	.byte	0x03, 0x5f
        /*0026*/ 	.short	0x0101


	//----- nvinfo : EIATTR_EXIT_INSTR_OFFSETS
	.align		4
        /*0028*/ 	.byte	0x04, 0x1c
        /*002a*/ 	.short	(.L_792 - .L_791)


	//   ....[0]....
.L_791:
        /*002c*/ 	.word	0x00000090


	//   ....[1]....
        /*0030*/ 	.word	0x000094d0


	//----- nvinfo : EIATTR_CRS_STACK_SIZE
	.align		4
.L_792:
        /*0034*/ 	.byte	0x04, 0x1e
        /*0036*/ 	.short	(.L_794 - .L_793)
.L_793:
        /*0038*/ 	.word	0x00000000


	//----- nvinfo : EIATTR_CBANK_PARAM_SIZE
	.align		4
.L_794:
        /*003c*/ 	.byte	0x03, 0x19
        /*003e*/ 	.short	0x0280


	//----- nvinfo : EIATTR_PARAM_CBANK
	.align		4
        /*0040*/ 	.byte	0x04, 0x0a
        /*0042*/ 	.short	(.L_796 - .L_795)
	.align		4
.L_795:
        /*0044*/ 	.word	index@(.nv.constant0._ZN5flash44flash_bwd_dq_dk_dv_loop_seqk_parallel_kernelI23Flash_bwd_kernel_traitsILi256ELi64ELi64ELi8ELi4ELi2ELi2ELb0ELb1EN7cutlass10bfloat16_tE19Flash_kernel_traitsILi256ELi64ELi64ELi8ES3_EELb1ELb0ELb0ELb0ELb0ELb1ELb0EEEvNS_16Flash_bwd_paramsE)
        /*0048*/ 	.short	0x0210
        /*004a*/ 	.short	0x0280


	//----- nvinfo : EIATTR_SW_WAR
	.align		4
.L_796:
        /*004c*/ 	.byte	0x04, 0x36
        /*004e*/ 	.short	(.L_798 - .L_797)
.L_797:
        /*0050*/ 	.word	0x00000008
.L_798:


//--------------------- .nv.info._ZN5flash44flash_bwd_dq_dk_dv_loop_seqk_parallel_kernelI23Flash_bwd_kernel_traitsILi256ELi64ELi64ELi8ELi4ELi2ELi2ELb0ELb1EN7cutlass10bfloat16_tE19Flash_kernel_traitsILi256ELi64ELi64ELi8ES3_EELb0ELb0ELb0ELb0ELb0ELb1ELb1EEEvNS_16Flash_bwd_paramsE --------------------------
	.section	.nv.info._ZN5flash44flash_bwd_dq_dk_dv_loop_seqk_parallel_kernelI23Flash_bwd_kernel_traitsILi256ELi64ELi64ELi8ELi4ELi2ELi2ELb0ELb1EN7cutlass10bfloat16_tE19Flash_kernel_traitsILi256ELi64ELi64ELi8ES3_EELb0ELb0ELb0ELb0ELb0ELb1ELb1EEEvNS_16Flash_bwd_paramsE,"",@"SHT_CUDA_INFO"
	.sectionflags	@""
	.align	4


	//----- nvinfo : EIATTR_CUDA_API_VERSION
	.align		4
        /*0000*/ 	.byte	0x04, 0x37
        /*0002*/ 	.short	(.L_800 - .L_799)
.L_799:
        /*0004*/ 	.word	0x00000082


	//----- nvinfo : EIATTR_KPARAM_INFO
	.align		4
.L_800:
        /*0008*/ 	.byte	0x04, 0x17
        /*000a*/ 	.short	(.L_802 - .L_801)
.L_801:
        /*000c*/ 	.word	0x00000000
        /*0010*/ 	.short	0x0000
        /*0012*/ 	.short	0x0000
        /*0014*/ 	.byte	0x00, 0xf0, 0x01, 0x0a


	//----- nvinfo : EIATTR_SPARSE_MMA_MASK
	.align		4
.L_802:
        /*0018*/ 	.byte	0x03, 0x50
        /*001a*/ 	.short	0x0000


	//----- nvinfo : EIATTR_MAXREG_COUNT
	.align		4
        /*001c*/ 	.byte	0x03, 0x1b
        /*001e*/ 	.short	0x00ff


	//----- nvinfo : EIATTR_NUM_BARRIERS
	.align		4
        /*0020*/ 	.byte	0x02, 0x4c
        /*0022*/ 	.byte	0x01
	.zero		1


	//----- nvinfo : EIATTR_MERCURY_ISA_VERSION
	.align		4
        /*0024*/ 	.byte	0x03, 0x5f
        /*0026*/ 	.short	0x0101


	//----- nvinfo : EIATTR_EXIT_INSTR_OFFSETS
	.align		4
        /*0028*/ 	.byte	0x04, 0x1c
        /*002a*/ 	.short	(.L_804 - .L_803)


	//   ....[0]....
.L_803:
        /*002c*/ 	.word	0x00000090


	//   ....[1]....
        /*0030*/ 	.word	0x00008dd0


	//----- nvinfo : EIATTR_CRS_STACK_SIZE
	.align		4
.L_804:
        /*0034*/ 	.byte	0x04, 0x1e
        /*0036*/ 	.short	(.L_806 - .L_805)
.L_805:
        /*0038*/ 	.word	0x00000000


	//----- nvinfo : EIATTR_CBANK_PARAM_SIZE
	.align		4
.L_806:
        /*003c*/ 	.byte	0x03, 0x19
        /*003e*/ 	.short	0x0280


	//----- nvinfo : EIATTR_PARAM_CBANK
	.align		4
        /*0040*/ 	.byte	0x04, 0x0a
        /*0042*/ 	.short	(.L_808 - .L_807)
	.align		4
.L_807:
        /*0044*/ 	.word	index@(.nv.constant0._ZN5flash44flash_bwd_dq_dk_dv_loop_seqk_parallel_kernelI23Flash_bwd_kernel_traitsILi256ELi64ELi64ELi8ELi4ELi2ELi2ELb0ELb1EN7cutlass10bfloat16_tE19Flash_kernel_traitsILi256ELi64ELi64ELi8ES3_EELb0ELb0ELb0ELb0ELb0ELb1ELb1EEEvNS_16Flash_bwd_paramsE)
        /*0048*/ 	.short	0x0210
        /*004a*/ 	.short	0x0280


	//----- nvinfo : EIATTR_SW_WAR
	.align		4
.L_808:
        /*004c*/ 	.byte	0x04, 0x36
        /*004e*/ 	.short	(.L_810 - .L_809)
.L_809:
        /*0050*/ 	.word	0x00000008
.L_810:


//--------------------- .nv.info._ZN5flash44flash_bwd_dq_dk_dv_loop_seqk_parallel_kernelI23Flash_bwd_kernel_traitsILi256ELi64ELi64ELi8ELi4ELi2ELi2ELb0ELb1EN7cutlass10bfloat16_tE19Flash_kernel_traitsILi256ELi64ELi64ELi8ES3_EELb1ELb0ELb0ELb1ELb0ELb0ELb0EEEvNS_16Flash_bwd_paramsE --------------------------
	.section	.nv.info._ZN5flash44flash_bwd_dq_dk_dv_loop_seqk_parallel_kernelI23Flash_bwd_kernel_traitsILi256ELi64ELi64ELi8ELi4ELi2ELi2ELb0ELb1EN7cutlass10bfloat16_tE19Flash_kernel_traitsILi256ELi64ELi64ELi8ES3_EELb1ELb0ELb0ELb1ELb0ELb0ELb0EEEvNS_16Flash_bwd_paramsE,"",@"SHT_CUDA_INFO"
	.sectionflags	@""
	.align	4


	//----- nvinfo : EIATTR_CUDA_API_VERSION
	.align		4
        /*0000*/ 	.byte	0x04, 0x37
        /*0002*/ 	.short	(.L_812 - .L_811)
.L_811:
        /*0004*/ 	.word	0x00000082


	//----- nvinfo : EIATTR_KPARAM_INFO
	.align		4
.L_812:
        /*0008*/ 	.byte	0x04, 0x17
        /*000a*/ 	.short	(.L_814 - .L_813)
.L_813:
        /*000c*/ 	.word	0x00000000
        /*0010*/ 	.short	0x0000
        /*0012*/ 	.short	0x0000
        /*0014*/ 	.byte	0x00, 0xf0, 0x01, 0x0a


	//----- nvinfo : EIATTR_SPARSE_MMA_MASK
	.align		4
.L_814:
        /*0018*/ 	.byte	0x03, 0x50
        /*001a*/ 	.short	0x0000


	//----- nvinfo : EIATTR_MAXREG_COUNT
	.align		4
        /*001c*/ 	.byte	0x03, 0x1b
        /*001e*/ 	.short	0x00ff


	//----- nvinfo : EIATTR_NUM_BARRIERS
	.align		4
        /*0020*/ 	.byte	0x02, 0x4c
        /*0022*/ 	.byte	0x01
	.zero		1


	//----- nvinfo : EIATTR_ANNOTATIONS
	.align		4
        /*0024*/ 	.byte	0x04, 0x55
        /*0026*/ 	.short	(.L_816 - .L_815)


	//   ....[0]....
.L_815:
        /*0028*/ 	.word	0x00000001
        /*002c*/ 	.byte	0xa0, 0x00, 0x00, 0x00, 0x01, 0x00, 0x00, 0x00, 0x20, 0xb4, 0x00, 0x00


	//----- nvinfo : EIATTR_MERCURY_ISA_VERSION
	.align		4
.L_816:
        /*0038*/ 	.byte	0x03, 0x5f
        /*003a*/ 	.short	0x0101


	//----- nvinfo : EIATTR_EXIT_INSTR_OFFSETS
	.align		4
        /*003c*/ 	.byte	0x04, 0x1c
        /*003e*/ 	.short	(.L_818 - .L_817)


	//   ....[0]....
.L_817:
        /*0040*/ 	.word	0x000000c0


	//   ....[1]....
        /*0044*/ 	.word	0x0000b4b0


	//----- nvinfo : EIATTR_CRS_STACK_SIZE
	.align		4
.L_818:
        /*0048*/ 	.byte	0x04, 0x1e
        /*004a*/ 	.short	(.L_820 - .L_819)
.L_819:
        /*004c*/ 	.word	0x00000000


	//----- nvinfo : EIATTR_CBANK_PARAM_SIZE
	.align		4
.L_820:
        /*0050*/ 	.byte	0x03, 0x19
        /*0052*/ 	.short	0x0280


	//----- nvinfo : EIATTR_PARAM_CBANK
	.align		4
        /*0054*/ 	.byte	0x04, 0x0a
        /*0056*/ 	.short	(.L_822 - .L_821)
	.align		4
.L_821:
        /*0058*/ 	.word	index@(.nv.constant0._ZN5flash44flash_bwd_dq_dk_dv_loop_seqk_parallel_kernelI23Flash_bwd_kernel_traitsILi256ELi64ELi64ELi8ELi4ELi2ELi2ELb0ELb1EN7cutlass10bfloat16_tE19Flash_kernel_traitsILi256ELi64ELi64ELi8ES3_EELb1ELb0ELb0ELb1ELb0ELb0ELb0EEEvNS_16Flash_bwd_paramsE)
        /*005c*/ 	.short	0x0210
        /*005e*/ 	.short	0x0280


	//----- nvinfo : EIATTR_SW_WAR
	.align		4
.L_822:
        /*0060*/ 	.byte	0x04, 0x36
        /*0062*/ 	.short	(.L_824 - .L_823)
.L_823:
        /*0064*/ 	.word	0x00000008
.L_824:


//--------------------- .nv.info._ZN5flash44flash_bwd_dq_dk_dv_loop_seqk_parallel_kernelI23Flash_bwd_kernel_traitsILi256ELi64ELi64ELi8ELi4ELi2ELi2ELb0ELb1EN7cutlass10bfloat16_tE19Flash_kernel_traitsILi256ELi64ELi64ELi8ES3_EELb0ELb0ELb0ELb1ELb0ELb0ELb1EEEvNS_16Flash_bwd_paramsE --------------------------
	.section	.nv.info._ZN5flash44flash_bwd_dq_dk_dv_loop_seqk_parallel_kernelI23Flash_bwd_kernel_traitsILi256ELi64ELi64ELi8ELi4ELi2ELi2ELb0ELb1EN7cutlass10bfloat16_tE19Flash_kernel_traitsILi256ELi64ELi64ELi8ES3_EELb0ELb0ELb0ELb1ELb0ELb0ELb1EEEvNS_16Flash_bwd_paramsE,"",@"SHT_CUDA_INFO"
	.sectionflags	@""
	.align	4


	//----- nvinfo : EIATTR_CUDA_API_VERSION
	.align		4
        /*0000*/ 	.byte	0x04, 0x37
        /*0002*/ 	.short	(.L_826 - .L_825)
.L_825:
        /*0004*/ 	.word	0x00000082


	//----- nvinfo : EIATTR_KPARAM_INFO
	.align		4
.L_826:
        /*0008*/ 	.byte	0x04, 0x17
        /*000a*/ 	.short	(.L_828 - .L_827)
.L_827:
        /*000c*/ 	.word	0x00000000
        /*0010*/ 	.short	0x0000
        /*0012*/ 	.short	0x0000
        /*0014*/ 	.byte	0x00, 0xf0, 0x01, 0x0a


	//----- nvinfo : EIATTR_SPARSE_MMA_MASK
	.align		4
.L_828:
        /*0018*/ 	.byte	0x03, 0x50
        /*001a*/ 	.short	0x0000


	//----- nvinfo : EIATTR_MAXREG_COUNT
	.align		4
        /*001c*/ 	.byte	0x03, 0x1b
        /*001e*/ 	.short	0x00ff


	//----- nvinfo : EIATTR_NUM_BARRIERS
	.align		4
        /*0020*/ 	.byte	0x02, 0x4c
        /*0022*/ 	.byte	0x01
	.zero		1


	//----- nvinfo : EIATTR_MERCURY_ISA_VERSION
	.align		4
        /*0024*/ 	.byte	0x03, 0x5f
        /*0026*/ 	.short	0x0101


	//----- nvinfo : EIATTR_EXIT_INSTR_OFFSETS
	.align		4
        /*0028*/ 	.byte	0x04, 0x1c
        /*002a*/ 	.short	(.L_830 - .L_829)


	//   ....[0]....
.L_829:
        /*002c*/ 	.word	0x000000a0


	//   ....[1]....
        /*0030*/ 	.word	0x0000ac80


	//----- nvinfo : EIATTR_CRS_STACK_SIZE
	.align		4
.L_830:
        /*0034*/ 	.byte	0x04, 0x1e
        /*0036*/ 	.short	(.L_832 - .L_831)
.L_831:
        /*0038*/ 	.word	0x00000000


	//----- nvinfo : EIATTR_CBANK_PARAM_SIZE
	.align		4
.L_832:
        /*003c*/ 	.byte	0x03, 0x19
        /*003e*/ 	.short	0x0280


	//----- nvinfo : EIATTR_PARAM_CBANK
	.align		4
        /*0040*/ 	.byte	0x04, 0x0a
        /*0042*/ 	.short	(.L_834 - .L_833)
	.align		4
.L_833:
        /*0044*/ 	.word	index@(.nv.constant0._ZN5flash44flash_bwd_dq_dk_dv_loop_seqk_parallel_kernelI23Flash_bwd_kernel_traitsILi256ELi64ELi64ELi8ELi4ELi2ELi2ELb0ELb1EN7cutlass10bfloat16_tE19Flash_kernel_traitsILi256ELi64ELi64ELi8ES3_EELb0ELb0ELb0ELb1ELb0ELb0ELb1EEEvNS_16Flash_bwd_paramsE)
        /*0048*/ 	.short	0x0210
        /*004a*/ 	.short	0x0280


	//----- nvinfo : EIATTR_SW_WAR
	.align		4
.L_834:
        /*004c*/ 	.byte	0x04, 0x36
        /*004e*/ 	.short	(.L_836 - .L_835)
.L_835:
        /*0050*/ 	.word	0x00000008
.L_836:


//--------------------- .nv.info._ZN5flash44flash_bwd_dq_dk_dv_loop_seqk_parallel_kernelI23Flash_bwd_kernel_traitsILi256ELi64ELi64ELi8ELi4ELi2ELi2ELb0ELb1EN7cutlass10bfloat16_tE19Flash_kernel_traitsILi256ELi64ELi64ELi8ES3_EELb1ELb0ELb1ELb0ELb0ELb1ELb0EEEvNS_16Flash_bwd_paramsE --------------------------
	.section	.nv.info._ZN5flash44flash_bwd_dq_dk_dv_loop_seqk_parallel_kernelI23Flash_bwd_kernel_traitsILi256ELi64ELi64ELi8ELi4ELi2ELi2ELb0ELb1EN7cutlass10bfloat16_tE19Flash_kernel_traitsILi256ELi64ELi64ELi8ES3_EELb1ELb0ELb1ELb0ELb0ELb1ELb0EEEvNS_16Flash_bwd_paramsE,"",@"SHT_CUDA_INFO"
	.sectionflags	@""
	.align	4


	//----- nvinfo : EIATTR_CUDA_API_VERSION
	.align		4
        /*0000*/ 	.byte	0x04, 0x37
        /*0002*/ 	.short	(.L_838 - .L_837)
.L_837:
        /*0004*/ 	.word	0x00000082


	//----- nvinfo : EIATTR_KPARAM_INFO
	.align		4
.L_838:
        /*0008*/ 	.byte	0x04, 0x17
        /*000a*/ 	.short	(.L_840 - .L_839)
.L_839:
        /*000c*/ 	.word	0x00000000
        /*0010*/ 	.short	0x0000
        /*0012*/ 	.short	0x0000
        /*0014*/ 	.byte	0x00, 0xf0, 0x01, 0x0a


	//----- nvinfo : EIATTR_SPARSE_MMA_MASK
	.align		4
.L_840:
        /*0018*/ 	.byte	0x03, 0x50
        /*001a*/ 	.short	0x0000


	//----- nvinfo : EIATTR_MAXREG_COUNT
	.align		4
        /*001c*/ 	.byte	0x03, 0x1b
        /*001e*/ 	.short	0x00ff


	//----- nvinfo : EIATTR_NUM_BARRIERS
	.align		4
        /*0020*/ 	.byte	0x02, 0x4c
        /*0022*/ 	.byte	0x01
	.zero		1


	//----- nvinfo : EIATTR_MERCURY_ISA_VERSION
	.align		4
        /*0024*/ 	.byte	0x03, 0x5f
        /*0026*/ 	.short	0x0101


	//----- nvinfo : EIATTR_EXIT_INSTR_OFFSETS
	.align		4
        /*0028*/ 	.byte	0x04, 0x1c
        /*002a*/ 	.short	(.L_842 - .L_841)


	//   ....[0]....
.L_841:
        /*002c*/ 	.word	0x000000a0


	//   ....[1]....
        /*0030*/ 	.word	0x00009710


	//----- nvinfo : EIATTR_CRS_STACK_SIZE
	.align		4
.L_842:
        /*0034*/ 	.byte	0x04, 0x1e
        /*0036*/ 	.short	(.L_844 - .L_843)
.L_843:
        /*0038*/ 	.word	0x00000000


	//----- nvinfo : EIATTR_CBANK_PARAM_SIZE
	.align		4
.L_844:
        /*003c*/ 	.byte	0x03, 0x19
        /*003e*/ 	.short	0x0280


	//----- nvinfo : EIATTR_PARAM_CBANK
	.align		4
        /*0040*/ 	.byte	0x04, 0x0a
        /*0042*/ 	.short	(.L_846 - .L_845)
	.align		4
.L_845:
        /*0044*/ 	.word	index@(.nv.constant0._ZN5flash44flash_bwd_dq_dk_dv_loop_seqk_parallel_kernelI23Flash_bwd_kernel_traitsILi256ELi64ELi64ELi8ELi4ELi2ELi2ELb0ELb1EN7cutlass10bfloat16_tE19Flash_kernel_traitsILi256ELi64ELi64ELi8ES3_EELb1ELb0ELb1ELb0ELb0ELb1ELb0EEEvNS_16Flash_bwd_paramsE)
        /*0048*/ 	.short	0x0210
        /*004a*/ 	.short	0x0280


	//----- nvinfo : EIATTR_SW_WAR
	.align		4
.L_846:
        /*004c*/ 	.byte	0x04, 0x36
        /*004e*/ 	.short	(.L_848 - .L_847)
.L_847:
        /*0050*/ 	.word	0x00000008
.L_848:


//--------------------- .nv.info._ZN5flash44flash_bwd_dq_dk_dv_loop_seqk_parallel_kernelI23Flash_bwd_kernel_traitsILi256ELi64ELi64ELi8ELi4ELi2ELi2ELb0ELb1EN7cutlass10bfloat16_tE19Flash_kernel_traitsILi256ELi64ELi64ELi8ES3_EELb0ELb0ELb1ELb0ELb0ELb1ELb1EEEvNS_16Flash_bwd_paramsE --------------------------
	.section	.nv.info._ZN5flash44flash_bwd_dq_dk_dv_loop_seqk_parallel_kernelI23Flash_bwd_kernel_traitsILi256ELi64ELi64ELi8ELi4ELi2ELi2ELb0ELb1EN7cutlass10bfloat16_tE19Flash_kernel_traitsILi256ELi64ELi64ELi8ES3_EELb0ELb0ELb1ELb0ELb0ELb1ELb1EEEvNS_16Flash_bwd_paramsE,"",@"SHT_CUDA_INFO"
	.sectionflags	@""
	.align	4


	//----- nvinfo : EIATTR_CUDA_API_VERSION
	.align		4
        /*0000*/ 	.byte	0x04, 0x37
        /*0002*/ 	.short	(.L_850 - .L_849)
.L_849:
        /*0004*/ 	.word	0x00000082


	//----- nvinfo : EIATTR_KPARAM_INFO
	.align		4
.L_850:
        /*0008*/ 	.byte	0x04, 0x17
        /*000a*/ 	.short	(.L_852 - .L_851)
.L_851:
        /*000c*/ 	.word	0x00000000
        /*0010*/ 	.short	0x0000
        /*0012*/ 	.short	0x0000
        /*0014*/ 	.byte	0x00, 0xf0, 0x01, 0x0a


	//----- nvinfo : EIATTR_SPARSE_MMA_MASK
	.align		4
.L_852:
        /*0018*/ 	.byte	0x03, 0x50
        /*001a*/ 	.short	0x0000


	//----- nvinfo : EIATTR_MAXREG_COUNT
	.align		4
        /*001c*/ 	.byte	0x03, 0x1b
        /*001e*/ 	.short	0x00ff


	//----- nvinfo : EIATTR_NUM_BARRIERS
	.align		4
        /*0020*/ 	.byte	0x02, 0x4c
        /*0022*/ 	.byte	0x01
	.zero		1


	//----- nvinfo : EIATTR_MERCURY_ISA_VERSION
	.align		4
        /*0024*/ 	.byte	0x03, 0x5f
        /*0026*/ 	.short	0x0101


	//----- nvinfo : EIATTR_EXIT_INSTR_OFFSETS
	.align		4
        /*0028*/ 	.byte	0x04, 0x1c
        /*002a*/ 	.short	(.L_854 - .L_853)


	//   ....[0]....
.L_853:
        /*002c*/ 	.word	0x000000a0


	//   ....[1]....
        /*0030*/ 	.word	0x00009060


	//----- nvinfo : EIATTR_CRS_STACK_SIZE
	.align		4
.L_854:
        /*0034*/ 	.byte	0x04, 0x1e
        /*0036*/ 	.short	(.L_856 - .L_855)
.L_855:
        /*0038*/ 	.word	0x00000000


	//----- nvinfo : EIATTR_CBANK_PARAM_SIZE
	.align		4
.L_856:
        /*003c*/ 	.byte	0x03, 0x19
        /*003e*/ 	.short	0x0280


	//----- nvinfo : EIATTR_PARAM_CBANK
	.align		4
        /*0040*/ 	.byte	0x04, 0x0a
        /*0042*/ 	.short	(.L_858 - .L_857)
	.align		4
.L_857:
        /*0044*/ 	.word	index@(.nv.constant0._ZN5flash44flash_bwd_dq_dk_dv_loop_seqk_parallel_kernelI23Flash_bwd_kernel_traitsILi256ELi64ELi64ELi8ELi4ELi2ELi2ELb0ELb1EN7cutlass10bfloat16_tE19Flash_kernel_traitsILi256ELi64ELi64ELi8ES3_EELb0ELb0ELb1ELb0ELb0ELb1ELb1EEEvNS_16Flash_bwd_paramsE)
        /*0048*/ 	.short	0x0210
        /*004a*/ 	.short	0x0280


	//----- nvinfo : EIATTR_SW_WAR
	.align		4
.L_858:
        /*004c*/ 	.byte	0x04, 0x36
        /*004e*/ 	.short	(.L_860 - .L_859)
.L_859:
        /*0050*/ 	.word	0x00000008
.L_860:


//--------------------- .nv.info._ZN5flash44flash_bwd_dq_dk_dv_loop_seqk_parallel_kernelI23Flash_bwd_kernel_traitsILi256ELi64ELi64ELi8ELi4ELi2ELi2ELb0ELb1EN7cutlass10bfloat16_tE19Flash_kernel_traitsILi256ELi64ELi64ELi8ES3_EELb1ELb0ELb1ELb1ELb0ELb0ELb0EEEvNS_16Flash_bwd_paramsE --------------------------
	.section	.nv.info._ZN5flash44flash_bwd_dq_dk_dv_loop_seqk_parallel_kernelI23Flash_bwd_kernel_traitsILi256ELi64ELi64ELi8ELi4ELi2ELi2ELb0ELb1EN7cutlass10bfloat16_tE19Flash_kernel_traitsILi256ELi64ELi64ELi8ES3_EELb1ELb0ELb1ELb1ELb0ELb0ELb0EEEvNS_16Flash_bwd_paramsE,"",@"SHT_CUDA_INFO"
	.sectionflags	@""
	.align	4


	//----- nvinfo : EIATTR_CUDA_API_VERSION
	.align		4
        /*0000*/ 	.byte	0x04, 0x37
        /*0002*/ 	.short	(.L_862 - .L_861)
.L_861:
        /*0004*/ 	.word	0x00000082


	//----- nvinfo : EIATTR_KPARAM_INFO
	.align		4
.L_862:
        /*0008*/ 	.byte	0x04, 0x17
        /*000a*/ 	.short	(.L_864 - .L_863)
.L_863:
        /*000c*/ 	.word	0x00000000
        /*0010*/ 	.short	0x0000
        /*0012*/ 	.short	0x0000
        /*0014*/ 	.byte	0x00, 0xf0, 0x01, 0x0a


	//----- nvinfo : EIATTR_SPARSE_MMA_MASK
	.align		4
.L_864:
        /*0018*/ 	.byte	0x03, 0x50
        /*001a*/ 	.short	0x0000


	//----- nvinfo : EIATTR_MAXREG_COUNT
	.align		4
        /*001c*/ 	.byte	0x03, 0x1b
        /*001e*/ 	.short	0x00ff


	//----- nvinfo : EIATTR_NUM_BARRIERS
	.align		4
        /*0020*/ 	.byte	0x02, 0x4c
        /*0022*/ 	.byte	0x01
	.zero		1


	//----- nvinfo : EIATTR_ANNOTATIONS
	.align		4
        /*0024*/ 	.byte	0x04, 0x55
        /*0026*/ 	.short	(.L_866 - .L_865)


	//   ....[0]....
.L_865:
        /*0028*/ 	.word	0x00000001
        /*002c*/ 	.byte	0xa0, 0x00, 0x00, 0x00, 0x01, 0x00, 0x00, 0x00, 0xa0, 0xb5, 0x00, 0x00


	//----- nvinfo : EIATTR_MERCURY_ISA_VERSION
	.align		4
.L_866:
        /*0038*/ 	.byte	0x03, 0x5f
        /*003a*/ 	.short	0x0101


	//----- nvinfo : EIATTR_EXIT_INSTR_OFFSETS
	.align		4
        /*003c*/ 	.byte	0x04, 0x1c
        /*003e*/ 	.short	(.L_868 - .L_867)


	//   ....[0]....
.L_867:
        /*0040*/ 	.word	0x000000c0


	//   ....[1]....
        /*0044*/ 	.word	0x0000b630


	//----- nvinfo : EIATTR_CRS_STACK_SIZE
	.align		4
.L_868:
        /*0048*/ 	.byte	0x04, 0x1e
        /*004a*/ 	.short	(.L_870 - .L_869)
.L_869:
        /*004c*/ 	.word	0x00000000


	//----- nvinfo : EIATTR_CBANK_PARAM_SIZE
	.align		4
.L_870:
        /*0050*/ 	.byte	0x03, 0x19
        /*0052*/ 	.short	0x0280


	//----- nvinfo : EIATTR_PARAM_CBANK
	.align		4
        /*0054*/ 	.byte	0x04, 0x0a
        /*0056*/ 	.short	(.L_872 - .L_871)
	.align		4
.L_871:
        /*0058*/ 	.word	index@(.nv.constant0._ZN5flash44flash_bwd_dq_dk_dv_loop_seqk_parallel_kernelI23Flash_bwd_kernel_traitsILi256ELi64ELi64ELi8ELi4ELi2ELi2ELb0ELb1EN7cutlass10bfloat16_tE19Flash_kernel_traitsILi256ELi64ELi64ELi8ES3_EELb1ELb0ELb1ELb1ELb0ELb0ELb0EEEvNS_16Flash_bwd_paramsE)
        /*005c*/ 	.short	0x0210
        /*005e*/ 	.short	0x0280


	//----- nvinfo : EIATTR_SW_WAR
	.align		4
.L_872:
        /*0060*/ 	.byte	0x04, 0x36
        /*0062*/ 	.short	(.L_874 - .L_873)
.L_873:
        /*0064*/ 	.word	0x00000008
.L_874:


//--------------------- .nv.info._ZN5flash44flash_bwd_dq_dk_dv_loop_seqk_parallel_kernelI23Flash_bwd_kernel_traitsILi256ELi64ELi64ELi8ELi4ELi2ELi2ELb0ELb1EN7cutlass10bfloat16_tE19Flash_kernel_traitsILi256ELi64ELi64ELi8ES3_EELb0ELb0ELb1ELb1ELb0ELb0ELb1EEEvNS_16Flash_bwd_paramsE --------------------------
	.section	.nv.info._ZN5flash44flash_bwd_dq_dk_dv_loop_seqk_parallel_kernelI23Flash_bwd_kernel_traitsILi256ELi64ELi64ELi8ELi4ELi2ELi2ELb0ELb1EN7cutlass10bfloat16_tE19Flash_kernel_traitsILi256ELi64ELi64ELi8ES3_EELb0ELb0ELb1ELb1ELb0ELb0ELb1EEEvNS_16Flash_bwd_paramsE,"",@"SHT_CUDA_INFO"
	.sectionflags	@""
	.align	4


	//----- nvinfo : EIATTR_CUDA_API_VERSION
	.align		4
        /*0000*/ 	.byte	0x04, 0x37
        /*0002*/ 	.short	(.L_876 - .L_875)
.L_875:
        /*0004*/ 	.word	0x00000082


	//----- nvinfo : EIATTR_KPARAM_INFO
	.align		4
.L_876:
        /*0008*/ 	.byte	0x04, 0x17
        /*000a*/ 	.short	(.L_878 - .L_877)
.L_877:
        /*000c*/ 	.word	0x00000000
        /*0010*/ 	.short	0x0000
        /*0012*/ 	.short	0x0000
        /*0014*/ 	.byte	0x00, 0xf0, 0x01, 0x0a


	//----- nvinfo : EIATTR_SPARSE_MMA_MASK
	.align		4
.L_878:
        /*0018*/ 	.byte	0x03, 0x50
        /*001a*/ 	.short	0x0000


	//----- nvinfo : EIATTR_MAXREG_COUNT
	.align		4
        /*001c*/ 	.byte	0x03, 0x1b
        /*001e*/ 	.short	0x00ff


	//----- nvinfo : EIATTR_NUM_BARRIERS
	.align		4
        /*0020*/ 	.byte	0x02, 0x4c
        /*0022*/ 	.byte	0x01
	.zero		1


	//----- nvinfo : EIATTR_MERCURY_ISA_VERSION
	.align		4
        /*0024*/ 	.byte	0x03, 0x5f
        /*0026*/ 	.short	0x0101


	//----- nvinfo : EIATTR_EXIT_INSTR_OFFSETS
	.align		4
        /*0028*/ 	.byte	0x04, 0x1c
        /*002a*/ 	.short	(.L_880 - .L_879)


	//   ....[0]....
.L_879:
        /*002c*/ 	.word	0x00000090


	//   ....[1]....
        /*0030*/ 	.word	0x0000ae30


	//----- nvinfo : EIATTR_CRS_STACK_SIZE
	.align		4
.L_880:
        /*0034*/ 	.byte	0x04, 0x1e
        /*0036*/ 	.short	(.L_882 - .L_881)
.L_881:
        /*0038*/ 	.word	0x00000000


	//----- nvinfo : EIATTR_CBANK_PARAM_SIZE
	.align		4
.L_882:
        /*003c*/ 	.byte	0x03, 0x19
        /*003e*/ 	.short	0x0280


	//----- nvinfo : EIATTR_PARAM_CBANK
	.align		4
        /*0040*/ 	.byte	0x04, 0x0a
        /*0042*/ 	.short	(.L_884 - .L_883)
	.align		4
.L_883:
        /*0044*/ 	.word	index@(.nv.constant0._ZN5flash44flash_bwd_dq_dk_dv_loop_seqk_parallel_kernelI23Flash_bwd_kernel_traitsILi256ELi64ELi64ELi8ELi4ELi2ELi2ELb0ELb1EN7cutlass10bfloat16_tE19Flash_kernel_traitsILi256ELi64ELi64ELi8ES3_EELb0ELb0ELb1ELb1ELb0ELb0ELb1EEEvNS_16Flash_bwd_paramsE)
        /*0048*/ 	.short	0x0210
        /*004a*/ 	.short	0x0280


	//----- nvinfo : EIATTR_SW_WAR
	.align		4
.L_884:
        /*004c*/ 	.byte	0x04, 0x36
        /*004e*/ 	.short	(.L_886 - .L_885)
.L_885:
        /*0050*/ 	.word	0x00000008
.L_886:


//--------------------- .nv.info._ZN5flash25flash_bwd_dot_do_o_kernelILb0E23Flash_bwd_kernel_traitsILi256ELi64ELi64ELi8ELi4ELi2ELi2ELb0ELb1EN7cutlass10bfloat16_tE19Flash_kernel_traitsILi256ELi64ELi64ELi8ES3_EEEEvNS_16Flash_bwd_paramsE --------------------------
	.section	.nv.info._ZN5flash25flash_bwd_dot_do_o_kernelILb0E23Flash_bwd_kernel_traitsILi256ELi64ELi64ELi8ELi4ELi2ELi2ELb0ELb1EN7cutlass10bfloat16_tE19Flash_kernel_traitsILi256ELi64ELi64ELi8ES3_EEEEvNS_16Flash_bwd_paramsE,"",@"SHT_CUDA_INFO"
	.sectionflags	@""
	.align	4


	//----- nvinfo : EIATTR_CUDA_API_VERSION
	.align		4
        /*0000*/ 	.byte	0x04, 0x37
        /*0002*/ 	.short	(.L_888 - .L_887)
.L_887:
        /*0004*/ 	.word	0x00000082


	//----- nvinfo : EIATTR_KPARAM_INFO
	.align		4
.L_888:
        /*0008*/ 	.byte	0x04, 0x17
        /*000a*/ 	.short	(.L_890 - .L_889)
.L_889:
        /*000c*/ 	.word	0x00000000
        /*0010*/ 	.short	0x0000
        /*0012*/ 	.short	0x0000
        /*0014*/ 	.byte	0x00, 0xf0, 0x01, 0x0a


	//----- nvinfo : EIATTR_SPARSE_MMA_MASK
	.align		4
.L_890:
        /*0018*/ 	.byte	0x03, 0x50
        /*001a*/ 	.short	0x0000


	//----- nvinfo : EIATTR_MAXREG_COUNT
	.align		4
        /*001c*/ 	.byte	0x03, 0x1b
        /*001e*/ 	.short	0x00ff


	//----- nvinfo : EIATTR_MERCURY_ISA_VERSION
	.align		4
        /*0020*/ 	.byte	0x03, 0x5f
        /*0022*/ 	.short	0x0101


	//----- nvinfo : EIATTR_COOP_GROUP_MASK_REGIDS
	.align		4
        /*0024*/ 	.byte	0x04, 0x29
        /*0026*/ 	.short	(.L_892 - .L_891)


	//   ....[0]....
.L_891:
        /*0028*/ 	.word	0xffffffff


	//   ....[1]....
        /*002c*/ 	.word	0xffffffff


	//   ....[2]....
        /*0030*/ 	.word	0xffffffff


	//   ....[3]....
        /*0034*/ 	.word	0xffffffff


	//   ....[4]....
        /*0038*/ 	.word	0xffffffff


	//   ....[5]....
        /*003c*/ 	.word	0xffffffff


	//----- nvinfo : EIATTR_COOP_GROUP_INSTR_OFFSETS
	.align		4
.L_892:
        /*0040*/ 	.byte	0x04, 0x28
        /*0042*/ 	.short	(.L_894 - .L_893)


	//   ....[0]....
.L_893:
        /*0044*/ 	.word	0x00001a10


	//   ....[1]....
        /*0048*/ 	.word	0x00001a20


	//   ....[2]....
        /*004c*/ 	.word	0x00001a60


	//   ....[3]....
        /*0050*/ 	.word	0x00001a80


	//   ....[4]....
        /*0054*/ 	.word	0x00001ae0


	//   ....[5]....
        /*0058*/ 	.word	0x00001b00


	//----- nvinfo : EIATTR_EXIT_INSTR_OFFSETS
	.align		4
.L_894:
        /*005c*/ 	.byte	0x04, 0x1c
        /*005e*/ 	.short	(.L_896 - .L_895)


	//   ....[0]....
.L_895:
        /*0060*/ 	.word	0x00000130


	//   ....[1]....
        /*0064*/ 	.word	0x00001b60


	//   ....[2]....
        /*0068*/ 	.word	0x00001b80


	//----- nvinfo : EIATTR_CRS_STACK_SIZE
	.align		4
.L_896:
        /*006c*/ 	.byte	0x04, 0x1e
        /*006e*/ 	.short	(.L_898 - .L_897)
.L_897:
        /*0070*/ 	.word	0x00000000


	//----- nvinfo : EIATTR_CBANK_PARAM_SIZE
	.align		4
.L_898:
        /*0074*/ 	.byte	0x03, 0x19
        /*0076*/ 	.short	0x0280


	//----- nvinfo : EIATTR_PARAM_CBANK
	.align		4
        /*0078*/ 	.byte	0x04, 0x0a
        /*007a*/ 	.short	(.L_900 - .L_899)
	.align		4
.L_899:
        /*007c*/ 	.word	index@(.nv.constant0._ZN5flash25flash_bwd_dot_do_o_kernelILb0E23Flash_bwd_kernel_traitsILi256ELi64ELi64ELi8ELi4ELi2ELi2ELb0ELb1EN7cutlass10bfloat16_tE19Flash_kernel_traitsILi256ELi64ELi64ELi8ES3_EEEEvNS_16Flash_bwd_paramsE)
        /*0080*/ 	.short	0x0210
        /*0082*/ 	.short	0x0280


	//----- nvinfo : EIATTR_SW_WAR
	.align		4
.L_900:
        /*0084*/ 	.byte	0x04, 0x36
        /*0086*/ 	.short	(.L_902 - .L_901)
.L_901:
        /*0088*/ 	.word	0x00000008
.L_902:


//--------------------- .nv.info._ZN5flash25flash_bwd_dot_do_o_kernelILb1E23Flash_bwd_kernel_traitsILi256ELi64ELi64ELi8ELi4ELi2ELi2ELb0ELb1EN7cutlass10bfloat16_tE19Flash_kernel_traitsILi256ELi64ELi64ELi8ES3_EEEEvNS_16Flash_bwd_paramsE --------------------------
	.section	.nv.info._ZN5flash25flash_bwd_dot_do_o_kernelILb1E23Flash_bwd_kernel_traitsILi256ELi64ELi64ELi8ELi4ELi2ELi2ELb0ELb1EN7cutlass10bfloat16_tE19Flash_kernel_traitsILi256ELi64ELi64ELi8ES3_EEEEvNS_16Flash_bwd_paramsE,"",@"SHT_CUDA_INFO"
	.sectionflags	@""
	.align	4


	//----- nvinfo : EIATTR_CUDA_API_VERSION
	.align		4
        /*0000*/ 	.byte	0x04, 0x37
        /*0002*/ 	.short	(.L_904 - .L_903)
.L_903:
        /*0004*/ 	.word	0x00000082


	//----- nvinfo : EIATTR_KPARAM_INFO
	.align		4
.L_904:
        /*0008*/ 	.byte	0x04, 0x17
        /*000a*/ 	.short	(.L_906 - .L_905)
.L_905:
        /*000c*/ 	.word	0x00000000
        /*0010*/ 	.short	0x0000
        /*0012*/ 	.short	0x0000
        /*0014*/ 	.byte	0x00, 0xf0, 0x01, 0x0a


	//----- nvinfo : EIATTR_SPARSE_MMA_MASK
	.align		4
.L_906:
        /*0018*/ 	.byte	0x03, 0x50
        /*001a*/ 	.short	0x0000


	//----- nvinfo : EIATTR_MAXREG_COUNT
	.align		4
        /*001c*/ 	.byte	0x03, 0x1b
        /*001e*/ 	.short	0x00ff


	//----- nvinfo : EIATTR_MERCURY_ISA_VERSION
	.align		4
        /*0020*/ 	.byte	0x03, 0x5f
        /*0022*/ 	.short	0x0101


	//----- nvinfo : EIATTR_COOP_GROUP_MASK_REGIDS
	.align		4
        /*0024*/ 	.byte	0x04, 0x29
        /*0026*/ 	.short	(.L_908 - .L_907)


	//   ....[0]....
.L_907:
        /*0028*/ 	.word	0xffffffff


	//   ....[1]....
        /*002c*/ 	.word	0xffffffff


	//   ....[2]....
        /*0030*/ 	.word	0xffffffff


	//   ....[3]....
        /*0034*/ 	.word	0xffffffff


	//   ....[4]....
        /*0038*/ 	.word	0xffffffff


	//   ....[5]....
        /*003c*/ 	.word	0xffffffff


	//----- nvinfo : EIATTR_COOP_GROUP_INSTR_OFFSETS
	.align		4
.L_908:
        /*0040*/ 	.byte	0x04, 0x28
        /*0042*/ 	.short	(.L_910 - .L_909)


	//   ....[0]....
.L_909:
        /*0044*/ 	.word	0x00001d30


	//   ....[1]....
        /*0048*/ 	.word	0x00001d60


	//   ....[2]....
        /*004c*/ 	.word	0x00001d80


	//   ....[3]....
        /*0050*/ 	.word	0x00001da0


	//   ....[4]....
        /*0054*/ 	.word	0x00001dc0


	//   ....[5]....
        /*0058*/ 	.word	0x00001de0


	//----- nvinfo : EIATTR_EXIT_INSTR_OFFSETS
	.align		4
.L_910:
        /*005c*/ 	.byte	0x04, 0x1c
        /*005e*/ 	.short	(.L_912 - .L_911)


	//   ....[0]....
.L_911:
        /*0060*/ 	.word	0x00000130


	//   ....[1]....
        /*0064*/ 	.word	0x00001fd0


	//----- nvinfo : EIATTR_CRS_STACK_SIZE
	.align		4
.L_912:
        /*0068*/ 	.byte	0x04, 0x1e
        /*006a*/ 	.short	(.L_914 - .L_913)
.L_913:
        /*006c*/ 	.word	0x00000000


	//----- nvinfo : EIATTR_CBANK_PARAM_SIZE
	.align		4
.L_914:
        /*0070*/ 	.byte	0x03, 0x19
        /*0072*/ 	.short	0x0280


	//----- nvinfo : EIATTR_PARAM_CBANK
	.align		4
        /*0074*/ 	.byte	0x04, 0x0a
        /*0076*/ 	.short	(.L_916 - .L_915)
	.align		4
.L_915:
        /*0078*/ 	.word	index@(.nv.constant0._ZN5flash25flash_bwd_dot_do_o_kernelILb1E23Flash_bwd_kernel_traitsILi256ELi64ELi64ELi8ELi4ELi2ELi2ELb0ELb1EN7cutlass10bfloat16_tE19Flash_kernel_traitsILi256ELi64ELi64ELi8ES3_EEEEvNS_16Flash_bwd_paramsE)
        /*007c*/ 	.short	0x0210
        /*007e*/ 	.short	0x0280


	//----- nvinfo : EIATTR_SW_WAR
	.align		4
.L_916:
        /*0080*/ 	.byte	0x04, 0x36
        /*0082*/ 	.short	(.L_918 - .L_917)
.L_917:
        /*0084*/ 	.word	0x00000008
.L_918:


//--------------------- .nv.info._ZN5flash27flash_bwd_convert_dq_kernelI23Flash_bwd_kernel_traitsILi256ELi64ELi64ELi8ELi4ELi2ELi2ELb0ELb0EN7cutlass10bfloat16_tE19Flash_kernel_traitsILi256ELi64ELi64ELi8ES3_EEEEvNS_16Flash_bwd_paramsEi --------------------------
	.section	.nv.info._ZN5flash27flash_bwd_convert_dq_kernelI23Flash_bwd_kernel_traitsILi256ELi64ELi64ELi8ELi4ELi2ELi2ELb0ELb0EN7cutlass10bfloat16_tE19Flash_kernel_traitsILi256ELi64ELi64ELi8ES3_EEEEvNS_16Flash_bwd_paramsEi,"",@"SHT_CUDA_INFO"
	.sectionflags	@""
	.align	4


	//----- nvinfo : EIATTR_CUDA_API_VERSION
	.align		4
        /*0000*/ 	.byte	0x04, 0x37
        /*0002*/ 	.short	(.L_920 - .L_919)
.L_919:
        /*0004*/ 	.word	0x00000082


	//----- nvinfo : EIATTR_KPARAM_INFO
	.align		4
.L_920:
        /*0008*/ 	.byte	0x04, 0x17
        /*000a*/ 	.short	(.L_922 - .L_921)
.L_921:
        /*000c*/ 	.word	0x00000000
        /*0010*/ 	.short	0x0001
        /*0012*/ 	.short	0x0280
        /*0014*/ 	.byte	0x00, 0xf0, 0x11, 0x00


	//----- nvinfo : EIATTR_KPARAM_INFO
	.align		4
.L_922:
        /*0018*/ 	.byte	0x04, 0x17
        /*001a*/ 	.short	(.L_924 - .L_923)
.L_923:
        /*001c*/ 	.word	0x00000000
        /*0020*/ 	.short	0x0000
        /*0022*/ 	.short	0x0000
        /*0024*/ 	.byte	0x00, 0xf0, 0x01, 0x0a


	//----- nvinfo : EIATTR_SPARSE_MMA_MASK
	.align		4
.L_924:
        /*0028*/ 	.byte	0x03, 0x50
        /*002a*/ 	.short	0x0000


	//----- nvinfo : EIATTR_MAXREG_COUNT
	.align		4
        /*002c*/ 	.byte	0x03, 0x1b
        /*002e*/ 	.short	0x00ff


	//----- nvinfo : EIATTR_NUM_BARRIERS
	.align		4
        /*0030*/ 	.byte	0x02, 0x4c
        /*0032*/ 	.byte	0x01
	.zero		1


	//----- nvinfo : EIATTR_MERCURY_ISA_VERSION
	.align		4
        /*0034*/ 	.byte	0x03, 0x5f
        /*0036*/ 	.short	0x0101


	//----- nvinfo : EIATTR_EXIT_INSTR_OFFSETS
	.align		4
        /*0038*/ 	.byte	0x04, 0x1c
        /*003a*/ 	.short	(.L_926 - .L_925)


	//   ....[0]....
.L_925:
        /*003c*/ 	.word	0x00000100


	//   ....[1]....
        /*0040*/ 	.word	0x000020f0


	//   ....[2]....
        /*0044*/ 	.word	0x00002230


	//   ....[3]....
        /*0048*/ 	.word	0x00002250


	//----- nvinfo : EIATTR_CRS_STACK_SIZE
	.align		4
.L_926:
        /*004c*/ 	.byte	0x04, 0x1e
        /*004e*/ 	.short	(.L_928 - .L_927)
.L_927:
        /*0050*/ 	.word	0x00000000


	//----- nvinfo : EIATTR_CBANK_PARAM_SIZE
	.align		4
.L_928:
        /*0054*/ 	.byte	0x03, 0x19
        /*0056*/ 	.short	0x0284


	//----- nvinfo : EIATTR_PARAM_CBANK
	.align		4
        /*0058*/ 	.byte	0x04, 0x0a
        /*005a*/ 	.short	(.L_930 - .L_929)
	.align		4
.L_929:
        /*005c*/ 	.word	index@(.nv.constant0._ZN5flash27flash_bwd_convert_dq_kernelI23Flash_bwd_kernel_traitsILi256ELi64ELi64ELi8ELi4ELi2ELi2ELb0ELb0EN7cutlass10bfloat16_tE19Flash_kernel_traitsILi256ELi64ELi64ELi8ES3_EEEEvNS_16Flash_bwd_paramsEi)
        /*0060*/ 	.short	0x0210
        /*0062*/ 	.short	0x0284


	//----- nvinfo : EIATTR_SW_WAR
	.align		4
.L_930:
        /*0064*/ 	.byte	0x04, 0x36
        /*0066*/ 	.short	(.L_932 - .L_931)
.L_931:
        /*0068*/ 	.word	0x00000008
.L_932:


//--------------------- .nv.info._ZN5flash44flash_bwd_dq_dk_dv_loop_seqk_parallel_kernelI23Flash_bwd_kernel_traitsILi256ELi64ELi64ELi8ELi4ELi2ELi2ELb0ELb0EN7cutlass10bfloat16_tE19Flash_kernel_traitsILi256ELi64ELi64ELi8ES3_EELb1ELb0ELb0ELb0ELb0ELb0ELb0EEEvNS_16Flash_bwd_paramsE --------------------------
	.section	.nv.info._ZN5flash44flash_bwd_dq_dk_dv_loop_seqk_parallel_kernelI23Flash_bwd_kernel_traitsILi256ELi64ELi64ELi8ELi4ELi2ELi2ELb0ELb0EN7cutlass10bfloat16_tE19Flash_kernel_traitsILi256ELi64ELi64ELi8ES3_EELb1ELb0ELb0ELb0ELb0ELb0ELb0EEEvNS_16Flash_bwd_paramsE,"",@"SHT_CUDA_INFO"
	.sectionflags	@""
	.align	4


	//----- nvinfo : EIATTR_CUDA_API_VERSION
	.align		4
        /*0000*/ 	.byte	0x04, 0x37
        /*0002*/ 	.short	(.L_934 - .L_933)
.L_933:
        /*0004*/ 	.word	0x00000082


	//----- nvinfo : EIATTR_KPARAM_INFO
	.align		4
.L_934:
        /*0008*/ 	.byte	0x04, 0x17
        /*000a*/ 	.short	(.L_936 - .L_935)
.L_935:
        /*000c*/ 	.word	0x00000000
        /*0010*/ 	.short	0x0000
        /*0012*/ 	.short	0x0000
        /*0014*/ 	.byte	0x00, 0xf0, 0x01, 0x0a


	//----- nvinfo : EIATTR_SPARSE_MMA_MASK
	.align		4
.L_936:
        /*0018*/ 	.byte	0x03, 0x50
        /*001a*/ 	.short	0x0000


	//----- nvinfo : EIATTR_MAXREG_COUNT
	.align		4
        /*001c*/ 	.byte	0x03, 0x1b
        /*001e*/ 	.short	0x00ff


	//----- nvinfo : EIATTR_NUM_BARRIERS
	.align		4
        /*0020*/ 	.byte	0x02, 0x4c
        /*0022*/ 	.byte	0x01
	.zero		1


	//----- nvinfo : EIATTR_ANNOTATIONS
	.align		4
        /*0024*/ 	.byte	0x04, 0x55
        /*0026*/ 	.short	(.L_938 - .L_937)


	//   ....[0]....
.L_937:
        /* <DEDUP_REMOVED lines=36> */
        /*025c*/ 	.byte	0x00, 0xa7, 0x00, 0x00, 0x01, 0x00, 0x00, 0x00, 0xe0, 0xb2, 0x00, 0x00


	//----- nvinfo : EIATTR_MERCURY_ISA_VERSION
	.align		4
.L_938:
        /*0268*/ 	.byte	0x03, 0x5f
        /*026a*/ 	.short	0x0101


	//----- nvinfo : EIATTR_EXIT_INSTR_OFFSETS
	.align		4
        /*026c*/ 	.byte	0x04, 0x1c
        /*026e*/ 	.short	(.L_940 - .L_939)


	//   ....[0]....
.L_939:
        /*0270*/ 	.word	0x000000a0


	//   ....[1]....
        /*0274*/ 	.word	0x0000bb40


	//----- nvinfo : EIATTR_CRS_STACK_SIZE
	.align		4
.L_940:
        /*0278*/ 	.byte	0x04, 0x1e
        /*027a*/ 	.short	(.L_942 - .L_941)
.L_941:
        /*027c*/ 	.word	0x00000000


	//----- nvinfo : EIATTR_CBANK_PARAM_SIZE
	.align		4
.L_942:
        /*0280*/ 	.byte	0x03, 0x19
        /*0282*/ 	.short	0x0280


	//----- nvinfo : EIATTR_PARAM_CBANK
	.align		4
        /*0284*/ 	.byte	0x04, 0x0a
        /*0286*/ 	.short	(.L_944 - .L_943)
	.align		4
.L_943:
        /*0288*/ 	.word	index@(.nv.constant0._ZN5flash44flash_bwd_dq_dk_dv_loop_seqk_parallel_kernelI23Flash_bwd_kernel_traitsILi256ELi64ELi64ELi8ELi4ELi2ELi2ELb0ELb0EN7cutlass10bfloat16_tE19Flash_kernel_traitsILi256ELi64ELi64ELi8ES3_EELb1ELb0ELb0ELb0ELb0ELb0ELb0EEEvNS_16Flash_bwd_paramsE)
        /*028c*/ 	.short	0x0210
        /*028e*/ 	.short	0x0280


	//----- nvinfo : EIATTR_SW_WAR
	.align		4
.L_944:
        /*0290*/ 	.byte	0x04, 0x36
        /*0292*/ 	.short	(.L_946 - .L_945)
.L_945:
        /*0294*/ 	.word	0x00000008
.L_946:


//--------------------- .nv.info._ZN5flash44flash_bwd_dq_dk_dv_loop_seqk_parallel_kernelI23Flash_bwd_kernel_traitsILi256ELi64ELi64ELi8ELi4ELi2ELi2ELb0ELb0EN7cutlass10bfloat16_tE19Flash_kernel_traitsILi256ELi64ELi64ELi8ES3_EELb0ELb0ELb0ELb0ELb0ELb0ELb1EEEvNS_16Flash_bwd_paramsE --------------------------
	.section	.nv.info._ZN5flash44flash_bwd_dq_dk_dv_loop_seqk_parallel_kernelI23Flash_bwd_kernel_traitsILi256ELi64ELi64ELi8ELi4ELi2ELi2ELb0ELb0EN7cutlass10bfloat16_tE19Flash_kernel_traitsILi256ELi64ELi64ELi8ES3_EELb0ELb0ELb0ELb0ELb0ELb0ELb1EEEvNS_16Flash_bwd_paramsE,"",@"SHT_CUDA_INFO"
	.sectionflags	@""
	.align	4


	//----- nvinfo : EIATTR_CUDA_API_VERSION
	.align		4
        /*0000*/ 	.byte	0x04, 0x37
        /*0002*/ 	.short	(.L_948 - .L_947)
.L_947:
        /*0004*/ 	.word	0x00000082


	//----- nvinfo : EIATTR_KPARAM_INFO
	.align		4
.L_948:
        /*0008*/ 	.byte	0x04, 0x17
        /*000a*/ 	.short	(.L_950 - .L_949)
.L_949:
        /*000c*/ 	.word	0x00000000
        /*0010*/ 	.short	0x0000
        /*0012*/ 	.short	0x0000
        /*0014*/ 	.byte	0x00, 0xf0, 0x01, 0x0a


	//----- nvinfo : EIATTR_SPARSE_MMA_MASK
	.align		4
.L_950:
        /*0018*/ 	.byte	0x03, 0x50
        /*001a*/ 	.short	0x0000


	//----- nvinfo : EIATTR_MAXREG_COUNT
	.align		4
        /*001c*/ 	.byte	0x03, 0x1b
        /*001e*/ 	.short	0x00ff


	//----- nvinfo : EIATTR_NUM_BARRIERS
	.align		4
        /*0020*/ 	.byte	0x02, 0x4c
        /*0022*/ 	.byte	0x01
	.zero		1


	//----- nvinfo : EIATTR_ANNOTATIONS
	.align		4
        /*0024*/ 	.byte	0x04, 0x55
        /*0026*/ 	.short	(.L_952 - .L_951)


	//   ....[0]....
.L_951:
        /*0028*/ 	.word	0x00000001
        /*002c*/ 	.byte	0x00, 0x06, 0x00, 0x00, 0x01, 0x00, 0x00, 0x00, 0x60, 0x06, 0x00, 0x00, 0x01, 0x00, 0x00, 0x00
        /*003c*/ 	.byte	0x60, 0x08, 0x00, 0x00, 0x01, 0x00, 0x00, 0x00, 0x00, 0x1c, 0x00, 0x00, 0x01, 0x00, 0x00, 0x00
        /*004c*/ 	.byte	0xe0, 0x2c, 0x00, 0x00, 0x01, 0x00, 0x00, 0x00, 0xa0, 0x43, 0x00, 0x00, 0x01, 0x00, 0x00, 0x00
        /*005c*/ 	.byte	0x50, 0x9a, 0x00, 0x00


	//----- nvinfo : EIATTR_MERCURY_ISA_VERSION
	.align		4
.L_952:
        /*0060*/ 	.byte	0x03, 0x5f
        /*0062*/ 	.short	0x0101


	//----- nvinfo : EIATTR_EXIT_INSTR_OFFSETS
	.align		4
        /*0064*/ 	.byte	0x04, 0x1c
        /*0066*/ 	.short	(.L_954 - .L_953)


	//   ....[0]....
.L_953:
        /*0068*/ 	.word	0x000000a0


	//   ....[1]....
        /*006c*/ 	.word	0x0000b020


	//----- nvinfo : EIATTR_CRS_STACK_SIZE
	.align		4
.L_954:
        /*0070*/ 	.byte	0x04, 0x1e
        /*0072*/ 	.short	(.L_956 - .L_955)
.L_955:
        /*0074*/ 	.word	0x00000000


	//----- nvinfo : EIATTR_CBANK_PARAM_SIZE
	.align		4
.L_956:
        /*0078*/ 	.byte	0x03, 0x19
        /*007a*/ 	.short	0x0280


	//----- nvinfo : EIATTR_PARAM_CBANK
	.align		4
        /*007c*/ 	.byte	0x04, 0x0a
        /*007e*/ 	.short	(.L_958 - .L_957)
	.align		4
.L_957:
        /*0080*/ 	.word	index@(.nv.constant0._ZN5flash44flash_bwd_dq_dk_dv_loop_seqk_parallel_kernelI23Flash_bwd_kernel_traitsILi256ELi64ELi64ELi8ELi4ELi2ELi2ELb0ELb0EN7cutlass10bfloat16_tE19Flash_kernel_traitsILi256ELi64ELi64ELi8ES3_EELb0ELb0ELb0ELb0ELb0ELb0ELb1EEEvNS_16Flash_bwd_paramsE)
        /*0084*/ 	.short	0x0210
        /*0086*/ 	.short	0x0280


	//----- nvinfo : EIATTR_SW_WAR
	.align		4
.L_958:
        /*0088*/ 	.byte	0x04, 0x36
        /*008a*/ 	.short	(.L_960 - .L_959)
.L_959:
        /*008c*/ 	.word	0x00000008
.L_960:


//--------------------- .nv.info._ZN5flash44flash_bwd_dq_dk_dv_loop_seqk_parallel_kernelI23Flash_bwd_kernel_traitsILi256ELi64ELi64ELi8ELi4ELi2ELi2ELb0ELb0EN7cutlass10bfloat16_tE19Flash_kernel_traitsILi256ELi64ELi64ELi8ES3_EELb1ELb0ELb1ELb0ELb0ELb0ELb0EEEvNS_16Flash_bwd_paramsE --------------------------
	.section	.nv.info._ZN5flash44flash_bwd_dq_dk_dv_loop_seqk_parallel_kernelI23Flash_bwd_kernel_traitsILi256ELi64ELi64ELi8ELi4ELi2ELi2ELb0ELb0EN7cutlass10bfloat16_tE19Flash_kernel_traitsILi256ELi64ELi64ELi8ES3_EELb1ELb0ELb1ELb0ELb0ELb0ELb0EEEvNS_16Flash_bwd_paramsE,"",@"SHT_CUDA_INFO"
	.sectionflags	@""
	.align	4


	//----- nvinfo : EIATTR_CUDA_API_VERSION
	.align		4
        /*0000*/ 	.byte	0x04, 0x37
        /*0002*/ 	.short	(.L_962 - .L_961)
.L_961:
        /*0004*/ 	.word	0x00000082


	//----- nvinfo : EIATTR_KPARAM_INFO
	.align		4
.L_962:
        /*0008*/ 	.byte	0x04, 0x17
        /*000a*/ 	.short	(.L_964 - .L_963)
.L_963:
        /*000c*/ 	.word	0x00000000
        /*0010*/ 	.short	0x0000
        /*0012*/ 	.short	0x0000
        /*0014*/ 	.byte	0x00, 0xf0, 0x01, 0x0a


	//----- nvinfo : EIATTR_SPARSE_MMA_MASK
	.align		4
.L_964:
        /*0018*/ 	.byte	0x03, 0x50
        /*001a*/ 	.short	0x0000


	//----- nvinfo : EIATTR_MAXREG_COUNT
	.align		4
        /*001c*/ 	.byte	0x03, 0x1b
        /*001e*/ 	.short	0x00ff


	//----- nvinfo : EIATTR_NUM_BARRIERS
	.align		4
        /*0020*/ 	.byte	0x02, 0x4c
        /*0022*/ 	.byte	0x01
	.zero		1


	//----- nvinfo : EIATTR_ANNOTATIONS
	.align		4
        /*0024*/ 	.byte	0x04, 0x55
        /*0026*/ 	.short	(.L_966 - .L_965)


	//   ....[0]....
.L_965:
        /* <DEDUP_REMOVED lines=36> */


	//----- nvinfo : EIATTR_MERCURY_ISA_VERSION
	.align		4
.L_966:
        /*0250*/ 	.byte	0x03, 0x5f
        /*0252*/ 	.short	0x0101


	//----- nvinfo : EIATTR_EXIT_INSTR_OFFSETS
	.align		4
        /*0254*/ 	.byte	0x04, 0x1c
        /*0256*/ 	.short	(.L_968 - .L_967)


	//   ....[0]....
.L_967:
        /*0258*/ 	.word	0x000000a0


	//   ....[1]....
        /*025c*/ 	.word	0x0000bc30


	//----- nvinfo : EIATTR_CRS_STACK_SIZE
	.align		4
.L_968:
        /*0260*/ 	.byte	0x04, 0x1e
        /*0262*/ 	.short	(.L_970 - .L_969)
.L_969:
        /*0264*/ 	.word	0x00000000


	//----- nvinfo : EIATTR_CBANK_PARAM_SIZE
	.align		4
.L_970:
        /*0268*/ 	.byte	0x03, 0x19
        /*026a*/ 	.short	0x0280


	//----- nvinfo : EIATTR_PARAM_CBANK
	.align		4
        /*026c*/ 	.byte	0x04, 0x0a
        /*026e*/ 	.short	(.L_972 - .L_971)
	.align		4
.L_971:
        /*0270*/ 	.word	index@(.nv.constant0._ZN5flash44flash_bwd_dq_dk_dv_loop_seqk_parallel_kernelI23Flash_bwd_kernel_traitsILi256ELi64ELi64ELi8ELi4ELi2ELi2ELb0ELb0EN7cutlass10bfloat16_tE19Flash_kernel_traitsILi256ELi64ELi64ELi8ES3_EELb1ELb0ELb1ELb0ELb0ELb0ELb0EEEvNS_16Flash_bwd_paramsE)
        /*0274*/ 	.short	0x0210
        /*0276*/ 	.short	0x0280


	//----- nvinfo : EIATTR_SW_WAR
	.align		4
.L_972:
        /*0278*/ 	.byte	0x04, 0x36
        /*027a*/ 	.short	(.L_974 - .L_973)
.L_973:
        /*027c*/ 	.word	0x00000008
.L_974:


//--------------------- .nv.info._ZN5flash44flash_bwd_dq_dk_dv_loop_seqk_parallel_kernelI23Flash_bwd_kernel_traitsILi256ELi64ELi64ELi8ELi4ELi2ELi2ELb0ELb0EN7cutlass10bfloat16_tE19Flash_kernel_traitsILi256ELi64ELi64ELi8ES3_EELb0ELb0ELb1ELb0ELb0ELb0ELb1EEEvNS_16Flash_bwd_paramsE --------------------------
	.section	.nv.info._ZN5flash44flash_bwd_dq_dk_dv_loop_seqk_parallel_kernelI23Flash_bwd_kernel_traitsILi256ELi64ELi64ELi8ELi4ELi2ELi2ELb0ELb0EN7cutlass10bfloat16_tE19Flash_kernel_traitsILi256ELi64ELi64ELi8ES3_EELb0ELb0ELb1ELb0ELb0ELb0ELb1EEEvNS_16Flash_bwd_paramsE,"",@"SHT_CUDA_INFO"
	.sectionflags	@""
	.align	4


	//----- nvinfo : EIATTR_CUDA_API_VERSION
	.align		4
        /*0000*/ 	.byte	0x04, 0x37
        /*0002*/ 	.short	(.L_976 - .L_975)
.L_975:
        /*0004*/ 	.word	0x00000082


	//----- nvinfo : EIATTR_KPARAM_INFO
	.align		4
.L_976:
        /*0008*/ 	.byte	0x04, 0x17
        /*000a*/ 	.short	(.L_978 - .L_977)
.L_977:
        /*000c*/ 	.word	0x00000000
        /*0010*/ 	.short	0x0000
        /*0012*/ 	.short	0x0000
        /*0014*/ 	.byte	0x00, 0xf0, 0x01, 0x0a


	//----- nvinfo : EIATTR_SPARSE_MMA_MASK
	.align		4
.L_978:
        /*0018*/ 	.byte	0x03, 0x50
        /*001a*/ 	.short	0x0000


	//----- nvinfo : EIATTR_MAXREG_COUNT
	.align		4
        /*001c*/ 	.byte	0x03, 0x1b
        /*001e*/ 	.short	0x00ff


	//----- nvinfo : EIATTR_NUM_BARRIERS
	.align		4
        /*0020*/ 	.byte	0x02, 0x4c
        /*0022*/ 	.byte	0x01
	.zero		1


	//----- nvinfo : EIATTR_ANNOTATIONS
	.align		4
        /*0024*/ 	.byte	0x04, 0x55
        /*0026*/ 	.short	(.L_980 - .L_979)


	//   ....[0]....
.L_979:
        /* <DEDUP_REMOVED lines=37> */


	//----- nvinfo : EIATTR_MERCURY_ISA_VERSION
	.align		4
.L_980:
        /*0260*/ 	.byte	0x03, 0x5f
        /*0262*/ 	.short	0x0101


	//----- nvinfo : EIATTR_EXIT_INSTR_OFFSETS
	.align		4
        /*0264*/ 	.byte	0x04, 0x1c
        /*0266*/ 	.short	(.L_982 - .L_981)


	//   ....[0]....
.L_981:
        /*0268*/ 	.word	0x000000a0


	//   ....[1]....
        /*026c*/ 	.word	0x0000b540


	//----- nvinfo : EIATTR_CRS_STACK_SIZE
	.align		4
.L_982:
        /*0270*/ 	.byte	0x04, 0x1e
        /*0272*/ 	.short	(.L_984 - .L_983)
.L_983:
        /*0274*/ 	.word	0x00000000


	//----- nvinfo : EIATTR_CBANK_PARAM_SIZE
	.align		4
.L_984:
        /*0278*/ 	.byte	0x03, 0x19
        /*027a*/ 	.short	0x0280


	//----- nvinfo : EIATTR_PARAM_CBANK
	.align		4
        /*027c*/ 	.byte	0x04, 0x0a
        /*027e*/ 	.short	(.L_986 - .L_985)
	.align		4
.L_985:
        /*0280*/ 	.word	index@(.nv.constant0._ZN5flash44flash_bwd_dq_dk_dv_loop_seqk_parallel_kernelI23Flash_bwd_kernel_traitsILi256ELi64ELi64ELi8ELi4ELi2ELi2ELb0ELb0EN7cutlass10bfloat16_tE19Flash_kernel_traitsILi256ELi64ELi64ELi8ES3_EELb0ELb0ELb1ELb0ELb0ELb0ELb1EEEvNS_16Flash_bwd_paramsE)
        /*0284*/ 	.short	0x0210
        /*0286*/ 	.short	0x0280


	//----- nvinfo : EIATTR_SW_WAR
	.align		4
.L_986:
        /*0288*/ 	.byte	0x04, 0x36
        /*028a*/ 	.short	(.L_988 - .L_987)
.L_987:
        /*028c*/ 	.word	0x00000008
.L_988:


//--------------------- .nv.info._ZN5flash44flash_bwd_dq_dk_dv_loop_seqk_parallel_kernelI23Flash_bwd_kernel_traitsILi256ELi64ELi64ELi8ELi4ELi2ELi2ELb0ELb0EN7cutlass10bfloat16_tE19Flash_kernel_traitsILi256ELi64ELi64ELi8ES3_EELb1ELb0ELb0ELb0ELb0ELb1ELb0EEEvNS_16Flash_bwd_paramsE --------------------------
	.section	.nv.info._ZN5flash44flash_bwd_dq_dk_dv_loop_seqk_parallel_kernelI23Flash_bwd_kernel_traitsILi256ELi64ELi64ELi8ELi4ELi2ELi2ELb0ELb0EN7cutlass10bfloat16_tE19Flash_kernel_traitsILi256ELi64ELi64ELi8ES3_EELb1ELb0ELb0ELb0ELb0ELb1ELb0EEEvNS_16Flash_bwd_paramsE,"",@"SHT_CUDA_INFO"
	.sectionflags	@""
	.align	4


	//----- nvinfo : EIATTR_CUDA_API_VERSION
	.align		4
        /*0000*/ 	.byte	0x04, 0x37
        /*0002*/ 	.short	(.L_990 - .L_989)
.L_989:
        /*0004*/ 	.word	0x00000082


	//----- nvinfo : EIATTR_KPARAM_INFO
	.align		4
.L_990:
        /*0008*/ 	.byte	0x04, 0x17
        /*000a*/ 	.short	(.L_992 - .L_991)
.L_991:
        /*000c*/ 	.word	0x00000000
        /*0010*/ 	.short	0x0000
        /*0012*/ 	.short	0x0000
        /*0014*/ 	.byte	0x00, 0xf0, 0x01, 0x0a


	//----- nvinfo : EIATTR_SPARSE_MMA_MASK
	.align		4
.L_992:
        /*0018*/ 	.byte	0x03, 0x50
        /*001a*/ 	.short	0x0000


	//----- nvinfo : EIATTR_MAXREG_COUNT
	.align		4
        /*001c*/ 	.byte	0x03, 0x1b
        /*001e*/ 	.short	0x00ff


	//----- nvinfo : EIATTR_NUM_BARRIERS
	.align		4
        /*0020*/ 	.byte	0x02, 0x4c
        /*0022*/ 	.byte	0x01
	.zero		1


	//----- nvinfo : EIATTR_MERCURY_ISA_VERSION
	.align		4
        /*0024*/ 	.byte	0x03, 0x5f
        /*0026*/ 	.short	0x0101


	//----- nvinfo : EIATTR_EXIT_INSTR_OFFSETS
	.align		4
        /*0028*/ 	.byte	0x04, 0x1c
        /*002a*/ 	.short	(.L_994 - .L_993)


	//   ....[0]....
.L_993:
        /*002c*/ 	.word	0x00000090


	//   ....[1]....
        /*0030*/ 	.word	0x00009940


	//----- nvinfo : EIATTR_CRS_STACK_SIZE
	.align		4
.L_994:
        /*0034*/ 	.byte	0x04, 0x1e
        /*0036*/ 	.short	(.L_996 - .L_995)
.L_995:
        /*0038*/ 	.word	0x00000000


	//----- nvinfo : EIATTR_CBANK_PARAM_SIZE
	.align		4
.L_996:
        /*003c*/ 	.byte	0x03, 0x19
        /*003e*/ 	.short	0x0280


	//----- nvinfo : EIATTR_PARAM_CBANK
	.align		4
        /*0040*/ 	.byte	0x04, 0x0a
        /*0042*/ 	.short	(.L_998 - .L_997)
	.align		4
.L_997:
        /*0044*/ 	.word	index@(.nv.constant0._ZN5flash44flash_bwd_dq_dk_dv_loop_seqk_parallel_kernelI23Flash_bwd_kernel_traitsILi256ELi64ELi64ELi8ELi4ELi2ELi2ELb0ELb0EN7cutlass10bfloat16_tE19Flash_kernel_traitsILi256ELi64ELi64ELi8ES3_EELb1ELb0ELb0ELb0ELb0ELb1ELb0EEEvNS_16Flash_bwd_paramsE)
        /*0048*/ 	.short	0x0210
        /*004a*/ 	.short	0x0280


	//----- nvinfo : EIATTR_SW_WAR
	.align		4
.L_998:
        /*004c*/ 	.byte	0x04, 0x36
        /*004e*/ 	.short	(.L_1000 - .L_999)
.L_999:
        /*0050*/ 	.word	0x00000008
.L_1000:


//--------------------- .nv.info._ZN5flash44flash_bwd_dq_dk_dv_loop_seqk_parallel_kernelI23Flash_bwd_kernel_traitsILi256ELi64ELi64ELi8ELi4ELi2ELi2ELb0ELb0EN7cutlass10bfloat16_tE19Flash_kernel_traitsILi256ELi64ELi64ELi8ES3_EELb0ELb0ELb0ELb0ELb0ELb1ELb1EEEvNS_16Flash_bwd_paramsE --------------------------
	.section	.nv.info._ZN5flash44flash_bwd_dq_dk_dv_loop_seqk_parallel_kernelI23Flash_bwd_kernel_traitsILi256ELi64ELi64ELi8ELi4ELi2ELi2ELb0ELb0EN7cutlass10bfloat16_tE19Flash_kernel_traitsILi256ELi64ELi64ELi8ES3_EELb0ELb0ELb0ELb0ELb0ELb1ELb1EEEvNS_16Flash_bwd_paramsE,"",@"SHT_CUDA_INFO"
	.sectionflags	@""
	.align	4


	//----- nvinfo : EIATTR_CUDA_API_VERSION
	.align		4
        /*0000*/ 	.byte	0x04, 0x37
        /*0002*/ 	.short	(.L_1002 - .L_1001)
.L_1001:
        /*0004*/ 	.word	0x00000082


	//----- nvinfo : EIATTR_KPARAM_INFO
	.align		4
.L_1002:
        /*0008*/ 	.byte	0x04, 0x17
        /*000a*/ 	.short	(.L_1004 - .L_1003)
.L_1003:
        /*000c*/ 	.word	0x00000000
        /*0010*/ 	.short	0x0000
        /*0012*/ 	.short	0x0000
        /*0014*/ 	.byte	0x00, 0xf0, 0x01, 0x0a


	//----- nvinfo : EIATTR_SPARSE_MMA_MASK
	.align		4
.L_1004:
        /*0018*/ 	.byte	0x03, 0x50
        /*001a*/ 	.short	0x0000


	//----- nvinfo : EIATTR_MAXREG_COUNT
	.align		4
        /*001c*/ 	.byte	0x03, 0x1b
        /*001e*/ 	.short	0x00ff


	//----- nvinfo : EIATTR_NUM_BARRIERS
	.align		4
        /*0020*/ 	.byte	0x02, 0x4c
        /*0022*/ 	.byte	0x01
	.zero		1


	//----- nvinfo : EIATTR_ANNOTATIONS
	.align		4
        /*0024*/ 	.byte	0x04, 0x55
        /*0026*/ 	.short	(.L_1006 - .L_1005)


	//   ....[0]....
.L_1005:
        /*0028*/ 	.word	0x00000001
        /*002c*/ 	.byte	0xa0, 0x00, 0x00, 0x00, 0x01, 0x00, 0x00, 0x00, 0xa0, 0x05, 0x00, 0x00, 0x01, 0x00, 0x00, 0x00
        /*003c*/ 	.byte	0x90, 0x06, 0x00, 0x00, 0x01, 0x00, 0x00, 0x00, 0x10, 0x1c, 0x00, 0x00, 0x01, 0x00, 0x00, 0x00
        /*004c*/ 	.byte	0xe0, 0x30, 0x00, 0x00, 0x01, 0x00, 0x00, 0x00, 0x90, 0x80, 0x00, 0x00, 0x01, 0x00, 0x00, 0x00
        /*005c*/ 	.byte	0x50, 0x92, 0x00, 0x00


	//----- nvinfo : EIATTR_MERCURY_ISA_VERSION
	.align		4
.L_1006:
        /*0060*/ 	.byte	0x03, 0x5f
        /*0062*/ 	.short	0x0101


	//----- nvinfo : EIATTR_EXIT_INSTR_OFFSETS
	.align		4
        /*0064*/ 	.byte	0x04, 0x1c
        /*0066*/ 	.short	(.L_1008 - .L_1007)


	//   ....[0]....
.L_1007:
        /*0068*/ 	.word	0x000000c0


	//   ....[1]....
        /*006c*/ 	.word	0x000092d0


	//----- nvinfo : EIATTR_CRS_STACK_SIZE
	.align		4
.L_1008:
        /*0070*/ 	.byte	0x04, 0x1e
        /*0072*/ 	.short	(.L_1010 - .L_1009)
.L_1009:
        /*0074*/ 	.word	0x00000000


	//----- nvinfo : EIATTR_CBANK_PARAM_SIZE
	.align		4
.L_1010:
        /*0078*/ 	.byte	0x03, 0x19
        /*007a*/ 	.short	0x0280


	//----- nvinfo : EIATTR_PARAM_CBANK
	.align		4
        /*007c*/ 	.byte	0x04, 0x0a
        /*007e*/ 	.short	(.L_1012 - .L_1011)
	.align		4
.L_1011:
        /*0080*/ 	.word	index@(.nv.constant0._ZN5flash44flash_bwd_dq_dk_dv_loop_seqk_parallel_kernelI23Flash_bwd_kernel_traitsILi256ELi64ELi64ELi8ELi4ELi2ELi2ELb0ELb0EN7cutlass10bfloat16_tE19Flash_kernel_traitsILi256ELi64ELi64ELi8ES3_EELb0ELb0ELb0ELb0ELb0ELb1ELb1EEEvNS_16Flash_bwd_paramsE)
        /*0084*/ 	.short	0x0210
        /*0086*/ 	.short	0x0280


	//----- nvinfo : EIATTR_SW_WAR
	.align		4
.L_1012:
        /*0088*/ 	.byte	0x04, 0x36
        /*008a*/ 	.short	(.L_1014 - .L_1013)
.L_1013:
        /*008c*/ 	.word	0x00000008
.L_1014:


//--------------------- .nv.info._ZN5flash44flash_bwd_dq_dk_dv_loop_seqk_parallel_kernelI23Flash_bwd_kernel_traitsILi256ELi64ELi64ELi8ELi4ELi2ELi2ELb0ELb0EN7cutlass10bfloat16_tE19Flash_kernel_traitsILi256ELi64ELi64ELi8ES3_EELb1ELb0ELb0ELb1ELb0ELb0ELb0EEEvNS_16Flash_bwd_paramsE --------------------------
	.section	.nv.info._ZN5flash44flash_bwd_dq_dk_dv_loop_seqk_parallel_kernelI23Flash_bwd_kernel_traitsILi256ELi64ELi64ELi8ELi4ELi2ELi2ELb0ELb0EN7cutlass10bfloat16_tE19Flash_kernel_traitsILi256ELi64ELi64ELi8ES3_EELb1ELb0ELb0ELb1ELb0ELb0ELb0EEEvNS_16Flash_bwd_paramsE,"",@"SHT_CUDA_INFO"
	.sectionflags	@""
	.align	4


	//----- nvinfo : EIATTR_CUDA_API_VERSION
	.align		4
        /*0000*/ 	.byte	0x04, 0x37
        /*0002*/ 	.short	(.L_1016 - .L_1015)
.L_1015:
        /*0004*/ 	.word	0x00000082


	//----- nvinfo : EIATTR_KPARAM_INFO
	.align		4
.L_1016:
        /*0008*/ 	.byte	0x04, 0x17
        /*000a*/ 	.short	(.L_1018 - .L_1017)
.L_1017:
        /*000c*/ 	.word	0x00000000
        /*0010*/ 	.short	0x0000
        /*0012*/ 	.short	0x0000
        /*0014*/ 	.byte	0x00, 0xf0, 0x01, 0x0a


	//----- nvinfo : EIATTR_SPARSE_MMA_MASK
	.align		4
.L_1018:
        /*0018*/ 	.byte	0x03, 0x50
        /*001a*/ 	.short	0x0000


	//----- nvinfo : EIATTR_MAXREG_COUNT
	.align		4
        /*001c*/ 	.byte	0x03, 0x1b
        /*001e*/ 	.short	0x00ff


	//----- nvinfo : EIATTR_NUM_BARRIERS
	.align		4
        /*0020*/ 	.byte	0x02, 0x4c
        /*0022*/ 	.byte	0x01
	.zero		1


	//----- nvinfo : EIATTR_ANNOTATIONS
	.align		4
        /*0024*/ 	.byte	0x04, 0x55
        /*0026*/ 	.short	(.L_1020 - .L_1019)


	//   ....[0]....
.L_1019:
        /* <DEDUP_REMOVED lines=38> */


	//----- nvinfo : EIATTR_MERCURY_ISA_VERSION
	.align		4
.L_1020:
        /*0278*/ 	.byte	0x03, 0x5f
        /*027a*/ 	.short	0x0101


	//----- nvinfo : EIATTR_EXIT_INSTR_OFFSETS
	.align		4
        /*027c*/ 	.byte	0x04, 0x1c
        /*027e*/ 	.short	(.L_1022 - .L_1021)


	//   ....[0]....
.L_1021:
        /*0280*/ 	.word	0x000000a0


	//   ....[1]....
        /*0284*/ 	.word	0x0000c050


	//----- nvinfo : EIATTR_CRS_STACK_SIZE
	.align		4
.L_1022:
        /*0288*/ 	.byte	0x04, 0x1e
        /*028a*/ 	.short	(.L_1024 - .L_1023)
.L_1023:
        /*028c*/ 	.word	0x00000000


	//----- nvinfo : EIATTR_CBANK_PARAM_SIZE
	.align		4
.L_1024:
        /*0290*/ 	.byte	0x03, 0x19
        /*0292*/ 	.short	0x0280


	//----- nvinfo : EIATTR_PARAM_CBANK
	.align		4
        /*0294*/ 	.byte	0x04, 0x0a
        /*0296*/ 	.short	(.L_1026 - .L_1025)
	.align		4
.L_1025:
        /*0298*/ 	.word	index@(.nv.constant0._ZN5flash44flash_bwd_dq_dk_dv_loop_seqk_parallel_kernelI23Flash_bwd_kernel_traitsILi256ELi64ELi64ELi8ELi4ELi2ELi2ELb0ELb0EN7cutlass10bfloat16_tE19Flash_kernel_traitsILi256ELi64ELi64ELi8ES3_EELb1ELb0ELb0ELb1ELb0ELb0ELb0EEEvNS_16Flash_bwd_paramsE)
        /*029c*/ 	.short	0x0210
        /*029e*/ 	.short	0x0280


	//----- nvinfo : EIATTR_SW_WAR
	.align		4
.L_1026:
        /*02a0*/ 	.byte	0x04, 0x36
        /*02a2*/ 	.short	(.L_1028 - .L_1027)
.L_1027:
        /*02a4*/ 	.word	0x00000008
.L_1028:


//--------------------- .nv.info._ZN5flash44flash_bwd_dq_dk_dv_loop_seqk_parallel_kernelI23Flash_bwd_kernel_traitsILi256ELi64ELi64ELi8ELi4ELi2ELi2ELb0ELb0EN7cutlass10bfloat16_tE19Flash_kernel_traitsILi256ELi64ELi64ELi8ES3_EELb0ELb0ELb0ELb1ELb0ELb0ELb1EEEvNS_16Flash_bwd_paramsE --------------------------
	.section	.nv.info._ZN5flash44flash_bwd_dq_dk_dv_loop_seqk_parallel_kernelI23Flash_bwd_kernel_traitsILi256ELi64ELi64ELi8ELi4ELi2ELi2ELb0ELb0EN7cutlass10bfloat16_tE19Flash_kernel_traitsILi256ELi64ELi64ELi8ES3_EELb0ELb0ELb0ELb1ELb0ELb0ELb1EEEvNS_16Flash_bwd_paramsE,"",@"SHT_CUDA_INFO"
	.sectionflags	@""
	.align	4


	//----- nvinfo : EIATTR_CUDA_API_VERSION
	.align		4
        /*0000*/ 	.byte	0x04, 0x37
        /*0002*/ 	.short	(.L_1030 - .L_1029)
.L_1029:
        /*0004*/ 	.word	0x00000082


	//----- nvinfo : EIATTR_KPARAM_INFO
	.align		4
.L_1030:
        /*0008*/ 	.byte	0x04, 0x17
        /*000a*/ 	.short	(.L_1032 - .L_1031)
.L_1031:
        /*000c*/ 	.word	0x00000000
        /*0010*/ 	.short	0x0000
        /*0012*/ 	.short	0x0000
        /*0014*/ 	.byte	0x00, 0xf0, 0x01, 0x0a


	//----- nvinfo : EIATTR_SPARSE_MMA_MASK
	.align		4
.L_1032:
        /*0018*/ 	.byte	0x03, 0x50
        /*001a*/ 	.short	0x0000


	//----- nvinfo : EIATTR_MAXREG_COUNT
	.align		4
        /*001c*/ 	.byte	0x03, 0x1b
        /*001e*/ 	.short	0x00ff


	//----- nvinfo : EIATTR_NUM_BARRIERS
	.align		4
        /*0020*/ 	.byte	0x02, 0x4c
        /*0022*/ 	.byte	0x01
	.zero		1


	//----- nvinfo : EIATTR_ANNOTATIONS
	.align		4
        /*0024*/ 	.byte	0x04, 0x55
        /*0026*/ 	.short	(.L_1034 - .L_1033)


	//   ....[0]....
.L_1033:
        /*0028*/ 	.word	0x00000001
        /*002c*/ 	.byte	0xf0, 0x02, 0x00, 0x00, 0x01, 0x00, 0x00, 0x00, 0xe0, 0x05, 0x00, 0x00, 0x01, 0x00, 0x00, 0x00
        /*003c*/ 	.byte	0x60, 0x18, 0x00, 0x00, 0x01, 0x00, 0x00, 0x00, 0xf0, 0x1b, 0x00, 0x00, 0x01, 0x00, 0x00, 0x00
        /*004c*/ 	.byte	0x40, 0x9e, 0x00, 0x00


	//----- nvinfo : EIATTR_MERCURY_ISA_VERSION
	.align		4
.L_1034:
        /*0050*/ 	.byte	0x03, 0x5f
        /*0052*/ 	.short	0x0101


	//----- nvinfo : EIATTR_EXIT_INSTR_OFFSETS
	.align		4
        /*0054*/ 	.byte	0x04, 0x1c
        /*0056*/ 	.short	(.L_1036 - .L_1035)


	//   ....[0]....
.L_1035:
        /*0058*/ 	.word	0x000000a0


	//   ....[1]....
        /*005c*/ 	.word	0x0000b3f0


	//----- nvinfo : EIATTR_CRS_STACK_SIZE
	.align		4
.L_1036:
        /*0060*/ 	.byte	0x04, 0x1e
        /*0062*/ 	.short	(.L_1038 - .L_1037)
.L_1037:
        /*0064*/ 	.word	0x00000000


	//----- nvinfo : EIATTR_CBANK_PARAM_SIZE
	.align		4
.L_1038:
        /*0068*/ 	.byte	0x03, 0x19
        /*006a*/ 	.short	0x0280


	//----- nvinfo : EIATTR_PARAM_CBANK
	.align		4
        /*006c*/ 	.byte	0x04, 0x0a
        /*006e*/ 	.short	(.L_1040 - .L_1039)
	.align		4
.L_1039:
        /*0070*/ 	.word	index@(.nv.constant0._ZN5flash44flash_bwd_dq_dk_dv_loop_seqk_parallel_kernelI23Flash_bwd_kernel_traitsILi256ELi64ELi64ELi8ELi4ELi2ELi2ELb0ELb0EN7cutlass10bfloat16_tE19Flash_kernel_traitsILi256ELi64ELi64ELi8ES3_EELb0ELb0ELb0ELb1ELb0ELb0ELb1EEEvNS_16Flash_bwd_paramsE)
        /*0074*/ 	.short	0x0210
        /*0076*/ 	.short	0x0280


	//----- nvinfo : EIATTR_SW_WAR
	.align		4
.L_1040:
        /*0078*/ 	.byte	0x04, 0x36
        /*007a*/ 	.short	(.L_1042 - .L_1041)
.L_1041:
        /*007c*/ 	.word	0x00000008
.L_1042:


//--------------------- .nv.info._ZN5flash44flash_bwd_dq_dk_dv_loop_seqk_parallel_kernelI23Flash_bwd_kernel_traitsILi256ELi64ELi64ELi8ELi4ELi2ELi2ELb0ELb0EN7cutlass10bfloat16_tE19Flash_kernel_traitsILi256ELi64ELi64ELi8ES3_EELb1ELb0ELb1ELb0ELb0ELb1ELb0EEEvNS_16Flash_bwd_paramsE --------------------------
	.section	.nv.info._ZN5flash44flash_bwd_dq_dk_dv_loop_seqk_parallel_kernelI23Flash_bwd_kernel_traitsILi256ELi64ELi64ELi8ELi4ELi2ELi2ELb0ELb0EN7cutlass10bfloat16_tE19Flash_kernel_traitsILi256ELi64ELi64ELi8ES3_EELb1ELb0ELb1ELb0ELb0ELb1ELb0EEEvNS_16Flash_bwd_paramsE,"",@"SHT_CUDA_INFO"
	.sectionflags	@""
	.align	4


	//----- nvinfo : EIATTR_CUDA_API_VERSION
	.align		4
        /*0000*/ 	.byte	0x04, 0x37
        /*0002*/ 	.short	(.L_1044 - .L_1043)
.L_1043:
        /*0004*/ 	.word	0x00000082


	//----- nvinfo : EIATTR_KPARAM_INFO
	.align		4
.L_1044:
        /*0008*/ 	.byte	0x04, 0x17
        /*000a*/ 	.short	(.L_1046 - .L_1045)
.L_1045:
        /*000c*/ 	.word	0x00000000
        /*0010*/ 	.short	0x0000
        /*0012*/ 	.short	0x0000
        /*0014*/ 	.byte	0x00, 0xf0, 0x01, 0x0a


	//----- nvinfo : EIATTR_SPARSE_MMA_MASK
	.align		4
.L_1046:
        /*0018*/ 	.byte	0x03, 0x50
        /*001a*/ 	.short	0x0000


	//----- nvinfo : EIATTR_MAXREG_COUNT
	.align		4
        /*001c*/ 	.byte	0x03, 0x1b
        /*001e*/ 	.short	0x00ff


	//----- nvinfo : EIATTR_NUM_BARRIERS
	.align		4
        /*0020*/ 	.byte	0x02, 0x4c
        /*0022*/ 	.byte	0x01
	.zero		1


	//----- nvinfo : EIATTR_MERCURY_ISA_VERSION
	.align		4
        /*0024*/ 	.byte	0x03, 0x5f
        /*0026*/ 	.short	0x0101


	//----- nvinfo : EIATTR_EXIT_INSTR_OFFSETS
	.align		4
        /*0028*/ 	.byte	0x04, 0x1c
        /*002a*/ 	.short	(.L_1048 - .L_1047)


	//   ....[0]....
.L_1047:
        /*002c*/ 	.word	0x00000090


	//   ....[1]....
        /*0030*/ 	.word	0x00009a30


	//----- nvinfo : EIATTR_CRS_STACK_SIZE
	.align		4
.L_1048:
        /*0034*/ 	.byte	0x04, 0x1e
        /*0036*/ 	.short	(.L_1050 - .L_1049)
.L_1049:
        /*0038*/ 	.word	0x00000000


	//----- nvinfo : EIATTR_CBANK_PARAM_SIZE
	.align		4
.L_1050:
        /*003c*/ 	.byte	0x03, 0x19
        /*003e*/ 	.short	0x0280


	//----- nvinfo : EIATTR_PARAM_CBANK
	.align		4
        /*0040*/ 	.byte	0x04, 0x0a
        /*0042*/ 	.short	(.L_1052 - .L_1051)
	.align		4
.L_1051:
        /*0044*/ 	.word	index@(.nv.constant0._ZN5flash44flash_bwd_dq_dk_dv_loop_seqk_parallel_kernelI23Flash_bwd_kernel_traitsILi256ELi64ELi64ELi8ELi4ELi2ELi2ELb0ELb0EN7cutlass10bfloat16_tE19Flash_kernel_traitsILi256ELi64ELi64ELi8ES3_EELb1ELb0ELb1ELb0ELb0ELb1ELb0EEEvNS_16Flash_bwd_paramsE)
        /*0048*/ 	.short	0x0210
        /*004a*/ 	.short	0x0280


	//----- nvinfo : EIATTR_SW_WAR
	.align		4
.L_1052:
        /*004c*/ 	.byte	0x04, 0x36
        /*004e*/ 	.short	(.L_1054 - .L_1053)
.L_1053:
        /*0050*/ 	.word	0x00000008
.L_1054:


//--------------------- .nv.info._ZN5flash44flash_bwd_dq_dk_dv_loop_seqk_parallel_kernelI23Flash_bwd_kernel_traitsILi256ELi64ELi64ELi8ELi4ELi2ELi2ELb0ELb0EN7cutlass10bfloat16_tE19Flash_kernel_traitsILi256ELi64ELi64ELi8ES3_EELb0ELb0ELb1ELb0ELb0ELb1ELb1EEEvNS_16Flash_bwd_paramsE --------------------------
	.section	.nv.info._ZN5flash44flash_bwd_dq_dk_dv_loop_seqk_parallel_kernelI23Flash_bwd_kernel_traitsILi256ELi64ELi64ELi8ELi4ELi2ELi2ELb0ELb0EN7cutlass10bfloat16_tE19Flash_kernel_traitsILi256ELi64ELi64ELi8ES3_EELb0ELb0ELb1ELb0ELb0ELb1ELb1EEEvNS_16Flash_bwd_paramsE,"",@"SHT_CUDA_INFO"
	.sectionflags	@""
	.align	4


	//----- nvinfo : EIATTR_CUDA_API_VERSION
	.align		4
        /*0000*/ 	.byte	0x04, 0x37
        /*0002*/ 	.short	(.L_1056 - .L_1055)
.L_1055:
        /*0004*/ 	.word	0x00000082


	//----- nvinfo : EIATTR_KPARAM_INFO
	.align		4
.L_1056:
        /*0008*/ 	.byte	0x04, 0x17
        /*000a*/ 	.short	(.L_1058 - .L_1057)
.L_1057:
        /*000c*/ 	.word	0x00000000
        /*0010*/ 	.short	0x0000
        /*0012*/ 	.short	0x0000
        /*0014*/ 	.byte	0x00, 0xf0, 0x01, 0x0a


	//----- nvinfo : EIATTR_SPARSE_MMA_MASK
	.align		4
.L_1058:
        /*0018*/ 	.byte	0x03, 0x50
        /*001a*/ 	.short	0x0000


	//----- nvinfo : EIATTR_MAXREG_COUNT
	.align		4
        /*001c*/ 	.byte	0x03, 0x1b
        /*001e*/ 	.short	0x00ff


	//----- nvinfo : EIATTR_NUM_BARRIERS
	.align		4
        /*0020*/ 	.byte	0x02, 0x4c
        /*0022*/ 	.byte	0x01
	.zero		1


	//----- nvinfo : EIATTR_ANNOTATIONS
	.align		4
        /*0024*/ 	.byte	0x04, 0x55
        /*0026*/ 	.short	(.L_1060 - .L_1059)


	//   ....[0]....
.L_1059:
        /*0028*/ 	.word	0x00000001
        /*002c*/ 	.byte	0xa0, 0x00, 0x00, 0x00, 0x01, 0x00, 0x00, 0x00, 0x00, 0x06, 0x00, 0x00, 0x01, 0x00, 0x00, 0x00
        /*003c*/ 	.byte	0x00, 0x26, 0x00, 0x00, 0x01, 0x00, 0x00, 0x00, 0x00, 0x8b, 0x00, 0x00, 0x01, 0x00, 0x00, 0x00
        /*004c*/ 	.byte	0xf0, 0x93, 0x00, 0x00


	//----- nvinfo : EIATTR_MERCURY_ISA_VERSION
	.align		4
.L_1060:
        /*0050*/ 	.byte	0x03, 0x5f
        /*0052*/ 	.short	0x0101


	//----- nvinfo : EIATTR_EXIT_INSTR_OFFSETS
	.align		4
        /*0054*/ 	.byte	0x04, 0x1c
        /*0056*/ 	.short	(.L_1062 - .L_1061)


	//   ....[0]....
.L_1061:
        /*0058*/ 	.word	0x000000c0


	//   ....[1]....
        /*005c*/ 	.word	0x00009470


	//----- nvinfo : EIATTR_CRS_STACK_SIZE
	.align		4
.L_1062:
        /*0060*/ 	.byte	0x04, 0x1e
        /*0062*/ 	.short	(.L_1064 - .L_1063)
.L_1063:
        /*0064*/ 	.word	0x00000000


	//----- nvinfo : EIATTR_CBANK_PARAM_SIZE
	.align		4
.L_1064:
        /*0068*/ 	.byte	0x03, 0x19
        /*006a*/ 	.short	0x0280


	//----- nvinfo : EIATTR_PARAM_CBANK
	.align		4
        /*006c*/ 	.byte	0x04, 0x0a
        /*006e*/ 	.short	(.L_1066 - .L_1065)
	.align		4
.L_1065:
        /*0070*/ 	.word	index@(.nv.constant0._ZN5flash44flash_bwd_dq_dk_dv_loop_seqk_parallel_kernelI23Flash_bwd_kernel_traitsILi256ELi64ELi64ELi8ELi4ELi2ELi2ELb0ELb0EN7cutlass10bfloat16_tE19Flash_kernel_traitsILi256ELi64ELi64ELi8ES3_EELb0ELb0ELb1ELb0ELb0ELb1ELb1EEEvNS_16Flash_bwd_paramsE)
        /*0074*/ 	.short	0x0210
        /*0076*/ 	.short	0x0280


	//----- nvinfo : EIATTR_SW_WAR
	.align		4
.L_1066:
        /*0078*/ 	.byte	0x04, 0x36
        /*007a*/ 	.short	(.L_1068 - .L_1067)
.L_1067:
        /*007c*/ 	.word	0x00000008
.L_1068:


//--------------------- .nv.info._ZN5flash44flash_bwd_dq_dk_dv_loop_seqk_parallel_kernelI23Flash_bwd_kernel_traitsILi256ELi64ELi64ELi8ELi4ELi2ELi2ELb0ELb0EN7cutlass10bfloat16_tE19Flash_kernel_traitsILi256ELi64ELi64ELi8ES3_EELb1ELb0ELb1ELb1ELb0ELb0ELb0EEEvNS_16Flash_bwd_paramsE --------------------------
	.section	.nv.info._ZN5flash44flash_bwd_dq_dk_dv_loop_seqk_parallel_kernelI23Flash_bwd_kernel_traitsILi256ELi64ELi64ELi8ELi4ELi2ELi2ELb0ELb0EN7cutlass10bfloat16_tE19Flash_kernel_traitsILi256ELi64ELi64ELi8ES3_EELb1ELb0ELb1ELb1ELb0ELb0ELb0EEEvNS_16Flash_bwd_paramsE,"",@"SHT_CUDA_INFO"
	.sectionflags	@""
	.align	4


	//----- nvinfo : EIATTR_CUDA_API_VERSION
	.align		4
        /*0000*/ 	.byte	0x04, 0x37
        /*0002*/ 	.short	(.L_1070 - .L_1069)
.L_1069:
        /*0004*/ 	.word	0x00000082


	//----- nvinfo : EIATTR_KPARAM_INFO
	.align		4
.L_1070:
        /*0008*/ 	.byte	0x04, 0x17
        /*000a*/ 	.short	(.L_1072 - .L_1071)
.L_1071:
        /*000c*/ 	.word	0x00000000
        /*0010*/ 	.short	0x0000
        /*0012*/ 	.short	0x0000
        /*0014*/ 	.byte	0x00, 0xf0, 0x01, 0x0a


	//----- nvinfo : EIATTR_SPARSE_MMA_MASK
	.align		4
.L_1072:
        /*0018*/ 	.byte	0x03, 0x50
        /*001a*/ 	.short	0x0000


	//----- nvinfo : EIATTR_MAXREG_COUNT
	.align		4
        /*001c*/ 	.byte	0x03, 0x1b
        /*001e*/ 	.short	0x00ff


	//----- nvinfo : EIATTR_NUM_BARRIERS
	.align		4
        /*0020*/ 	.byte	0x02, 0x4c
        /*0022*/ 	.byte	0x01
	.zero		1


	//----- nvinfo : EIATTR_ANNOTATIONS
	.align		4
        /*0024*/ 	.byte	0x04, 0x55
        /*0026*/ 	.short	(.L_1074 - .L_1073)


	//   ....[0]....
.L_1073:
        /*0028*/ 	.word	0x00000001
        /*002c*/ 	.byte	0xf0, 0x05, 0x00, 0x00, 0x01, 0x00, 0x00, 0x00, 0x80, 0x27, 0x00, 0x00, 0x01, 0x00, 0x00, 0x00
        /*003c*/ 	.byte	0x50, 0xb2, 0x00, 0x00


	//----- nvinfo : EIATTR_MERCURY_ISA_VERSION
	.align		4
.L_1074:
        /*0040*/ 	.byte	0x03, 0x5f
        /*0042*/ 	.short	0x0101


	//----- nvinfo : EIATTR_EXIT_INSTR_OFFSETS
	.align		4
        /*0044*/ 	.byte	0x04, 0x1c
        /*0046*/ 	.short	(.L_1076 - .L_1075)


	//   ....[0]....
.L_1075:
        /*0048*/ 	.word	0x000000a0


	//   ....[1]....
        /*004c*/ 	.word	0x0000bd80


	//----- nvinfo : EIATTR_CRS_STACK_SIZE
	.align		4
.L_1076:
        /*0050*/ 	.byte	0x04, 0x1e
        /*0052*/ 	.short	(.L_1078 - .L_1077)
.L_1077:
        /*0054*/ 	.word	0x00000000


	//----- nvinfo : EIATTR_CBANK_PARAM_SIZE
	.align		4
.L_1078:
        /*0058*/ 	.byte	0x03, 0x19
        /*005a*/ 	.short	0x0280


	//----- nvinfo : EIATTR_PARAM_CBANK
	.align		4
        /*005c*/ 	.byte	0x04, 0x0a
        /*005e*/ 	.short	(.L_1080 - .L_1079)
	.align		4
.L_1079:
        /*0060*/ 	.word	index@(.nv.constant0._ZN5flash44flash_bwd_dq_dk_dv_loop_seqk_parallel_kernelI23Flash_bwd_kernel_traitsILi256ELi64ELi64ELi8ELi4ELi2ELi2ELb0ELb0EN7cutlass10bfloat16_tE19Flash_kernel_traitsILi256ELi64ELi64ELi8ES3_EELb1ELb0ELb1ELb1ELb0ELb0ELb0EEEvNS_16Flash_bwd_paramsE)
        /*0064*/ 	.short	0x0210
        /*0066*/ 	.short	0x0280


	//----- nvinfo : EIATTR_SW_WAR
	.align		4
.L_1080:
        /*0068*/ 	.byte	0x04, 0x36
        /*006a*/ 	.short	(.L_1082 - .L_1081)
.L_1081:
        /*006c*/ 	.word	0x00000008
.L_1082:


//--------------------- .nv.info._ZN5flash44flash_bwd_dq_dk_dv_loop_seqk_parallel_kernelI23Flash_bwd_kernel_traitsILi256ELi64ELi64ELi8ELi4ELi2ELi2ELb0ELb0EN7cutlass10bfloat16_tE19Flash_kernel_traitsILi256ELi64ELi64ELi8ES3_EELb0ELb0ELb1ELb1ELb0ELb0ELb1EEEvNS_16Flash_bwd_paramsE --------------------------
	.section	.nv.info._ZN5flash44flash_bwd_dq_dk_dv_loop_seqk_parallel_kernelI23Flash_bwd_kernel_traitsILi256ELi64ELi64ELi8ELi4ELi2ELi2ELb0ELb0EN7cutlass10bfloat16_tE19Flash_kernel_traitsILi256ELi64ELi64ELi8ES3_EELb0ELb0ELb1ELb1ELb0ELb0ELb1EEEvNS_16Flash_bwd_paramsE,"",@"SHT_CUDA_INFO"
	.sectionflags	@""
	.align	4


	//----- nvinfo : EIATTR_CUDA_API_VERSION
	.align		4
        /*0000*/ 	.byte	0x04, 0x37
        /*0002*/ 	.short	(.L_1084 - .L_1083)
.L_1083:
        /*0004*/ 	.word	0x00000082


	//----- nvinfo : EIATTR_KPARAM_INFO
	.align		4
.L_1084:
        /*0008*/ 	.byte	0x04, 0x17
        /*000a*/ 	.short	(.L_1086 - .L_1085)
.L_1085:
        /*000c*/ 	.word	0x00000000
        /*0010*/ 	.short	0x0000
        /*0012*/ 	.short	0x0000
        /*0014*/ 	.byte	0x00, 0xf0, 0x01, 0x0a


	//----- nvinfo : EIATTR_SPARSE_MMA_MASK
	.align		4
.L_1086:
        /*0018*/ 	.byte	0x03, 0x50
        /*001a*/ 	.short	0x0000


	//----- nvinfo : EIATTR_MAXREG_COUNT
	.align		4
        /*001c*/ 	.byte	0x03, 0x1b
        /*001e*/ 	.short	0x00ff


	//----- nvinfo : EIATTR_NUM_BARRIERS
	.align		4
        /*0020*/ 	.byte	0x02, 0x4c
        /*0022*/ 	.byte	0x01
	.zero		1


	//----- nvinfo : EIATTR_ANNOTATIONS
	.align		4
        /*0024*/ 	.byte	0x04, 0x55
        /*0026*/ 	.short	(.L_1088 - .L_1087)


	//   ....[0]....
.L_1087:
        /* <DEDUP_REMOVED lines=36> */


	//----- nvinfo : EIATTR_MERCURY_ISA_VERSION
	.align		4
.L_1088:
        /*0250*/ 	.byte	0x03, 0x5f
        /*0252*/ 	.short	0x0101


	//----- nvinfo : EIATTR_EXIT_INSTR_OFFSETS
	.align		4
        /*0254*/ 	.byte	0x04, 0x1c
        /*0256*/ 	.short	(.L_1090 - .L_1089)


	//   ....[0]....
.L_1089:
        /*0258*/ 	.word	0x000000a0


	//   ....[1]....
        /*025c*/ 	.word	0x0000b930


	//----- nvinfo : EIATTR_CRS_STACK_SIZE
	.align		4
.L_1090:
        /*0260*/ 	.byte	0x04, 0x1e
        /*0262*/ 	.short	(.L_1092 - .L_1091)
.L_1091:
        /*0264*/ 	.word	0x00000000


	//----- nvinfo : EIATTR_CBANK_PARAM_SIZE
	.align		4
.L_1092:
        /*0268*/ 	.byte	0x03, 0x19
        /*026a*/ 	.short	0x0280


	//----- nvinfo : EIATTR_PARAM_CBANK
	.align		4
        /*026c*/ 	.byte	0x04, 0x0a
        /*026e*/ 	.short	(.L_1094 - .L_1093)
	.align		4
.L_1093:
        /*0270*/ 	.word	index@(.nv.constant0._ZN5flash44flash_bwd_dq_dk_dv_loop_seqk_parallel_kernelI23Flash_bwd_kernel_traitsILi256ELi64ELi64ELi8ELi4ELi2ELi2ELb0ELb0EN7cutlass10bfloat16_tE19Flash_kernel_traitsILi256ELi64ELi64ELi8ES3_EELb0ELb0ELb1ELb1ELb0ELb0ELb1EEEvNS_16Flash_bwd_paramsE)
        /*0274*/ 	.short	0x0210
        /*0276*/ 	.short	0x0280


	//----- nvinfo : EIATTR_SW_WAR
	.align		4
.L_1094:
        /*0278*/ 	.byte	0x04, 0x36
        /*027a*/ 	.short	(.L_1096 - .L_1095)
.L_1095:
        /*027c*/ 	.word	0x00000008
.L_1096:


//--------------------- .nv.info._ZN5flash25flash_bwd_dot_do_o_kernelILb0E23Flash_bwd_kernel_traitsILi256ELi64ELi64ELi8ELi4ELi2ELi2ELb0ELb0EN7cutlass10bfloat16_tE19Flash_kernel_traitsILi256ELi64ELi64ELi8ES3_EEEEvNS_16Flash_bwd_paramsE --------------------------
	.section	.nv.info._ZN5flash25flash_bwd_dot_do_o_kernelILb0E23Flash_bwd_kernel_traitsILi256ELi64ELi64ELi8ELi4ELi2ELi2ELb0ELb0EN7cutlass10bfloat16_tE19Flash_kernel_traitsILi256ELi64ELi64ELi8ES3_EEEEvNS_16Flash_bwd_paramsE,"",@"SHT_CUDA_INFO"
	.sectionflags	@""
	.align	4


	//----- nvinfo : EIATTR_CUDA_API_VERSION
	.align		4
        /*0000*/ 	.byte	0x04, 0x37
        /*0002*/ 	.short	(.L_1098 - .L_1097)
.L_1097:
        /*0004*/ 	.word	0x00000082


	//----- nvinfo : EIATTR_KPARAM_INFO
	.align		4
.L_1098:
        /*0008*/ 	.byte	0x04, 0x17
        /*000a*/ 	.short	(.L_1100 - .L_1099)
.L_1099:
        /*000c*/ 	.word	0x00000000
        /*0010*/ 	.short	0x0000
        /*0012*/ 	.short	0x0000
        /*0014*/ 	.byte	0x00, 0xf0, 0x01, 0x0a


	//----- nvinfo : EIATTR_SPARSE_MMA_MASK
	.align		4
.L_1100:
        /*0018*/ 	.byte	0x03, 0x50
        /*001a*/ 	.short	0x0000


	//----- nvinfo : EIATTR_MAXREG_COUNT
	.align		4
        /*001c*/ 	.byte	0x03, 0x1b
        /*001e*/ 	.short	0x00ff


	//----- nvinfo : EIATTR_MERCURY_ISA_VERSION
	.align		4
        /*0020*/ 	.byte	0x03, 0x5f
        /*0022*/ 	.short	0x0101


	//----- nvinfo : EIATTR_COOP_GROUP_MASK_REGIDS
	.align		4
        /*0024*/ 	.byte	0x04, 0x29
        /*0026*/ 	.short	(.L_1102 - .L_1101)


	//   ....[0]....
.L_1101:
        /*0028*/ 	.word	0xffffffff


	//   ....[1]....
        /*002c*/ 	.word	0xffffffff


	//   ....[2]....
        /*0030*/ 	.word	0xffffffff


	//   ....[3]....
        /*0034*/ 	.word	0xffffffff


	//   ....[4]....
        /*0038*/ 	.word	0xffffffff


	//   ....[5]....
        /*003c*/ 	.word	0xffffffff


	//----- nvinfo : EIATTR_COOP_GROUP_INSTR_OFFSETS
	.align		4
.L_1102:
        /*0040*/ 	.byte	0x04, 0x28
        /*0042*/ 	.short	(.L_1104 - .L_1103)


	//   ....[0]....
.L_1103:
        /*0044*/ 	.word	0x00001a10


	//   ....[1]....
        /*0048*/ 	.word	0x00001a20


	//   ....[2]....
        /*004c*/ 	.word	0x00001a60


	//   ....[3]....
        /*0050*/ 	.word	0x00001a80


	//   ....[4]....
        /*0054*/ 	.word	0x00001ae0


	//   ....[5]....
        /*0058*/ 	.word	0x00001b00


	//----- nvinfo : EIATTR_EXIT_INSTR_OFFSETS
	.align		4
.L_1104:
        /*005c*/ 	.byte	0x04, 0x1c
        /*005e*/ 	.short	(.L_1106 - .L_1105)


	//   ....[0]....
.L_1105:
        /*0060*/ 	.word	0x00000130


	//   ....[1]....
        /*0064*/ 	.word	0x00001b60


	//   ....[2]....
        /*0068*/ 	.word	0x00001b80


	//----- nvinfo : EIATTR_CRS_STACK_SIZE
	.align		4
.L_1106:
        /*006c*/ 	.byte	0x04, 0x1e
        /*006e*/ 	.short	(.L_1108 - .L_1107)
.L_1107:
        /*0070*/ 	.word	0x00000000


	//----- nvinfo : EIATTR_CBANK_PARAM_SIZE
	.align		4
.L_1108:
        /*0074*/ 	.byte	0x03, 0x19
        /*0076*/ 	.short	0x0280


	//----- nvinfo : EIATTR_PARAM_CBANK
	.align		4
        /*0078*/ 	.byte	0x04, 0x0a
        /*007a*/ 	.short	(.L_1110 - .L_1109)
	.align		4
.L_1109:
        /*007c*/ 	.word	index@(.nv.constant0._ZN5flash25flash_bwd_dot_do_o_kernelILb0E23Flash_bwd_kernel_traitsILi256ELi64ELi64ELi8ELi4ELi2ELi2ELb0ELb0EN7cutlass10bfloat16_tE19Flash_kernel_traitsILi256ELi64ELi64ELi8ES3_EEEEvNS_16Flash_bwd_paramsE)
        /*0080*/ 	.short	0x0210
        /*0082*/ 	.short	0x0280


	//----- nvinfo : EIATTR_SW_WAR
	.align		4
.L_1110:
        /*0084*/ 	.byte	0x04, 0x36
        /*0086*/ 	.short	(.L_1112 - .L_1111)
.L_1111:
        /*0088*/ 	.word	0x00000008
.L_1112:


//--------------------- .nv.info._ZN5flash25flash_bwd_dot_do_o_kernelILb1E23Flash_bwd_kernel_traitsILi256ELi64ELi64ELi8ELi4ELi2ELi2ELb0ELb0EN7cutlass10bfloat16_tE19Flash_kernel_traitsILi256ELi64ELi64ELi8ES3_EEEEvNS_16Flash_bwd_paramsE --------------------------
	.section	.nv.info._ZN5flash25flash_bwd_dot_do_o_kernelILb1E23Flash_bwd_kernel_traitsILi256ELi64ELi64ELi8ELi4ELi2ELi2ELb0ELb0EN7cutlass10bfloat16_tE19Flash_kernel_traitsILi256ELi64ELi64ELi8ES3_EEEEvNS_16Flash_bwd_paramsE,"",@"SHT_CUDA_INFO"
	.sectionflags	@""
	.align	4


	//----- nvinfo : EIATTR_CUDA_API_VERSION
	.align		4
        /*0000*/ 	.byte	0x04, 0x37
        /*0002*/ 	.short	(.L_1114 - .L_1113)
.L_1113:
        /*0004*/ 	.word	0x00000082


	//----- nvinfo : EIATTR_KPARAM_INFO
	.align		4
.L_1114:
        /*0008*/ 	.byte	0x04, 0x17
        /*000a*/ 	.short	(.L_1116 - .L_1115)
.L_1115:
        /*000c*/ 	.word	0x00000000
        /*0010*/ 	.short	0x0000
        /*0012*/ 	.short	0x0000
        /*0014*/ 	.byte	0x00, 0xf0, 0x01, 0x0a


	//----- nvinfo : EIATTR_SPARSE_MMA_MASK
	.align		4
.L_1116:
        /*0018*/ 	.byte	0x03, 0x50
        /*001a*/ 	.short	0x0000


	//----- nvinfo : EIATTR_MAXREG_COUNT
	.align		4
        /*001c*/ 	.byte	0x03, 0x1b
        /*001e*/ 	.short	0x00ff


	//----- nvinfo : EIATTR_MERCURY_ISA_VERSION
	.align		4
        /*0020*/ 	.byte	0x03, 0x5f
        /*0022*/ 	.short	0x0101


	//----- nvinfo : EIATTR_COOP_GROUP_MASK_REGIDS
	.align		4
        /*0024*/ 	.byte	0x04, 0x29
        /*0026*/ 	.short	(.L_1118 - .L_1117)


	//   ....[0]....
.L_1117:
        /*0028*/ 	.word	0xffffffff


	//   ....[1]....
        /*002c*/ 	.word	0xffffffff


	//   ....[2]....
        /*0030*/ 	.word	0xffffffff


	//   ....[3]....
        /*0034*/ 	.word	0xffffffff


	//   ....[4]....
        /*0038*/ 	.word	0xffffffff


	//   ....[5]....
        /*003c*/ 	.word	0xffffffff


	//----- nvinfo : EIATTR_COOP_GROUP_INSTR_OFFSETS
	.align		4
.L_1118:
        /*0040*/ 	.byte	0x04, 0x28
        /*0042*/ 	.short	(.L_1120 - .L_1119)


	//   ....[0]....
.L_1119:
        /*0044*/ 	.word	0x00001d30


	//   ....[1]....
        /*0048*/ 	.word	0x00001d60


	//   ....[2]....
        /*004c*/ 	.word	0x00001d80


	//   ....[3]....
        /*0050*/ 	.word	0x00001da0


	//   ....[4]....
        /*0054*/ 	.word	0x00001dc0


	//   ....[5]....
        /*0058*/ 	.word	0x00001de0


	//----- nvinfo : EIATTR_EXIT_INSTR_OFFSETS
	.align		4
.L_1120:
        /*005c*/ 	.byte	0x04, 0x1c
        /*005e*/ 	.short	(.L_1122 - .L_1121)


	//   ....[0]....
.L_1121:
        /*0060*/ 	.word	0x00000130


	//   ....[1]....
        /*0064*/ 	.word	0x00001fd0


	//----- nvinfo : EIATTR_CRS_STACK_SIZE
	.align		4
.L_1122:
        /*0068*/ 	.byte	0x04, 0x1e
        /*006a*/ 	.short	(.L_1124 - .L_1123)
.L_1123:
        /*006c*/ 	.word	0x00000000


	//----- nvinfo : EIATTR_CBANK_PARAM_SIZE
	.align		4
.L_1124:
        /*0070*/ 	.byte	0x03, 0x19
        /*0072*/ 	.short	0x0280


	//----- nvinfo : EIATTR_PARAM_CBANK
	.align		4
        /*0074*/ 	.byte	0x04, 0x0a
        /*0076*/ 	.short	(.L_1126 - .L_1125)
	.align		4
.L_1125:
        /*0078*/ 	.word	index@(.nv.constant0._ZN5flash25flash_bwd_dot_do_o_kernelILb1E23Flash_bwd_kernel_traitsILi256ELi64ELi64ELi8ELi4ELi2ELi2ELb0ELb0EN7cutlass10bfloat16_tE19Flash_kernel_traitsILi256ELi64ELi64ELi8ES3_EEEEvNS_16Flash_bwd_paramsE)
        /*007c*/ 	.short	0x0210
        /*007e*/ 	.short	0x0280


	//----- nvinfo : EIATTR_SW_WAR
	.align		4
.L_1126:
        /*0080*/ 	.byte	0x04, 0x36
        /*0082*/ 	.short	(.L_1128 - .L_1127)
.L_1127:
        /*0084*/ 	.word	0x00000008
.L_1128:


//--------------------- .nv.callgraph             --------------------------
	.section	.nv.callgraph,"",@"SHT_CUDA_CALLGRAPH"
	.align	4
	.sectionentsize	8
	.align		4
        /*0000*/ 	.word	0x00000000
	.align		4
        /*0004*/ 	.word	0xffffffff
	.align		4
        /*0008*/ 	.word	0x00000000
	.align		4
        /*000c*/ 	.word	0xfffffffe
	.align		4
        /*0010*/ 	.word	0x00000000
	.align		4
        /*0014*/ 	.word	0xfffffffd
	.align		4
        /*0018*/ 	.word	0x00000000
	.align		4
        /*001c*/ 	.word	0xfffffffc


//--------------------- .nv.constant4             --------------------------
	.section	.nv.constant4,"a",@progbits
	.align	8
	.align		8
.nv.constant4:
        /*0000*/ 	.dword	_ZN66_INTERNAL_8dd3f9e9_30_flash_bwd_hdim256_bf16_sm80_cu_d53ad458_30314cuda3std3__45__cpo5beginE
	.align		8
        /*0008*/ 	.dword	_ZN66_INTERNAL_8dd3f9e9_30_flash_bwd_hdim256_bf16_sm80_cu_d53ad458_30314cuda3std3__45__cpo3endE
	.align		8
        /*0010*/ 	.dword	_ZN66_INTERNAL_8dd3f9e9_30_flash_bwd_hdim256_bf16_sm80_cu_d53ad458_30314cuda3std3__45__cpo6cbeginE
	.align		8
        /*0018*/ 	.dword	_ZN66_INTERNAL_8dd3f9e9_30_flash_bwd_hdim256_bf16_sm80_cu_d53ad458_30314cuda3std3__45__cpo4cendE
	.align		8
        /*0020*/ 	.dword	_ZN66_INTERNAL_8dd3f9e9_30_flash_bwd_hdim256_bf16_sm80_cu_d53ad458_30314cuda3std3__468_GLOBAL__N__8dd3f9e9_30_flash_bwd_hdim256_bf16_sm80_cu_d53ad458_30316ignoreE
	.align		8
        /*0028*/ 	.dword	_ZN66_INTERNAL_8dd3f9e9_30_flash_bwd_hdim256_bf16_sm80_cu_d53ad458_30314cuda3std3__419piecewise_constructE
	.align		8
        /*0030*/ 	.dword	_ZN66_INTERNAL_8dd3f9e9_30_flash_bwd_hdim256_bf16_sm80_cu_d53ad458_30314cuda3std3__48in_placeE
	.align		8
        /*0038*/ 	.dword	_ZN66_INTERNAL_8dd3f9e9_30_flash_bwd_hdim256_bf16_sm80_cu_d53ad458_30314cuda3std6ranges3__45__cpo4swapE
	.align		8
        /*0040*/ 	.dword	_ZN66_INTERNAL_8dd3f9e9_30_flash_bwd_hdim256_bf16_sm80_cu_d53ad458_30314cuda3std6ranges3__45__cpo9iter_moveE
	.align		8
        /*0048*/ 	.dword	_ZN66_INTERNAL_8dd3f9e9_30_flash_bwd_hdim256_bf16_sm80_cu_d53ad458_30314cute7productE
	.align		8
        /*0050*/ 	.dword	_ZN66_INTERNAL_8dd3f9e9_30_flash_bwd_hdim256_bf16_sm80_cu_d53ad458_30314cute1_E


//--------------------- .text._ZN5flash27flash_bwd_convert_dq_kernelI23Flash_bwd_kernel_traitsILi256ELi64ELi32ELi8ELi4ELi1ELi2ELb1ELb1EN7cutlass10bfloat16_tE19Flash_kernel_traitsILi256ELi64ELi32ELi8ES3_EEEEvNS_16Flash_bwd_paramsEi --------------------------
	.section	.text._ZN5flash27flash_bwd_convert_dq_kernelI23Flash_bwd_kernel_traitsILi256ELi64ELi32ELi8ELi4ELi1ELi2ELb1ELb1EN7cutlass10bfloat16_tE19Flash_kernel_traitsILi256ELi64ELi32ELi8ES3_EEEEvNS_16Flash_bwd_paramsEi,"ax",@progbits
	.align	128
        .global         _ZN5flash27flash_bwd_convert_dq_kernelI23Flash_bwd_kernel_traitsILi256ELi64ELi32ELi8ELi4ELi1ELi2ELb1ELb1EN7cutlass10bfloat16_tE19Flash_kernel_traitsILi256ELi64ELi32ELi8ES3_EEEEvNS_16Flash_bwd_paramsEi
        .type           _ZN5flash27flash_bwd_convert_dq_kernelI23Flash_bwd_kernel_traitsILi256ELi64ELi32ELi8ELi4ELi1ELi2ELb1ELb1EN7cutlass10bfloat16_tE19Flash_kernel_traitsILi256ELi64ELi32ELi8ES3_EEEEvNS_16Flash_bwd_paramsEi,@function
        .size           _ZN5flash27flash_bwd_convert_dq_kernelI23Flash_bwd_kernel_traitsILi256ELi64ELi32ELi8ELi4ELi1ELi2ELb1ELb1EN7cutlass10bfloat16_tE19Flash_kernel_traitsILi256ELi64ELi32ELi8ES3_EEEEvNS_16Flash_bwd_paramsEi,(.L_x_2019 - _ZN5flash27flash_bwd_convert_dq_kernelI23Flash_bwd_kernel_traitsILi256ELi64ELi32ELi8ELi4ELi1ELi2ELb1ELb1EN7cutlass10bfloat16_tE19Flash_kernel_traitsILi256ELi64ELi32ELi8ES3_EEEEvNS_16Flash_bwd_paramsEi)
        .other          _ZN5flash27flash_bwd_convert_dq_kernelI23Flash_bwd_kernel_traitsILi256ELi64ELi32ELi8ELi4ELi1ELi2ELb1ELb1EN7cutlass10bfloat16_tE19Flash_kernel_traitsILi256ELi64ELi32ELi8ES3_EEEEvNS_16Flash_bwd_paramsEi,@"STO_CUDA_ENTRY STV_DEFAULT"
_ZN5flash27flash_bwd_convert_dq_kernelI23Flash_bwd_kernel_traitsILi256ELi64ELi32ELi8ELi4ELi1ELi2ELb1ELb1EN7cutlass10bfloat16_tE19Flash_kernel_traitsILi256ELi64ELi32ELi8ES3_EEEEvNS_16Flash_bwd_paramsEi:
.text._ZN5flash27flash_bwd_convert_dq_kernelI23Flash_bwd_kernel_traitsILi256ELi64ELi32ELi8ELi4ELi1ELi2ELb1ELb1EN7cutlass10bfloat16_tE19Flash_kernel_traitsILi256ELi64ELi32ELi8ES3_EEEEvNS_16Flash_bwd_paramsEi:
[----:B------:R-:W-:Y:S01]  /*0000*/  LDC R1, c[0x0][0x28] ;  /* 0x00000a00ff017b82 */ /* 0x000fe20000000800 */
[----:B------:R-:W0:Y:S07]  /*0010*/  S2R R11, SR_CTAID.Y ;  /* 0x00000000000b7919 */ /* 0x000e2e0000002600 */
[----:B------:R-:W0:Y:S01]  /*0020*/  LDC.64 R2, c[0x0][0x2f0] ;  /* 0x0000bc00ff027b82 */ /* 0x000e220000000a00 */
[----:B------:R-:W-:Y:S01]  /*0030*/  ULDC.64 UR4, c[0x0][0x2f0] ;  /* 0x0000bc0000047ab9 */ /* 0x000fe20000000a00 */
[----:B------:R-:W-:Y:S01]  /*0040*/  MOV R7, 0xffffffff ;  /* 0xffffffff00077802 */ /* 0x000fe20000000f00 */
[----:B------:R-:W-:Y:S01]  /*0050*/  ULDC.64 UR8, c[0x0][0x208] ;  /* 0x0000820000087ab9 */ /* 0x000fe20000000a00 */
[----:B------:R-:W-:-:S04]  /*0060*/  ISETP.NE.U32.AND P0, PT, RZ, UR4, PT ;  /* 0x00000004ff007c0c */ /* 0x000fc8000bf05070 */
[----:B------:R-:W-:Y:S01]  /*0070*/  ISETP.NE.AND.EX P0, PT, RZ, UR5, PT, P0 ;  /* 0x00000005ff007c0c */ /* 0x000fe2000bf05300 */
[----:B0-----:R-:W-:-:S12]  /*0080*/  IMAD.WIDE R2, R11, 0x4, R2 ;  /* 0x000000040b027825 */ /* 0x001fd800078e0202 */
[----:B------:R-:W2:Y:S04]  /*0090*/  @P0 LDG.E R7, desc[UR8][R2.64] ;  /* 0x0000000802070981 */ /* 0x000ea8000c1e1900 */
[----:B------:R-:W2:Y:S01]  /*00a0*/  @P0 LDG.E R0, desc[UR8][R2.64+0x4] ;  /* 0x0000040802000981 */ /* 0x000ea2000c1e1900 */
[----:B------:R-:W0:Y:S02]  /*00b0*/  S2UR UR5, SR_CTAID.X ;  /* 0x00000000000579c3 */ /* 0x000e240000002500 */
[----:B0-----:R-:W-:Y:S01]  /*00c0*/  USHF.L.U32 UR5, UR5, 0x6, URZ ;  /* 0x0000000605057899 */ /* 0x001fe2000800063f */
[----:B--2---:R-:W-:-:S06]  /*00d0*/  @P0 IMAD.IADD R0, R0, 0x1, -R7 ;  /* 0x0000000100000824 */ /* 0x004fcc00078e0a07 */
[----:B------:R-:W0:Y:S02]  /*00e0*/  @!P0 LDC R0, c[0x0][0x2c4] ;  /* 0x0000b100ff008b82 */ /* 0x000e240000000800 */
[----:B0-----:R-:W-:-:S13]  /*00f0*/  ISETP.GT.AND P1, PT, R0, UR5, PT ;  /* 0x0000000500007c0c */ /* 0x001fda000bf24270 */
[----:B------:R-:W-:Y:S05]  /*0100*/  @!P1 EXIT ;  /* 0x000000000000994d */ /* 0x000fea0003800000 */
[----:B------:R-:W-:Y:S01]  /*0110*/  ISETP.NE.AND P1, PT, R7, -0x1, PT ;  /* 0xffffffff0700780c */ /* 0x000fe20003f25270 */
[----:B------:R-:W0:Y:S01]  /*0120*/  LDC R2, c[0x0][0x2d4] ;  /* 0x0000b500ff027b82 */ /* 0x000e220000000800 */
[----:B------:R-:W1:Y:S07]  /*0130*/  S2R R12, SR_TID.X ;  /* 0x00000000000c7919 */ /* 0x000e6e0000002100 */
[----:B------:R-:W2:Y:S04]  /*0140*/  LDC R27, c[0x0][0x270] ;  /* 0x00009c00ff1b7b82 */ /* 0x000ea80000000800 */
[----:B------:R-:W-:-:S04]  /*0150*/  @P1 IMAD.MOV.U32 R21, RZ, RZ, R7 ;  /* 0x000000ffff151224 */ /* 0x000fc800078e0007 */
[----:B------:R-:W3:Y:S08]  /*0160*/  @P1 LDC.64 R14, c[0x0][0x448] ;  /* 0x00011200ff0e1b82 */ /* 0x000ef00000000a00 */
[----:B------:R-:W4:Y:S01]  /*0170*/  LDC R22, c[0x0][0x2dc] ;  /* 0x0000b700ff167b82 */ /* 0x000f220000000800 */
[----:B0-----:R-:W-:Y:S01]  /*0180*/  IMAD.WIDE R2, R11, R2, RZ ;  /* 0x000000020b027225 */ /* 0x001fe200078e02ff */
[----:B--2---:R-:W-:-:S03]  /*0190*/  SHF.R.S32.HI R5, RZ, 0x1f, R27 ;  /* 0x0000001fff057819 */ /* 0x004fc6000001141b */
[-C--:B------:R-:W-:Y:S02]  /*01a0*/  IMAD R3, R3, R27.reuse, RZ ;  /* 0x0000001b03037224 */ /* 0x080fe400078e02ff */
[----:B------:R-:W-:-:S04]  /*01b0*/  IMAD.WIDE.U32 R8, R2, R27, RZ ;  /* 0x0000001b02087225 */ /* 0x000fc800078e00ff */
[----:B------:R-:W-:Y:S02]  /*01c0*/  IMAD R3, R2, R5, R3 ;  /* 0x0000000502037224 */ /* 0x000fe400078e0203 */
[----:B---3--:R-:W-:-:S03]  /*01d0*/  @P1 IMAD.WIDE.U32 R4, R7, R14, RZ ;  /* 0x0000000e07041225 */ /* 0x008fc600078e00ff */
[----:B------:R-:W-:Y:S01]  /*01e0*/  IADD3 R10, R9, R3, RZ ;  /* 0x00000003090a7210 */ /* 0x000fe20007ffe0ff */
[----:B------:R-:W-:Y:S01]  /*01f0*/  @P1 IMAD R2, R7, R15, R5 ;  /* 0x0000000f07021224 */ /* 0x000fe200078e0205 */
[----:B-1--4-:R-:W-:Y:S06]  /*0200*/  @P1 BRA `(.L_x_0) ;  /* 0x00000000001c1947 */ /* 0x012fec0003800000 */
[----:B------:R-:W0:Y:S01]  /*0210*/  LDC.64 R6, c[0x0][0x430] ;  /* 0x00010c00ff067b82 */ /* 0x000e220000000a00 */
[----:B------:R-:W-:Y:S02]  /*0220*/  SHF.R.S32.HI R3, RZ, 0x1f, R11 ;  /* 0x0000001fff037819 */ /* 0x000fe4000001140b */
[----:B------:R-:W-:-:S03]  /*0230*/  MOV R21, 0xffffffff ;  /* 0xffffffff00157802 */ /* 0x000fc60000000f00 */
[-C--:B0-----:R-:W-:Y:S02]  /*0240*/  IMAD R2, R3, R6.reuse, RZ ;  /* 0x0000000603027224 */ /* 0x081fe400078e02ff */
[----:B------:R-:W-:-:S04]  /*0250*/  IMAD.WIDE.U32 R4, R11, R6, RZ ;  /* 0x000000060b047225 */ /* 0x000fc800078e00ff */
[----:B------:R-:W-:-:S04]  /*0260*/  IMAD R3, R11, R7, R2 ;  /* 0x000000070b037224 */ /* 0x000fc800078e0202 */
[----:B------:R-:W-:-:S07]  /*0270*/  IMAD.IADD R2, R5, 0x1, R3 ;  /* 0x0000000105027824 */ /* 0x000fce00078e0203 */
.L_x_0:
[----:B------:R-:W-:Y:S01]  /*0280*/  SHF.R.S32.HI R3, RZ, 0x1f, R12 ;  /* 0x0000001fff037819 */ /* 0x000fe2000001140c */
[----:B------:R-:W0:Y:S01]  /*0290*/  S2UR UR7, SR_CTAID.Z ;  /* 0x00000000000779c3 */ /* 0x000e220000002700 */
[----:B------:R-:W-:Y:S01]  /*02a0*/  SHF.R.S32.HI R9, RZ, 0x1f, R22 ;  /* 0x0000001fff097819 */ /* 0x000fe20000011416 */
[----:B------:R-:W-:Y:S01]  /*02b0*/  IMAD R10, R10, R22, RZ ;  /* 0x000000160a0a7224 */ /* 0x000fe200078e02ff */
[-C--:B------:R-:W-:Y:S01]  /*02c0*/  LEA.HI R5, R3, R12.reuse, RZ, 0x2 ;  /* 0x0000000c03057211 */ /* 0x080fe200078f10ff */
[----:B------:R-:W-:Y:S01]  /*02d0*/  IMAD.WIDE R6, R11, 0x80, RZ ;  /* 0x000000800b067825 */ /* 0x000fe200078e02ff */
[CC--:B------:R-:W-:Y:S01]  /*02e0*/  LEA.HI R15, R3.reuse, R12.reuse, RZ, 0x5 ;  /* 0x0000000c030f7211 */ /* 0x0c0fe200078f28ff */
[----:B------:R-:W-:Y:S01]  /*02f0*/  HFMA2.MMA R23, -RZ, RZ, 0, 0 ;  /* 0x00000000ff177435 */ /* 0x000fe200000001ff */
[----:B------:R-:W-:Y:S01]  /*0300*/  LEA.HI R13, R3, R12, RZ, 0x6 ;  /* 0x0000000c030d7211 */ /* 0x000fe200078f30ff */
[----:B------:R-:W-:Y:S01]  /*0310*/  IMAD R25, R9, R8, R10 ;  /* 0x0000000809197224 */ /* 0x000fe200078e020a */
[--C-:B------:R-:W-:Y:S01]  /*0320*/  SHF.R.S32.HI R10, RZ, 0x2, R5.reuse ;  /* 0x00000002ff0a7819 */ /* 0x100fe20000011405 */
[----:B------:R-:W-:Y:S01]  /*0330*/  USHF.R.S32.HI UR4, URZ, 0x1f, UR5 ;  /* 0x0000001f3f047899 */ /* 0x000fe20008011405 */
[----:B------:R-:W-:Y:S01]  /*0340*/  SHF.R.S32.HI R9, RZ, 0x1f, R5 ;  /* 0x0000001fff097819 */ /* 0x000fe20000011405 */
[----:B------:R-:W-:Y:S01]  /*0350*/  ULDC.64 UR10, c[0x0][0x400] ;  /* 0x00010000000a7ab9 */ /* 0x000fe20000000a00 */
[----:B------:R-:W-:Y:S01]  /*0360*/  SEL R18, R6, RZ, P0 ;  /* 0x000000ff06127207 */ /* 0x000fe20000000000 */
[----:B------:R-:W-:Y:S01]  /*0370*/  IMAD.MOV.U32 R91, RZ, RZ, RZ ;  /* 0x000000ffff5b7224 */ /* 0x000fe200078e00ff */
[----:B------:R-:W-:Y:S01]  /*0380*/  LEA.HI R3, R9, R10, RZ, 0x3 ;  /* 0x0000000a09037211 */ /* 0x000fe200078f18ff */
[----:B------:R-:W-:Y:S01]  /*0390*/  IMAD.WIDE.U32 R8, R8, R22, RZ ;  /* 0x0000001608087225 */ /* 0x000fe200078e00ff */
[----:B------:R-:W-:-:S02]  /*03a0*/  SEL R19, R7, RZ, P0 ;  /* 0x000000ff07137207 */ /* 0x000fc40000000000 */
[----:B------:R-:W-:Y:S02]  /*03b0*/  CS2R R30, SRZ ;  /* 0x00000000001e7805 */ /* 0x000fe4000001ff00 */
[----:B------:R-:W-:Y:S01]  /*03c0*/  LOP3.LUT R5, R5, 0x7ffffffc, RZ, 0xc0, !PT ;  /* 0x7ffffffc05057812 */ /* 0x000fe200078ec0ff */
[----:B------:R-:W-:Y:S01]  /*03d0*/  IMAD.WIDE R6, R27, R22, RZ ;  /* 0x000000161b067225 */ /* 0x000fe200078e02ff */
[----:B------:R-:W-:Y:S02]  /*03e0*/  LOP3.LUT R11, R15, 0xffffffe0, RZ, 0xc0, !PT ;  /* 0xffffffe00f0b7812 */ /* 0x000fe400078ec0ff */
[----:B------:R-:W-:Y:S02]  /*03f0*/  CS2R R28, SRZ ;  /* 0x00000000001c7805 */ /* 0x000fe4000001ff00 */
[----:B------:R-:W-:Y:S01]  /*0400*/  LOP3.LUT R3, R3, 0xfffffff8, RZ, 0xc0, !PT ;  /* 0xfffffff803037812 */ /* 0x000fe200078ec0ff */
[----:B------:R-:W-:Y:S01]  /*0410*/  IMAD.IADD R14, R12, 0x1, -R5 ;  /* 0x000000010c0e7824 */ /* 0x000fe200078e0a05 */
[----:B------:R-:W-:Y:S01]  /*0420*/  IADD3 R17, -R11, R12, RZ ;  /* 0x0000000c0b117210 */ /* 0x000fe20007ffe1ff */
[----:B------:R-:W-:Y:S01]  /*0430*/  IMAD R5, R7, R21, RZ ;  /* 0x0000001507057224 */ /* 0x000fe200078e02ff */
[----:B------:R-:W-:Y:S01]  /*0440*/  IADD3 R20, R9, R25, RZ ;  /* 0x0000001909147210 */ /* 0x000fe20007ffe0ff */
[----:B------:R-:W-:Y:S01]  /*0450*/  IMAD.IADD R12, R10, 0x1, -R3 ;  /* 0x000000010a0c7824 */ /* 0x000fe200078e0a03 */
[----:B------:R-:W-:Y:S01]  /*0460*/  SHF.R.S32.HI R16, RZ, 0x5, R15 ;  /* 0x00000005ff107819 */ /* 0x000fe2000001140f */
[----:B------:R-:W-:Y:S01]  /*0470*/  IMAD.WIDE.U32 R10, R6, R21, RZ ;  /* 0x00000015060a7225 */ /* 0x000fe200078e00ff */
[----:B------:R-:W-:-:S02]  /*0480*/  SHF.R.S32.HI R13, RZ, 0x6, R13 ;  /* 0x00000006ff0d7819 */ /* 0x000fc4000001140d */
[----:B------:R-:W-:Y:S02]  /*0490*/  CS2R R24, SRZ ;  /* 0x0000000000187805 */ /* 0x000fe4000001ff00 */
[----:B------:R-:W-:Y:S01]  /*04a0*/  LEA.HI R15, R15, R16, RZ, 0x1 ;  /* 0x000000100f0f7211 */ /* 0x000fe200078f08ff */
[----:B------:R-:W-:Y:S01]  /*04b0*/  IMAD R23, R6, R23, R5 ;  /* 0x0000001706177224 */ /* 0x000fe200078e0205 */
[----:B------:R-:W-:Y:S01]  /*04c0*/  SEL R8, R8, R10, !P1 ;  /* 0x0000000a08087207 */ /* 0x000fe20004800000 */
[----:B0-----:R-:W-:Y:S01]  /*04d0*/  IMAD R5, R22, UR7, RZ ;  /* 0x0000000716057c24 */ /* 0x001fe2000f8e02ff */
[----:B------:R-:W-:Y:S01]  /*04e0*/  LOP3.LUT R15, R15, 0x3ffffe, RZ, 0xc0, !PT ;  /* 0x003ffffe0f0f7812 */ /* 0x000fe200078ec0ff */
[----:B------:R-:W-:Y:S01]  /*04f0*/  @P1 IMAD.IADD R20, R11, 0x1, R23 ;  /* 0x000000010b141824 */ /* 0x000fe200078e0217 */
[----:B------:R-:W-:Y:S01]  /*0500*/  IADD3 R11, P0, R18, UR5, RZ ;  /* 0x00000005120b7c10 */ /* 0x000fe2000ff1e0ff */
[----:B------:R-:W-:Y:S01]  /*0510*/  IMAD R3, R27, R22, RZ ;  /* 0x000000161b037224 */ /* 0x000fe200078e02ff */
[----:B------:R-:W-:Y:S01]  /*0520*/  IADD3 R8, P1, R5, R8, RZ ;  /* 0x0000000805087210 */ /* 0x000fe20007f3e0ff */
[----:B------:R-:W-:Y:S01]  /*0530*/  IMAD.SHL.U32 R12, R12, 0x40, RZ ;  /* 0x000000400c0c7824 */ /* 0x000fe200078e00ff */
[----:B------:R-:W-:Y:S01]  /*0540*/  IADD3 R15, R16, -R15, RZ ;  /* 0x8000000f100f7210 */ /* 0x000fe20007ffe0ff */
[----:B------:R-:W-:Y:S01]  /*0550*/  IMAD R17, R3, R16, R17 ;  /* 0x0000001003117224 */ /* 0x000fe200078e0211 */
[----:B------:R-:W-:Y:S01]  /*0560*/  LEA.HI.X.SX32 R9, R5, R20, 0x1, P1 ;  /* 0x0000001405097211 */ /* 0x000fe200008f0eff */
[----:B------:R-:W-:Y:S01]  /*0570*/  HFMA2.MMA R23, -RZ, RZ, 0, 0 ;  /* 0x00000000ff177435 */ /* 0x000fe200000001ff */
[----:B------:R-:W-:Y:S01]  /*0580*/  IADD3.X R5, R19, UR4, RZ, P0, !PT ;  /* 0x0000000413057c10 */ /* 0x000fe200087fe4ff */
[----:B------:R-:W-:Y:S01]  /*0590*/  IMAD R14, R15, 0x200, R14 ;  /* 0x000002000f0e7824 */ /* 0x000fe200078e020e */
[----:B------:R-:W-:Y:S01]  /*05a0*/  SHF.L.U32 R13, R13, 0x3, RZ ;  /* 0x000000030d0d7819 */ /* 0x000fe200000006ff */
[----:B------:R-:W-:Y:S01]  /*05b0*/  IMAD.WIDE.U32 R8, R6, R11, R8 ;  /* 0x0000000b06087225 */ /* 0x000fe200078e0008 */
[----:B------:R-:W-:-:S02]  /*05c0*/  LOP3.LUT R12, R12, 0x1c0, RZ, 0xc0, !PT ;  /* 0x000001c00c0c7812 */ /* 0x000fc400078ec0ff */
[----:B------:R-:W-:Y:S02]  /*05d0*/  CS2R R18, SRZ ;  /* 0x0000000000127805 */ /* 0x000fe4000001ff00 */
[----:B------:R-:W-:Y:S01]  /*05e0*/  MOV R22, RZ ;  /* 0x000000ff00167202 */ /* 0x000fe20000000f00 */
[----:B------:R-:W-:Y:S01]  /*05f0*/  IMAD R5, R5, R6, RZ ;  /* 0x0000000605057224 */ /* 0x000fe200078e02ff */
[----:B------:R-:W-:Y:S02]  /*0600*/  LOP3.LUT R13, R12, 0x18, R13, 0xf8, !PT ;  /* 0x000000180c0d7812 */ /* 0x000fe400078ef80d */
[----:B------:R-:W-:Y:S02]  /*0610*/  CS2R R20, SRZ ;  /* 0x0000000000147805 */ /* 0x000fe4000001ff00 */
[----:B------:R-:W-:Y:S01]  /*0620*/  SHF.R.U32.HI R12, RZ, 0x3, R12 ;  /* 0x00000003ff0c7819 */ /* 0x000fe2000001160c */
[----:B------:R-:W-:Y:S01]  /*0630*/  IMAD R6, R7, R11, R5 ;  /* 0x0000000b07067224 */ /* 0x000fe200078e0205 */
[----:B------:R-:W-:-:S02]  /*0640*/  SHF.R.S32.HI R7, RZ, 0x1f, R17 ;  /* 0x0000001fff077819 */ /* 0x000fc40000011411 */
[----:B------:R-:W-:Y:S02]  /*0650*/  CS2R R10, SRZ ;  /* 0x00000000000a7805 */ /* 0x000fe4000001ff00 */
[----:B------:R-:W-:Y:S02]  /*0660*/  IADD3 R17, P0, R17, R8, RZ ;  /* 0x0000000811117210 */ /* 0x000fe40007f1e0ff */
[----:B------:R-:W-:Y:S02]  /*0670*/  CS2R R26, SRZ ;  /* 0x00000000001a7805 */ /* 0x000fe4000001ff00 */
[----:B------:R-:W-:Y:S02]  /*0680*/  LOP3.LUT R5, R13, R12, RZ, 0x3c, !PT ;  /* 0x0000000c0d057212 */ /* 0x000fe400078e3cff */
[----:B------:R-:W-:Y:S02]  /*0690*/  CS2R R12, SRZ ;  /* 0x00000000000c7805 */ /* 0x000fe4000001ff00 */
[----:B------:R-:W-:Y:S01]  /*06a0*/  IADD3.X R8, R7, R9, R6, P0, !PT ;  /* 0x0000000907087210 */ /* 0x000fe200007fe406 */
[----:B------:R-:W-:Y:S01]  /*06b0*/  HFMA2.MMA R7, -RZ, RZ, 0, 0 ;  /* 0x00000000ff077435 */ /* 0x000fe200000001ff */
[----:B------:R-:W0:Y:S01]  /*06c0*/  LDC R6, c[0x0][0x490] ;  /* 0x00012400ff067b82 */ /* 0x000e220000000800 */
[----:B------:R-:W-:-:S02]  /*06d0*/  LEA R70, P0, R17, UR10, 0x2 ;  /* 0x0000000a11467c11 */ /* 0x000fc4000f8010ff */
[----:B------:R-:W-:Y:S02]  /*06e0*/  CS2R R38, SRZ ;  /* 0x0000000000267805 */ /* 0x000fe4000001ff00 */
[----:B------:R-:W-:Y:S01]  /*06f0*/  LEA R5, R14, R5, 0x1 ;  /* 0x000000050e057211 */ /* 0x000fe200078e08ff */
[----:B------:R-:W-:Y:S01]  /*0700*/  IMAD.MOV.U32 R14, RZ, RZ, RZ ;  /* 0x000000ffff0e7224 */ /* 0x000fe200078e00ff */
[----:B------:R-:W-:Y:S02]  /*0710*/  LEA.HI.X R15, R17, UR11, R8, 0x2, P0 ;  /* 0x0000000b110f7c11 */ /* 0x000fe400080f1408 */
[----:B------:R-:W-:Y:S02]  /*0720*/  CS2R R8, SRZ ;  /* 0x0000000000087805 */ /* 0x000fe4000001ff00 */
[----:B------:R-:W-:Y:S02]  /*0730*/  CS2R R16, SRZ ;  /* 0x0000000000107805 */ /* 0x000fe4000001ff00 */
[----:B------:R-:W-:-:S02]  /*0740*/  CS2R R32, SRZ ;  /* 0x0000000000207805 */ /* 0x000fc4000001ff00 */
[----:B------:R-:W-:Y:S02]  /*0750*/  CS2R R34, SRZ ;  /* 0x0000000000227805 */ /* 0x000fe4000001ff00 */
[----:B------:R-:W-:Y:S02]  /*0760*/  CS2R R36, SRZ ;  /* 0x0000000000247805 */ /* 0x000fe4000001ff00 */
[----:B------:R-:W-:Y:S02]  /*0770*/  CS2R R62, SRZ ;  /* 0x00000000003e7805 */ /* 0x000fe4000001ff00 */
[----:B------:R-:W-:Y:S02]  /*0780*/  CS2R R40, SRZ ;  /* 0x0000000000287805 */ /* 0x000fe4000001ff00 */
[----:B------:R-:W-:Y:S02]  /*0790*/  CS2R R42, SRZ ;  /* 0x00000000002a7805 */ /* 0x000fe4000001ff00 */
[----:B------:R-:W-:Y:S01]  /*07a0*/  CS2R R60, SRZ ;  /* 0x00000000003c7805 */ /* 0x000fe2000001ff00 */
[----:B------:R-:W-:Y:S01]  /*07b0*/  IMAD.MOV.U32 R89, RZ, RZ, RZ ;  /* 0x000000ffff597224 */ /* 0x000fe200078e00ff */
[----:B------:R-:W-:-:S02]  /*07c0*/  CS2R R64, SRZ ;  /* 0x0000000000407805 */ /* 0x000fc4000001ff00 */
[----:B------:R-:W-:Y:S02]  /*07d0*/  CS2R R66, SRZ ;  /* 0x0000000000427805 */ /* 0x000fe4000001ff00 */
[----:B------:R-:W-:Y:S02]  /*07e0*/  CS2R R68, SRZ ;  /* 0x0000000000447805 */ /* 0x000fe4000001ff00 */
[----:B------:R-:W-:Y:S02]  /*07f0*/  CS2R R78, SRZ ;  /* 0x00000000004e7805 */ /* 0x000fe4000001ff00 */
[----:B------:R-:W-:Y:S02]  /*0800*/  MOV R71, RZ ;  /* 0x000000ff00477202 */ /* 0x000fe40000000f00 */
[----:B------:R-:W-:Y:S02]  /*0810*/  CS2R R72, SRZ ;  /* 0x0000000000487805 */ /* 0x000fe4000001ff00 */
[----:B------:R-:W-:-:S02]  /*0820*/  CS2R R74, SRZ ;  /* 0x00000000004a7805 */ /* 0x000fc4000001ff00 */
[----:B------:R-:W-:Y:S02]  /*0830*/  CS2R R76, SRZ ;  /* 0x00000000004c7805 */ /* 0x000fe4000001ff00 */
[----:B0-----:R-:W-:Y:S01]  /*0840*/  ISETP.GE.AND P0, PT, R6, 0x1, PT ;  /* 0x000000010600780c */ /* 0x001fe20003f06270 */
[----:B------:R-:W-:Y:S01]  /*0850*/  IMAD.MOV.U32 R86, RZ, RZ, RZ ;  /* 0x000000ffff567224 */ /* 0x000fe200078e00ff */
[----:B------:R-:W-:Y:S02]  /*0860*/  CS2R R80, SRZ ;  /* 0x0000000000507805 */ /* 0x000fe4000001ff00 */
[----:B------:R-:W-:Y:S02]  /*0870*/  CS2R R82, SRZ ;  /* 0x0000000000527805 */ /* 0x000fe4000001ff00 */
[----:B------:R-:W-:-:S07]  /*0880*/  CS2R R84, SRZ ;  /* 0x0000000000547805 */ /* 0x000fce000001ff00 */
[----:B------:R-:W-:Y:S05]  /*0890*/  @!P0 BRA `(.L_x_1) ;  /* 0x0000000800d08947 */ /* 0x000fea0003800000 */
[----:B------:R-:W0:Y:S01]  /*08a0*/  LDC.64 R44, c[0x0][0x488] ;  /* 0x00012200ff2c7b82 */ /* 0x000e220000000a00 */
[----:B------:R-:W-:Y:S01]  /*08b0*/  IMAD.SHL.U32 R87, R3, 0x8, RZ ;  /* 0x0000000803577824 */ /* 0x000fe200078e00ff */
[----:B------:R-:W-:Y:S01]  /*08c0*/  UMOV UR4, URZ ;  /* 0x0000003f00047c82 */ /* 0x000fe20008000000 */
[----:B------:R-:W-:-:S03]  /*08d0*/  IMAD.MOV.U32 R14, RZ, RZ, RZ ;  /* 0x000000ffff0e7224 */ /* 0x000fc600078e00ff */
[----:B------:R-:W-:-:S04]  /*08e0*/  IADD3 R88, R87, 0x20, R87 ;  /* 0x0000002057587810 */ /* 0x000fc80007ffe057 */
[C---:B------:R-:W-:Y:S02]  /*08f0*/  IADD3 R90, R87.reuse, R88, RZ ;  /* 0x00000058575a7210 */ /* 0x040fe40007ffe0ff */
[----:B0-----:R-:W-:Y:S02]  /*0900*/  SHF.L.U64.HI R92, R44, 0x2, R45 ;  /* 0x000000022c5c7819 */ /* 0x001fe4000001022d */
[----:B------:R-:W-:-:S07]  /*0910*/  IADD3 R45, R87, R90, RZ ;  /* 0x0000005a572d7210 */ /* 0x000fce0007ffe0ff */
.L_x_2:
[----:B------:R-:W-:Y:S02]  /*0920*/  SHF.R.S32.HI R48, RZ, 0x1f, R87 ;  /* 0x0000001fff307819 */ /* 0x000fe40000011457 */
[C---:B------:R-:W-:Y:S02]  /*0930*/  LEA R46, P0, R87.reuse, R70, 0x2 ;  /* 0x00000046572e7211 */ /* 0x040fe400078010ff */
[----:B------:R-:W-:-:S05]  /*0940*/  SHF.L.U64.HI R48, R87, 0x2, R48 ;  /* 0x0000000257307819 */ /* 0x000fca0000010230 */
[----:B------:R-:W-:Y:S02]  /*0950*/  IMAD.X R47, R15, 0x1, R48, P0 ;  /* 0x000000010f2f7824 */ /* 0x000fe400000e0630 */
[----:B------:R-:W-:-:S05]  /*0960*/  IMAD.WIDE R52, R3, 0x20, R46 ;  /* 0x0000002003347825 */ /* 0x000fca00078e022e */
[----:B------:R-:W2:Y:S01]  /*0970*/  LDG.E R93, desc[UR8][R52.64] ;  /* 0x00000008345d7981 */ /* 0x000ea2000c1e1900 */
[----:B------:R-:W-:-:S04]  /*0980*/  IMAD.WIDE R54, R3, 0x20, R52 ;  /* 0x0000002003367825 */ /* 0x000fc800078e0234 */
[C---:B------:R-:W-:Y:S01]  /*0990*/  IMAD.WIDE R48, R3.reuse, 0x20, R54 ;  /* 0x0000002003307825 */ /* 0x040fe200078e0236 */
[----:B------:R-:W3:Y:S03]  /*09a0*/  LDG.E R52, desc[UR8][R54.64] ;  /* 0x0000000836347981 */ /* 0x000ee6000c1e1900 */
[C---:B------:R-:W-:Y:S01]  /*09b0*/  IMAD.WIDE R50, R3.reuse, 0x20, R48 ;  /* 0x0000002003327825 */ /* 0x040fe200078e0230 */
[----:B------:R-:W4:Y:S04]  /*09c0*/  LDG.E R53, desc[UR8][R46.64] ;  /* 0x000000082e357981 */ /* 0x000f28000c1e1900 */
[----:B------:R-:W5:Y:S01]  /*09d0*/  LDG.E R49, desc[UR8][R48.64] ;  /* 0x0000000830317981 */ /* 0x000f62000c1e1900 */
[----:B------:R-:W-:-:S03]  /*09e0*/  IMAD.WIDE R56, R3, 0x20, R50 ;  /* 0x0000002003387825 */ /* 0x000fc600078e0232 */
[----:B------:R-:W2:Y:S04]  /*09f0*/  LDG.E R54, desc[UR8][R46.64+0x80] ;  /* 0x000080082e367981 */ /* 0x000ea8000c1e1900 */
[----:B------:R-:W2:Y:S04]  /*0a00*/  LDG.E R55, desc[UR8][R46.64+0x100] ;  /* 0x000100082e377981 */ /* 0x000ea8000c1e1900 */
[----:B------:R-:W4:Y:S04]  /*0a10*/  LDG.E R48, desc[UR8][R50.64] ;  /* 0x0000000832307981 */ /* 0x000f28000c1e1900 */
[----:B------:R-:W2:Y:S01]  /*0a20*/  LDG.E R51, desc[UR8][R56.64] ;  /* 0x0000000838337981 */ /* 0x000ea2000c1e1900 */
[----:B------:R-:W-:-:S03]  /*0a30*/  IMAD.WIDE R58, R3, 0x20, R56 ;  /* 0x00000020033a7825 */ /* 0x000fc600078e0238 */
[----:B------:R-:W2:Y:S04]  /*0a40*/  LDG.E R50, desc[UR8][R46.64+0x200] ;  /* 0x000200082e327981 */ /* 0x000ea8000c1e1900 */
[----:B------:R-:W2:Y:S04]  /*0a50*/  LDG.E R58, desc[UR8][R58.64] ;  /* 0x000000083a3a7981 */ /* 0x000ea8000c1e1900 */
[----:B------:R-:W2:Y:S04]  /*0a60*/  LDG.E R56, desc[UR8][R46.64+0x300] ;  /* 0x000300082e387981 */ /* 0x000ea8000c1e1900 */
[----:B------:R-:W2:Y:S01]  /*0a70*/  LDG.E R57, desc[UR8][R46.64+0x380] ;  /* 0x000380082e397981 */ /* 0x000ea2000c1e1900 */
[----:B---3--:R-:W-:-:S03]  /*0a80*/  FADD.FTZ R83, R52, R83 ;  /* 0x0000005334537221 */ /* 0x008fc60000010000 */
[----:B------:R-:W3:Y:S01]  /*0a90*/  LDG.E R52, desc[UR8][R46.64+0x280] ;  /* 0x000280082e347981 */ /* 0x000ee2000c1e1900 */
[----:B-----5:R-:W-:Y:S01]  /*0aa0*/  FADD.FTZ R82, R49, R82 ;  /* 0x0000005231527221 */ /* 0x020fe20000010000 */
[----:B------:R-:W-:-:S04]  /*0ab0*/  SHF.R.S32.HI R49, RZ, 0x1f, R88 ;  /* 0x0000001fff317819 */ /* 0x000fc80000011458 */
[----:B------:R-:W-:Y:S01]  /*0ac0*/  SHF.L.U64.HI R49, R88, 0x2, R49 ;  /* 0x0000000258317819 */ /* 0x000fe20000010231 */
[----:B----4-:R-:W-:Y:S01]  /*0ad0*/  FADD.FTZ R81, R48, R81 ;  /* 0x0000005130517221 */ /* 0x010fe20000010000 */
[----:B------:R-:W-:-:S04]  /*0ae0*/  LEA R48, P0, R88, R70, 0x2 ;  /* 0x0000004658307211 */ /* 0x000fc800078010ff */
[----:B------:R-:W-:Y:S01]  /*0af0*/  IADD3.X R49, R15, R49, RZ, P0, !PT ;  /* 0x000000310f317210 */ /* 0x000fe200007fe4ff */
[----:B--2---:R-:W-:Y:S01]  /*0b00*/  FADD.FTZ R80, R51, R80 ;  /* 0x0000005033507221 */ /* 0x004fe20000010000 */
[----:B------:R-:W-:-:S03]  /*0b10*/  FADD.FTZ R85, R53, R85 ;  /* 0x0000005535557221 */ /* 0x000fc60000010000 */
[----:B------:R-:W2:Y:S01]  /*0b20*/  LDG.E R51, desc[UR8][R48.64] ;  /* 0x0000000830337981 */ /* 0x000ea2000c1e1900 */
[----:B------:R-:W-:-:S03]  /*0b30*/  FADD.FTZ R84, R93, R84 ;  /* 0x000000545d547221 */ /* 0x000fc60000010000 */
[----:B------:R-:W4:Y:S04]  /*0b40*/  LDG.E R53, desc[UR8][R48.64+0x80] ;  /* 0x0000800830357981 */ /* 0x000f28000c1e1900 */
[----:B------:R0:W5:Y:S01]  /*0b50*/  LDG.E R93, desc[UR8][R46.64+0x180] ;  /* 0x000180082e5d7981 */ /* 0x000162000c1e1900 */
[----:B------:R-:W-:-:S03]  /*0b60*/  FADD.FTZ R37, R50, R37 ;  /* 0x0000002532257221 */ /* 0x000fc60000010000 */
[----:B------:R-:W5:Y:S01]  /*0b70*/  LDG.E R50, desc[UR8][R48.64+0x300] ;  /* 0x0003000830327981 */ /* 0x000f62000c1e1900 */
[----:B------:R-:W-:-:S03]  /*0b80*/  FADD.FTZ R77, R54, R77 ;  /* 0x0000004d364d7221 */ /* 0x000fc60000010000 */
[----:B------:R-:W5:Y:S01]  /*0b90*/  LDG.E R54, desc[UR8][R48.64+0x100] ;  /* 0x0001000830367981 */ /* 0x000f62000c1e1900 */
[----:B0-----:R-:W-:Y:S02]  /*0ba0*/  SHF.R.S32.HI R47, RZ, 0x1f, R90 ;  /* 0x0000001fff2f7819 */ /* 0x001fe4000001145a */
[----:B------:R-:W-:Y:S01]  /*0bb0*/  LEA R46, P0, R90, R70, 0x2 ;  /* 0x000000465a2e7211 */ /* 0x000fe200078010ff */
[----:B------:R-:W-:Y:S01]  /*0bc0*/  FADD.FTZ R69, R55, R69 ;  /* 0x0000004537457221 */ /* 0x000fe20000010000 */
[----:B------:R-:W5:Y:S04]  /*0bd0*/  LDG.E R59, desc[UR8][R48.64+0x200] ;  /* 0x00020008303b7981 */ /* 0x000f68000c1e1900 */
[----:B------:R-:W5:Y:S01]  /*0be0*/  LDG.E R55, desc[UR8][R48.64+0x280] ;  /* 0x0002800830377981 */ /* 0x000f62000c1e1900 */
[----:B---3--:R-:W-:Y:S01]  /*0bf0*/  FADD.FTZ R29, R52, R29 ;  /* 0x0000001d341d7221 */ /* 0x008fe20000010000 */
[----:B------:R-:W-:-:S05]  /*0c00*/  SHF.L.U64.HI R52, R90, 0x2, R47 ;  /* 0x000000025a347819 */ /* 0x000fca000001022f */
[----:B------:R-:W-:-:S05]  /*0c10*/  IMAD.X R47, R15, 0x1, R52, P0 ;  /* 0x000000010f2f7824 */ /* 0x000fca00000e0634 */
[----:B------:R-:W3:Y:S01]  /*0c20*/  LDG.E R52, desc[UR8][R46.64+0x180] ;  /* 0x000180082e347981 */ /* 0x000ee2000c1e1900 */
[----:B--2---:R-:W-:-:S03]  /*0c30*/  FADD.FTZ R76, R51, R76 ;  /* 0x0000004c334c7221 */ /* 0x004fc60000010000 */
[----:B------:R-:W2:Y:S01]  /*0c40*/  LDG.E R51, desc[UR8][R46.64] ;  /* 0x000000082e337981 */ /* 0x000ea2000c1e1900 */
[----:B----4-:R-:W-:-:S03]  /*0c50*/  FADD.FTZ R68, R53, R68 ;  /* 0x0000004435447221 */ /* 0x010fc60000010000 */
[----:B------:R-:W4:Y:S01]  /*0c60*/  LDG.E R53, desc[UR8][R46.64+0x280] ;  /* 0x000280082e357981 */ /* 0x000f22000c1e1900 */
[----:B-----5:R-:W-:-:S03]  /*0c70*/  FADD.FTZ R61, R93, R61 ;  /* 0x0000003d5d3d7221 */ /* 0x020fc60000010000 */
[----:B------:R0:W5:Y:S01]  /*0c80*/  LDG.E R93, desc[UR8][R48.64+0x180] ;  /* 0x00018008305d7981 */ /* 0x000162000c1e1900 */
[----:B------:R-:W-:-:S03]  /*0c90*/  FADD.FTZ R79, R58, R79 ;  /* 0x0000004f3a4f7221 */ /* 0x000fc60000010000 */
[----:B------:R-:W5:Y:S01]  /*0ca0*/  LDG.E R58, desc[UR8][R46.64+0x80] ;  /* 0x000080082e3a7981 */ /* 0x000f62000c1e1900 */
[----:B0-----:R-:W-:Y:S01]  /*0cb0*/  SHF.R.S32.HI R48, RZ, 0x1f, R45 ;  /* 0x0000001fff307819 */ /* 0x001fe2000001142d */
[----:B------:R-:W-:Y:S02]  /*0cc0*/  FADD.FTZ R21, R56, R21 ;  /* 0x0000001538157221 */ /* 0x000fe40000010000 */
[----:B------:R-:W5:Y:S01]  /*0cd0*/  LDG.E R56, desc[UR8][R46.64+0x100] ;  /* 0x000100082e387981 */ /* 0x000f62000c1e1900 */
[C---:B------:R-:W-:Y:S02]  /*0ce0*/  SHF.L.U64.HI R49, R45.reuse, 0x2, R48 ;  /* 0x000000022d317819 */ /* 0x040fe40000010230 */
[----:B------:R-:W-:-:S04]  /*0cf0*/  LEA R48, P0, R45, R70, 0x2 ;  /* 0x000000462d307211 */ /* 0x000fc800078010ff */
[----:B------:R-:W-:Y:S01]  /*0d00*/  IADD3.X R49, R15, R49, RZ, P0, !PT ;  /* 0x000000310f317210 */ /* 0x000fe200007fe4ff */
[----:B------:R-:W-:Y:S01]  /*0d10*/  FADD.FTZ R12, R50, R12 ;  /* 0x0000000c320c7221 */ /* 0x000fe20000010000 */
[----:B------:R-:W-:Y:S02]  /*0d20*/  FADD.FTZ R60, R54, R60 ;  /* 0x0000003c363c7221 */ /* 0x000fe40000010000 */
[----:B------:R-:W5:Y:S04]  /*0d30*/  LDG.E R54, desc[UR8][R46.64+0x300] ;  /* 0x000300082e367981 */ /* 0x000f68000c1e1900 */
[----:B------:R-:W5:Y:S01]  /*0d40*/  LDG.E R50, desc[UR8][R48.64+0x200] ;  /* 0x0002000830327981 */ /* 0x000f62000c1e1900 */
[----:B------:R-:W-:Y:S01]  /*0d50*/  FADD.FTZ R13, R57, R13 ;  /* 0x0000000d390d7221 */ /* 0x000fe20000010000 */
[----:B------:R-:W-:-:S02]  /*0d60*/  FADD.FTZ R20, R55, R20 ;  /* 0x0000001437147221 */ /* 0x000fc40000010000 */
[----:B------:R0:W5:Y:S04]  /*0d70*/  LDG.E R57, desc[UR8][R46.64+0x200] ;  /* 0x000200082e397981 */ /* 0x000168000c1e1900 */
[----:B------:R-:W5:Y:S01]  /*0d80*/  LDG.E R55, desc[UR8][R48.64] ;  /* 0x0000000830377981 */ /* 0x000f62000c1e1900 */
[----:B---3--:R-:W-:-:S03]  /*0d90*/  FADD.FTZ R35, R52, R35 ;  /* 0x0000002334237221 */ /* 0x008fc60000010000 */
[----:B------:R-:W3:Y:S01]  /*0da0*/  LDG.E R52, desc[UR8][R48.64+0x180] ;  /* 0x0001800830347981 */ /* 0x000ee2000c1e1900 */
[----:B--2---:R-:W-:-:S03]  /*0db0*/  FADD.FTZ R75, R51, R75 ;  /* 0x0000004b334b7221 */ /* 0x004fc60000010000 */
[----:B------:R-:W2:Y:S01]  /*0dc0*/  LDG.E R51, desc[UR8][R48.64+0x80] ;  /* 0x0000800830337981 */ /* 0x000ea2000c1e1900 */
[----:B----4-:R-:W-:Y:S01]  /*0dd0*/  FADD.FTZ R19, R53, R19 ;  /* 0x0000001335137221 */ /* 0x010fe20000010000 */
[----:B------:R-:W-:-:S04]  /*0de0*/  IADD3 R53, R87, R45, RZ ;  /* 0x0000002d57357210 */ /* 0x000fc80007ffe0ff */
[----:B0-----:R-:W-:Y:S01]  /*0df0*/  SHF.R.S32.HI R46, RZ, 0x1f, R53 ;  /* 0x0000001fff2e7819 */ /* 0x001fe20000011435 */
[----:B-----5:R-:W-:-:S03]  /*0e00*/  FADD.FTZ R67, R58, R67 ;  /* 0x000000433a437221 */ /* 0x020fc60000010000 */
[C---:B------:R-:W-:Y:S02]  /*0e10*/  SHF.L.U64.HI R58, R53.reuse, 0x2, R46 ;  /* 0x00000002353a7819 */ /* 0x040fe4000001022e */
[----:B------:R-:W-:Y:S01]  /*0e20*/  LEA R46, P0, R53, R70, 0x2 ;  /* 0x00000046352e7211 */ /* 0x000fe200078010ff */
[----:B------:R-:W-:-:S04]  /*0e30*/  FADD.FTZ R43, R56, R43 ;  /* 0x0000002b382b7221 */ /* 0x000fc80000010000 */
[----:B------:R-:W-:Y:S01]  /*0e40*/  IMAD.X R47, R15, 0x1, R58, P0 ;  /* 0x000000010f2f7824 */ /* 0x000fe200000e063a */
[----:B------:R-:W4:Y:S01]  /*0e50*/  LDG.E R56, desc[UR8][R48.64+0x300] ;  /* 0x0003000830387981 */ /* 0x000f22000c1e1900 */
[----:B------:R-:W-:Y:S01]  /*0e60*/  FADD.FTZ R36, R93, R36 ;  /* 0x000000245d247221 */ /* 0x000fe20000010000 */
[----:B------:R-:W-:Y:S02]  /*0e70*/  FADD.FTZ R28, R59, R28 ;  /* 0x0000001c3b1c7221 */ /* 0x000fe40000010000 */
[----:B------:R-:W5:Y:S04]  /*0e80*/  LDG.E R93, desc[UR8][R48.64+0x100] ;  /* 0x00010008305d7981 */ /* 0x000f68000c1e1900 */
[----:B------:R0:W5:Y:S01]  /*0e90*/  LDG.E R59, desc[UR8][R48.64+0x280] ;  /* 0x00028008303b7981 */ /* 0x000162000c1e1900 */
[----:B------:R-:W-:-:S03]  /*0ea0*/  FADD.FTZ R11, R54, R11 ;  /* 0x0000000b360b7221 */ /* 0x000fc60000010000 */
[----:B------:R-:W5:Y:S01]  /*0eb0*/  LDG.E R54, desc[UR8][R46.64] ;  /* 0x000000082e367981 */ /* 0x000f62000c1e1900 */
[----:B------:R-:W-:-:S03]  /*0ec0*/  FADD.FTZ R26, R50, R26 ;  /* 0x0000001a321a7221 */ /* 0x000fc60000010000 */
[----:B------:R-:W5:Y:S01]  /*0ed0*/  LDG.E R50, desc[UR8][R46.64+0x280] ;  /* 0x000280082e327981 */ /* 0x000f62000c1e1900 */
[----:B------:R-:W-:-:S03]  /*0ee0*/  FADD.FTZ R27, R57, R27 ;  /* 0x0000001b391b7221 */ /* 0x000fc60000010000 */
[----:B------:R-:W5:Y:S01]  /*0ef0*/  LDG.E R57, desc[UR8][R46.64+0x300] ;  /* 0x000300082e397981 */ /* 0x000f62000c1e1900 */
[----:B------:R-:W-:-:S03]  /*0f00*/  FADD.FTZ R74, R55, R74 ;  /* 0x0000004a374a7221 */ /* 0x000fc60000010000 */
[----:B------:R-:W5:Y:S01]  /*0f10*/  LDG.E R55, desc[UR8][R46.64+0x180] ;  /* 0x000180082e377981 */ /* 0x000f62000c1e1900 */
[----:B---3--:R-:W-:Y:S01]  /*0f20*/  FADD.FTZ R34, R52, R34 ;  /* 0x0000002234227221 */ /* 0x008fe20000010000 */
[----:B--2---:R-:W-:Y:S02]  /*0f30*/  FADD.FTZ R66, R51, R66 ;  /* 0x0000004233427221 */ /* 0x004fe40000010000 */
[----:B------:R-:W2:Y:S04]  /*0f40*/  LDG.E R52, desc[UR8][R46.64+0x100] ;  /* 0x000100082e347981 */ /* 0x000ea8000c1e1900 */
[----:B------:R-:W3:Y:S01]  /*0f50*/  LDG.E R51, desc[UR8][R46.64+0x200] ;  /* 0x000200082e337981 */ /* 0x000ee2000c1e1900 */
[----:B------:R-:W-:-:S03]  /*0f60*/  IADD3 R53, R87, R53, RZ ;  /* 0x0000003557357210 */ /* 0x000fc60007ffe0ff */
[----:B------:R1:W3:Y:S01]  /*0f70*/  LDG.E R58, desc[UR8][R46.64+0x80] ;  /* 0x000080082e3a7981 */ /* 0x0002e2000c1e1900 */
[--C-:B0-----:R-:W-:Y:S01]  /*0f80*/  SHF.R.S32.HI R48, RZ, 0x1f, R53.reuse ;  /* 0x0000001fff307819 */ /* 0x101fe20000011435 */
[----:B-1----:R-:W-:Y:S02]  /*0f90*/  IMAD.IADD R47, R87, 0x1, R53 ;  /* 0x00000001572f7824 */ /* 0x002fe400078e0235 */
[----:B----4-:R-:W-:Y:S01]  /*0fa0*/  FADD.FTZ R10, R56, R10 ;  /* 0x0000000a380a7221 */ /* 0x010fe20000010000 */
[C---:B------:R-:W-:Y:S02]  /*0fb0*/  SHF.L.U64.HI R56, R53.reuse, 0x2, R48 ;  /* 0x0000000235387819 */ /* 0x040fe40000010230 */
[----:B------:R-:W-:Y:S02]  /*0fc0*/  LEA R48, P0, R53, R70, 0x2 ;  /* 0x0000004635307211 */ /* 0x000fe400078010ff */
[----:B------:R-:W-:Y:S02]  /*0fd0*/  SHF.R.S32.HI R46, RZ, 0x1f, R47 ;  /* 0x0000001fff2e7819 */ /* 0x000fe4000001142f */
[----:B------:R-:W-:Y:S01]  /*0fe0*/  IADD3.X R49, R15, R56, RZ, P0, !PT ;  /* 0x000000380f317210 */ /* 0x000fe200007fe4ff */
[----:B-----5:R-:W-:Y:S01]  /*0ff0*/  FADD.FTZ R73, R54, R73 ;  /* 0x0000004936497221 */ /* 0x020fe20000010000 */
[----:B------:R-:W-:-:S03]  /*1000*/  FADD.FTZ R42, R93, R42 ;  /* 0x0000002a5d2a7221 */ /* 0x000fc60000010000 */
[----:B------:R-:W4:Y:S01]  /*1010*/  LDG.E R54, desc[UR8][R48.64+0x80] ;  /* 0x0000800830367981 */ /* 0x000f22000c1e1900 */
[----:B------:R-:W-:Y:S01]  /*1020*/  FADD.FTZ R17, R50, R17 ;  /* 0x0000001132117221 */ /* 0x000fe20000010000 */
[----:B------:R-:W-:Y:S01]  /*1030*/  SHF.L.U64.HI R50, R47, 0x2, R46 ;  /* 0x000000022f327819 */ /* 0x000fe2000001022e */
[----:B------:R-:W-:Y:S01]  /*1040*/  FADD.FTZ R18, R59, R18 ;  /* 0x000000123b127221 */ /* 0x000fe20000010000 */
[----:B------:R-:W-:Y:S01]  /*1050*/  LEA R46, P0, R47, R70, 0x2 ;  /* 0x000000462f2e7211 */ /* 0x000fe200078010ff */
[----:B------:R-:W-:Y:S01]  /*1060*/  FADD.FTZ R9, R57, R9 ;  /* 0x0000000939097221 */ /* 0x000fe20000010000 */
[----:B------:R-:W5:Y:S02]  /*1070*/  LDG.E R59, desc[UR8][R48.64] ;  /* 0x00000008303b7981 */ /* 0x000f64000c1e1900 */
[----:B------:R-:W-:Y:S01]  /*1080*/  IADD3.X R47, R15, R50, RZ, P0, !PT ;  /* 0x000000320f2f7210 */ /* 0x000fe200007fe4ff */
[----:B------:R-:W-:Y:S01]  /*1090*/  FADD.FTZ R33, R55, R33 ;  /* 0x0000002137217221 */ /* 0x000fe20000010000 */
[----:B------:R-:W5:Y:S04]  /*10a0*/  LDG.E R93, desc[UR8][R48.64+0x100] ;  /* 0x00010008305d7981 */ /* 0x000f68000c1e1900 */
[----:B------:R-:W5:Y:S04]  /*10b0*/  LDG.E R55, desc[UR8][R48.64+0x200] ;  /* 0x0002000830377981 */ /* 0x000f68000c1e1900 */
[----:B------:R-:W5:Y:S04]  /*10c0*/  LDG.E R50, desc[UR8][R46.64] ;  /* 0x000000082e327981 */ /* 0x000f68000c1e1900 */
[----:B------:R-:W5:Y:S04]  /*10d0*/  LDG.E R53, desc[UR8][R46.64+0x180] ;  /* 0x000180082e357981 */ /* 0x000f68000c1e1900 */
[----:B------:R-:W5:Y:S04]  /*10e0*/  LDG.E R57, desc[UR8][R46.64+0x200] ;  /* 0x000200082e397981 */ /* 0x000f68000c1e1900 */
[----:B------:R-:W5:Y:S01]  /*10f0*/  LDG.E R56, desc[UR8][R48.64+0x300] ;  /* 0x0003000830387981 */ /* 0x000f62000c1e1900 */
[----:B--2---:R-:W-:-:S03]  /*1100*/  FADD.FTZ R41, R52, R41 ;  /* 0x0000002934297221 */ /* 0x004fc60000010000 */
[----:B------:R-:W2:Y:S01]  /*1110*/  LDG.E R52, desc[UR8][R48.64+0x180] ;  /* 0x0001800830347981 */ /* 0x000ea2000c1e1900 */
[----:B---3--:R-:W-:-:S03]  /*1120*/  FADD.FTZ R25, R51, R25 ;  /* 0x0000001933197221 */ /* 0x008fc60000010000 */
[----:B------:R-:W3:Y:S01]  /*1130*/  LDG.E R51, desc[UR8][R48.64+0x280] ;  /* 0x0002800830337981 */ /* 0x000ee2000c1e1900 */
[----:B------:R-:W-:-:S03]  /*1140*/  FADD.FTZ R65, R58, R65 ;  /* 0x000000413a417221 */ /* 0x000fc60000010000 */
[----:B------:R-:W3:Y:S04]  /*1150*/  LDG.E R58, desc[UR8][R46.64+0x100] ;  /* 0x000100082e3a7981 */ /* 0x000ee8000c1e1900 */
[----:B------:R-:W3:Y:S04]  /*1160*/  LDG.E R48, desc[UR8][R46.64+0x280] ;  /* 0x000280082e307981 */ /* 0x000ee8000c1e1900 */
[----:B------:R-:W3:Y:S01]  /*1170*/  LDG.E R49, desc[UR8][R46.64+0x300] ;  /* 0x000300082e317981 */ /* 0x000ee2000c1e1900 */
[----:B----4-:R-:W-:-:S03]  /*1180*/  FADD.FTZ R64, R54, R64 ;  /* 0x0000004036407221 */ /* 0x010fc60000010000 */
[----:B------:R0:W4:Y:S01]  /*1190*/  LDG.E R54, desc[UR8][R46.64+0x80] ;  /* 0x000080082e367981 */ /* 0x000122000c1e1900 */
[----:B-----5:R-:W-:Y:S01]  /*11a0*/  FADD.FTZ R72, R59, R72 ;  /* 0x000000483b487221 */ /* 0x020fe20000010000 */
[----:B0-----:R-:W-:Y:S01]  /*11b0*/  MOV R46, R70 ;  /* 0x00000046002e7202 */ /* 0x001fe20000000f00 */
[----:B------:R-:W-:Y:S02]  /*11c0*/  IMAD.MOV.U32 R47, RZ, RZ, R15 ;  /* 0x000000ffff2f7224 */ /* 0x000fe400078e000f */
[----:B------:R-:W-:Y:S01]  /*11d0*/  FADD.FTZ R40, R93, R40 ;  /* 0x000000285d287221 */ /* 0x000fe20000010000 */
[----:B------:R-:W-:Y:S02]  /*11e0*/  FADD.FTZ R24, R55, R24 ;  /* 0x0000001837187221 */ /* 0x000fe40000010000 */
[----:B------:R-:W5:Y:S01]  /*11f0*/  LDG.E R55, desc[UR8][R46.64+0x200] ;  /* 0x000200082e377981 */ /* 0x000f62000c1e1900 */
[----:B------:R-:W-:-:S03]  /*1200*/  FADD.FTZ R71, R50, R71 ;  /* 0x0000004732477221 */ /* 0x000fc60000010000 */
[----:B------:R-:W5:Y:S01]  /*1210*/  LDG.E R50, desc[UR8][R46.64] ;  /* 0x000000082e327981 */ /* 0x000f62000c1e1900 */
[----:B------:R-:W-:-:S03]  /*1220*/  FADD.FTZ R31, R53, R31 ;  /* 0x0000001f351f7221 */ /* 0x000fc60000010000 */
[----:B------:R-:W5:Y:S01]  /*1230*/  LDG.E R53, desc[UR8][R46.64+0x100] ;  /* 0x000100082e357981 */ /* 0x000f62000c1e1900 */
[----:B------:R-:W-:-:S03]  /*1240*/  FADD.FTZ R23, R57, R23 ;  /* 0x0000001739177221 */ /* 0x000fc60000010000 */
[----:B------:R-:W5:Y:S04]  /*1250*/  LDG.E R57, desc[UR8][R46.64+0x280] ;  /* 0x000280082e397981 */ /* 0x000f68000c1e1900 */
[----:B------:R-:W5:Y:S04]  /*1260*/  LDG.E R59, desc[UR8][R46.64+0x300] ;  /* 0x000300082e3b7981 */ /* 0x000f68000c1e1900 */
[----:B------:R-:W5:Y:S01]  /*1270*/  LDG.E R93, desc[UR8][R46.64+0x380] ;  /* 0x000380082e5d7981 */ /* 0x000f62000c1e1900 */
[----:B--2---:R-:W-:-:S03]  /*1280*/  FADD.FTZ R32, R52, R32 ;  /* 0x0000002034207221 */ /* 0x004fc60000010000 */
[----:B------:R-:W2:Y:S01]  /*1290*/  LDG.E R52, desc[UR8][R46.64+0x180] ;  /* 0x000180082e347981 */ /* 0x000ea2000c1e1900 */
[----:B---3--:R-:W-:-:S03]  /*12a0*/  FADD.FTZ R16, R51, R16 ;  /* 0x0000001033107221 */ /* 0x008fc60000010000 */
[----:B------:R-:W3:Y:S01]  /*12b0*/  LDG.E R51, desc[UR8][R46.64+0x80] ;  /* 0x000080082e337981 */ /* 0x000ee2000c1e1900 */
[----:B------:R-:W-:-:S06]  /*12c0*/  UIADD3 UR4, UR4, 0x1, URZ ;  /* 0x0000000104047890 */ /* 0x000fcc000fffe03f */
[----:B------:R-:W-:Y:S02]  /*12d0*/  ISETP.LE.AND P0, PT, R6, UR4, PT ;  /* 0x0000000406007c0c */ /* 0x000fe4000bf03270 */
[----:B------:R-:W-:Y:S01]  /*12e0*/  LEA R70, P1, R44, R70, 0x2 ;  /* 0x000000462c467211 */ /* 0x000fe200078210ff */
[----:B------:R-:W-:Y:S01]  /*12f0*/  FADD.FTZ R8, R56, R8 ;  /* 0x0000000838087221 */ /* 0x000fe20000010000 */
[----:B------:R-:W-:Y:S01]  /*1300*/  FADD.FTZ R39, R58, R39 ;  /* 0x000000273a277221 */ /* 0x000fe20000010000 */
[----:B------:R-:W-:Y:S01]  /*1310*/  FADD.FTZ R91, R48, R91 ;  /* 0x0000005b305b7221 */ /* 0x000fe20000010000 */
[----:B------:R-:W-:Y:S01]  /*1320*/  FADD.FTZ R14, R49, R14 ;  /* 0x0000000e310e7221 */ /* 0x000fe20000010000 */
[----:B------:R-:W-:Y:S01]  /*1330*/  IADD3.X R15, R15, R92, RZ, P1, !PT ;  /* 0x0000005c0f0f7210 */ /* 0x000fe20000ffe4ff */
[----:B----4-:R-:W-:Y:S01]  /*1340*/  FADD.FTZ R63, R54, R63 ;  /* 0x0000003f363f7221 */ /* 0x010fe20000010000 */
[----:B-----5:R-:W-:Y:S01]  /*1350*/  FADD.FTZ R62, R55, R62 ;  /* 0x0000003e373e7221 */ /* 0x020fe20000010000 */
[----:B------:R-:W-:Y:S01]  /*1360*/  FADD.FTZ R7, R50, R7 ;  /* 0x0000000732077221 */ /* 0x000fe20000010000 */
[----:B------:R-:W-:Y:S01]  /*1370*/  FADD.FTZ R78, R53, R78 ;  /* 0x0000004e354e7221 */ /* 0x000fe20000010000 */
[----:B------:R-:W-:Y:S01]  /*1380*/  FADD.FTZ R38, R57, R38 ;  /* 0x0000002639267221 */ /* 0x000fe20000010000 */
[----:B------:R-:W-:Y:S01]  /*1390*/  FADD.FTZ R30, R59, R30 ;  /* 0x0000001e3b1e7221 */ /* 0x000fe20000010000 */
[----:B------:R-:W-:Y:S01]  /*13a0*/  FADD.FTZ R22, R93, R22 ;  /* 0x000000165d167221 */ /* 0x000fe20000010000 */
[----:B--2---:R-:W-:Y:S01]  /*13b0*/  FADD.FTZ R89, R52, R89 ;  /* 0x0000005934597221 */ /* 0x004fe20000010000 */
[----:B---3--:R-:W-:Y:S01]  /*13c0*/  FADD.FTZ R86, R51, R86 ;  /* 0x0000005633567221 */ /* 0x008fe20000010000 */
[----:B------:R-:W-:Y:S06]  /*13d0*/  @!P0 BRA `(.L_x_2) ;  /* 0xfffffff400508947 */ /* 0x000fec000383ffff */
.L_x_1:
[----:B------:R-:W0:Y:S01]  /*13e0*/  S2R R15, SR_TID.X ;  /* 0x00000000000f7919 */ /* 0x000e220000002100 */
[----:B------:R-:W1:Y:S01]  /*13f0*/  S2UR UR6, SR_CgaCtaId ;  /* 0x00000000000679c3 */ /* 0x000e620000008800 */
[----:B------:R-:W-:Y:S01]  /*1400*/  ULDC UR10, c[0x0][0x390] ;  /* 0x0000e400000a7ab9 */ /* 0x000fe20000000800 */
[----:B------:R-:W-:Y:S01]  /*1410*/  UMOV UR4, 0x400 ;  /* 0x0000040000047882 */ /* 0x000fe20000000000 */
[----:B------:R-:W-:Y:S01]  /*1420*/  FMUL.FTZ R89, R89, UR10 ;  /* 0x0000000a59597c20 */ /* 0x000fe20008410000 */
[----:B------:R-:W-:Y:S01]  /*1430*/  FMUL.FTZ R54, R61, UR10 ;  /* 0x0000000a3d367c20 */ /* 0x000fe20008410000 */
[----:B------:R-:W-:Y:S01]  /*1440*/  FMUL.FTZ R55, R42, UR10 ;  /* 0x0000000a2a377c20 */ /* 0x000fe20008410000 */
[----:B------:R-:W-:Y:S01]  /*1450*/  FMUL.FTZ R58, R41, UR10 ;  /* 0x0000000a293a7c20 */ /* 0x000fe20008410000 */
[----:B------:R-:W-:Y:S01]  /*1460*/  FMUL.FTZ R36, R36, UR10 ;  /* 0x0000000a24247c20 */ /* 0x000fe20008410000 */
[----:B------:R-:W-:Y:S01]  /*1470*/  FMUL.FTZ R35, R35, UR10 ;  /* 0x0000000a23237c20 */ /* 0x000fe20008410000 */
[----:B------:R-:W-:Y:S01]  /*1480*/  FMUL.FTZ R56, R43, UR10 ;  /* 0x0000000a2b387c20 */ /* 0x000fe20008410000 */
[----:B------:R-:W-:Y:S01]  /*1490*/  F2FP.BF16.F32.PACK_AB R43, R54, R89 ;  /* 0x00000059362b723e */ /* 0x000fe200000010ff */
[----:B------:R-:W-:Y:S01]  /*14a0*/  FMUL.FTZ R7, R7, UR10 ;  /* 0x0000000a07077c20 */ /* 0x000fe20008410000 */
[----:B------:R-:W-:Y:S01]  /*14b0*/  F2FP.BF16.F32.PACK_AB R54, R58, R55 ;  /* 0x000000373a36723e */ /* 0x000fe200000010ff */
[----:B------:R-:W-:Y:S01]  /*14c0*/  FMUL.FTZ R55, R33, UR10 ;  /* 0x0000000a21377c20 */ /* 0x000fe20008410000 */
[----:B------:R-:W-:Y:S01]  /*14d0*/  FMUL.FTZ R84, R84, UR10 ;  /* 0x0000000a54547c20 */ /* 0x000fe20008410000 */
[----:B------:R-:W-:Y:S01]  /*14e0*/  FMUL.FTZ R83, R83, UR10 ;  /* 0x0000000a53537c20 */ /* 0x000fe20008410000 */
[----:B------:R-:W-:Y:S01]  /*14f0*/  F2FP.BF16.F32.PACK_AB R33, R35, R36 ;  /* 0x000000242321723e */ /* 0x000fe200000010ff */
[----:B------:R-:W-:Y:S01]  /*1500*/  FMUL.FTZ R75, R75, UR10 ;  /* 0x0000000a4b4b7c20 */ /* 0x000fe20008410000 */
[----:B------:R-:W-:Y:S01]  /*1510*/  FMUL.FTZ R80, R80, UR10 ;  /* 0x0000000a50507c20 */ /* 0x000fe20008410000 */
[----:B------:R-:W-:Y:S01]  /*1520*/  FMUL.FTZ R79, R79, UR10 ;  /* 0x0000000a4f4f7c20 */ /* 0x000fe20008410000 */
[----:B------:R-:W-:Y:S01]  /*1530*/  FMUL.FTZ R49, R74, UR10 ;  /* 0x0000000a4a317c20 */ /* 0x000fe20008410000 */
[----:B------:R-:W-:Y:S01]  /*1540*/  FMUL.FTZ R50, R73, UR10 ;  /* 0x0000000a49327c20 */ /* 0x000fe20008410000 */
[----:B------:R-:W-:Y:S01]  /*1550*/  FMUL.FTZ R72, R72, UR10 ;  /* 0x0000000a48487c20 */ /* 0x000fe20008410000 */
[----:B------:R-:W-:Y:S01]  /*1560*/  FMUL.FTZ R71, R71, UR10 ;  /* 0x0000000a47477c20 */ /* 0x000fe20008410000 */
[----:B-1----:R-:W-:Y:S01]  /*1570*/  ULEA UR4, UR6, UR4, 0x18 ;  /* 0x0000000406047291 */ /* 0x002fe2000f8ec03f */
[----:B------:R-:W-:Y:S01]  /*1580*/  FMUL.FTZ R51, R78, UR10 ;  /* 0x0000000a4e337c20 */ /* 0x000fe20008410000 */
[----:B------:R-:W-:Y:S01]  /*1590*/  FMUL.FTZ R52, R69, UR10 ;  /* 0x0000000a45347c20 */ /* 0x000fe20008410000 */
[----:B------:R-:W-:Y:S01]  /*15a0*/  FMUL.FTZ R68, R68, UR10 ;  /* 0x0000000a44447c20 */ /* 0x000fe20008410000 */
[----:B------:R-:W-:Y:S01]  /*15b0*/  FMUL.FTZ R67, R67, UR10 ;  /* 0x0000000a43437c20 */ /* 0x000fe20008410000 */
[----:B------:R-:W-:Y:S01]  /*15c0*/  FMUL.FTZ R53, R60, UR10 ;  /* 0x0000000a3c357c20 */ /* 0x000fe20008410000 */
[----:B------:R-:W-:Y:S01]  /*15d0*/  LEA R35, R5, UR4, 0x1 ;  /* 0x0000000405237c11 */ /* 0x000fe2000f8e08ff */
[----:B------:R-:W-:Y:S01]  /*15e0*/  FMUL.FTZ R66, R66, UR10 ;  /* 0x0000000a42427c20 */ /* 0x000fe20008410000 */
[----:B0-----:R-:W-:Y:S01]  /*15f0*/  SHF.R.S32.HI R44, RZ, 0x1f, R15 ;  /* 0x0000001fff2c7819 */ /* 0x001fe2000001140f */
[----:B------:R-:W-:Y:S01]  /*1600*/  FMUL.FTZ R65, R65, UR10 ;  /* 0x0000000a41417c20 */ /* 0x000fe20008410000 */
[----:B------:R-:W-:Y:S01]  /*1610*/  IADD3 R36, R35, 0x40, RZ ;  /* 0x0000004023247810 */ /* 0x000fe20007ffe0ff */
[----:B------:R-:W-:Y:S01]  /*1620*/  FMUL.FTZ R64, R64, UR10 ;  /* 0x0000000a40407c20 */ /* 0x000fe20008410000 */
[CC--:B------:R-:W-:Y:S01]  /*1630*/  LEA.HI R3, R44.reuse, R15.reuse, RZ, 0x3 ;  /* 0x0000000f2c037211 */ /* 0x0c0fe200078f18ff */
[----:B------:R-:W-:Y:S01]  /*1640*/  FMUL.FTZ R63, R63, UR10 ;  /* 0x0000000a3f3f7c20 */ /* 0x000fe20008410000 */
[-C--:B------:R-:W-:Y:S01]  /*1650*/  LEA.HI R6, R44, R15.reuse, RZ, 0x2 ;  /* 0x0000000f2c067211 */ /* 0x080fe200078f10ff */
[----:B------:R-:W-:Y:S01]  /*1660*/  FMUL.FTZ R40, R40, UR10 ;  /* 0x0000000a28287c20 */ /* 0x000fe20008410000 */
[----:B------:R-:W-:Y:S01]  /*1670*/  LOP3.LUT R46, R3, 0x1ffffff8, RZ, 0xc0, !PT ;  /* 0x1ffffff8032e7812 */ /* 0x000fe200078ec0ff */
[----:B------:R-:W-:Y:S01]  /*1680*/  FMUL.FTZ R39, R39, UR10 ;  /* 0x0000000a27277c20 */ /* 0x000fe20008410000 */
[----:B------:R-:W-:Y:S01]  /*1690*/  SHF.R.S32.HI R3, RZ, 0x3, R3 ;  /* 0x00000003ff037819 */ /* 0x000fe20000011403 */
[----:B------:R-:W-:Y:S01]  /*16a0*/  FMUL.FTZ R62, R62, UR10 ;  /* 0x0000000a3e3e7c20 */ /* 0x000fe20008410000 */
[--C-:B------:R-:W-:Y:S01]  /*16b0*/  SHF.R.S32.HI R45, RZ, 0x2, R6.reuse ;  /* 0x00000002ff2d7819 */ /* 0x100fe20000011406 */
[----:B------:R-:W-:Y:S01]  /*16c0*/  FMUL.FTZ R37, R37, UR10 ;  /* 0x0000000a25257c20 */ /* 0x000fe20008410000 */
[----:B------:R-:W-:Y:S01]  /*16d0*/  SHF.R.S32.HI R6, RZ, 0x1f, R6 ;  /* 0x0000001fff067819 */ /* 0x000fe20000011406 */
[----:B------:R-:W-:Y:S01]  /*16e0*/  IMAD.SHL.U32 R48, R3, 0x40, RZ ;  /* 0x0000004003307824 */ /* 0x000fe200078e00ff */
[----:B------:R-:W-:Y:S01]  /*16f0*/  IADD3 R47, -R46, R15, RZ ;  /* 0x0000000f2e2f7210 */ /* 0x000fe20007ffe1ff */
[----:B------:R-:W-:Y:S01]  /*1700*/  FMUL.FTZ R38, R38, UR10 ;  /* 0x0000000a26267c20 */ /* 0x000fe20008410000 */
[----:B------:R-:W-:Y:S01]  /*1710*/  LEA.HI R46, R6, R45, RZ, 0x3 ;  /* 0x0000002d062e7211 */ /* 0x000fe200078f18ff */
[----:B------:R-:W-:Y:S01]  /*1720*/  FMUL.FTZ R29, R29, UR10 ;  /* 0x0000000a1d1d7c20 */ /* 0x000fe20008410000 */
[----:B------:R-:W-:Y:S01]  /*1730*/  SHF.L.U32 R6, R47, 0x3, RZ ;  /* 0x000000032f067819 */ /* 0x000fe200000006ff */
[----:B------:R-:W-:Y:S01]  /*1740*/  FMUL.FTZ R28, R28, UR10 ;  /* 0x0000000a1c1c7c20 */ /* 0x000fe20008410000 */
[----:B------:R-:W-:Y:S01]  /*1750*/  LOP3.LUT R47, R48, 0x1c0, RZ, 0xc0, !PT ;  /* 0x000001c0302f7812 */ /* 0x000fe200078ec0ff */
[----:B------:R-:W-:Y:S01]  /*1760*/  FMUL.FTZ R27, R27, UR10 ;  /* 0x0000000a1b1b7c20 */ /* 0x000fe20008410000 */
[----:B------:R-:W-:Y:S01]  /*1770*/  LOP3.LUT R46, R46, 0xfffffff8, RZ, 0xc0, !PT ;  /* 0xfffffff82e2e7812 */ /* 0x000fe200078ec0ff */
[----:B------:R-:W-:Y:S01]  /*1780*/  FMUL.FTZ R34, R34, UR10 ;  /* 0x0000000a22227c20 */ /* 0x000fe20008410000 */
[----:B------:R-:W-:Y:S01]  /*1790*/  LOP3.LUT R48, R47, 0x38, R6, 0xf8, !PT ;  /* 0x000000382f307812 */ /* 0x000fe200078ef806 */
[----:B------:R-:W-:Y:S01]  /*17a0*/  FMUL.FTZ R57, R31, UR10 ;  /* 0x0000000a1f397c20 */ /* 0x000fe20008410000 */
[----:B------:R-:W-:Y:S01]  /*17b0*/  SHF.R.U32.HI R47, RZ, 0x3, R47 ;  /* 0x00000003ff2f7819 */ /* 0x000fe2000001162f */
[----:B------:R-:W-:Y:S01]  /*17c0*/  FMUL.FTZ R26, R26, UR10 ;  /* 0x0000000a1a1a7c20 */ /* 0x000fe20008410000 */
[----:B------:R-:W-:Y:S01]  /*17d0*/  LEA.HI R15, R44, R15, RZ, 0x6 ;  /* 0x0000000f2c0f7211 */ /* 0x000fe200078f30ff */
[----:B------:R-:W-:Y:S01]  /*17e0*/  FMUL.FTZ R44, R85, UR10 ;  /* 0x0000000a552c7c20 */ /* 0x000fe20008410000 */
[----:B------:R-:W-:Y:S01]  /*17f0*/  IADD3 R46, R45, -R46, RZ ;  /* 0x8000002e2d2e7210 */ /* 0x000fe20007ffe0ff */
[----:B------:R-:W-:Y:S01]  /*1800*/  FMUL.FTZ R45, R82, UR10 ;  /* 0x0000000a522d7c20 */ /* 0x000fe20008410000 */
[----:B------:R-:W-:Y:S01]  /*1810*/  LOP3.LUT R48, R48, R47, RZ, 0x3c, !PT ;  /* 0x0000002f30307212 */ /* 0x000fe200078e3cff */
[----:B------:R-:W-:Y:S01]  /*1820*/  FMUL.FTZ R47, R86, UR10 ;  /* 0x0000000a562f7c20 */ /* 0x000fe20008410000 */
[----:B------:R-:W-:Y:S01]  /*1830*/  SHF.R.S32.HI R15, RZ, 0x6, R15 ;  /* 0x00000006ff0f7819 */ /* 0x000fe2000001140f */
[----:B------:R-:W-:Y:S01]  /*1840*/  FMUL.FTZ R25, R25, UR10 ;  /* 0x0000000a19197c20 */ /* 0x000fe20008410000 */
[----:B------:R-:W-:Y:S01]  /*1850*/  LOP3.LUT P0, RZ, R46, 0x4, RZ, 0xc0, !PT ;  /* 0x000000042eff7812 */ /* 0x000fe2000780c0ff */
[----:B------:R-:W-:Y:S01]  /*1860*/  FMUL.FTZ R46, R81, UR10 ;  /* 0x0000000a512e7c20 */ /* 0x000fe20008410000 */
[----:B------:R-:W-:Y:S01]  /*1870*/  F2FP.BF16.F32.PACK_AB R7, R44, R7 ;  /* 0x000000072c07723e */ /* 0x000fe200000010ff */
[----:B------:R-:W-:-:S02]  /*1880*/  IMAD R15, R15, 0x200, R48 ;  /* 0x000002000f0f7824 */ /* 0x000fc400078e0230 */
[----:B------:R-:W-:Y:S01]  /*1890*/  FMUL.FTZ R48, R77, UR10 ;  /* 0x0000000a4d307c20 */ /* 0x000fe20008410000 */
[----:B------:R-:W-:Y:S01]  /*18a0*/  F2FP.BF16.F32.PACK_AB R44, R83, R84 ;  /* 0x00000054532c723e */ /* 0x000fe200000010ff */
[----:B------:R-:W-:Y:S01]  /*18b0*/  FMUL.FTZ R24, R24, UR10 ;  /* 0x0000000a18187c20 */ /* 0x000fe20008410000 */
[----:B------:R-:W-:Y:S01]  /*18c0*/  F2FP.BF16.F32.PACK_AB R45, R46, R45 ;  /* 0x0000002d2e2d723e */ /* 0x000fe200000010ff */
[----:B------:R-:W-:Y:S01]  /*18d0*/  STS [R35], R7 ;  /* 0x0000000723007388 */ /* 0x000fe20000000800 */
[----:B------:R-:W-:Y:S01]  /*18e0*/  F2FP.BF16.F32.PACK_AB R47, R48, R47 ;  /* 0x0000002f302f723e */ /* 0x000fe200000010ff */
[----:B------:R-:W-:Y:S01]  /*18f0*/  FMUL.FTZ R48, R76, UR10 ;  /* 0x0000000a4c307c20 */ /* 0x000fe20008410000 */
[----:B------:R-:W-:Y:S01]  /*1900*/  F2FP.BF16.F32.PACK_AB R46, R79, R80 ;  /* 0x000000504f2e723e */ /* 0x000fe200000010ff */
[----:B------:R-:W-:Y:S01]  /*1910*/  STS [R35+0x400], R44 ;  /* 0x0004002c23007388 */ /* 0x000fe20000000800 */
[----:B------:R-:W-:Y:S01]  /*1920*/  @P0 IADD3 R36, R35, -0x40, RZ ;  /* 0xffffffc023240810 */ /* 0x000fe20007ffe0ff */
[----:B------:R-:W-:Y:S01]  /*1930*/  FMUL.FTZ R23, R23, UR10 ;  /* 0x0000000a17177c20 */ /* 0x000fe20008410000 */
[----:B------:R-:W-:Y:S01]  /*1940*/  F2FP.BF16.F32.PACK_AB R48, R75, R48 ;  /* 0x000000304b30723e */ /* 0x000fe200000010ff */
[----:B------:R-:W-:Y:S01]  /*1950*/  FMUL.FTZ R30, R30, UR10 ;  /* 0x0000000a1e1e7c20 */ /* 0x000fe20008410000 */
[----:B------:R-:W-:Y:S01]  /*1960*/  F2FP.BF16.F32.PACK_AB R49, R50, R49 ;  /* 0x000000313231723e */ /* 0x000fe200000010ff */
[----:B------:R0:W-:Y:S01]  /*1970*/  STS [R36], R47 ;  /* 0x0000002f24007388 */ /* 0x0001e20000000800 */
[----:B------:R-:W-:Y:S01]  /*1980*/  F2FP.BF16.F32.PACK_AB R50, R71, R72 ;  /* 0x000000484732723e */ /* 0x000fe200000010ff */
[----:B------:R-:W-:Y:S01]  /*1990*/  FMUL.FTZ R21, R21, UR10 ;  /* 0x0000000a15157c20 */ /* 0x000fe20008410000 */
[----:B------:R-:W-:Y:S01]  /*19a0*/  F2FP.BF16.F32.PACK_AB R51, R52, R51 ;  /* 0x000000333433723e */ /* 0x000fe200000010ff */
[----:B------:R-:W-:Y:S01]  /*19b0*/  STS [R36+0x400], R48 ;  /* 0x0004003024007388 */ /* 0x000fe20000000800 */
[----:B------:R-:W-:Y:S01]  /*19c0*/  F2FP.BF16.F32.PACK_AB R52, R67, R68 ;  /* 0x000000444334723e */ /* 0x000fe200000010ff */
[----:B------:R-:W-:Y:S01]  /*19d0*/  FMUL.FTZ R20, R20, UR10 ;  /* 0x0000000a14147c20 */ /* 0x000fe20008410000 */
[----:B------:R-:W-:Y:S01]  /*19e0*/  F2FP.BF16.F32.PACK_AB R53, R56, R53 ;  /* 0x000000353835723e */ /* 0x000fe200000010ff */
[----:B------:R-:W-:Y:S01]  /*19f0*/  FMUL.FTZ R56, R32, UR10 ;  /* 0x0000000a20387c20 */ /* 0x000fe20008410000 */
[----:B------:R-:W-:Y:S01]  /*1a00*/  F2FP.BF16.F32.PACK_AB R41, R65, R66 ;  /* 0x000000424129723e */ /* 0x000fe200000010ff */
[----:B------:R-:W-:Y:S01]  /*1a10*/  FMUL.FTZ R19, R19, UR10 ;  /* 0x0000000a13137c20 */ /* 0x000fe20008410000 */
[----:B------:R-:W-:Y:S01]  /*1a20*/  F2FP.BF16.F32.PACK_AB R42, R63, R64 ;  /* 0x000000403f2a723e */ /* 0x000fe200000010ff */
[----:B------:R-:W-:Y:S01]  /*1a30*/  STS [R35+0x1000], R45 ;  /* 0x0010002d23007388 */ /* 0x000fe20000000800 */
[----:B------:R-:W-:Y:S01]  /*1a40*/  F2FP.BF16.F32.PACK_AB R31, R39, R40 ;  /* 0x00000028271f723e */ /* 0x000fe200000010ff */
[----:B------:R-:W-:Y:S01]  /*1a50*/  FMUL.FTZ R22, R22, UR10 ;  /* 0x0000000a16167c20 */ /* 0x000fe20008410000 */
[----:B------:R-:W-:Y:S01]  /*1a60*/  F2FP.BF16.F32.PACK_AB R32, R37, R62 ;  /* 0x0000003e2520723e */ /* 0x000fe200000010ff */
[----:B------:R-:W-:Y:S01]  /*1a70*/  STS [R35+0x1400], R46 ;  /* 0x0014002e23007388 */ /* 0x000fe20000000800 */
[----:B------:R-:W-:Y:S01]  /*1a80*/  FMUL.FTZ R13, R13, UR10 ;  /* 0x0000000a0d0d7c20 */ /* 0x000fe20008410000 */
[----:B------:R-:W-:Y:S01]  /*1a90*/  FMUL.FTZ R12, R12, UR10 ;  /* 0x0000000a0c0c7c20 */ /* 0x000fe20008410000 */
[----:B------:R-:W-:Y:S01]  /*1aa0*/  FMUL.FTZ R11, R11, UR10 ;  /* 0x0000000a0b0b7c20 */ /* 0x000fe20008410000 */
        /* <DEDUP_REMOVED lines=18> */
[----:B------:R-:W-:Y:S01]  /*1bd0*/  BSSY B0, `(.L_x_3) ;  /* 0x0000050000007945 */ /* 0x000fe20003800000 */
[----:B------:R-:W-:Y:S01]  /*1be0*/  F2FP.BF16.F32.PACK_AB R23, R23, R24 ;  /* 0x000000181717723e */ /* 0x000fe200000010ff */
[----:B------:R-:W-:Y:S01]  /*1bf0*/  STS [R36+0x2400], R53 ;  /* 0x0024003524007388 */ /* 0x000fe20000000800 */
[----:B------:R-:W-:Y:S01]  /*1c00*/  F2FP.BF16.F32.PACK_AB R30, R21, R30 ;  /* 0x0000001e151e723e */ /* 0x000fe200000010ff */
[----:B0-----:R-:W-:Y:S01]  /*1c10*/  VIADD R47, R6, 0x80 ;  /* 0x00000080062f7836 */ /* 0x001fe20000000000 */
[----:B------:R-:W-:Y:S01]  /*1c20*/  F2FP.BF16.F32.PACK_AB R19, R19, R20 ;  /* 0x000000141313723e */ /* 0x000fe200000010ff */
[----:B------:R0:W-:Y:S01]  /*1c30*/  STS [R35+0x3000], R41 ;  /* 0x0030002923007388 */ /* 0x0001e20000000800 */
[----:B------:R-:W-:Y:S01]  /*1c40*/  F2FP.BF16.F32.PACK_AB R22, R13, R22 ;  /* 0x000000160d16723e */ /* 0x000fe200000010ff */
[----:B------:R-:W1:Y:S01]  /*1c50*/  LDC.64 R20, c[0x0][0x448] ;  /* 0x00011200ff147b82 */ /* 0x000e620000000a00 */
[----:B------:R-:W-:Y:S01]  /*1c60*/  F2FP.BF16.F32.PACK_AB R26, R11, R12 ;  /* 0x0000000c0b1a723e */ /* 0x000fe200000010ff */
[----:B------:R-:W-:Y:S01]  /*1c70*/  STS [R35+0x3400], R42 ;  /* 0x0034002a23007388 */ /* 0x000fe20000000800 */
[----:B------:R-:W-:-:S02]  /*1c80*/  F2FP.BF16.F32.PACK_AB R24, R17, R18 ;  /* 0x000000121118723e */ /* 0x000fc400000010ff */
[----:B------:R-:W-:Y:S01]  /*1c90*/  F2FP.BF16.F32.PACK_AB R91, R91, R16 ;  /* 0x000000105b5b723e */ /* 0x000fe200000010ff */
[----:B------:R-:W-:Y:S01]  /*1ca0*/  STS [R36+0x3000], R54 ;  /* 0x0030003624007388 */ /* 0x000fe20000000800 */
[----:B------:R-:W-:Y:S01]  /*1cb0*/  F2FP.BF16.F32.PACK_AB R28, R9, R10 ;  /* 0x0000000a091c723e */ /* 0x000fe200000010ff */
[----:B0-----:R-:W0:Y:S01]  /*1cc0*/  LDC.64 R40, c[0x0][0x460] ;  /* 0x00011800ff287b82 */ /* 0x001e220000000a00 */
[----:B------:R-:W-:Y:S01]  /*1cd0*/  F2FP.BF16.F32.PACK_AB R5, R5, R8 ;  /* 0x000000080505723e */ /* 0x000fe200000010ff */
[----:B------:R-:W-:Y:S01]  /*1ce0*/  STS [R36+0x3400], R31 ;  /* 0x0034001f24007388 */ /* 0x000fe20000000800 */
[----:B------:R-:W-:Y:S01]  /*1cf0*/  LEA R44, R15, UR4, 0x1 ;  /* 0x000000040f2c7c11 */ /* 0x000fe2000f8e08ff */
[----:B------:R-:W-:Y:S01]  /*1d00*/  USHF.R.S32.HI UR4, URZ, 0x1f, UR5 ;  /* 0x0000001f3f047899 */ /* 0x000fe20008011405 */
[----:B------:R-:W-:Y:S01]  /*1d10*/  SHF.R.S32.HI R7, RZ, 0x1f, R6 ;  /* 0x0000001fff077819 */ /* 0x000fe20000011406 */
[----:B------:R-:W-:Y:S01]  /*1d20*/  STS [R35+0x4000], R32 ;  /* 0x0040002023007388 */ /* 0x000fe20000000800 */
[----:B------:R-:W-:-:S02]  /*1d30*/  SHF.R.S32.HI R45, RZ, 0x1f, R3 ;  /* 0x0000001fff2d7819 */ /* 0x000fc40000011403 */
[C---:B------:R-:W-:Y:S01]  /*1d40*/  IADD3 R46, R6.reuse, 0x40, RZ ;  /* 0x00000040062e7810 */ /* 0x040fe20007ffe0ff */
[----:B------:R-:W-:Y:S01]  /*1d50*/  STS [R35+0x4400], R33 ;  /* 0x0044002123007388 */ /* 0x000fe20000000800 */
[----:B------:R-:W-:-:S03]  /*1d60*/  IADD3 R48, R6, 0xc0, RZ ;  /* 0x000000c006307810 */ /* 0x000fc60007ffe0ff */
[----:B------:R-:W-:Y:S04]  /*1d70*/  STS [R36+0x4000], R29 ;  /* 0x0040001d24007388 */ /* 0x000fe80000000800 */
[----:B------:R-:W-:Y:S04]  /*1d80*/  STS [R36+0x4400], R27 ;  /* 0x0044001b24007388 */ /* 0x000fe80000000800 */
[----:B------:R-:W-:Y:S04]  /*1d90*/  STS [R35+0x5000], R34 ;  /* 0x0050002223007388 */ /* 0x000fe80000000800 */
[----:B------:R-:W-:Y:S04]  /*1da0*/  STS [R35+0x5400], R56 ;  /* 0x0054003823007388 */ /* 0x000fe80000000800 */
[----:B------:R-:W-:Y:S04]  /*1db0*/  STS [R36+0x5000], R25 ;  /* 0x0050001924007388 */ /* 0x000fe80000000800 */
[----:B------:R-:W-:Y:S04]  /*1dc0*/  STS [R36+0x5400], R23 ;  /* 0x0054001724007388 */ /* 0x000fe80000000800 */
[----:B------:R-:W-:Y:S04]  /*1dd0*/  STS [R35+0x6000], R30 ;  /* 0x0060001e23007388 */ /* 0x000fe80000000800 */
[----:B------:R-:W-:Y:S04]  /*1de0*/  STS [R35+0x6400], R19 ;  /* 0x0064001323007388 */ /* 0x000fe80000000800 */
[----:B------:R1:W-:Y:S04]  /*1df0*/  STS [R36+0x6000], R22 ;  /* 0x0060001624007388 */ /* 0x0003e80000000800 */
[----:B------:R-:W-:Y:S04]  /*1e00*/  STS [R36+0x6400], R26 ;  /* 0x0064001a24007388 */ /* 0x000fe80000000800 */
[----:B------:R2:W-:Y:S01]  /*1e10*/  STS [R35+0x7000], R24 ;  /* 0x0070001823007388 */ /* 0x0005e20000000800 */
[----:B-1----:R-:W-:-:S03]  /*1e20*/  IMAD.WIDE.U32 R22, R20, UR5, R6 ;  /* 0x0000000514167c25 */ /* 0x002fc6000f8e0006 */
[----:B------:R-:W-:Y:S01]  /*1e30*/  STS [R35+0x7400], R91 ;  /* 0x0074005b23007388 */ /* 0x000fe20000000800 */
[----:B------:R-:W-:-:S03]  /*1e40*/  IADD3 R4, P0, R4, R22, RZ ;  /* 0x0000001604047210 */ /* 0x000fc60007f1e0ff */
[----:B------:R-:W-:Y:S01]  /*1e50*/  STS [R36+0x7000], R28 ;  /* 0x0070001c24007388 */ /* 0x000fe20000000800 */
[----:B------:R-:W-:Y:S02]  /*1e60*/  VIADD R22, R3, 0x20 ;  /* 0x0000002003167836 */ /* 0x000fe40000000000 */
[----:B--2---:R-:W-:Y:S01]  /*1e70*/  IMAD R24, R20, UR4, RZ ;  /* 0x0000000414187c24 */ /* 0x004fe2000f8e02ff */
[----:B------:R1:W-:Y:S01]  /*1e80*/  STS [R36+0x7400], R5 ;  /* 0x0074000524007388 */ /* 0x0003e20000000800 */
[----:B------:R-:W-:Y:S01]  /*1e90*/  USHF.R.S32.HI UR4, URZ, 0x1f, UR7 ;  /* 0x0000001f3f047899 */ /* 0x000fe20008011407 */
[----:B------:R-:W-:Y:S01]  /*1ea0*/  BAR.SYNC.DEFER_BLOCKING 0x0 ;  /* 0x0000000000007b1d */ /* 0x000fe20000010000 */
[----:B-1----:R-:W-:Y:S01]  /*1eb0*/  IMAD R5, R21, UR5, R24 ;  /* 0x0000000515057c24 */ /* 0x002fe2000f8e0218 */
[----:B------:R-:W-:-:S03]  /*1ec0*/  IADD3 R24, R0, -UR5, RZ ;  /* 0x8000000500187c10 */ /* 0x000fc6000fffe0ff */
[----:B0-----:R-:W-:Y:S01]  /*1ed0*/  IMAD R0, R40, UR4, RZ ;  /* 0x0000000428007c24 */ /* 0x001fe2000f8e02ff */
[-C--:B------:R-:W-:Y:S02]  /*1ee0*/  ISETP.GE.AND P1, PT, R3, R24.reuse, PT ;  /* 0x000000180300720c */ /* 0x080fe40003f26270 */
[----:B------:R-:W-:Y:S01]  /*1ef0*/  IADD3.X R5, R2, R23, R5, P0, !PT ;  /* 0x0000001702057210 */ /* 0x000fe200007fe405 */
[----:B------:R-:W-:Y:S01]  /*1f00*/  IMAD R23, R41, UR7, R0 ;  /* 0x0000000729177c24 */ /* 0x000fe2000f8e0200 */
[----:B------:R-:W-:Y:S01]  /*1f10*/  ISETP.GE.AND P0, PT, R22, R24, PT ;  /* 0x000000181600720c */ /* 0x000fe20003f06270 */
[----:B------:R-:W-:-:S05]  /*1f20*/  IMAD.WIDE.U32 R40, R40, UR7, R4 ;  /* 0x0000000728287c25 */ /* 0x000fca000f8e0004 */
[----:B------:R-:W-:Y:S01]  /*1f30*/  IADD3 R23, R41, R23, RZ ;  /* 0x0000001729177210 */ /* 0x000fe20007ffe0ff */
[----:B------:R0:W1:Y:S04]  /*1f40*/  LDS.128 R16, [R44+0x1000] ;  /* 0x001000002c107984 */ /* 0x0000680000000c00 */
[----:B------:R0:W2:Y:S04]  /*1f50*/  LDS.128 R12, [R44+0x3000] ;  /* 0x003000002c0c7984 */ /* 0x0000a80000000c00 */
[----:B------:R0:W3:Y:S01]  /*1f60*/  LDS.128 R8, [R44+0x5000] ;  /* 0x005000002c087984 */ /* 0x0000e20000000c00 */
[----:B------:R-:W-:Y:S05]  /*1f70*/  @P1 BRA `(.L_x_4) ;  /* 0x0000000000541947 */ /* 0x000fea0003800000 */
[----:B------:R-:W-:Y:S01]  /*1f80*/  ULDC UR4, c[0x0][0x2d0] ;  /* 0x0000b40000047ab9 */ /* 0x000fe20000000800 */
[----:B------:R-:W4:Y:S01]  /*1f90*/  LDS.128 R24, [R44+0x2000] ;  /* 0x002000002c187984 */ /* 0x000f220000000c00 */
[----:B------:R-:W-:Y:S01]  /*1fa0*/  ISETP.GE.AND P1, PT, R6, UR4, PT ;  /* 0x0000000406007c0c */ /* 0x000fe2000bf26270 */
[-C--:B------:R-:W-:Y:S01]  /*1fb0*/  IMAD R0, R45, R20.reuse, RZ ;  /* 0x000000142d007224 */ /* 0x080fe200078e02ff */
[----:B------:R-:W-:Y:S01]  /*1fc0*/  ISETP.GE.AND P2, PT, R46, UR4, PT ;  /* 0x000000042e007c0c */ /* 0x000fe2000bf46270 */
[----:B------:R-:W5:Y:S01]  /*1fd0*/  LDS.128 R28, [R44+0x4000] ;  /* 0x004000002c1c7984 */ /* 0x000f620000000c00 */
[----:B------:R-:W-:Y:S01]  /*1fe0*/  IMAD.MOV.U32 R22, RZ, RZ, R40 ;  /* 0x000000ffff167224 */ /* 0x000fe200078e0028 */
[----:B------:R-:W-:Y:S01]  /*1ff0*/  ISETP.GE.AND P3, PT, R47, UR4, PT ;  /* 0x000000042f007c0c */ /* 0x000fe2000bf66270 */
[C---:B------:R-:W-:Y:S01]  /*2000*/  IMAD R43, R3.reuse, R21, R0 ;  /* 0x00000015032b7224 */ /* 0x040fe200078e0200 */
[----:B------:R-:W0:Y:S01]  /*2010*/  LDS.128 R32, [R44+0x6000] ;  /* 0x006000002c207984 */ /* 0x000e220000000c00 */
[----:B------:R-:W-:Y:S01]  /*2020*/  IMAD.WIDE.U32 R4, R3, R20, R22 ;  /* 0x0000001403047225 */ /* 0x000fe200078e0016 */
[----:B------:R-:W-:Y:S01]  /*2030*/  ISETP.GE.AND P4, PT, R48, UR4, PT ;  /* 0x0000000430007c0c */ /* 0x000fe2000bf86270 */
[----:B------:R-:W-:-:S03]  /*2040*/  ULDC.64 UR6, c[0x0][0x3e8] ;  /* 0x0000fa0000067ab9 */ /* 0x000fc60000000a00 */
[----:B------:R-:W1:Y:S01]  /*2050*/  @!P1 LDS.128 R36, [R44] ;  /* 0x000000002c249984 */ /* 0x000e620000000c00 */
[----:B------:R-:W-:Y:S02]  /*2060*/  IADD3 R5, R5, R43, RZ ;  /* 0x0000002b05057210 */ /* 0x000fe40007ffe0ff */
[----:B------:R-:W-:-:S04]  /*2070*/  LEA R42, P5, R4, UR6, 0x1 ;  /* 0x00000006042a7c11 */ /* 0x000fc8000f8a08ff */
[----:B------:R-:W-:-:S05]  /*2080*/  LEA.HI.X R43, R4, UR7, R5, 0x1, P5 ;  /* 0x00000007042b7c11 */ /* 0x000fca000a8f0c05 */
[----:B----4-:R4:W-:Y:S04]  /*2090*/  @!P2 STG.E.128 desc[UR8][R42.64+0x80], R24 ;  /* 0x000080182a00a986 */ /* 0x0109e8000c101d08 */
[----:B-----5:R4:W-:Y:S04]  /*20a0*/  @!P3 STG.E.128 desc[UR8][R42.64+0x100], R28 ;  /* 0x0001001c2a00b986 */ /* 0x0209e8000c101d08 */
[----:B0-----:R4:W-:Y:S04]  /*20b0*/  @!P4 STG.E.128 desc[UR8][R42.64+0x180], R32 ;  /* 0x000180202a00c986 */ /* 0x0019e8000c101d08 */
[----:B-1----:R4:W-:Y:S02]  /*20c0*/  @!P1 STG.E.128 desc[UR8][R42.64], R36 ;  /* 0x000000242a009986 */ /* 0x0029e4000c101d08 */
.L_x_4:
[----:B------:R-:W-:Y:S05]  /*20d0*/  BSYNC B0 ;  /* 0x0000000000007941 */ /* 0x000fea0003800000 */
.L_x_3:
[----:B----4-:R4:W0:Y:S01]  /*20e0*/  LDS.128 R24, [R44+0x7000] ;  /* 0x007000002c187984 */ /* 0x0108220000000c00 */
[----:B------:R-:W-:Y:S05]  /*20f0*/  @P0 EXIT ;  /* 0x000000000000094d */ /* 0x000fea0003800000 */
[----:B------:R-:W-:Y:S01]  /*2100*/  IADD3 R5, P0, R3, 0x20, RZ ;  /* 0x0000002003057810 */ /* 0x000fe20007f1e0ff */
[----:B------:R-:W-:Y:S01]  /*2110*/  IMAD.MOV.U32 R2, RZ, RZ, R40 ;  /* 0x000000ffff027224 */ /* 0x000fe200078e0028 */
[----:B------:R-:W-:Y:S01]  /*2120*/  ULDC.64 UR6, c[0x0][0x3e8] ;  /* 0x0000fa0000067ab9 */ /* 0x000fe20000000a00 */
[----:B------:R-:W-:Y:S01]  /*2130*/  ULDC UR4, c[0x0][0x2d0] ;  /* 0x0000b40000047ab9 */ /* 0x000fe20000000800 */
[----:B------:R-:W-:Y:S02]  /*2140*/  IADD3.X R3, RZ, R45, RZ, P0, !PT ;  /* 0x0000002dff037210 */ /* 0x000fe400007fe4ff */
[----:B------:R-:W-:Y:S02]  /*2150*/  ISETP.GE.AND P1, PT, R6, UR4, PT ;  /* 0x0000000406007c0c */ /* 0x000fe4000bf26270 */
[----:B------:R-:W-:Y:S01]  /*2160*/  ISETP.GE.AND P2, PT, R46, UR4, PT ;  /* 0x000000042e007c0c */ /* 0x000fe2000bf46270 */
[----:B------:R-:W-:Y:S01]  /*2170*/  IMAD R0, R3, R20, RZ ;  /* 0x0000001403007224 */ /* 0x000fe200078e02ff */
[----:B------:R-:W-:-:S02]  /*2180*/  MOV R3, R23 ;  /* 0x0000001700037202 */ /* 0x000fc40000000f00 */
[----:B------:R-:W-:Y:S01]  /*2190*/  ISETP.GE.AND P3, PT, R47, UR4, PT ;  /* 0x000000042f007c0c */ /* 0x000fe2000bf66270 */
[----:B------:R-:W-:-:S04]  /*21a0*/  IMAD.WIDE.U32 R2, R5, R20, R2 ;  /* 0x0000001405027225 */ /* 0x000fc800078e0002 */
[----:B------:R-:W-:Y:S01]  /*21b0*/  IMAD R5, R5, R21, R0 ;  /* 0x0000001505057224 */ /* 0x000fe200078e0200 */
[----:B------:R-:W-:-:S04]  /*21c0*/  LEA R4, P0, R2, UR6, 0x1 ;  /* 0x0000000602047c11 */ /* 0x000fc8000f8008ff */
[----:B------:R-:W-:-:S04]  /*21d0*/  IADD3 R3, R3, R5, RZ ;  /* 0x0000000503037210 */ /* 0x000fc80007ffe0ff */
[----:B------:R-:W-:Y:S02]  /*21e0*/  LEA.HI.X R5, R2, UR7, R3, 0x1, P0 ;  /* 0x0000000702057c11 */ /* 0x000fe400080f0c03 */
[----:B------:R-:W-:-:S03]  /*21f0*/  ISETP.GE.AND P0, PT, R48, UR4, PT ;  /* 0x0000000430007c0c */ /* 0x000fc6000bf06270 */
[----:B-1----:R1:W-:Y:S04]  /*2200*/  @!P1 STG.E.128 desc[UR8][R4.64], R16 ;  /* 0x0000001004009986 */ /* 0x0023e8000c101d08 */
[----:B--2---:R1:W-:Y:S04]  /*2210*/  @!P2 STG.E.128 desc[UR8][R4.64+0x80], R12 ;  /* 0x0000800c0400a986 */ /* 0x0043e8000c101d08 */
[----:B---3--:R1:W-:Y:S02]  /*2220*/  @!P3 STG.E.128 desc[UR8][R4.64+0x100], R8 ;  /* 0x000100080400b986 */ /* 0x0083e4000c101d08 */
[----:B------:R-:W-:Y:S05]  /*2230*/  @P0 EXIT ;  /* 0x000000000000094d */ /* 0x000fea0003800000 */
[----:B0-----:R-:W-:Y:S01]  /*2240*/  STG.E.128 desc[UR8][R4.64+0x180], R24 ;  /* 0x0001801804007986 */ /* 0x001fe2000c101d08 */
[----:B------:R-:W-:Y:S05]  /*2250*/  EXIT ;  /* 0x000000000000794d */ /* 0x000fea0003800000 */
.L_x_5:
[----:B------:R-:W-:-:S00]  /*2260*/  BRA `(.L_x_5) ;  /* 0xfffffffc00fc7947 */ /* 0x000fc0000383ffff */
[----:B------:R-:W-:-:S00]  /*2270*/  NOP ;  /* 0x0000000000007918 */ /* 0x000fc00000000000 */
        /* <DEDUP_REMOVED lines=8> */
.L_x_2019:


//--------------------- .text._ZN5flash44flash_bwd_dq_dk_dv_loop_seqk_parallel_kernelI23Flash_bwd_kernel_traitsILi256ELi64ELi32ELi8ELi4ELi1ELi2ELb1ELb1EN7cutlass10bfloat16_tE19Flash_kernel_traitsILi256ELi64ELi32ELi8ES3_EELb0ELb0ELb0ELb0ELb0ELb0ELb0EEEvNS_16Flash_bwd_paramsE --------------------------
	.section	.text._ZN5flash44flash_bwd_dq_dk_dv_loop_seqk_parallel_kernelI23Flash_bwd_kernel_traitsILi256ELi64ELi32ELi8ELi4ELi1ELi2ELb1ELb1EN7cutlass10bfloat16_tE19Flash_kernel_traitsILi256ELi64ELi32ELi8ES3_EELb0ELb0ELb0ELb0ELb0ELb0ELb0EEEvNS_16Flash_bwd_paramsE,"ax",@progbits
	.align	128
        .global         _ZN5flash44flash_bwd_dq_dk_dv_loop_seqk_parallel_kernelI23Flash_bwd_kernel_traitsILi256ELi64ELi32ELi8ELi4ELi1ELi2ELb1ELb1EN7cutlass10bfloat16_tE19Flash_kernel_traitsILi256ELi64ELi32ELi8ES3_EELb0ELb0ELb0ELb0ELb0ELb0ELb0EEEvNS_16Flash_bwd_paramsE
        .type           _ZN5flash44flash_bwd_dq_dk_dv_loop_seqk_parallel_kernelI23Flash_bwd_kernel_traitsILi256ELi64ELi32ELi8ELi4ELi1ELi2ELb1ELb1EN7cutlass10bfloat16_tE19Flash_kernel_traitsILi256ELi64ELi32ELi8ES3_EELb0ELb0ELb0ELb0ELb0ELb0ELb0EEEvNS_16Flash_bwd_paramsE,@function
        .size           _ZN5flash44flash_bwd_dq_dk_dv_loop_seqk_parallel_kernelI23Flash_bwd_kernel_traitsILi256ELi64ELi32ELi8ELi4ELi1ELi2ELb1ELb1EN7cutlass10bfloat16_tE19Flash_kernel_traitsILi256ELi64ELi32ELi8ES3_EELb0ELb0ELb0ELb0ELb0ELb0ELb0EEEvNS_16Flash_bwd_paramsE,(.L_x_2020 - _ZN5flash44flash_bwd_dq_dk_dv_loop_seqk_parallel_kernelI23Flash_bwd_kernel_traitsILi256ELi64ELi32ELi8ELi4ELi1ELi2ELb1ELb1EN7cutlass10bfloat16_tE19Flash_kernel_traitsILi256ELi64ELi32ELi8ES3_EELb0ELb0ELb0ELb0ELb0ELb0ELb0EEEvNS_16Flash_bwd_paramsE)
        .other          _ZN5flash44flash_bwd_dq_dk_dv_loop_seqk_parallel_kernelI23Flash_bwd_kernel_traitsILi256ELi64ELi32ELi8ELi4ELi1ELi2ELb1ELb1EN7cutlass10bfloat16_tE19Flash_kernel_traitsILi256ELi64ELi32ELi8ES3_EELb0ELb0ELb0ELb0ELb0ELb0ELb0EEEvNS_16Flash_bwd_paramsE,@"STO_CUDA_ENTRY STV_DEFAULT"
_ZN5flash44flash_bwd_dq_dk_dv_loop_seqk_parallel_kernelI23Flash_bwd_kernel_traitsILi256ELi64ELi32ELi8ELi4ELi1ELi2ELb1ELb1EN7cutlass10bfloat16_tE19Flash_kernel_traitsILi256ELi64ELi32ELi8ES3_EELb0ELb0ELb0ELb0ELb0ELb0ELb0EEEvNS_16Flash_bwd_paramsE:
.text._ZN5flash44flash_bwd_dq_dk_dv_loop_seqk_parallel_kernelI23Flash_bwd_kernel_traitsILi256ELi64ELi32ELi8ELi4ELi1ELi2ELb1ELb1EN7cutlass10bfloat16_tE19Flash_kernel_traitsILi256ELi64ELi32ELi8ES3_EELb0ELb0ELb0ELb0ELb0ELb0ELb0EEEvNS_16Flash_bwd_paramsE:
[----:B------:R-:W1:Y:S08]  /*0000*/  LDC R1, c[0x0][0x28] ;  /* 0x00000a00ff017b82 */ /* 0x000e700000000800 */
[----:B------:R-:W2:Y:S01]  /*0010*/  S2UR UR22, SR_CTAID.X ;  /* 0x00000000001679c3 */ /* 0x000ea20000002500 */
[----:B------:R-:W-:Y:S01]  /*0020*/  ULDC UR4, c[0x0][0x2c8] ;  /* 0x0000b20000047ab9 */ /* 0x000fe20000000800 */
[----:B-1----:R-:W-:Y:S01]  /*0030*/  IADD3 R1, R1, -0x10, RZ ;  /* 0xfffffff001017810 */ /* 0x002fe20007ffe0ff */
[----:B------:R-:W-:-:S04]  /*0040*/  UIADD3 UR5, UR4, 0x1f, URZ ;  /* 0x0000001f04057890 */ /* 0x000fc8000fffe03f */
[----:B------:R-:W-:-:S04]  /*0050*/  USHF.R.S32.HI UR4, URZ, 0x1f, UR5 ;  /* 0x0000001f3f047899 */ /* 0x000fc80008011405 */
[----:B------:R-:W-:-:S04]  /*0060*/  ULEA.HI UR4, UR4, UR5, URZ, 0x5 ;  /* 0x0000000504047291 */ /* 0x000fc8000f8f283f */
[----:B------:R-:W-:-:S04]  /*0070*/  USHF.R.S32.HI UR60, URZ, 0x5, UR4 ;  /* 0x000000053f3c7899 */ /* 0x000fc80008011404 */
[----:B--2---:R-:W-:-:S06]  /*0080*/  UISETP.GE.AND UP0, UPT, UR22, UR60, UPT ;  /* 0x0000003c1600728c */ /* 0x004fcc000bf06270 */
[----:B------:R-:W-:-:S13]  /*0090*/  PLOP3.LUT P0, PT, PT, PT, UP0, 0x80, 0x0 ;  /* 0x000000000000781c */ /* 0x000fda0003f0f008 */
[----:B------:R-:W-:Y:S05]  /*00a0*/  @P0 EXIT ;  /* 0x000000000000094d */ /* 0x000fea0003800000 */
[----:B------:R-:W1:Y:S01]  /*00b0*/  S2R R16, SR_TID.X ;  /* 0x0000000000107919 */ /* 0x000e620000002100 */
[----:B------:R-:W2:Y:S01]  /*00c0*/  S2UR UR4, SR_CgaCtaId ;  /* 0x00000000000479c3 */ /* 0x000ea20000008800 */
[----:B------:R-:W-:Y:S01]  /*00d0*/  UMOV UR5, 0x400 ;  /* 0x0000040000057882 */ /* 0x000fe20000000000 */
[----:B------:R-:W-:Y:S02]  /*00e0*/  IMAD.MOV.U32 R224, RZ, RZ, 0x20 ;  /* 0x00000020ffe07424 */ /* 0x000fe400078e00ff */
[----:B------:R-:W-:Y:S02]  /*00f0*/  IMAD.MOV.U32 R227, RZ, RZ, 0x40 ;  /* 0x00000040ffe37424 */ /* 0x000fe400078e00ff */
[----:B------:R-:W-:Y:S02]  /*0100*/  IMAD.MOV.U32 R251, RZ, RZ, 0x1c0 ;  /* 0x000001c0fffb7424 */ /* 0x000fe400078e00ff */
[----:B------:R-:W3:Y:S08]  /*0110*/  S2UR UR46, SR_CTAID.Y ;  /* 0x00000000002e79c3 */ /* 0x000ef00000002600 */
[----:B------:R-:W4:Y:S01]  /*0120*/  S2UR UR54, SR_CTAID.Z ;  /* 0x00000000003679c3 */ /* 0x000f220000002700 */
[----:B--2---:R-:W-:-:S04]  /*0130*/  ULEA UR4, UR4, UR5, 0x18 ;  /* 0x0000000504047291 */ /* 0x004fc8000f8ec03f */
[----:B------:R-:W-:Y:S02]  /*0140*/  UIADD3 UR7, UR4, 0x14000, URZ ;  /* 0x0001400004077890 */ /* 0x000fe4000fffe03f */
[----:B------:R-:W-:Y:S01]  /*0150*/  UIADD3 UR61, UR4, 0x10000, URZ ;  /* 0x00010000043d7890 */ /* 0x000fe2000fffe03f */
[----:B-1----:R-:W-:Y:S01]  /*0160*/  SHF.R.S32.HI R12, RZ, 0x1f, R16 ;  /* 0x0000001fff0c7819 */ /* 0x002fe20000011410 */
[----:B---3--:R-:W-:-:S03]  /*0170*/  USHF.L.U32 UR5, UR46, 0x7, URZ ;  /* 0x000000072e057899 */ /* 0x008fc6000800063f */
[CC--:B------:R-:W-:Y:S02]  /*0180*/  LEA.HI R17, R12.reuse, R16.reuse, RZ, 0x3 ;  /* 0x000000100c117211 */ /* 0x0c0fe400078f18ff */
[CC--:B------:R-:W-:Y:S02]  /*0190*/  LEA.HI R15, R12.reuse, R16.reuse, RZ, 0x2 ;  /* 0x000000100c0f7211 */ /* 0x0c0fe400078f10ff */
[----:B------:R-:W-:Y:S01]  /*01a0*/  LEA.HI R10, R12, R16, RZ, 0x4 ;  /* 0x000000100c0a7211 */ /* 0x000fe200078f20ff */
[----:B----4-:R-:W-:Y:S01]  /*01b0*/  USHF.R.S32.HI UR6, URZ, 0x1f, UR54 ;  /* 0x0000001f3f067899 */ /* 0x010fe20008011436 */
[----:B------:R-:W-:Y:S02]  /*01c0*/  SHF.R.S32.HI R5, RZ, 0x3, R17 ;  /* 0x00000003ff057819 */ /* 0x000fe40000011411 */
[--C-:B------:R-:W-:Y:S02]  /*01d0*/  SHF.R.S32.HI R8, RZ, 0x2, R15.reuse ;  /* 0x00000002ff087819 */ /* 0x100fe4000001140f */
[----:B------:R-:W-:Y:S01]  /*01e0*/  SHF.R.S32.HI R2, RZ, 0x1f, R15 ;  /* 0x0000001fff027819 */ /* 0x000fe2000001140f */
[----:B------:R-:W-:Y:S01]  /*01f0*/  IMAD.SHL.U32 R5, R5, 0x40, RZ ;  /* 0x0000004005057824 */ /* 0x000fe200078e00ff */
[----:B------:R-:W-:-:S02]  /*0200*/  LOP3.LUT R0, R17, 0xfffffff8, RZ, 0xc0, !PT ;  /* 0xfffffff811007812 */ /* 0x000fc400078ec0ff */
[----:B------:R-:W-:Y:S02]  /*0210*/  LEA.HI R13, R12, R16, RZ, 0x5 ;  /* 0x000000100c0d7211 */ /* 0x000fe400078f28ff */
[----:B------:R-:W-:Y:S01]  /*0220*/  SHF.R.S32.HI R7, RZ, 0x4, R10 ;  /* 0x00000004ff077819 */ /* 0x000fe2000001140a */
[----:B------:R-:W-:Y:S01]  /*0230*/  IMAD.IADD R0, R16, 0x1, -R0 ;  /* 0x0000000110007824 */ /* 0x000fe200078e0a00 */
[----:B------:R-:W-:Y:S02]  /*0240*/  LEA.HI R2, R2, R8, RZ, 0x3 ;  /* 0x0000000802027211 */ /* 0x000fe400078f18ff */
[----:B------:R-:W-:Y:S02]  /*0250*/  LOP3.LUT R3, R13, 0xffffffe0, RZ, 0xc0, !PT ;  /* 0xffffffe00d037812 */ /* 0x000fe400078ec0ff */
[----:B------:R-:W-:Y:S02]  /*0260*/  LEA.HI R6, R10, R7, RZ, 0x1 ;  /* 0x000000070a067211 */ /* 0x000fe400078f08ff */
[----:B------:R-:W-:Y:S01]  /*0270*/  LOP3.LUT R4, R2, 0xfffffff8, RZ, 0xc0, !PT ;  /* 0xfffffff802047812 */ /* 0x000fe200078ec0ff */
[----:B------:R-:W-:Y:S01]  /*0280*/  IMAD.IADD R3, R16, 0x1, -R3 ;  /* 0x0000000110037824 */ /* 0x000fe200078e0a03 */
[----:B------:R-:W-:Y:S01]  /*0290*/  LOP3.LUT R2, R5, 0x1c0, RZ, 0xc0, !PT ;  /* 0x000001c005027812 */ /* 0x000fe200078ec0ff */
[----:B------:R-:W-:Y:S01]  /*02a0*/  IMAD.SHL.U32 R5, R0, 0x8, RZ ;  /* 0x0000000800057824 */ /* 0x000fe200078e00ff */
[----:B------:R-:W-:Y:S01]  /*02b0*/  LOP3.LUT R6, R6, 0xfffffffe, RZ, 0xc0, !PT ;  /* 0xfffffffe06067812 */ /* 0x000fe200078ec0ff */
[----:B------:R-:W-:Y:S01]  /*02c0*/  IMAD.IADD R8, R8, 0x1, -R4 ;  /* 0x0000000108087824 */ /* 0x000fe200078e0a04 */
[----:B------:R-:W-:-:S02]  /*02d0*/  LOP3.LUT P0, RZ, R0, 0x4, RZ, 0xc0, !PT ;  /* 0x0000000400ff7812 */ /* 0x000fc4000780c0ff */
[----:B------:R-:W-:Y:S01]  /*02e0*/  LOP3.LUT R4, R2, 0x38, R5, 0xf8, !PT ;  /* 0x0000003802047812 */ /* 0x000fe200078ef805 */
[----:B------:R-:W-:Y:S01]  /*02f0*/  IMAD.IADD R11, R7, 0x1, -R6 ;  /* 0x00000001070b7824 */ /* 0x000fe200078e0a06 */
[----:B------:R-:W-:Y:S01]  /*0300*/  SHF.R.U32.HI R2, RZ, 0x3, R2 ;  /* 0x00000003ff027819 */ /* 0x000fe20000011602 */
[----:B------:R-:W-:Y:S01]  /*0310*/  IMAD.SHL.U32 R5, R0, 0x40, RZ ;  /* 0x0000004000057824 */ /* 0x000fe200078e00ff */
[----:B------:R-:W-:Y:S02]  /*0320*/  SHF.R.S32.HI R6, RZ, 0x1f, R3 ;  /* 0x0000001fff067819 */ /* 0x000fe40000011403 */
[----:B------:R-:W-:Y:S02]  /*0330*/  LOP3.LUT R9, R4, R2, RZ, 0x3c, !PT ;  /* 0x0000000204097212 */ /* 0x000fe400078e3cff */
[----:B------:R-:W-:Y:S01]  /*0340*/  LEA.HI R18, R6, R3, RZ, 0x2 ;  /* 0x0000000306127211 */ /* 0x000fe200078f10ff */
[----:B------:R-:W-:Y:S01]  /*0350*/  IMAD.SHL.U32 R3, R11, 0x100, RZ ;  /* 0x000001000b037824 */ /* 0x000fe200078e00ff */
[----:B------:R-:W-:Y:S01]  /*0360*/  LOP3.LUT R2, R5, 0x1c0, RZ, 0xc0, !PT ;  /* 0x000001c005027812 */ /* 0x000fe200078ec0ff */
[----:B------:R-:W-:Y:S01]  /*0370*/  IMAD.SHL.U32 R5, R0, 0x20, RZ ;  /* 0x0000002000057824 */ /* 0x000fe200078e00ff */
[----:B------:R-:W-:-:S02]  /*0380*/  LEA.HI R7, R12, R16, RZ, 0x7 ;  /* 0x000000100c077211 */ /* 0x000fc400078f38ff */
[----:B------:R-:W-:Y:S02]  /*0390*/  LOP3.LUT R6, R2, 0x8, R17, 0xf8, !PT ;  /* 0x0000000802067812 */ /* 0x000fe400078ef811 */
[----:B------:R-:W-:Y:S02]  /*03a0*/  SHF.R.S32.HI R7, RZ, 0x7, R7 ;  /* 0x00000007ff077819 */ /* 0x000fe40000011407 */
[----:B------:R-:W-:Y:S02]  /*03b0*/  SHF.R.U32.HI R2, RZ, 0x3, R2 ;  /* 0x00000003ff027819 */ /* 0x000fe40000011602 */
[----:B------:R-:W-:Y:S02]  /*03c0*/  LOP3.LUT R3, R3, 0x100, RZ, 0xc0, !PT ;  /* 0x0000010003037812 */ /* 0x000fe400078ec0ff */
[----:B------:R-:W-:Y:S01]  /*03d0*/  LOP3.LUT P5, RZ, R0, 0x2, RZ, 0xc0, !PT ;  /* 0x0000000200ff7812 */ /* 0x000fe200078ac0ff */
[----:B------:R-:W-:Y:S01]  /*03e0*/  IMAD R0, R7, 0x2, R11 ;  /* 0x0000000207007824 */ /* 0x000fe200078e020b */
[----:B------:R-:W-:-:S02]  /*03f0*/  LOP3.LUT R2, R6, R2, RZ, 0x3c, !PT ;  /* 0x0000000206027212 */ /* 0x000fc400078e3cff */
[----:B------:R-:W-:Y:S02]  /*0400*/  LOP3.LUT R14, R3, 0xe0, R5, 0xf8, !PT ;  /* 0x000000e0030e7812 */ /* 0x000fe400078ef805 */
[----:B------:R-:W-:Y:S01]  /*0410*/  LOP3.LUT R3, R10, 0xfffffff0, RZ, 0xc0, !PT ;  /* 0xfffffff00a037812 */ /* 0x000fe200078ec0ff */
[----:B------:R-:W-:Y:S01]  /*0420*/  IMAD.U32 R234, R0, 0x200, R2 ;  /* 0x0000020000ea7824 */ /* 0x000fe200078e0002 */
[----:B------:R-:W-:Y:S02]  /*0430*/  LOP3.LUT R4, R8, 0x1, RZ, 0xc0, !PT ;  /* 0x0000000108047812 */ /* 0x000fe400078ec0ff */
[----:B------:R-:W-:Y:S01]  /*0440*/  LOP3.LUT R2, R15, 0x7ffffffc, RZ, 0xc0, !PT ;  /* 0x7ffffffc0f027812 */ /* 0x000fe200078ec0ff */
[----:B------:R-:W-:Y:S01]  /*0450*/  IMAD.IADD R0, R16, 0x1, -R3 ;  /* 0x0000000110007824 */ /* 0x000fe200078e0a03 */
[----:B------:R-:W-:Y:S02]  /*0460*/  LEA.HI R5, R12, R16, RZ, 0x6 ;  /* 0x000000100c057211 */ /* 0x000fe400078f30ff */
[----:B------:R-:W-:Y:S01]  /*0470*/  ISETP.NE.U32.AND P1, PT, R4, 0x1, PT ;  /* 0x000000010400780c */ /* 0x000fe20003f25070 */
[----:B------:R-:W-:Y:S01]  /*0480*/  IMAD.SHL.U32 R4, R8, 0x20, RZ ;  /* 0x0000002008047824 */ /* 0x000fe200078e00ff */
[----:B------:R-:W-:Y:S01]  /*0490*/  SHF.R.S32.HI R3, RZ, 0x6, R5 ;  /* 0x00000006ff037819 */ /* 0x000fe20000011405 */
[C---:B------:R-:W-:Y:S01]  /*04a0*/  IMAD.IADD R15, R16.reuse, 0x1, -R2 ;  /* 0x00000001100f7824 */ /* 0x040fe200078e0a02 */
[----:B------:R-:W-:Y:S01]  /*04b0*/  SHF.R.S32.HI R6, RZ, 0x1f, R0 ;  /* 0x0000001fff067819 */ /* 0x000fe20000011400 */
[----:B------:R-:W-:Y:S01]  /*04c0*/  IMAD.SHL.U32 R16, R16, 0x2, RZ ;  /* 0x0000000210107824 */ /* 0x000fe200078e00ff */
[----:B------:R-:W-:Y:S01]  /*04d0*/  LOP3.LUT R4, R4, 0xe0, RZ, 0xc0, !PT ;  /* 0x000000e004047812 */ /* 0x000fe200078ec0ff */
[----:B------:R-:W-:Y:S01]  /*04e0*/  IMAD.SHL.U32 R2, R7, 0x10, RZ ;  /* 0x0000001007027824 */ /* 0x000fe200078e00ff */
[----:B------:R-:W-:Y:S01]  /*04f0*/  LEA.HI R226, R6, R0, RZ, 0x3 ;  /* 0x0000000006e27211 */ /* 0x000fe200078f18ff */
[C---:B------:R-:W-:Y:S01]  /*0500*/  IMAD R237, R3.reuse, 0x200, R9 ;  /* 0x0000020003ed7824 */ /* 0x040fe200078e0209 */
[----:B------:R-:W-:Y:S01]  /*0510*/  LOP3.LUT P6, RZ, R0, 0x4, RZ, 0xc0, !PT ;  /* 0x0000000400ff7812 */ /* 0x000fe200078cc0ff */
[----:B------:R-:W-:Y:S01]  /*0520*/  IMAD.SHL.U32 R9, R3, 0x8, RZ ;  /* 0x0000000803097824 */ /* 0x000fe200078e00ff */
[----:B------:R-:W-:Y:S01]  /*0530*/  LOP3.LUT R7, R2, 0x6, R16, 0xf8, !PT ;  /* 0x0000000602077812 */ /* 0x000fe200078ef810 */
[C---:B------:R-:W-:Y:S01]  /*0540*/  IMAD.SHL.U32 R3, R11.reuse, 0x8, RZ ;  /* 0x000000080b037824 */ /* 0x040fe200078e00ff */
[----:B------:R-:W-:Y:S01]  /*0550*/  LOP3.LUT R10, R4, 0x10, R2, 0xf8, !PT ;  /* 0x00000010040a7812 */ /* 0x000fe200078ef802 */
[----:B------:R-:W-:Y:S01]  /*0560*/  IMAD.SHL.U32 R2, R11, 0x20, RZ ;  /* 0x000000200b027824 */ /* 0x000fe200078e00ff */
[----:B------:R-:W-:Y:S01]  /*0570*/  LOP3.LUT R4, R226, 0xfffffff8, RZ, 0xc0, !PT ;  /* 0xfffffff8e2047812 */ /* 0x000fe200078ec0ff */
[----:B------:R1:W-:Y:S01]  /*0580*/  STL [R1+0x4], R7 ;  /* 0x0000040701007387 */ /* 0x0003e20000100800 */
[----:B------:R-:W-:Y:S01]  /*0590*/  LOP3.LUT R12, R3, 0x8, RZ, 0xc0, !PT ;  /* 0x00000008030c7812 */ /* 0x000fe200078ec0ff */
[----:B------:R-:W-:Y:S01]  /*05a0*/  IMAD.SHL.U32 R3, R8, 0x4, RZ ;  /* 0x0000000408037824 */ /* 0x000fe200078e00ff */
[----:B------:R-:W-:Y:S01]  /*05b0*/  SHF.R.S32.HI R5, RZ, 0x5, R13 ;  /* 0x00000005ff057819 */ /* 0x000fe2000001140d */
[----:B------:R-:W-:Y:S01]  /*05c0*/  IMAD.IADD R6, R0, 0x1, -R4 ;  /* 0x0000000100067824 */ /* 0x000fe200078e0a04 */
[----:B------:R-:W-:Y:S01]  /*05d0*/  LOP3.LUT P2, RZ, R8, 0x2, RZ, 0xc0, !PT ;  /* 0x0000000208ff7812 */ /* 0x000fe2000784c0ff */
[----:B------:R-:W-:Y:S01]  /*05e0*/  IMAD.SHL.U32 R4, R0, 0x4, RZ ;  /* 0x0000000400047824 */ /* 0x000fe200078e00ff */
[----:B------:R-:W-:Y:S01]  /*05f0*/  LOP3.LUT R10, R10, 0x18, R3, 0x78, !PT ;  /* 0x000000180a0a7812 */ /* 0x000fe200078e7803 */
[----:B------:R-:W-:Y:S01]  /*0600*/  IMAD.SHL.U32 R226, R226, 0x40, RZ ;  /* 0x00000040e2e27824 */ /* 0x000fe200078e00ff */
[----:B------:R-:W-:-:S02]  /*0610*/  LOP3.LUT P4, RZ, R6, 0x4, RZ, 0xc0, !PT ;  /* 0x0000000406ff7812 */ /* 0x000fc4000788c0ff */
[----:B------:R-:W-:Y:S02]  /*0620*/  LOP3.LUT P3, RZ, R6, 0x2, RZ, 0xc0, !PT ;  /* 0x0000000206ff7812 */ /* 0x000fe4000786c0ff */
[----:B------:R-:W-:Y:S02]  /*0630*/  SHF.R.U32.HI R3, RZ, 0x3, R14 ;  /* 0x00000003ff037819 */ /* 0x000fe4000001160e */
[----:B------:R-:W-:Y:S02]  /*0640*/  LOP3.LUT R226, R226, 0xfffffe00, RZ, 0xc0, !PT ;  /* 0xfffffe00e2e27812 */ /* 0x000fe400078ec0ff */
[----:B------:R-:W-:Y:S02]  /*0650*/  SEL R225, R224, 0xffffffe0, !P0 ;  /* 0xffffffe0e0e17807 */ /* 0x000fe40004000000 */
[----:B------:R-:W-:Y:S02]  /*0660*/  SEL R231, R227, 0xffffffc0, !P0 ;  /* 0xffffffc0e3e77807 */ /* 0x000fe40004000000 */
[----:B------:R-:W-:-:S02]  /*0670*/  SEL R251, R251, 0x240, !P1 ;  /* 0x00000240fbfb7807 */ /* 0x000fc40004800000 */
[----:B------:R-:W-:Y:S01]  /*0680*/  SEL R227, R227, 0xffffffc0, !P4 ;  /* 0xffffffc0e3e37807 */ /* 0x000fe20006000000 */
[----:B-1----:R-:W-:Y:S01]  /*0690*/  IMAD.SHL.U32 R7, R0, 0x20, RZ ;  /* 0x0000002000077824 */ /* 0x002fe200078e00ff */
[----:B------:R-:W-:Y:S02]  /*06a0*/  LOP3.LUT R0, R2, 0x20, RZ, 0xc0, !PT ;  /* 0x0000002002007812 */ /* 0x000fe400078ec0ff */
[----:B------:R-:W-:Y:S02]  /*06b0*/  LEA R237, R237, UR4, 0x1 ;  /* 0x00000004eded7c11 */ /* 0x000fe4000f8e08ff */
[----:B------:R-:W-:Y:S02]  /*06c0*/  LOP3.LUT R2, R12, 0x1e0, R7, 0xf8, !PT ;  /* 0x000001e00c027812 */ /* 0x000fe400078ef807 */
[----:B------:R-:W-:Y:S02]  /*06d0*/  SHF.R.S32.HI R7, RZ, 0x1f, R13 ;  /* 0x0000001fff077819 */ /* 0x000fe4000001140d */
[----:B------:R-:W-:Y:S01]  /*06e0*/  LOP3.LUT R8, R2, 0x38, R4, 0x78, !PT ;  /* 0x0000003802087812 */ /* 0x000fe200078e7804 */
[----:B------:R-:W-:Y:S01]  /*06f0*/  IMAD.SHL.U32 R4, R15, 0x2, RZ ;  /* 0x000000020f047824 */ /* 0x000fe200078e00ff */
[----:B------:R-:W-:-:S02]  /*0700*/  LEA.HI R2, R7, R5, RZ, 0x2 ;  /* 0x0000000507027211 */ /* 0x000fc400078f10ff */
[----:B------:R-:W-:Y:S02]  /*0710*/  LOP3.LUT R9, R0, 0x18, R9, 0xf8, !PT ;  /* 0x0000001800097812 */ /* 0x000fe400078ef809 */
[----:B------:R-:W-:Y:S02]  /*0720*/  LEA.HI R0, R13, R5, RZ, 0x1 ;  /* 0x000000050d007211 */ /* 0x000fe400078f08ff */
[----:B------:R-:W-:Y:S02]  /*0730*/  LOP3.LUT R2, R2, 0xfffffffc, RZ, 0xc0, !PT ;  /* 0xfffffffc02027812 */ /* 0x000fe400078ec0ff */
[----:B------:R-:W-:-:S03]  /*0740*/  LOP3.LUT R0, R0, 0x3ffffe, RZ, 0xc0, !PT ;  /* 0x003ffffe00007812 */ /* 0x000fc600078ec0ff */
[C---:B------:R-:W-:Y:S02]  /*0750*/  IMAD.IADD R7, R5.reuse, 0x1, -R2 ;  /* 0x0000000105077824 */ /* 0x040fe400078e0a02 */
[----:B------:R-:W-:Y:S02]  /*0760*/  IMAD.SHL.U32 R2, R6, 0x40, RZ ;  /* 0x0000004006027824 */ /* 0x000fe400078e00ff */
[----:B------:R-:W-:Y:S01]  /*0770*/  IMAD.IADD R232, R5, 0x1, -R0 ;  /* 0x0000000105e87824 */ /* 0x000fe200078e0a00 */
[----:B------:R-:W-:Y:S01]  /*0780*/  LOP3.LUT R0, R14, 0x8, R17, 0xf8, !PT ;  /* 0x000000080e007812 */ /* 0x000fe200078ef811 */
[----:B------:R-:W-:Y:S01]  /*0790*/  IMAD R6, R7, 0x200, R4 ;  /* 0x0000020007067824 */ /* 0x000fe200078e0204 */
[----:B------:R-:W-:Y:S01]  /*07a0*/  LOP3.LUT R2, R2, 0x1c0, RZ, 0xc0, !PT ;  /* 0x000001c002027812 */ /* 0x000fe200078ec0ff */
[----:B------:R-:W-:Y:S01]  /*07b0*/  IMAD.SHL.U32 R4, R5, 0x8, RZ ;  /* 0x0000000805047824 */ /* 0x000fe200078e00ff */
[----:B------:R-:W-:Y:S01]  /*07c0*/  LOP3.LUT R3, R0, 0x38, R3, 0x78, !PT ;  /* 0x0000003800037812 */ /* 0x000fe200078e7803 */
[----:B------:R-:W-:-:S02]  /*07d0*/  IMAD.IADD R10, R6, 0x1, R10 ;  /* 0x00000001060a7824 */ /* 0x000fc400078e020a */
[----:B------:R-:W-:Y:S01]  /*07e0*/  IMAD R232, R232, 0x200, R8 ;  /* 0x00000200e8e87824 */ /* 0x000fe200078e0208 */
[----:B------:R-:W-:Y:S01]  /*07f0*/  LOP3.LUT R0, R4, 0x38, RZ, 0xc0, !PT ;  /* 0x0000003804007812 */ /* 0x000fe200078ec0ff */
[----:B------:R-:W-:Y:S01]  /*0800*/  IMAD.U32 R8, RZ, RZ, UR5 ;  /* 0x00000005ff087e24 */ /* 0x000fe2000f8e00ff */
[----:B------:R-:W-:Y:S01]  /*0810*/  SHF.R.U32.HI R4, RZ, 0x3, R2 ;  /* 0x00000003ff047819 */ /* 0x000fe20000011602 */
[----:B------:R-:W-:Y:S01]  /*0820*/  USHF.R.S32.HI UR5, URZ, 0x1f, UR46 ;  /* 0x0000001f3f057899 */ /* 0x000fe2000801142e */
[----:B------:R-:W-:Y:S02]  /*0830*/  LEA R249, R10, UR4, 0x1 ;  /* 0x000000040af97c11 */ /* 0x000fe4000f8e08ff */
[CC--:B------:R-:W-:Y:S02]  /*0840*/  LOP3.LUT R0, R4.reuse, R2.reuse, R0, 0x1e, !PT ;  /* 0x0000000204007212 */ /* 0x0c0fe400078e1e00 */
[C---:B------:R-:W-:Y:S01]  /*0850*/  LOP3.LUT R6, R4.reuse, R2, R12, 0x1e, !PT ;  /* 0x0000000204067212 */ /* 0x040fe200078e1e0c */
[----:B------:R-:W-:Y:S01]  /*0860*/  VIADD R250, R249, 0x10 ;  /* 0x00000010f9fa7836 */ /* 0x000fe20000000000 */
[----:B------:R-:W-:Y:S01]  /*0870*/  LOP3.LUT R5, R4, R9, R2, 0x1e, !PT ;  /* 0x0000000904057212 */ /* 0x000fe200078e1e02 */
[----:B------:R-:W-:Y:S01]  /*0880*/  IMAD R2, R11, 0x1000, R226 ;  /* 0x000010000b027824 */ /* 0x000fe200078e02e2 */
[----:B------:R-:W-:Y:S01]  /*0890*/  SHF.R.S32.HI R4, RZ, 0x2, R18 ;  /* 0x00000002ff047819 */ /* 0x000fe20000011412 */
[----:B------:R-:W-:Y:S01]  /*08a0*/  @P2 VIADD R250, R249, 0xfffffff0 ;  /* 0xfffffff0f9fa2836 */ /* 0x000fe20000000000 */
[----:B------:R-:W-:Y:S01]  /*08b0*/  LEA R3, R3, UR4, 0x1 ;  /* 0x0000000403037c11 */ /* 0x000fe2000f8e08ff */
[----:B------:R-:W-:-:S02]  /*08c0*/  IMAD.IADD R233, R2, 0x1, R0 ;  /* 0x0000000102e97824 */ /* 0x000fc400078e0200 */
[----:B------:R-:W-:Y:S02]  /*08d0*/  IMAD.U32 R0, RZ, RZ, UR6 ;  /* 0x00000006ff007e24 */ /* 0x000fe4000f8e00ff */
[----:B------:R-:W-:Y:S02]  /*08e0*/  IMAD.U32 R0, RZ, RZ, UR5 ;  /* 0x00000005ff007e24 */ /* 0x000fe4000f8e00ff */
[----:B------:R-:W-:Y:S01]  /*08f0*/  IMAD R2, R7, 0x400, R226 ;  /* 0x0000040007027824 */ /* 0x000fe200078e02e2 */
[----:B------:R-:W-:Y:S01]  /*0900*/  LOP3.LUT R226, R5, R226, RZ, 0xfc, !PT ;  /* 0x000000e205e27212 */ /* 0x000fe200078efcff */
[----:B------:R-:W-:Y:S02]  /*0910*/  IMAD.U32 R0, RZ, RZ, UR6 ;  /* 0x00000006ff007e24 */ /* 0x000fe4000f8e00ff */
[----:B------:R-:W-:Y:S01]  /*0920*/  IMAD.U32 R0, RZ, RZ, UR5 ;  /* 0x00000005ff007e24 */ /* 0x000fe2000f8e00ff */
[----:B------:R-:W-:Y:S01]  /*0930*/  UIADD3 UR5, UR4, 0x14000, URZ ;  /* 0x0001400004057890 */ /* 0x000fe2000fffe03f */
[----:B------:R-:W-:-:S02]  /*0940*/  IMAD.IADD R2, R2, 0x1, R6 ;  /* 0x0000000102027824 */ /* 0x000fc400078e0206 */
[----:B------:R-:W-:Y:S01]  /*0950*/  IMAD.U32 R0, RZ, RZ, UR6 ;  /* 0x00000006ff007e24 */ /* 0x000fe2000f8e00ff */
[----:B------:R-:W-:Y:S01]  /*0960*/  SEL R0, R224, 0xffffffe0, !P5 ;  /* 0xffffffe0e0007807 */ /* 0x000fe20006800000 */
[----:B------:R-:W-:Y:S01]  /*0970*/  IMAD R4, R7, 0x10, R4 ;  /* 0x0000001007047824 */ /* 0x000fe200078e0204 */
[----:B------:R-:W-:Y:S01]  /*0980*/  LEA R232, R232, UR5, 0x1 ;  /* 0x00000005e8e87c11 */ /* 0x000fe2000f8e08ff */
[----:B------:R-:W-:Y:S01]  /*0990*/  UIADD3 UR6, UR4, 0x10000, URZ ;  /* 0x0001000004067890 */ /* 0x000fe2000fffe03f */
[----:B------:R-:W-:Y:S01]  /*09a0*/  LEA R230, R234, UR5, 0x1 ;  /* 0x00000005eae67c11 */ /* 0x000fe2000f8e08ff */
[----:B------:R-:W-:Y:S01]  /*09b0*/  IMAD.IADD R252, R249, 0x1, R251 ;  /* 0x00000001f9fc7824 */ /* 0x000fe200078e02fb */
[----:B------:R-:W-:Y:S01]  /*09c0*/  SEL R224, R224, 0xffffffe0, !P3 ;  /* 0xffffffe0e0e07807 */ /* 0x000fe20005800000 */
[----:B------:R-:W-:Y:S01]  /*09d0*/  VIADD R235, R232, 0x20 ;  /* 0x00000020e8eb7836 */ /* 0x000fe20000000000 */
[----:B------:R-:W-:Y:S01]  /*09e0*/  LEA R2, R2, UR4, 0x1 ;  /* 0x0000000402027c11 */ /* 0x000fe2000f8e08ff */
[----:B------:R-:W-:Y:S01]  /*09f0*/  IMAD.IADD R229, R230, 0x1, R0 ;  /* 0x00000001e6e57824 */ /* 0x000fe200078e0200 */
[----:B------:R1:W-:Y:S01]  /*0a00*/  STL [R1+0x8], R4 ;  /* 0x0000080401007387 */ /* 0x0003e20000100800 */
[----:B------:R-:W-:Y:S01]  /*0a10*/  @P6 VIADD R235, R232, 0xffffffe0 ;  /* 0xffffffe0e8eb6836 */ /* 0x000fe20000000000 */
[----:B------:R-:W-:Y:S01]  /*0a20*/  LEA R226, R226, UR6, 0x1 ;  /* 0x00000006e2e27c11 */ /* 0x000fe2000f8e08ff */
[----:B------:R-:W-:-:S02]  /*0a30*/  IMAD.IADD R224, R2, 0x1, R224 ;  /* 0x0000000102e07824 */ /* 0x000fc400078e02e0 */
[----:B------:R-:W-:Y:S02]  /*0a40*/  IMAD.IADD R230, R230, 0x1, R231 ;  /* 0x00000001e6e67824 */ /* 0x000fe400078e02e7 */
[----:B------:R-:W-:Y:S02]  /*0a50*/  IMAD.IADD R228, R2, 0x1, R227 ;  /* 0x0000000102e47824 */ /* 0x000fe400078e02e3 */
[----:B------:R-:W-:Y:S02]  /*0a60*/  IMAD.IADD R231, R229, 0x1, R231 ;  /* 0x00000001e5e77824 */ /* 0x000fe400078e02e7 */
[----:B------:R-:W-:Y:S02]  /*0a70*/  IMAD.IADD R225, R225, 0x1, R3 ;  /* 0x00000001e1e17824 */ /* 0x000fe400078e0203 */
[----:B------:R-:W-:Y:S02]  /*0a80*/  IMAD.IADD R251, R251, 0x1, R250 ;  /* 0x00000001fbfb7824 */ /* 0x000fe400078e02fa */
[----:B------:R-:W-:-:S02]  /*0a90*/  VIADD R236, R235, 0x800 ;  /* 0x00000800ebec7836 */ /* 0x000fc40000000000 */
[----:B------:R-:W-:Y:S02]  /*0aa0*/  IMAD.IADD R227, R224, 0x1, R227 ;  /* 0x00000001e0e37824 */ /* 0x000fe400078e02e3 */
[----:B-1----:R-:W-:Y:S01]  /*0ab0*/  IMAD.U32 R4, RZ, RZ, UR7 ;  /* 0x00000007ff047e24 */ /* 0x002fe2000f8e00ff */
[----:B------:R-:W-:-:S06]  /*0ac0*/  ULDC.64 UR6, c[0x0][0x208] ;  /* 0x0000820000067ab9 */ /* 0x000fcc0000000a00 */
.L_x_38:
[----:B------:R-:W-:Y:S01]  /*0ad0*/  ULDC.64 UR8, c[0x0][0x308] ;  /* 0x0000c20000087ab9 */ /* 0x000fe20000000a00 */
[----:B------:R-:W-:Y:S01]  /*0ae0*/  ULDC.64 UR10, c[0x0][0x300] ;  /* 0x0000c000000a7ab9 */ /* 0x000fe20000000a00 */
[----:B------:R-:W-:Y:S02]  /*0af0*/  UISETP.NE.U32.AND UP3, UPT, UR8, URZ, UPT ;  /* 0x0000003f0800728c */ /* 0x000fe4000bf65070 */
[----:B------:R-:W-:Y:S02]  /*0b00*/  UISETP.NE.U32.AND UP4, UPT, UR10, URZ, UPT ;  /* 0x0000003f0a00728c */ /* 0x000fe4000bf85070 */
[----:B------:R-:W-:Y:S02]  /*0b10*/  UISETP.NE.AND.EX UP3, UPT, UR9, URZ, UPT, UP3 ;  /* 0x0000003f0900728c */ /* 0x000fe4000bf65330 */
[----:B------:R-:W-:Y:S02]  /*0b20*/  UISETP.NE.AND.EX UP4, UPT, UR11, URZ, UPT, UP4 ;  /* 0x0000003f0b00728c */ /* 0x000fe4000bf85340 */
[----:B------:R-:W-:-:S02]  /*0b30*/  USHF.R.S32.HI UR56, URZ, 0x1f, UR46 ;  /* 0x0000001f3f387899 */ /* 0x000fc4000801142e */
[----:B------:R-:W-:Y:S01]  /*0b40*/  USHF.L.U32 UR17, UR46, 0x2, URZ ;  /* 0x000000022e117899 */ /* 0x000fe2000800063f */
[----:B------:R-:W-:Y:S01]  /*0b50*/  PLOP3.LUT P1, PT, PT, PT, UP3, 0x80, 0x0 ;  /* 0x000000000000781c */ /* 0x000fe20003f2f038 */
[----:B------:R-:W-:Y:S01]  /*0b60*/  USHF.L.U64.HI UR5, UR46, 0x2, UR56 ;  /* 0x000000022e057899 */ /* 0x000fe20008010238 */
[----:B------:R-:W-:Y:S01]  /*0b70*/  PLOP3.LUT P2, PT, PT, PT, UP4, 0x80, 0x0 ;  /* 0x000000000000781c */ /* 0x000fe20003f4f048 */
[----:B------:R-:W-:Y:S01]  /*0b80*/  ULDC.64 UR12, c[0x0][0x2f0] ;  /* 0x0000bc00000c7ab9 */ /* 0x000fe20000000a00 */
[----:B------:R-:W-:Y:S02]  /*0b90*/  @UP3 UIADD3 UR8, UP0, UR17, UR8, URZ ;  /* 0x0000000811083290 */ /* 0x000fe4000ff1e03f */
[----:B------:R-:W-:Y:S02]  /*0ba0*/  UIADD3 UR16, UP2, UR17, UR12, URZ ;  /* 0x0000000c11107290 */ /* 0x000fe4000ff5e03f */
[----:B------:R-:W-:Y:S02]  /*0bb0*/  @UP3 UIADD3.X UR9, UR5, UR9, URZ, UP0, !UPT ;  /* 0x0000000905093290 */ /* 0x000fe400087fe43f */
[----:B------:R-:W-:Y:S01]  /*0bc0*/  UISETP.NE.U32.AND UP0, UPT, UR12, URZ, UPT ;  /* 0x0000003f0c00728c */ /* 0x000fe2000bf05070 */
[----:B-12---:R-:W-:Y:S01]  /*0bd0*/  IMAD.U32 R4, RZ, RZ, UR8 ;  /* 0x00000008ff047e24 */ /* 0x006fe2000f8e00ff */
[----:B------:R-:W-:-:S02]  /*0be0*/  @UP4 UIADD3 UR10, UP1, UR17, UR10, URZ ;  /* 0x0000000a110a4290 */ /* 0x000fc4000ff3e03f */
[----:B------:R-:W-:Y:S01]  /*0bf0*/  UIADD3.X UR12, UR5, UR13, URZ, UP2, !UPT ;  /* 0x0000000d050c7290 */ /* 0x000fe200097fe43f */
[----:B------:R-:W-:Y:S01]  /*0c00*/  IMAD.U32 R5, RZ, RZ, UR9 ;  /* 0x00000009ff057e24 */ /* 0x000fe2000f8e00ff */
[----:B------:R-:W-:Y:S02]  /*0c10*/  UISETP.NE.AND.EX UP2, UPT, UR13, URZ, UPT, UP0 ;  /* 0x0000003f0d00728c */ /* 0x000fe4000bf45300 */
[----:B------:R-:W-:Y:S01]  /*0c20*/  @UP4 UIADD3.X UR11, UR5, UR11, URZ, UP1, !UPT ;  /* 0x0000000b050b4290 */ /* 0x000fe20008ffe43f */
[----:B------:R-:W-:Y:S01]  /*0c30*/  IMAD.U32 R6, RZ, RZ, UR10 ;  /* 0x0000000aff067e24 */ /* 0x000fe2000f8e00ff */
[----:B------:R-:W-:Y:S01]  /*0c40*/  ULDC.U8 UR13, c[0x0][0x3c2] ;  /* 0x0000f080000d7ab9 */ /* 0x000fe20000000000 */
[----:B------:R-:W-:Y:S01]  /*0c50*/  ULDC.64 UR14, c[0x0][0x2f8] ;  /* 0x0000be00000e7ab9 */ /* 0x000fe20000000a00 */
[----:B------:R-:W-:Y:S01]  /*0c60*/  PLOP3.LUT P0, PT, PT, PT, UP2, 0x80, 0x0 ;  /* 0x000000000000781c */ /* 0x000fe20003f0f028 */
[----:B------:R-:W-:Y:S01]  /*0c70*/  UISETP.NE.AND UP1, UPT, UR13, URZ, UPT ;  /* 0x0000003f0d00728c */ /* 0x000fe2000bf25270 */
[----:B------:R-:W-:Y:S01]  /*0c80*/  IMAD.U32 R7, RZ, RZ, UR11 ;  /* 0x0000000bff077e24 */ /* 0x000fe2000f8e00ff */
[----:B------:R-:W-:-:S04]  /*0c90*/  UISETP.EQ.U32.AND UP4, UPT, UR14, URZ, UPT ;  /* 0x0000003f0e00728c */ /* 0x000fc8000bf82070 */
[----:B------:R-:W2:Y:S01]  /*0ca0*/  @P2 LDG.E R9, desc[UR6][R6.64] ;  /* 0x0000000606092981 */ /* 0x000ea2000c1e1900 */
[----:B------:R-:W-:Y:S02]  /*0cb0*/  UISETP.EQ.OR.EX UP4, UPT, UR15, URZ, !UP1, UP4 ;  /* 0x0000003f0f00728c */ /* 0x000fe4000cf82740 */
[----:B------:R-:W-:-:S04]  /*0cc0*/  UIADD3 UR8, UP0, UR17, UR14, URZ ;  /* 0x0000000e11087290 */ /* 0x000fc8000ff1e03f */
[----:B------:R-:W-:Y:S01]  /*0cd0*/  PLOP3.LUT P3, PT, PT, PT, UP4, 0x80, 0x0 ;  /* 0x000000000000781c */ /* 0x000fe20003f6f048 */
[----:B------:R-:W-:Y:S01]  /*0ce0*/  UIADD3.X UR5, UR5, UR15, URZ, UP0, !UPT ;  /* 0x0000000f05057290 */ /* 0x000fe200087fe43f */
[----:B---3--:R1:W3:Y:S02]  /*0cf0*/  @P1 LDG.E R7, desc[UR6][R4.64] ;  /* 0x0000000604071981 */ /* 0x0082e4000c1e1900 */
[----:B-1----:R-:W-:Y:S02]  /*0d00*/  IMAD.U32 R4, RZ, RZ, UR16 ;  /* 0x00000010ff047e24 */ /* 0x002fe4000f8e00ff */
[----:B------:R-:W-:-:S05]  /*0d10*/  IMAD.U32 R5, RZ, RZ, UR12 ;  /* 0x0000000cff057e24 */ /* 0x000fca000f8e00ff */
[----:B----4-:R-:W4:Y:S04]  /*0d20*/  @P0 LDG.E R8, desc[UR6][R4.64] ;  /* 0x0000000604080981 */ /* 0x010f28000c1e1900 */
[----:B-----5:R1:W5:Y:S02]  /*0d30*/  @P0 LDG.E R0, desc[UR6][R4.64+0x4] ;  /* 0x0000040604000981 */ /* 0x020364000c1e1900 */
[----:B-1----:R-:W-:Y:S01]  /*0d40*/  IMAD.U32 R4, RZ, RZ, UR8 ;  /* 0x00000008ff047e24 */ /* 0x002fe2000f8e00ff */
[----:B------:R-:W-:Y:S01]  /*0d50*/  UMOV UR18, URZ ;  /* 0x0000003f00127c82 */ /* 0x000fe20008000000 */
[----:B------:R-:W-:Y:S01]  /*0d60*/  IMAD.U32 R5, RZ, RZ, UR5 ;  /* 0x00000005ff057e24 */ /* 0x000fe2000f8e00ff */
[----:B------:R-:W-:Y:S01]  /*0d70*/  UMOV UR12, 0xffffffff ;  /* 0xffffffff000c7882 */ /* 0x000fe20000000000 */
[----:B------:R-:W-:Y:S01]  /*0d80*/  @!UP3 ULDC.64 UR8, c[0x0][0x318] ;  /* 0x0000c6000008bab9 */ /* 0x000fe20000000a00 */
[----:B------:R-:W-:-:S02]  /*0d90*/  @!UP3 ULDC UR5, c[0x0][0x2cc] ;  /* 0x0000b3000005bab9 */ /* 0x000fc40000000800 */
[----:B------:R-:W5:Y:S01]  /*0da0*/  @!P3 LDG.E R6, desc[UR6][R4.64] ;  /* 0x000000060406b981 */ /* 0x000f62000c1e1900 */
[----:B------:R-:W-:Y:S01]  /*0db0*/  @!UP3 UISETP.NE.U32.AND UP0, UPT, UR8, URZ, UPT ;  /* 0x0000003f0800b28c */ /* 0x000fe2000bf05070 */
[----:B------:R-:W-:Y:S01]  /*0dc0*/  UMOV UR23, 0xffffffff ;  /* 0xffffffff00177882 */ /* 0x000fe20000000000 */
[----:B------:R-:W-:Y:S02]  /*0dd0*/  USHF.L.U32 UR28, UR22, 0x5, URZ ;  /* 0x00000005161c7899 */ /* 0x000fe4000800063f */
[----:B------:R-:W-:Y:S01]  /*0de0*/  @!UP3 UISETP.NE.AND.EX UP0, UPT, UR9, URZ, UPT, UP0 ;  /* 0x0000003f0900b28c */ /* 0x000fe2000bf05300 */
[----:B------:R-:W-:-:S03]  /*0df0*/  ULDC UR8, c[0x0][0x2c8] ;  /* 0x0000b20000087ab9 */ /* 0x000fc60000000800 */
[----:B------:R-:W-:Y:S01]  /*0e00*/  @!UP3 USEL UR9, UR5, URZ, UP0 ;  /* 0x0000003f0509b287 */ /* 0x000fe20008000000 */
[----:B--2---:R-:W-:Y:S02]  /*0e10*/  @P2 R2UR UR18, R9 ;  /* 0x00000000091222ca */ /* 0x004fe400000e0000 */
[----:B---3--:R-:W-:Y:S02]  /*0e20*/  @P1 R2UR UR10, R7 ;  /* 0x00000000070a12ca */ /* 0x008fe400000e0000 */
[----:B------:R-:W-:-:S11]  /*0e30*/  ISETP.NE.U32.AND P1, PT, RZ, UR14, PT ;  /* 0x0000000eff007c0c */ /* 0x000fd6000bf25070 */
[----:B------:R-:W-:Y:S01]  /*0e40*/  @UP3 UIADD3 UR5, UR10, -UR18, URZ ;  /* 0x800000120a053290 */ /* 0x000fe2000fffe03f */
[----:B----4-:R-:W-:Y:S02]  /*0e50*/  @P0 R2UR UR12, R8 ;  /* 0x00000000080c02ca */ /* 0x010fe400000e0000 */
[----:B-----5:R-:W-:Y:S02]  /*0e60*/  @P0 R2UR UR11, R0 ;  /* 0x00000000000b02ca */ /* 0x020fe400000e0000 */
[----:B------:R-:W-:Y:S02]  /*0e70*/  ISETP.NE.AND.EX P0, PT, RZ, UR15, PT, P1 ;  /* 0x0000000fff007c0c */ /* 0x000fe4000bf05310 */
[----:B------:R-:W-:-:S11]  /*0e80*/  @!P3 R2UR UR23, R6 ;  /* 0x000000000617b2ca */ /* 0x000fd600000e0000 */
[----:B------:R-:W-:Y:S05]  /*0e90*/  @!P0 BRA `(.L_x_6) ;  /* 0x0000000000188947 */ /* 0x000fea0003800000 */
[----:B------:R-:W-:-:S13]  /*0ea0*/  PLOP3.LUT P0, PT, PT, PT, UP1, 0x80, 0x0 ;  /* 0x000000000000781c */ /* 0x000fda0003f0f018 */
[----:B------:R-:W2:Y:S04]  /*0eb0*/  @P0 LDG.E R0, desc[UR6][R4.64+0x4] ;  /* 0x0000040604000981 */ /* 0x000ea8000c1e1900 */
[----:B------:R-:W3:Y:S01]  /*0ec0*/  @!P0 LDG.E R4, desc[UR6][R4.64] ;  /* 0x0000000604048981 */ /* 0x000ee2000c1e1900 */
[----:B--2---:R-:W-:-:S13]  /*0ed0*/  @P0 R2UR UR8, R0 ;  /* 0x00000000000802ca */ /* 0x004fda00000e0000 */
[----:B------:R-:W-:-:S07]  /*0ee0*/  @UP1 UIADD3 UR8, UR8, -UR23, URZ ;  /* 0x8000001708081290 */ /* 0x000fce000fffe03f */
[----:B---3--:R-:W-:-:S15]  /*0ef0*/  @!P0 R2UR UR8, R4 ;  /* 0x00000000040882ca */ /* 0x008fde00000e0000 */
.L_x_6:
[----:B------:R-:W-:Y:S02]  /*0f00*/  @!UP3 UIADD3 UR5, UR9, UR8, -UR18 ;  /* 0x000000080905b290 */ /* 0x000fe4000fffe812 */
[----:B------:R-:W-:Y:S02]  /*0f10*/  @UP2 UIADD3 UR36, UR11, -UR12, URZ ;  /* 0x8000000c0b242290 */ /* 0x000fe4000fffe03f */
[----:B------:R-:W-:-:S05]  /*0f20*/  UISETP.GT.AND UP0, UPT, UR5, UR28, UPT ;  /* 0x0000001c0500728c */ /* 0x000fca000bf04270 */
[----:B------:R-:W-:Y:S01]  /*0f30*/  @!UP2 ULDC UR36, c[0x0][0x2c4] ;  /* 0x0000b1000024aab9 */ /* 0x000fe20000000800 */
[----:B------:R-:W-:-:S13]  /*0f40*/  PLOP3.LUT P0, PT, PT, PT, UP0, 0x80, 0x0 ;  /* 0x000000000000781c */ /* 0x000fda0003f0f008 */
[----:B------:R-:W-:Y:S05]  /*0f50*/  @!P0 BRA `(.L_x_7) ;  /* 0x0000006c00188947 */ /* 0x000fea0003800000 */
[----:B------:R-:W1:Y:S01]  /*0f60*/  LDC R8, c[0x0][0x278] ;  /* 0x00009e00ff087b82 */ /* 0x000e620000000800 */
[----:B------:R-:W-:Y:S01]  /*0f70*/  IABS R6, UR54 ;  /* 0x0000003600067c13 */ /* 0x000fe20008000000 */
[----:B------:R-:W-:Y:S01]  /*0f80*/  ULDC.64 UR10, c[0x0][0x488] ;  /* 0x00012200000a7ab9 */ /* 0x000fe20000000a00 */
[----:B------:R-:W-:Y:S01]  /*0f90*/  ULDC.64 UR8, c[0x0][0x228] ;  /* 0x00008a0000087ab9 */ /* 0x000fe20000000a00 */
[----:B------:R-:W-:Y:S02]  /*0fa0*/  UISETP.NE.AND UP1, UPT, UR12, -0x1, UPT ;  /* 0xffffffff0c00788c */ /* 0x000fe4000bf25270 */
[----:B------:R-:W-:Y:S02]  /*0fb0*/  UISETP.NE.AND UP0, UPT, UR23, -0x1, UPT ;  /* 0xffffffff1700788c */ /* 0x000fe4000bf05270 */
[----:B------:R-:W2:Y:S01]  /*0fc0*/  S2UR UR14, SR_CTAID.X ;  /* 0x00000000000e79c3 */ /* 0x000ea20000002500 */
[----:B------:R-:W-:Y:S01]  /*0fd0*/  UIMAD UR13, UR56, UR8, URZ ;  /* 0x00000008380d72a4 */ /* 0x000fe2000f8e023f */
[----:B------:R-:W-:Y:S01]  /*0fe0*/  ULDC.64 UR26, c[0x0][0x240] ;  /* 0x00009000001a7ab9 */ /* 0x000fe20000000a00 */
[----:B------:R-:W-:-:S02]  /*0ff0*/  ULDC UR57, c[0x0][0x2d4] ;  /* 0x0000b50000397ab9 */ /* 0x000fc40000000800 */
[----:B------:R-:W-:Y:S02]  /*1000*/  UIMAD UR25, UR46, UR9, UR13 ;  /* 0x000000092e1972a4 */ /* 0x000fe4000f8e020d */
[----:B------:R-:W-:Y:S02]  /*1010*/  UIADD3 UR13, UR36, 0x3f, URZ ;  /* 0x0000003f240d7890 */ /* 0x000fe4000fffe03f */
[----:B------:R-:W-:Y:S01]  /*1020*/  UIMAD.WIDE.U32 UR16, UR46, UR8, URZ ;  /* 0x000000082e1072a5 */ /* 0x000fe2000f8e003f */
[----:B------:R-:W-:Y:S01]  /*1030*/  ULDC.U8 UR31, c[0x0][0x480] ;  /* 0x00012000001f7ab9 */ /* 0x000fe20000000000 */
[----:B------:R-:W-:Y:S01]  /*1040*/  ULDC.U8 UR30, c[0x0][0x3d8] ;  /* 0x0000f600001e7ab9 */ /* 0x000fe20000000000 */
[----:B------:R-:W-:Y:S02]  /*1050*/  USHF.R.S32.HI UR21, URZ, 0x1f, UR13 ;  /* 0x0000001f3f157899 */ /* 0x000fe4000801140d */
[----:B------:R-:W-:Y:S01]  /*1060*/  @UP0 UIADD3 UR19, UR18, UR23, URZ ;  /* 0x0000001712130290 */ /* 0x000fe2000fffe03f */
[----:B-1----:R-:W-:Y:S01]  /*1070*/  IABS R7, R8 ;  /* 0x0000000800077213 */ /* 0x002fe20000000000 */
[----:B------:R-:W-:Y:S01]  /*1080*/  USHF.R.S32.HI UR35, URZ, 0x1f, UR57 ;  /* 0x0000001f3f237899 */ /* 0x000fe20008011439 */
[----:B------:R-:W-:Y:S01]  /*1090*/  ISETP.NE.AND P3, PT, R8, RZ, PT ;  /* 0x000000ff0800720c */ /* 0x000fe20003f65270 */
[----:B------:R-:W-:Y:S01]  /*10a0*/  @!UP1 ULDC.64 UR8, c[0x0][0x418] ;  /* 0x0001060000089ab9 */ /* 0x000fe20000000a00 */
[----:B------:R-:W1:Y:S01]  /*10b0*/  I2F.RP R4, R7 ;  /* 0x0000000700047306 */ /* 0x000e620000209400 */
[----:B------:R-:W-:-:S02]  /*10c0*/  UISETP.NE.AND UP4, UPT, UR31, URZ, UPT ;  /* 0x0000003f1f00728c */ /* 0x000fc4000bf85270 */
[----:B------:R-:W-:Y:S02]  /*10d0*/  UISETP.NE.AND UP3, UPT, UR30, URZ, UPT ;  /* 0x0000003f1e00728c */ /* 0x000fe4000bf65270 */
[----:B--2---:R-:W-:Y:S01]  /*10e0*/  UIMAD.WIDE.U32 UR32, UR14, UR10, URZ ;  /* 0x0000000a0e2072a5 */ /* 0x004fe2000f8e003f */
[----:B------:R-:W-:Y:S01]  /*10f0*/  @UP0 ULDC.64 UR30, c[0x0][0x248] ;  /* 0x00009200001e0ab9 */ /* 0x000fe20000000a00 */
[----:B------:R-:W-:Y:S02]  /*1100*/  ULEA.HI UR39, UR21, UR13, URZ, 0x6 ;  /* 0x0000000d15277291 */ /* 0x000fe4000f8f303f */
[----:B------:R-:W-:Y:S02]  /*1110*/  UIMAD UR50, UR14, UR11, UR33 ;  /* 0x0000000b0e3272a4 */ /* 0x000fe4000f8e0221 */
[----:B------:R-:W-:Y:S01]  /*1120*/  USHF.L.U32 UR14, UR46, 0x7, URZ ;  /* 0x000000072e0e7899 */ /* 0x000fe2000800063f */
[----:B------:R-:W-:Y:S01]  /*1130*/  @UP1 ULDC.64 UR10, c[0x0][0x420] ;  /* 0x00010800000a1ab9 */ /* 0x000fe20000000a00 */
[----:B-1----:R-:W1:Y:S02]  /*1140*/  MUFU.RCP R4, R4 ;  /* 0x0000000400047308 */ /* 0x002e640000001000 */
[----:B------:R-:W-:-:S02]  /*1150*/  USEL UR34, UR14, URZ, UP2 ;  /* 0x0000003f0e227287 */ /* 0x000fc40009000000 */
[----:B------:R-:W-:Y:S02]  /*1160*/  UIMAD.WIDE.U32 UR14, UR12, UR26, URZ ;  /* 0x0000001a0c0e72a5 */ /* 0x000fe4000f8e003f */
[----:B------:R-:W-:Y:S02]  /*1170*/  @UP1 UIMAD.WIDE.U32 UR42, UR12, UR10, URZ ;  /* 0x0000000a0c2a12a5 */ /* 0x000fe4000f8e003f */
[----:B------:R-:W-:Y:S02]  /*1180*/  @!UP1 UIMAD UR10, UR56, UR8, URZ ;  /* 0x00000008380a92a4 */ /* 0x000fe4000f8e023f */
[----:B------:R-:W-:Y:S02]  /*1190*/  USEL UR44, UR16, UR14, !UP1 ;  /* 0x0000000e102c7287 */ /* 0x000fe4000c800000 */
[----:B------:R-:W-:Y:S02]  /*11a0*/  UIADD3 UR37, UR17, UR25, URZ ;  /* 0x0000001911257290 */ /* 0x000fe4000fffe03f */
[----:B------:R-:W-:-:S02]  /*11b0*/  @UP0 UIMAD.WIDE.U32 UR16, UR19, UR30, URZ ;  /* 0x0000001e131002a5 */ /* 0x000fc4000f8e003f */
[----:B------:R-:W-:Y:S01]  /*11c0*/  UIMAD UR13, UR35, UR46, URZ ;  /* 0x0000002e230d72a4 */ /* 0x000fe2000f8e023f */
[----:B-1----:R-:W-:Y:S01]  /*11d0*/  VIADD R4, R4, 0xffffffe ;  /* 0x0ffffffe04047836 */ /* 0x002fe20000000000 */
[----:B------:R-:W-:Y:S01]  /*11e0*/  ULDC UR59, c[0x0][0x2dc] ;  /* 0x0000b700003b7ab9 */ /* 0x000fe20000000800 */
[----:B------:R-:W-:Y:S01]  /*11f0*/  ULDC UR58, c[0x0][0x270] ;  /* 0x00009c00003a7ab9 */ /* 0x000fe20000000800 */
[----:B------:R-:W-:Y:S01]  /*1200*/  @UP1 UIMAD UR38, UR12, UR11, UR43 ;  /* 0x0000000b0c2612a4 */ /* 0x000fe2000f8e022b */
[----:B------:R-:W1:Y:S01]  /*1210*/  F2I.FTZ.U32.TRUNC.NTZ R5, R4 ;  /* 0x0000000400057305 */ /* 0x000e62000021f000 */
[----:B------:R-:W-:Y:S02]  /*1220*/  @!UP1 UIMAD.WIDE.U32 UR40, UR46, UR8, URZ ;  /* 0x000000082e2892a5 */ /* 0x000fe4000f8e003f */
[----:B------:R-:W-:Y:S02]  /*1230*/  @!UP1 UIMAD UR33, UR46, UR9, UR10 ;  /* 0x000000092e2192a4 */ /* 0x000fe4000f8e020a */
[----:B------:R-:W-:-:S02]  /*1240*/  UIMAD.WIDE UR8, UR59, UR58, URZ ;  /* 0x0000003a3b0872a5 */ /* 0x000fc4000f8e023f */
[----:B------:R-:W-:Y:S02]  /*1250*/  UIMAD.WIDE.U32 UR10, UR46, UR57, URZ ;  /* 0x000000392e0a72a5 */ /* 0x000fe4000f8e003f */
[----:B------:R-:W-:Y:S02]  /*1260*/  UIMAD UR13, UR56, UR57, UR13 ;  /* 0x00000039380d72a4 */ /* 0x000fe4000f8e020d */
[----:B------:R-:W-:Y:S01]  /*1270*/  UIMAD UR24, UR12, UR27, URZ ;  /* 0x0000001b0c1872a4 */ /* 0x000fe2000f8e023f */
[----:B------:R-:W-:Y:S01]  /*1280*/  @UP0 UMOV UR45, UR16 ;  /* 0x00000010002d0c82 */ /* 0x000fe20008000000 */
[----:B------:R-:W-:Y:S01]  /*1290*/  UIMAD UR16, UR9, UR10, URZ ;  /* 0x0000000a091072a4 */ /* 0x000fe2000f8e023f */
[----:B-1----:R-:W-:Y:S01]  /*12a0*/  IMAD.MOV R0, RZ, RZ, -R5 ;  /* 0x000000ffff007224 */ /* 0x002fe200078e0a05 */
[----:B------:R-:W-:Y:S01]  /*12b0*/  UIADD3 UR13, UR11, UR13, URZ ;  /* 0x0000000d0b0d7290 */ /* 0x000fe2000fffe03f */
[----:B------:R-:W-:Y:S01]  /*12c0*/  IMAD.MOV.U32 R4, RZ, RZ, RZ ;  /* 0x000000ffff047224 */ /* 0x000fe200078e00ff */
[----:B------:R-:W-:Y:S01]  /*12d0*/  @UP1 UIADD3 UR37, UR15, UR24, URZ ;  /* 0x000000180f251290 */ /* 0x000fe2000fffe03f */
[----:B------:R-:W-:Y:S01]  /*12e0*/  IMAD R0, R0, R7, RZ ;  /* 0x0000000700007224 */ /* 0x000fe200078e02ff */
[----:B------:R-:W-:-:S02]  /*12f0*/  UIMAD.WIDE.U32 UR14, UR8, UR10, URZ ;  /* 0x0000000a080e72a5 */ /* 0x000fc4000f8e003f */
[----:B------:R-:W-:Y:S01]  /*1300*/  UIMAD UR13, UR8, UR13, UR16 ;  /* 0x0000000d080d72a4 */ /* 0x000fe2000f8e0210 */
[----:B------:R-:W-:Y:S01]  /*1310*/  IMAD.HI.U32 R0, R5, R0, R4 ;  /* 0x0000000005007227 */ /* 0x000fe200078e0004 */
[----:B------:R-:W-:Y:S01]  /*1320*/  MOV R4, R6 ;  /* 0x0000000600047202 */ /* 0x000fe20000000f00 */
[----:B------:R-:W-:Y:S01]  /*1330*/  ULDC UR51, c[0x0][0x2c4] ;  /* 0x0000b10000337ab9 */ /* 0x000fe20000000800 */
[----:B------:R-:W-:Y:S02]  /*1340*/  UIMAD.WIDE.U32 UR10, UR8, UR12, URZ ;  /* 0x0000000c080a72a5 */ /* 0x000fe4000f8e003f */
[----:B------:R-:W-:Y:S01]  /*1350*/  @UP3 UIMAD UR16, UR46, UR51, URZ ;  /* 0x000000332e1032a4 */ /* 0x000fe2000f8e023f */
[----:B------:R-:W-:Y:S01]  /*1360*/  IMAD.HI.U32 R0, R0, R4, RZ ;  /* 0x0000000400007227 */ /* 0x000fe200078e00ff */
[----:B------:R-:W-:Y:S02]  /*1370*/  UIADD3 UR48, UR15, UR13, URZ ;  /* 0x0000000d0f307290 */ /* 0x000fe4000fffe03f */
[----:B------:R-:W-:Y:S01]  /*1380*/  @UP0 UIMAD UR19, UR19, UR31, URZ ;  /* 0x0000001f131302a4 */ /* 0x000fe2000f8e023f */
[----:B------:R-:W-:Y:S01]  /*1390*/  IMAD.MOV R5, RZ, RZ, -R0 ;  /* 0x000000ffff057224 */ /* 0x000fe200078e0a00 */
[----:B------:R-:W-:-:S02]  /*13a0*/  ULOP3.LUT UR13, UR39, 0xffffffc0, URZ, 0xc0, !UPT ;  /* 0xffffffc0270d7892 */ /* 0x000fc4000f8ec03f */
[----:B------:R-:W-:Y:S01]  /*13b0*/  USEL UR55, UR14, UR10, !UP1 ;  /* 0x0000000a0e377287 */ /* 0x000fe2000c800000 */
[C---:B------:R-:W-:Y:S01]  /*13c0*/  IMAD R4, R7.reuse, R5, R4 ;  /* 0x0000000507047224 */ /* 0x040fe200078e0204 */
[----:B------:R-:W-:Y:S02]  /*13d0*/  USHF.L.U64.HI UR20, UR46, 0x7, UR56 ;  /* 0x000000072e147899 */ /* 0x000fe40008010238 */
[----:B------:R-:W-:Y:S02]  /*13e0*/  @UP3 USEL UR10, UR16, UR12, !UP1 ;  /* 0x0000000c100a3287 */ /* 0x000fe4000c800000 */
[----:B------:R-:W-:Y:S01]  /*13f0*/  ISETP.GT.U32.AND P0, PT, R7, R4, PT ;  /* 0x000000040700720c */ /* 0x000fe20003f04070 */
[----:B------:R-:W-:Y:S02]  /*1400*/  @UP0 UIADD3 UR47, UR17, UR19, URZ ;  /* 0x00000013112f0290 */ /* 0x000fe4000fffe03f */
[----:B------:R-:W-:Y:S01]  /*1410*/  UIADD3 UR14, UR13, -0x40, URZ ;  /* 0xffffffc00d0e7890 */ /* 0x000fe2000fffe03f */
[----:B------:R-:W-:Y:S01]  /*1420*/  @UP3 ULDC UR17, c[0x0][0x2e4] ;  /* 0x0000b90000113ab9 */ /* 0x000fe20000000800 */
[----:B------:R-:W-:-:S02]  /*1430*/  USEL UR20, UR20, URZ, UP2 ;  /* 0x0000003f14147287 */ /* 0x000fc40009000000 */
[----:B------:R-:W-:Y:S02]  /*1440*/  @!UP1 UIADD3 UR38, UR41, UR33, URZ ;  /* 0x0000002129269290 */ /* 0x000fe4000fffe03f */
[----:B------:R-:W-:Y:S02]  /*1450*/  @!UP3 UIMAD UR15, UR46, UR58, UR54 ;  /* 0x0000003a2e0fb2a4 */ /* 0x000fe4000f8e0236 */
[----:B------:R-:W-:Y:S02]  /*1460*/  @UP3 UIMAD UR19, UR54, UR17, UR10 ;  /* 0x00000011361332a4 */ /* 0x000fe4000f8e020a */
[----:B------:R-:W-:Y:S01]  /*1470*/  @!P0 IMAD.IADD R4, R4, 0x1, -R7 ;  /* 0x0000000104048824 */ /* 0x000fe200078e0a07 */
[----:B------:R-:W-:Y:S01]  /*1480*/  USHF.R.S32.HI UR33, URZ, 0x1f, UR14 ;  /* 0x0000001f3f217899 */ /* 0x000fe2000801140e */
[----:B------:R-:W-:Y:S01]  /*1490*/  @!P0 IADD3 R0, R0, 0x1, RZ ;  /* 0x0000000100008810 */ /* 0x000fe20007ffe0ff */
[----:B------:R-:W-:Y:S01]  /*14a0*/  UIADD3 UR10, UP2, UR14, UR34, URZ ;  /* 0x000000220e0a7290 */ /* 0x000fe2000ff5e03f */
[----:B------:R-:W-:Y:S01]  /*14b0*/  PLOP3.LUT P0, PT, PT, PT, UP0, 0x80, 0x0 ;  /* 0x000000000000781c */ /* 0x000fe20003f0f008 */
[----:B------:R-:W-:Y:S01]  /*14c0*/  @!UP3 UIMAD UR19, UR15, UR51, URZ ;  /* 0x000000330f13b2a4 */ /* 0x000fe2000f8e023f */
[----:B------:R-:W-:Y:S01]  /*14d0*/  ISETP.GE.U32.AND P1, PT, R4, R7, PT ;  /* 0x000000070400720c */ /* 0x000fe20003f26070 */
[----:B------:R-:W-:Y:S01]  /*14e0*/  UIMAD UR13, UR9, UR12, URZ ;  /* 0x0000000c090d72a4 */ /* 0x000fe2000f8e023f */
[----:B------:R-:W-:Y:S01]  /*14f0*/  LOP3.LUT R4, R8, UR54, RZ, 0x3c, !PT ;  /* 0x0000003608047c12 */ /* 0x000fe2000f8e3cff */
[----:B------:R-:W-:-:S02]  /*1500*/  UIADD3.X UR15, UR33, UR20, URZ, UP2, !UPT ;  /* 0x00000014210f7290 */ /* 0x000fc400097fe43f */
[----:B------:R-:W-:Y:S01]  /*1510*/  UIMAD UR9, UR9, UR10, URZ ;  /* 0x0000000a090972a4 */ /* 0x000fe2000f8e023f */
[----:B------:R-:W-:Y:S01]  /*1520*/  ISETP.GE.AND P2, PT, R4, RZ, PT ;  /* 0x000000ff0400720c */ /* 0x000fe20003f46270 */
[----:B------:R-:W-:Y:S01]  /*1530*/  @UP0 UIADD3 UR29, UR18, UR23, URZ ;  /* 0x00000017121d0290 */ /* 0x000fe2000fffe03f */
[----:B------:R-:W-:Y:S01]  /*1540*/  @UP0 ULDC.64 UR16, c[0x0][0x250] ;  /* 0x0000940000100ab9 */ /* 0x000fe20000000a00 */
[----:B------:R-:W-:Y:S02]  /*1550*/  UIMAD.WIDE.U32 UR34, UR8, UR10, URZ ;  /* 0x0000000a082272a5 */ /* 0x000fe4000f8e003f */
[----:B------:R-:W-:Y:S02]  /*1560*/  UIMAD UR10, UR8, UR15, UR9 ;  /* 0x0000000f080a72a4 */ /* 0x000fe4000f8e0209 */
[----:B------:R-:W-:Y:S01]  /*1570*/  @P1 VIADD R0, R0, 0x1 ;  /* 0x0000000100001836 */ /* 0x000fe20000000000 */
[----:B------:R-:W-:Y:S01]  /*1580*/  @UP0 UIMAD.WIDE.U32 UR8, UR29, UR16, URZ ;  /* 0x000000101d0802a5 */ /* 0x000fe2000f8e003f */
[----:B------:R-:W-:Y:S01]  /*1590*/  PLOP3.LUT P1, PT, PT, PT, UP3, 0x80, 0x0 ;  /* 0x000000000000781c */ /* 0x000fe20003f2f038 */
[----:B------:R-:W-:Y:S01]  /*15a0*/  @UP1 UIADD3 UR48, UR11, UR13, URZ ;  /* 0x0000000d0b301290 */ /* 0x000fe2000fffe03f */
[----:B------:R-:W-:Y:S01]  /*15b0*/  IMAD.MOV.U32 R21, RZ, RZ, R0 ;  /* 0x000000ffff157224 */ /* 0x000fe200078e0000 */
[----:B------:R-:W-:-:S02]  /*15c0*/  UIMAD UR49, UR54, UR59, URZ ;  /* 0x0000003b363172a4 */ /* 0x000fc4000f8e023f */
[----:B------:R-:W-:Y:S02]  /*15d0*/  @UP0 UIMAD UR11, UR29, UR17, URZ ;  /* 0x000000111d0b02a4 */ /* 0x000fe4000f8e023f */
[----:B------:R-:W-:Y:S01]  /*15e0*/  USEL UR52, UR32, URZ, UP4 ;  /* 0x0000003f20347287 */ /* 0x000fe2000a000000 */
[----:B------:R-:W-:Y:S01]  /*15f0*/  @!P2 IADD3 R21, -R21, RZ, RZ ;  /* 0x000000ff1515a210 */ /* 0x000fe20007ffe1ff */
[----:B------:R-:W-:Y:S01]  /*1600*/  USEL UR51, UR50, URZ, UP4 ;  /* 0x0000003f32337287 */ /* 0x000fe2000a000000 */
[----:B------:R-:W-:Y:S01]  /*1610*/  @!P3 LOP3.LUT R21, RZ, R8, RZ, 0x33, !PT ;  /* 0x00000008ff15b212 */ /* 0x000fe200078e33ff */
[----:B------:R-:W-:Y:S02]  /*1620*/  USHF.R.S32.HI UR53, URZ, 0x1f, UR49 ;  /* 0x0000001f3f357899 */ /* 0x000fe40008011431 */
[----:B------:R-:W-:Y:S02]  /*1630*/  @UP0 UIADD3 UR32, UR9, UR11, URZ ;  /* 0x0000000b09200290 */ /* 0x000fe4000fffe03f */
[----:B------:R-:W-:Y:S01]  /*1640*/  UIADD3 UR50, UR35, UR10, URZ ;  /* 0x0000000a23327290 */ /* 0x000fe2000fffe03f */
[----:B------:R-:W-:Y:S01]  /*1650*/  @UP0 UMOV UR29, UR8 ;  /* 0x00000008001d0c82 */ /* 0x000fe20008000000 */
[----:B------:R-:W-:Y:S10]  /*1660*/  @P0 BRA `(.L_x_8) ;  /* 0x0000000000300947 */ /* 0x000ff40003800000 */
[----:B------:R-:W-:Y:S01]  /*1670*/  USHF.R.S32.HI UR8, URZ, 0x1f, UR18 ;  /* 0x0000001f3f087899 */ /* 0x000fe20008011412 */
[----:B------:R-:W-:-:S03]  /*1680*/  ULDC.64 UR30, c[0x0][0x248] ;  /* 0x00009200001e7ab9 */ /* 0x000fc60000000a00 */
[----:B------:R-:W-:Y:S02]  /*1690*/  UIMAD UR10, UR8, UR30, URZ ;  /* 0x0000001e080a72a4 */ /* 0x000fe4000f8e023f */
[----:B------:R-:W-:Y:S02]  /*16a0*/  UIMAD.WIDE.U32 UR8, UR18, UR30, URZ ;  /* 0x0000001e120872a5 */ /* 0x000fe4000f8e003f */
[----:B------:R-:W-:-:S04]  /*16b0*/  UIMAD UR10, UR18, UR31, UR10 ;  /* 0x0000001f120a72a4 */ /* 0x000fc8000f8e020a */
[----:B------:R-:W-:-:S03]  /*16c0*/  UIADD3 UR9, UR9, UR10, URZ ;  /* 0x0000000a09097290 */ /* 0x000fc6000fffe03f */
[----:B------:R-:W-:Y:S02]  /*16d0*/  ULDC.64 UR10, c[0x0][0x230] ;  /* 0x00008c00000a7ab9 */ /* 0x000fe40000000a00 */
[----:B------:R-:W-:Y:S02]  /*16e0*/  UIMAD.WIDE.U32 UR8, UR46, UR10, UR8 ;  /* 0x0000000a2e0872a5 */ /* 0x000fe4000f8e0008 */
[----:B------:R-:W-:-:S04]  /*16f0*/  UIMAD UR10, UR56, UR10, URZ ;  /* 0x0000000a380a72a4 */ /* 0x000fc8000f8e023f */
[----:B------:R-:W-:Y:S01]  /*1700*/  UIMAD UR10, UR46, UR11, UR10 ;  /* 0x0000000b2e0a72a4 */ /* 0x000fe2000f8e020a */
[----:B------:R-:W-:-:S03]  /*1710*/  UMOV UR45, UR8 ;  /* 0x00000008002d7c82 */ /* 0x000fc60008000000 */
[----:B------:R-:W-:-:S12]  /*1720*/  UIADD3 UR47, UR9, UR10, URZ ;  /* 0x0000000a092f7290 */ /* 0x000fd8000fffe03f */
.L_x_8:
[----:B------:R-:W-:Y:S05]  /*1730*/  @P0 BRA `(.L_x_9) ;  /* 0x0000000000300947 */ /* 0x000fea0003800000 */
[----:B------:R-:W-:Y:S01]  /*1740*/  USHF.R.S32.HI UR8, URZ, 0x1f, UR18 ;  /* 0x0000001f3f087899 */ /* 0x000fe20008011412 */
[----:B------:R-:W-:-:S03]  /*1750*/  ULDC.64 UR16, c[0x0][0x250] ;  /* 0x0000940000107ab9 */ /* 0x000fc60000000a00 */
[----:B------:R-:W-:Y:S02]  /*1760*/  UIMAD UR10, UR8, UR16, URZ ;  /* 0x00000010080a72a4 */ /* 0x000fe4000f8e023f */
[----:B------:R-:W-:Y:S02]  /*1770*/  UIMAD.WIDE.U32 UR8, UR18, UR16, URZ ;  /* 0x00000010120872a5 */ /* 0x000fe4000f8e003f */
[----:B------:R-:W-:-:S04]  /*1780*/  UIMAD UR10, UR18, UR17, UR10 ;  /* 0x00000011120a72a4 */ /* 0x000fc8000f8e020a */
[----:B------:R-:W-:-:S03]  /*1790*/  UIADD3 UR9, UR9, UR10, URZ ;  /* 0x0000000a09097290 */ /* 0x000fc6000fffe03f */
[----:B------:R-:W-:Y:S02]  /*17a0*/  ULDC.64 UR10, c[0x0][0x238] ;  /* 0x00008e00000a7ab9 */ /* 0x000fe40000000a00 */
[----:B------:R-:W-:Y:S02]  /*17b0*/  UIMAD UR13, UR56, UR10, URZ ;  /* 0x0000000a380d72a4 */ /* 0x000fe4000f8e023f */
[----:B------:R-:W-:Y:S02]  /*17c0*/  UIMAD.WIDE.U32 UR8, UR46, UR10, UR8 ;  /* 0x0000000a2e0872a5 */ /* 0x000fe4000f8e0008 */
[----:B------:R-:W-:-:S04]  /*17d0*/  UIMAD UR11, UR46, UR11, UR13 ;  /* 0x0000000b2e0b72a4 */ /* 0x000fc8000f8e020d */
[----:B------:R-:W-:Y:S01]  /*17e0*/  UIADD3 UR32, UR9, UR11, URZ ;  /* 0x0000000b09207290 */ /* 0x000fe2000fffe03f */
[----:B------:R-:W-:Y:S02]  /*17f0*/  UMOV UR29, UR8 ;  /* 0x00000008001d7c82 */ /* 0x000fe40008000000 */
.L_x_9:
[----:B------:R-:W-:Y:S01]  /*1800*/  @UP1 UMOV UR21, UR42 ;  /* 0x0000002a00151c82 */ /* 0x000fe20008000000 */
[----:B------:R-:W-:Y:S01]  /*1810*/  @!UP1 UMOV UR21, UR40 ;  /* 0x0000002800159c82 */ /* 0x000fe20008000000 */
[----:B------:R-:W-:Y:S01]  /*1820*/  SHF.R.S32.HI R33, RZ, 0x1f, R21 ;  /* 0x0000001fff217819 */ /* 0x000fe20000011415 */
[----:B------:R-:W-:Y:S06]  /*1830*/  @!P1 BRA `(.L_x_10) ;  /* 0x00000000001c9947 */ /* 0x000fec0003800000 */
[----:B------:R-:W-:Y:S01]  /*1840*/  @!UP1 UIMAD UR12, UR46, UR57, URZ ;  /* 0x000000392e0c92a4 */ /* 0x000fe2000f8e023f */
[----:B------:R-:W-:Y:S01]  /*1850*/  ULDC UR8, c[0x0][0x2c0] ;  /* 0x0000b00000087ab9 */ /* 0x000fe20000000800 */
[----:B------:R-:W-:Y:S02]  /*1860*/  ULDC UR9, c[0x0][0x2e4] ;  /* 0x0000b90000097ab9 */ /* 0x000fe40000000800 */
[----:B------:R-:W-:Y:S02]  /*1870*/  ULEA UR9, UR8, UR9, 0x7 ;  /* 0x0000000908097291 */ /* 0x000fe4000f8e383f */
[----:B------:R-:W-:-:S04]  /*1880*/  ULEA UR8, UR46, UR12, 0x7 ;  /* 0x0000000c2e087291 */ /* 0x000fc8000f8e383f */
[----:B------:R-:W-:Y:S01]  /*1890*/  UIMAD UR8, UR9, UR54, UR8 ;  /* 0x00000036090872a4 */ /* 0x000fe2000f8e0208 */
[----:B------:R-:W-:Y:S11]  /*18a0*/  BRA `(.L_x_11) ;  /* 0x0000000000087947 */ /* 0x000ff60003800000 */
.L_x_10:
[----:B------:R-:W-:-:S04]  /*18b0*/  UIMAD UR8, UR46, UR58, UR54 ;  /* 0x0000003a2e0872a4 */ /* 0x000fc8000f8e0236 */
[----:B------:R-:W-:-:S12]  /*18c0*/  UIMAD UR8, UR8, UR57, URZ ;  /* 0x00000039080872a4 */ /* 0x000fd8000f8e023f */
.L_x_11:
[----:B------:R-:W1:Y:S01]  /*18d0*/  S2R R6, SR_TID.X ;  /* 0x0000000000067919 */ /* 0x000e620000002100 */
[----:B------:R-:W2:Y:S01]  /*18e0*/  LDC.64 R8, c[0x0][0x420] ;  /* 0x00010800ff087b82 */ /* 0x000ea20000000a00 */
[----:B------:R-:W-:Y:S01]  /*18f0*/  ULDC UR40, c[0x0][0x2d0] ;  /* 0x0000b40000287ab9 */ /* 0x000fe20000000800 */
[----:B------:R-:W-:Y:S01]  /*1900*/  UIADD3 UR10, UR14, UR8, URZ ;  /* 0x000000080e0a7290 */ /* 0x000fe2000fffe03f */
[----:B------:R-:W-:Y:S01]  /*1910*/  BSSY B1, `(.L_x_7) ;  /* 0x000062a000017945 */ /* 0x000fe20003800000 */
[----:B------:R-:W-:Y:S02]  /*1920*/  UIMAD UR8, UR59, UR58, URZ ;  /* 0x0000003a3b0872a4 */ /* 0x000fe4000f8e023f */
[----:B------:R-:W-:Y:S01]  /*1930*/  UISETP.GE.AND UP2, UPT, UR36, 0x1, UPT ;  /* 0x000000012400788c */ /* 0x000fe2000bf46270 */
[----:B------:R-:W-:Y:S01]  /*1940*/  ULDC.64 UR12, c[0x0][0x478] ;  /* 0x00011e00000c7ab9 */ /* 0x000fe20000000a00 */
[----:B------:R-:W-:Y:S02]  /*1950*/  USHF.R.S32.HI UR41, URZ, 0x1f, UR54 ;  /* 0x0000001f3f297899 */ /* 0x000fe40008011436 */
[----:B------:R-:W-:-:S02]  /*1960*/  UIMAD.WIDE UR10, UR10, 0x4, UR12 ;  /* 0x000000040a0a78a5 */ /* 0x000fc4000f8e020c */
[----:B------:R-:W-:Y:S01]  /*1970*/  PLOP3.LUT P2, PT, PT, PT, UP2, 0x80, 0x0 ;  /* 0x000000000000781c */ /* 0x000fe20003f4f028 */
[----:B------:R-:W-:Y:S01]  /*1980*/  UIADD3 UR15, UR14, UR19, URZ ;  /* 0x000000130e0f7290 */ /* 0x000fe2000fffe03f */
[----:B------:R-:W-:Y:S01]  /*1990*/  ULDC.64 UR12, c[0x0][0x428] ;  /* 0x00010a00000c7ab9 */ /* 0x000fe20000000a00 */
[----:B------:R-:W-:Y:S01]  /*19a0*/  ULDC.64 UR24, c[0x0][0x258] ;  /* 0x0000960000187ab9 */ /* 0x000fe20000000a00 */
[----:B------:R-:W-:Y:S01]  /*19b0*/  UIMAD UR19, UR41, UR12, URZ ;  /* 0x0000000c291372a4 */ /* 0x000fe2000f8e023f */
[----:B------:R-:W-:Y:S01]  /*19c0*/  IMAD.U32 R29, RZ, RZ, UR12 ;  /* 0x0000000cff1d7e24 */ /* 0x000fe2000f8e00ff */
[----:B------:R-:W-:Y:S02]  /*19d0*/  UIMAD UR20, UR41, UR24, URZ ;  /* 0x00000018291472a4 */ /* 0x000fe4000f8e023f */
[----:B------:R-:W-:Y:S01]  /*19e0*/  UIMAD UR19, UR54, UR13, UR19 ;  /* 0x0000000d361372a4 */ /* 0x000fe2000f8e0213 */
[----:B------:R-:W-:Y:S01]  /*19f0*/  ULDC.64 UR42, c[0x0][0x2b0] ;  /* 0x0000ac00002a7ab9 */ /* 0x000fe20000000a00 */
[----:B--2---:R-:W-:Y:S01]  /*1a00*/  IMAD R10, R8, UR33, RZ ;  /* 0x00000021080a7c24 */ /* 0x004fe2000f8e02ff */
[----:B------:R-:W-:-:S02]  /*1a10*/  ULEA.HI.SX32 UR39, UR39, 0xffffffff, 0x1a ;  /* 0xffffffff27277891 */ /* 0x000fc4000f8fd23f */
[----:B------:R-:W-:Y:S01]  /*1a20*/  UIMAD UR20, UR54, UR25, UR20 ;  /* 0x00000019361472a4 */ /* 0x000fe2000f8e0214 */
[----:B------:R-:W-:Y:S01]  /*1a30*/  IMAD R12, R9, UR14, R10 ;  /* 0x0000000e090c7c24 */ /* 0x000fe2000f8e020a */
[----:B-1----:R-:W-:-:S04]  /*1a40*/  SHF.R.S32.HI R0, RZ, 0x1f, R6 ;  /* 0x0000001fff007819 */ /* 0x002fc80000011406 */
[CC--:B------:R-:W-:Y:S02]  /*1a50*/  LEA.HI R20, R0.reuse, R6.reuse, RZ, 0x3 ;  /* 0x0000000600147211 */ /* 0x0c0fe400078f18ff */
[----:B------:R-:W-:Y:S02]  /*1a60*/  LEA.HI R0, R0, R6, RZ, 0x5 ;  /* 0x0000000600007211 */ /* 0x000fe400078f28ff */
[----:B------:R-:W-:Y:S02]  /*1a70*/  LOP3.LUT R4, R20, 0xfffffff8, RZ, 0xc0, !PT ;  /* 0xfffffff814047812 */ /* 0x000fe400078ec0ff */
[----:B------:R-:W-:Y:S02]  /*1a80*/  LOP3.LUT R5, R0, 0xffffffe0, RZ, 0xc0, !PT ;  /* 0xffffffe000057812 */ /* 0x000fe400078ec0ff */
[----:B------:R-:W-:Y:S01]  /*1a90*/  SHF.R.S32.HI R0, RZ, 0x5, R0 ;  /* 0x00000005ff007819 */ /* 0x000fe20000011400 */
[C---:B------:R-:W-:Y:S01]  /*1aa0*/  IMAD.IADD R32, R6.reuse, 0x1, -R4 ;  /* 0x0000000106207824 */ /* 0x040fe200078e0a04 */
[----:B------:R-:W-:Y:S01]  /*1ab0*/  SHF.R.S32.HI R20, RZ, 0x3, R20 ;  /* 0x00000003ff147819 */ /* 0x000fe20000011414 */
[----:B------:R-:W-:-:S02]  /*1ac0*/  IMAD.IADD R5, R6, 0x1, -R5 ;  /* 0x0000000106057824 */ /* 0x000fc400078e0a05 */
[----:B------:R-:W-:Y:S01]  /*1ad0*/  IMAD.SHL.U32 R4, R32, 0x8, RZ ;  /* 0x0000000820047824 */ /* 0x000fe200078e00ff */
[----:B------:R-:W-:Y:S01]  /*1ae0*/  SHF.R.S32.HI R34, RZ, 0x1f, R20 ;  /* 0x0000001fff227819 */ /* 0x000fe20000011414 */
[----:B------:R-:W-:Y:S01]  /*1af0*/  IMAD R0, R0, UR8, R5 ;  /* 0x0000000800007c24 */ /* 0x000fe2000f8e0205 */
[----:B------:R-:W-:Y:S01]  /*1b00*/  USHF.L.U32 UR8, UR8, 0x6, URZ ;  /* 0x0000000608087899 */ /* 0x000fe2000800063f */
[C---:B------:R-:W-:Y:S01]  /*1b10*/  VIADD R10, R4.reuse, 0x80 ;  /* 0x00000080040a7836 */ /* 0x040fe20000000000 */
[----:B------:R-:W-:Y:S01]  /*1b20*/  SHF.R.S32.HI R5, RZ, 0x1f, R4 ;  /* 0x0000001fff057819 */ /* 0x000fe20000011404 */
[C---:B------:R-:W-:Y:S01]  /*1b30*/  VIADD R11, R4.reuse, 0x40 ;  /* 0x00000040040b7836 */ /* 0x040fe20000000000 */
[----:B------:R-:W-:Y:S01]  /*1b40*/  UIADD3 UR9, UP1, UP0, UR34, UR8, UR49 ;  /* 0x0000000822097290 */ /* 0x000fe2000f83e031 */
[----:B------:R-:W-:Y:S01]  /*1b50*/  IADD3 R6, P0, R4, UR21, RZ ;  /* 0x0000001504067c10 */ /* 0x000fe2000ff1e0ff */
[----:B------:R-:W-:Y:S01]  /*1b60*/  USHF.R.S32.HI UR8, URZ, 0x1f, UR8 ;  /* 0x0000001f3f087899 */ /* 0x000fe20008011408 */
[----:B------:R-:W-:Y:S01]  /*1b70*/  ISETP.GE.AND P6, PT, R10, UR40, PT ;  /* 0x000000280a007c0c */ /* 0x000fe2000bfc6270 */
[C---:B------:R-:W-:Y:S01]  /*1b80*/  VIADD R10, R4.reuse, 0xc0 ;  /* 0x000000c0040a7836 */ /* 0x040fe20000000000 */
[----:B------:R-:W-:Y:S01]  /*1b90*/  ISETP.GE.AND P1, PT, R11, UR40, PT ;  /* 0x000000280b007c0c */ /* 0x000fe2000bf26270 */
[----:B------:R-:W-:Y:S01]  /*1ba0*/  UIADD3.X UR8, UR50, UR8, UR53, UP1, UP0 ;  /* 0x0000000832087290 */ /* 0x000fe20008fe0435 */
[----:B------:R-:W-:Y:S01]  /*1bb0*/  ISETP.GE.AND P5, PT, R4, UR40, PT ;  /* 0x0000002804007c0c */ /* 0x000fe2000bfa6270 */
[----:B------:R-:W-:Y:S01]  /*1bc0*/  UIADD3 UR9, UP1, UP0, UR52, UR9, UR55 ;  /* 0x0000000934097290 */ /* 0x000fe2000f83e037 */
[----:B------:R-:W-:Y:S01]  /*1bd0*/  ISETP.GE.AND P3, PT, R10, UR40, PT ;  /* 0x000000280a007c0c */ /* 0x000fe2000bf66270 */
[----:B------:R-:W-:Y:S01]  /*1be0*/  ULDC.64 UR34, c[0x0][0x400] ;  /* 0x0001000000227ab9 */ /* 0x000fe20000000a00 */
[----:B------:R-:W-:Y:S01]  /*1bf0*/  SEL R11, RZ, 0xffffffff, P1 ;  /* 0xffffffffff0b7807 */ /* 0x000fe20000800000 */
[----:B------:R-:W-:Y:S01]  /*1c00*/  UIADD3.X UR8, UR51, UR8, UR48, UP1, UP0 ;  /* 0x0000000833087290 */ /* 0x000fe20008fe0430 */
[----:B------:R-:W-:-:S02]  /*1c10*/  P2R R35, PR, RZ, 0x8 ;  /* 0x00000008ff237803 */ /* 0x000fc40000000000 */
[----:B------:R-:W-:Y:S01]  /*1c20*/  IADD3.X R7, R5, UR38, RZ, P0, !PT ;  /* 0x0000002605077c10 */ /* 0x000fe200087fe4ff */
[----:B------:R-:W-:Y:S01]  /*1c30*/  IMAD.SHL.U32 R11, R11, 0x2, RZ ;  /* 0x000000020b0b7824 */ /* 0x000fe200078e00ff */
[----:B------:R-:W-:Y:S01]  /*1c40*/  IADD3 R24, P0, R20, UR14, RZ ;  /* 0x0000000e14187c10 */ /* 0x000fe2000ff1e0ff */
[----:B------:R1:W-:Y:S01]  /*1c50*/  STL [R1], R35 ;  /* 0x0000002301007387 */ /* 0x0003e20000100800 */
[----:B------:R-:W-:Y:S01]  /*1c60*/  SEL R10, RZ, 0x1, P5 ;  /* 0x00000001ff0a7807 */ /* 0x000fe20002800000 */
[----:B------:R-:W-:Y:S01]  /*1c70*/  IMAD.WIDE.U32 R6, R8, UR14, R6 ;  /* 0x0000000e08067c25 */ /* 0x000fe2000f8e0006 */
[----:B------:R-:W-:Y:S01]  /*1c80*/  IADD3.X R26, R34, UR33, RZ, P0, !PT ;  /* 0x00000021221a7c10 */ /* 0x000fe200087fe4ff */
[----:B------:R-:W-:Y:S01]  /*1c90*/  UIMAD.WIDE UR14, UR15, 0x4, UR42 ;  /* 0x000000040f0e78a5 */ /* 0x000fe2000f8e022a */
[----:B------:R-:W-:Y:S01]  /*1ca0*/  LOP3.LUT R16, R11, 0x2, R10, 0xe2, !PT ;  /* 0x000000020b107812 */ /* 0x000fe200078ee20a */
[----:B------:R-:W-:Y:S01]  /*1cb0*/  IMAD.IADD R7, R7, 0x1, R12 ;  /* 0x0000000107077824 */ /* 0x000fe200078e020c */
[----:B------:R-:W-:Y:S01]  /*1cc0*/  IADD3 R10, P0, R0, UR9, RZ ;  /* 0x00000009000a7c10 */ /* 0x000fe2000ff1e0ff */
[----:B------:R-:W-:Y:S01]  /*1cd0*/  IMAD R11, R26, UR26, RZ ;  /* 0x0000001a1a0b7c24 */ /* 0x000fe2000f8e02ff */
[----:B------:R-:W-:Y:S01]  /*1ce0*/  P2R R248, PR, RZ, 0x2 ;  /* 0x00000002fff87803 */ /* 0x000fe20000000000 */
[----:B------:R-:W-:Y:S01]  /*1cf0*/  IMAD.WIDE.U32 R12, R24, UR26, R4 ;  /* 0x0000001a180c7c25 */ /* 0x000fe2000f8e0004 */
[----:B------:R-:W-:-:S02]  /*1d00*/  LEA.HI.X.SX32 R15, R0, UR8, 0x1, P0 ;  /* 0x00000008000f7c11 */ /* 0x000fc400080f0eff */
[----:B------:R-:W-:Y:S01]  /*1d10*/  LEA R238, P0, R10, UR34, 0x2 ;  /* 0x000000220aee7c11 */ /* 0x000fe2000f8010ff */
[----:B------:R-:W-:Y:S01]  /*1d20*/  IMAD R31, R24, UR27, R11 ;  /* 0x0000001b181f7c24 */ /* 0x000fe2000f8e020b */
[----:B------:R-:W-:Y:S01]  /*1d30*/  SEL R14, RZ, 0x4, P6 ;  /* 0x00000004ff0e7807 */ /* 0x000fe20003000000 */
[----:B------:R-:W-:Y:S01]  /*1d40*/  IMAD.WIDE.U32 R6, R29, UR54, R6 ;  /* 0x000000361d067c25 */ /* 0x000fe2000f8e0006 */
[----:B------:R-:W-:Y:S02]  /*1d50*/  IADD3 R22, P1, R12, UR44, RZ ;  /* 0x0000002c0c167c10 */ /* 0x000fe4000ff3e0ff */
[----:B------:R-:W-:Y:S01]  /*1d60*/  SEL R0, RZ, 0x8, P3 ;  /* 0x00000008ff007807 */ /* 0x000fe20001800000 */
[----:B------:R-:W-:Y:S01]  /*1d70*/  VIADD R11, R7, UR19 ;  /* 0x00000013070b7c36 */ /* 0x000fe20008000000 */
[----:B------:R-:W-:Y:S01]  /*1d80*/  LEA.HI.X R239, R10, UR35, R15, 0x2, P0 ;  /* 0x000000230aef7c11 */ /* 0x000fe200080f140f */
[----:B------:R-:W-:Y:S01]  /*1d90*/  IMAD.MOV.U32 R10, RZ, RZ, R6 ;  /* 0x000000ffff0a7224 */ /* 0x000fe200078e0006 */
[----:B------:R-:W-:-:S02]  /*1da0*/  IADD3.X R23, R13, UR37, R31, P1, !PT ;  /* 0x000000250d177c10 */ /* 0x000fc40008ffe41f */
[----:B------:R-:W-:Y:S01]  /*1db0*/  LOP3.LUT R25, R0, R16, R14, 0xfe, !PT ;  /* 0x0000001000197212 */ /* 0x000fe200078efe0e */
[----:B-1----:R-:W-:Y:S06]  /*1dc0*/  @!P2 BRA `(.L_x_12) ;  /* 0x0000005400bca947 */ /* 0x002fec0003800000 */
[----:B------:R-:W2:Y:S01]  /*1dd0*/  LDL R44, [R1+0x8] ;  /* 0x00000800012c7983 */ /* 0x000ea20000100800 */
[----:B------:R-:W-:Y:S01]  /*1de0*/  PLOP3.LUT P0, PT, PT, PT, UP4, 0x80, 0x0 ;  /* 0x000000000000781c */ /* 0x000fe20003f0f048 */
[----:B------:R-:W-:Y:S01]  /*1df0*/  UIMAD UR8, UR22, -0x20, UR5 ;  /* 0xffffffe0160878a4 */ /* 0x000fe2000f8e0205 */
[----:B------:R-:W-:Y:S01]  /*1e00*/  BSSY B0, `(.L_x_13) ;  /* 0x0000045000007945 */ /* 0x000fe20003800000 */
[----:B------:R-:W-:Y:S01]  /*1e10*/  UMOV UR12, UR10 ;  /* 0x0000000a000c7c82 */ /* 0x000fe20008000000 */
[----:B------:R-:W-:Y:S01]  /*1e20*/  UMOV UR10, UR14 ;  /* 0x0000000e000a7c82 */ /* 0x000fe20008000000 */
[----:B------:R-:W-:Y:S01]  /*1e30*/  UMOV UR9, UR15 ;  /* 0x0000000f00097c82 */ /* 0x000fe20008000000 */
[----:B------:R-:W-:-:S07]  /*1e40*/  IMAD.U32 R30, RZ, RZ, UR24 ;  /* 0x00000018ff1e7e24 */ /* 0x000fce000f8e00ff */
[----:B------:R-:W-:Y:S01]  /*1e50*/  @P0 BAR.SYNC.DEFER_BLOCKING 0x0 ;  /* 0x0000000000000b1d */ /* 0x000fe20000010000 */
[----:B------:R-:W-:-:S05]  /*1e60*/  ISETP.GE.AND P2, PT, R20, UR8, PT ;  /* 0x0000000814007c0c */ /* 0x000fca000bf46270 */
[----:B------:R-:W-:Y:S02]  /*1e70*/  UMOV UR8, UR39 ;  /* 0x0000002700087c82 */ /* 0x000fe40008000000 */
[----:B------:R-:W-:-:S06]  /*1e80*/  UIMAD UR13, UR8, -0x40, UR36 ;  /* 0xffffffc0080d78a4 */ /* 0x000fcc000f8e0224 */
[----:B------:R1:W-:Y:S04]  /*1e90*/  @P2 STS.128 [R237+0x14000], RZ ;  /* 0x014000ffed002388 */ /* 0x0003e80000000c00 */
[----:B------:R1:W-:Y:S04]  /*1ea0*/  @P2 STS.128 [R237+0x15000], RZ ;  /* 0x015000ffed002388 */ /* 0x0003e80000000c00 */
[----:B------:R1:W-:Y:S04]  /*1eb0*/  @P2 STS.128 [R237+0x16000], RZ ;  /* 0x016000ffed002388 */ /* 0x0003e80000000c00 */
[----:B------:R1:W-:Y:S01]  /*1ec0*/  @P2 STS.128 [R237+0x17000], RZ ;  /* 0x017000ffed002388 */ /* 0x0003e20000000c00 */
[----:B--2---:R-:W-:Y:S01]  /*1ed0*/  IMAD.SHL.U32 R27, R44, 0x4, RZ ;  /* 0x000000042c1b7824 */ /* 0x004fe200078e00ff */
[----:B------:R-:W-:Y:S01]  /*1ee0*/  SHF.R.S32.HI R246, RZ, 0x1f, R44 ;  /* 0x0000001ffff67819 */ /* 0x000fe2000001142c */
[----:B-1----:R-:W-:Y:S06]  /*1ef0*/  @P2 BRA `(.L_x_14) ;  /* 0x0000000000d42947 */ /* 0x002fec0003800000 */
[----:B------:R-:W-:Y:S01]  /*1f00*/  LOP3.LUT R0, R25, 0x1, RZ, 0xc0, !PT ;  /* 0x0000000119007812 */ /* 0x000fe200078ec0ff */
[----:B------:R-:W-:Y:S01]  /*1f10*/  IMAD.U32 R6, RZ, RZ, UR28 ;  /* 0x0000001cff067e24 */ /* 0x000fe2000f8e00ff */
[----:B------:R-:W-:Y:S01]  /*1f20*/  ULDC.64 UR14, c[0x0][0x268] ;  /* 0x00009a00000e7ab9 */ /* 0x000fe20000000a00 */
[----:B------:R-:W-:Y:S02]  /*1f30*/  P2R R28, PR, RZ, 0x4 ;  /* 0x00000004ff1c7803 */ /* 0x000fe40000000000 */
[----:B------:R-:W-:Y:S02]  /*1f40*/  ISETP.NE.U32.AND P4, PT, R0, 0x1, PT ;  /* 0x000000010000780c */ /* 0x000fe40003f85070 */
[----:B------:R-:W-:-:S04]  /*1f50*/  IADD3 R0, P0, R20, UR28, RZ ;  /* 0x0000001c14007c10 */ /* 0x000fc8000ff1e0ff */
[----:B------:R-:W-:Y:S01]  /*1f60*/  LEA.HI.X.SX32 R12, R6, R34, 0x1, P0 ;  /* 0x00000022060c7211 */ /* 0x000fe200000f0eff */
[----:B------:R-:W-:-:S04]  /*1f70*/  IMAD.WIDE.U32 R6, R0, UR16, R4 ;  /* 0x0000001000067c25 */ /* 0x000fc8000f8e0004 */
[----:B------:R-:W-:Y:S01]  /*1f80*/  IMAD R12, R12, UR16, RZ ;  /* 0x000000100c0c7c24 */ /* 0x000fe2000f8e02ff */
[----:B------:R-:W-:Y:S01]  /*1f90*/  IADD3 R6, P0, R6, UR29, RZ ;  /* 0x0000001d06067c10 */ /* 0x000fe2000ff1e0ff */
[----:B------:R-:W1:Y:S02]  /*1fa0*/  @!P4 LDC.64 R18, c[0x0][0x220] ;  /* 0x00008800ff12cb82 */ /* 0x000e640000000a00 */
[----:B------:R-:W-:Y:S02]  /*1fb0*/  IMAD R12, R0, UR17, R12 ;  /* 0x00000011000c7c24 */ /* 0x000fe4000f8e020c */
[----:B------:R-:W-:-:S03]  /*1fc0*/  IMAD R0, R33, UR14, RZ ;  /* 0x0000000e21007c24 */ /* 0x000fc6000f8e02ff */
[----:B------:R-:W-:Y:S01]  /*1fd0*/  IADD3.X R7, R7, UR32, R12, P0, !PT ;  /* 0x0000002007077c10 */ /* 0x000fe200087fe40c */
[C---:B------:R-:W-:Y:S02]  /*1fe0*/  IMAD R0, R21.reuse, UR15, R0 ;  /* 0x0000000f15007c24 */ /* 0x040fe4000f8e0200 */
[----:B------:R-:W-:-:S04]  /*1ff0*/  IMAD.WIDE.U32 R6, R21, UR14, R6 ;  /* 0x0000000e15067c25 */ /* 0x000fc8000f8e0006 */
[----:B------:R-:W-:Y:S01]  /*2000*/  IMAD.IADD R7, R7, 0x1, R0 ;  /* 0x0000000107077824 */ /* 0x000fe200078e0200 */
[----:B------:R-:W-:-:S04]  /*2010*/  LOP3.LUT R0, R25, 0xff, RZ, 0xc0, !PT ;  /* 0x000000ff19007812 */ /* 0x000fc800078ec0ff */
[C---:B------:R-:W-:Y:S02]  /*2020*/  LOP3.LUT P3, RZ, R0.reuse, 0x2, RZ, 0xc0, !PT ;  /* 0x0000000200ff7812 */ /* 0x040fe4000786c0ff */
[----:B------:R-:W-:Y:S02]  /*2030*/  LOP3.LUT P1, RZ, R0, 0x4, RZ, 0xc0, !PT ;  /* 0x0000000400ff7812 */ /* 0x000fe4000782c0ff */
[----:B-1----:R-:W-:-:S04]  /*2040*/  @!P4 LEA R18, P0, R6, R18, 0x1 ;  /* 0x000000120612c211 */ /* 0x002fc800078008ff */
[----:B------:R-:W-:-:S05]  /*2050*/  @!P4 LEA.HI.X R19, R6, R19, R7, 0x1, P0 ;  /* 0x000000130613c211 */ /* 0x000fca00000f0c07 */
[----:B------:R-:W1:Y:S01]  /*2060*/  @P3 LDC.64 R16, c[0x0][0x220] ;  /* 0x00008800ff103b82 */ /* 0x000e620000000a00 */
[----:B------:R-:W-:Y:S01]  /*2070*/  @!PT LDS RZ, [RZ] ;  /* 0x00000000fffff984 */ /* 0x000fe20000000800 */
[----:B------:R-:W-:Y:S01]  /*2080*/  @!PT LDS RZ, [RZ] ;  /* 0x00000000fffff984 */ /* 0x000fe20000000800 */
[----:B------:R-:W-:Y:S01]  /*2090*/  @!PT LDS RZ, [RZ] ;  /* 0x00000000fffff984 */ /* 0x000fe20000000800 */
[----:B------:R2:W-:Y:S04]  /*20a0*/  @!P4 LDGSTS.E.BYPASS.LTC128B.128 [R237+0x14000], desc[UR6][R18.64] ;  /* 0x1400000012edcfae */ /* 0x0005e8000b901d46 */
[----:B------:R2:W-:Y:S03]  /*20b0*/  @P4 STS.128 [R237+0x14000], RZ ;  /* 0x014000ffed004388 */ /* 0x0005e60000000c00 */
[----:B------:R-:W3:Y:S01]  /*20c0*/  @P1 LDC.64 R14, c[0x0][0x220] ;  /* 0x00008800ff0e1b82 */ /* 0x000ee20000000a00 */
[----:B-1----:R-:W-:-:S04]  /*20d0*/  @P3 LEA R16, P0, R6, R16, 0x1 ;  /* 0x0000001006103211 */ /* 0x002fc800078008ff */
[C---:B------:R-:W-:Y:S02]  /*20e0*/  @P3 LEA.HI.X R17, R6.reuse, R17, R7, 0x1, P0 ;  /* 0x0000001106113211 */ /* 0x040fe400000f0c07 */
[----:B---3--:R-:W-:-:S03]  /*20f0*/  @P1 LEA R14, P0, R6, R14, 0x1 ;  /* 0x0000000e060e1211 */ /* 0x008fc600078008ff */
[----:B------:R-:W-:Y:S01]  /*2100*/  @!PT LDS RZ, [RZ] ;  /* 0x00000000fffff984 */ /* 0x000fe20000000800 */
[----:B------:R-:W-:Y:S01]  /*2110*/  @!PT LDS RZ, [RZ] ;  /* 0x00000000fffff984 */ /* 0x000fe20000000800 */
[----:B------:R-:W-:Y:S01]  /*2120*/  @!PT LDS RZ, [RZ] ;  /* 0x00000000fffff984 */ /* 0x000fe20000000800 */
[----:B------:R2:W-:Y:S01]  /*2130*/  @P3 LDGSTS.E.BYPASS.LTC128B.128 [R237+0x15000], desc[UR6][R16.64+0x80] ;  /* 0x1500008010ed3fae */ /* 0x0005e2000b901d46 */
[----:B------:R-:W-:-:S03]  /*2140*/  @P1 LEA.HI.X R15, R6, R15, R7, 0x1, P0 ;  /* 0x0000000f060f1211 */ /* 0x000fc600000f0c07 */
[----:B------:R2:W-:Y:S01]  /*2150*/  @!P3 STS.128 [R237+0x15000], RZ ;  /* 0x015000ffed00b388 */ /* 0x0005e20000000c00 */
[----:B------:R-:W-:-:S03]  /*2160*/  LOP3.LUT P0, RZ, R0, 0x8, RZ, 0xc0, !PT ;  /* 0x0000000800ff7812 */ /* 0x000fc6000780c0ff */
[----:B------:R-:W-:Y:S01]  /*2170*/  @!PT LDS RZ, [RZ] ;  /* 0x00000000fffff984 */ /* 0x000fe20000000800 */
[----:B------:R-:W-:Y:S01]  /*2180*/  @!PT LDS RZ, [RZ] ;  /* 0x00000000fffff984 */ /* 0x000fe20000000800 */
[----:B------:R-:W-:Y:S01]  /*2190*/  @!PT LDS RZ, [RZ] ;  /* 0x00000000fffff984 */ /* 0x000fe20000000800 */
[----:B------:R2:W-:Y:S04]  /*21a0*/  @P1 LDGSTS.E.BYPASS.LTC128B.128 [R237+0x16000], desc[UR6][R14.64+0x100] ;  /* 0x160001000eed1fae */ /* 0x0005e8000b901d46 */
[----:B------:R2:W-:Y:S06]  /*21b0*/  @!P1 STS.128 [R237+0x16000], RZ ;  /* 0x016000ffed009388 */ /* 0x0005ec0000000c00 */
[----:B------:R-:W1:Y:S02]  /*21c0*/  @P0 LDC.64 R12, c[0x0][0x220] ;  /* 0x00008800ff0c0b82 */ /* 0x000e640000000a00 */
[----:B-1----:R-:W-:-:S04]  /*21d0*/  @P0 LEA R12, P2, R6, R12, 0x1 ;  /* 0x0000000c060c0211 */ /* 0x002fc800078408ff */
[----:B------:R-:W-:Y:S02]  /*21e0*/  @P0 LEA.HI.X R13, R6, R13, R7, 0x1, P2 ;  /* 0x0000000d060d0211 */ /* 0x000fe400010f0c07 */
[----:B------:R-:W-:-:S03]  /*21f0*/  ISETP.NE.AND P2, PT, R28, RZ, PT ;  /* 0x000000ff1c00720c */ /* 0x000fc60003f45270 */
[----:B------:R-:W-:Y:S01]  /*2200*/  @!PT LDS RZ, [RZ] ;  /* 0x00000000fffff984 */ /* 0x000fe20000000800 */
[----:B------:R-:W-:Y:S01]  /*2210*/  @!PT LDS RZ, [RZ] ;  /* 0x00000000fffff984 */ /* 0x000fe20000000800 */
[----:B------:R-:W-:Y:S01]  /*2220*/  @!PT LDS RZ, [RZ] ;  /* 0x00000000fffff984 */ /* 0x000fe20000000800 */
[----:B------:R2:W-:Y:S04]  /*2230*/  @P0 LDGSTS.E.BYPASS.LTC128B.128 [R237+0x17000], desc[UR6][R12.64+0x180] ;  /* 0x170001800ced0fae */ /* 0x0005e8000b901d46 */
[----:B------:R2:W-:Y:S04]  /*2240*/  @!P0 STS.128 [R237+0x17000], RZ ;  /* 0x017000ffed008388 */ /* 0x0005e80000000c00 */
.L_x_14:
[----:B------:R-:W-:Y:S05]  /*2250*/  BSYNC B0 ;  /* 0x0000000000007941 */ /* 0x000fea0003800000 */
.L_x_13:
[C---:B------:R-:W-:Y:S01]  /*2260*/  ISETP.GE.AND P1, PT, R44.reuse, UR13, PT ;  /* 0x0000000d2c007c0c */ /* 0x040fe2000bf26270 */
[----:B------:R-:W-:Y:S01]  /*2270*/  IMAD.MOV.U32 R244, RZ, RZ, 0x7f800000 ;  /* 0x7f800000fff47424 */ /* 0x000fe200078e00ff */
[----:B------:R-:W-:Y:S01]  /*2280*/  IADD3 R6, P0, R27, UR10, RZ ;  /* 0x0000000a1b067c10 */ /* 0x000fe2000ff1e0ff */
[C---:B------:R-:W-:Y:S01]  /*2290*/  VIADD R0, R44.reuse, 0x8 ;  /* 0x000000082c007836 */ /* 0x040fe20000000000 */
[----:B------:R-:W-:Y:S01]  /*22a0*/  SHF.L.U64.HI R7, R44, 0x2, R246 ;  /* 0x000000022c077819 */ /* 0x000fe200000102f6 */
[----:B------:R-:W0:Y:S01]  /*22b0*/  LDGDEPBAR ;  /* 0x00000000000079af */ /* 0x000e220000000000 */
[----:B------:R-:W-:Y:S01]  /*22c0*/  IMAD.MOV.U32 R245, RZ, RZ, 0x7f800000 ;  /* 0x7f800000fff57424 */ /* 0x000fe200078e00ff */
[----:B------:R-:W-:Y:S01]  /*22d0*/  ULDC.64 UR16, c[0x0][0x210] ;  /* 0x0000840000107ab9 */ /* 0x000fe20000000a00 */
[----:B------:R-:W-:Y:S01]  /*22e0*/  IADD3.X R7, R7, UR9, RZ, P0, !PT ;  /* 0x0000000907077c10 */ /* 0x000fe200087fe4ff */
[----:B--2---:R-:W-:Y:S01]  /*22f0*/  IMAD.WIDE.U32 R12, R30, UR54, R22 ;  /* 0x000000361e0c7c25 */ /* 0x004fe2000f8e0016 */
[----:B------:R-:W-:Y:S01]  /*2300*/  ISETP.GE.AND P0, PT, R0, UR13, PT ;  /* 0x0000000d00007c0c */ /* 0x000fe2000bf06270 */
[----:B------:R-:W-:-:S02]  /*2310*/  ULDC.64 UR14, c[0x0][0x3e0] ;  /* 0x0000f800000e7ab9 */ /* 0x000fc40000000a00 */
[----:B------:R1:W5:Y:S01]  /*2320*/  @!P1 LDG.E R244, desc[UR6][R6.64] ;  /* 0x0000000606f49981 */ /* 0x000362000c1e1900 */
[----:B------:R-:W-:Y:S01]  /*2330*/  ISETP.GE.AND P1, PT, R20, UR13, PT ;  /* 0x0000000d14007c0c */ /* 0x000fe2000bf26270 */
[-C--:B------:R-:W-:Y:S02]  /*2340*/  IMAD R0, R34, R8.reuse, RZ ;  /* 0x0000000822007224 */ /* 0x080fe400078e02ff */
[----:B------:R-:W-:Y:S02]  /*2350*/  VIADD R17, R13, UR20 ;  /* 0x000000140d117c36 */ /* 0x000fe40008000000 */
[----:B------:R-:W-:-:S04]  /*2360*/  IMAD.WIDE.U32 R10, R20, R8, R10 ;  /* 0x00000008140a7225 */ /* 0x000fc800078e000a */
[----:B------:R1:W5:Y:S01]  /*2370*/  @!P0 LDG.E R245, desc[UR6][R6.64+0x20] ;  /* 0x0000200606f58981 */ /* 0x000362000c1e1900 */
[----:B------:R-:W-:Y:S01]  /*2380*/  LEA R240, P0, R12, UR16, 0x1 ;  /* 0x000000100cf07c11 */ /* 0x000fe2000f8008ff */
[----:B------:R-:W-:Y:S01]  /*2390*/  IMAD R0, R20, R9, R0 ;  /* 0x0000000914007224 */ /* 0x000fe200078e0200 */
[----:B------:R-:W-:Y:S01]  /*23a0*/  BSSY B0, `(.L_x_15) ;  /* 0x0000030000007945 */ /* 0x000fe20003800000 */
[----:B------:R1:W-:Y:S01]  /*23b0*/  @P1 STS.128 [R237+0x8000], RZ ;  /* 0x008000ffed001388 */ /* 0x0003e20000000c00 */
[----:B------:R-:W-:Y:S01]  /*23c0*/  LEA.HI.X R243, R12, UR17, R17, 0x1, P0 ;  /* 0x000000110cf37c11 */ /* 0x000fe200080f0c11 */
[----:B------:R-:W-:Y:S01]  /*23d0*/  IMAD.IADD R16, R11, 0x1, R0 ;  /* 0x000000010b107824 */ /* 0x000fe200078e0200 */
[----:B------:R-:W-:Y:S01]  /*23e0*/  LEA R241, P0, R10, UR14, 0x1 ;  /* 0x0000000e0af17c11 */ /* 0x000fe2000f8008ff */
[----:B------:R1:W-:Y:S01]  /*23f0*/  @P1 STS.128 [R237+0xa000], RZ ;  /* 0x00a000ffed001388 */ /* 0x0003e20000000c00 */
[----:B------:R-:W-:Y:S02]  /*2400*/  VIADD R18, R20, 0x20 ;  /* 0x0000002014127836 */ /* 0x000fe40000000000 */
[----:B------:R-:W-:Y:S01]  /*2410*/  LEA.HI.X R242, R10, UR15, R16, 0x1, P0 ;  /* 0x0000000f0af27c11 */ /* 0x000fe200080f0c10 */
[----:B------:R1:W-:Y:S04]  /*2420*/  @P1 STS.128 [R237+0xc000], RZ ;  /* 0x00c000ffed001388 */ /* 0x0003e80000000c00 */
[----:B------:R1:W-:Y:S01]  /*2430*/  @P1 STS.128 [R237+0xe000], RZ ;  /* 0x00e000ffed001388 */ /* 0x0003e20000000c00 */
[----:B------:R-:W-:Y:S05]  /*2440*/  @P1 BRA `(.L_x_16) ;  /* 0x0000000000941947 */ /* 0x000fea0003800000 */
[----:B------:R-:W2:Y:S01]  /*2450*/  LDC.64 R22, c[0x0][0x3e0] ;  /* 0x0000f800ff167b82 */ /* 0x000ea20000000a00 */
[----:B------:R-:W-:Y:S01]  /*2460*/  IMAD R0, R26, R8, RZ ;  /* 0x000000081a007224 */ /* 0x000fe200078e02ff */
[----:B------:R-:W-:Y:S01]  /*2470*/  UMOV UR24, UR21 ;  /* 0x0000001500187c82 */ /* 0x000fe20008000000 */
[----:B------:R-:W-:Y:S01]  /*2480*/  UMOV UR25, UR38 ;  /* 0x0000002600197c82 */ /* 0x000fe20008000000 */
[----:B------:R-:W-:Y:S01]  /*2490*/  ISETP.NE.AND P4, PT, R248, RZ, PT ;  /* 0x000000fff800720c */ /* 0x000fe20003f85270 */
[-C--:B------:R-:W-:Y:S01]  /*24a0*/  IMAD R0, R9, R24.reuse, R0 ;  /* 0x0000001809007224 */ /* 0x080fe200078e0200 */
[----:B------:R-:W-:Y:S01]  /*24b0*/  ISETP.NE.AND P3, PT, R35, RZ, PT ;  /* 0x000000ff2300720c */ /* 0x000fe20003f65270 */
[----:B-1----:R-:W-:Y:S01]  /*24c0*/  IMAD.WIDE.U32 R6, R8, R24, UR24 ;  /* 0x0000001808067e25 */ /* 0x002fe2000f8e0018 */
[----:B------:R3:W-:Y:S04]  /*24d0*/  @P5 STS.128 [R237+0x8000], RZ ;  /* 0x008000ffed005388 */ /* 0x0007e80000000c00 */
[----:B------:R-:W-:-:S03]  /*24e0*/  IADD3 R7, R7, R0, RZ ;  /* 0x0000000007077210 */ /* 0x000fc60007ffe0ff */
[----:B------:R-:W-:-:S05]  /*24f0*/  IMAD.WIDE.U32 R14, R29, UR54, R6 ;  /* 0x000000361d0e7c25 */ /* 0x000fca000f8e0006 */
[----:B------:R-:W-:Y:S01]  /*2500*/  IADD3 R0, R15, UR19, RZ ;  /* 0x000000130f007c10 */ /* 0x000fe2000fffe0ff */
[----:B--2---:R-:W-:Y:S01]  /*2510*/  IMAD.WIDE R6, R4, 0x2, R22 ;  /* 0x0000000204067825 */ /* 0x004fe200078e0216 */
[----:B------:R-:W-:Y:S02]  /*2520*/  @!P5 MOV R15, R242 ;  /* 0x000000f2000fd202 */ /* 0x000fe40000000f00 */
[----:B------:R-:W-:-:S04]  /*2530*/  LEA R6, P0, R14, R6, 0x1 ;  /* 0x000000060e067211 */ /* 0x000fc800078008ff */
[----:B------:R-:W-:Y:S02]  /*2540*/  LEA.HI.X R7, R14, R7, R0, 0x1, P0 ;  /* 0x000000070e077211 */ /* 0x000fe400000f0c00 */
[----:B------:R-:W-:-:S05]  /*2550*/  @!P5 MOV R14, R241 ;  /* 0x000000f1000ed202 */ /* 0x000fca0000000f00 */
[----:B------:R-:W-:Y:S01]  /*2560*/  @!PT LDS RZ, [RZ] ;  /* 0x00000000fffff984 */ /* 0x000fe20000000800 */
[----:B------:R-:W-:Y:S01]  /*2570*/  @!PT LDS RZ, [RZ] ;  /* 0x00000000fffff984 */ /* 0x000fe20000000800 */
[----:B------:R-:W-:Y:S01]  /*2580*/  @!PT LDS RZ, [RZ] ;  /* 0x00000000fffff984 */ /* 0x000fe20000000800 */
[----:B------:R3:W-:Y:S04]  /*2590*/  @!P5 LDGSTS.E.BYPASS.LTC128B.128 [R237+0x8000], desc[UR6][R14.64] ;  /* 0x080000000eeddfae */ /* 0x0007e8000b901d46 */
[----:B------:R3:W-:Y:S04]  /*25a0*/  @P4 STS.128 [R237+0xa000], RZ ;  /* 0x00a000ffed004388 */ /* 0x0007e80000000c00 */
        /* <DEDUP_REMOVED lines=9> */
[----:B------:R3:W-:Y:S01]  /*2640*/  @P3 STS.128 [R237+0xe000], RZ ;  /* 0x00e000ffed003388 */ /* 0x0007e20000000c00 */
[----:B------:R-:W-:Y:S05]  /*2650*/  @P3 BRA `(.L_x_16) ;  /* 0x0000000000103947 */ /* 0x000fea0003800000 */
[----:B------:R-:W-:Y:S01]  /*2660*/  @!PT LDS RZ, [RZ] ;  /* 0x00000000fffff984 */ /* 0x000fe20000000800 */
[----:B------:R-:W-:Y:S01]  /*2670*/  @!PT LDS RZ, [RZ] ;  /* 0x00000000fffff984 */ /* 0x000fe20000000800 */
[----:B------:R-:W-:Y:S01]  /*2680*/  @!PT LDS RZ, [RZ] ;  /* 0x00000000fffff984 */ /* 0x000fe20000000800 */
[----:B------:R2:W-:Y:S02]  /*2690*/  LDGSTS.E.BYPASS.LTC128B.128 [R237+0xe000], desc[UR6][R6.64+0x180] ;  /* 0x0e00018006ed7fae */ /* 0x0005e4000b901d46 */
.L_x_16:
[----:B------:R-:W-:Y:S05]  /*26a0*/  BSYNC B0 ;  /* 0x0000000000007941 */ /* 0x000fea0003800000 */
.L_x_15:
[----:B------:R-:W-:Y:S01]  /*26b0*/  ISETP.GE.AND P0, PT, R18, UR13, PT ;  /* 0x0000000d12007c0c */ /* 0x000fe2000bf06270 */
[----:B------:R-:W-:-:S12]  /*26c0*/  BSSY B0, `(.L_x_17) ;  /* 0x000002b000007945 */ /* 0x000fd80003800000 */
[----:B------:R4:W-:Y:S04]  /*26d0*/  @P0 STS.128 [R237+0x9000], RZ ;  /* 0x009000ffed000388 */ /* 0x0009e80000000c00 */
[----:B------:R4:W-:Y:S04]  /*26e0*/  @P0 STS.128 [R237+0xb000], RZ ;  /* 0x00b000ffed000388 */ /* 0x0009e80000000c00 */
[----:B------:R4:W-:Y:S04]  /*26f0*/  @P0 STS.128 [R237+0xd000], RZ ;  /* 0x00d000ffed000388 */ /* 0x0009e80000000c00 */
[----:B------:R4:W-:Y:S01]  /*2700*/  @P0 STS.128 [R237+0xf000], RZ ;  /* 0x00f000ffed000388 */ /* 0x0009e20000000c00 */
[----:B------:R-:W-:Y:S05]  /*2710*/  @P0 BRA `(.L_x_18) ;  /* 0x0000000000940947 */ /* 0x000fea0003800000 */
[----:B------:R-:W-:Y:S01]  /*2720*/  P2R R11, PR, RZ, 0x1 ;  /* 0x00000001ff0b7803 */ /* 0x000fe20000000000 */
[----:B-123--:R-:W-:Y:S01]  /*2730*/  IMAD.WIDE.U32 R6, R8, 0x20, RZ ;  /* 0x0000002008067825 */ /* 0x00efe200078e00ff */
[----:B------:R-:W-:Y:S01]  /*2740*/  ISETP.NE.AND P0, PT, R248, RZ, PT ;  /* 0x000000fff800720c */ /* 0x000fe20003f05270 */
[----:B------:R1:W-:Y:S01]  /*2750*/  @P5 STS.128 [R237+0x9000], RZ ;  /* 0x009000ffed005388 */ /* 0x0003e20000000c00 */
[C---:B------:R-:W-:Y:S02]  /*2760*/  @!P5 LEA R14, P3, R8.reuse, R241, 0x6 ;  /* 0x000000f1080ed211 */ /* 0x040fe400078630ff */
[----:B------:R-:W-:Y:S02]  /*2770*/  ISETP.NE.AND P4, PT, R35, RZ, PT ;  /* 0x000000ff2300720c */ /* 0x000fe40003f85270 */
[----:B------:R-:W-:Y:S01]  /*2780*/  @!P5 LEA.HI.X R15, R8, R242, R9, 0x6, P3 ;  /* 0x000000f2080fd211 */ /* 0x000fe200018f3409 */
[----:B------:R-:W-:Y:S01]  /*2790*/  IMAD.SHL.U32 R9, R9, 0x20, RZ ;  /* 0x0000002009097824 */ /* 0x000fe200078e00ff */
[----:B------:R-:W-:-:S03]  /*27a0*/  IADD3 R0, P3, R10, R6, RZ ;  /* 0x000000060a007210 */ /* 0x000fc60007f7e0ff */
[----:B------:R-:W-:Y:S01]  /*27b0*/  @!PT LDS RZ, [RZ] ;  /* 0x00000000fffff984 */ /* 0x000fe20000000800 */
[----:B------:R-:W-:Y:S01]  /*27c0*/  @!PT LDS RZ, [RZ] ;  /* 0x00000000fffff984 */ /* 0x000fe20000000800 */
[----:B------:R-:W-:Y:S01]  /*27d0*/  @!PT LDS RZ, [RZ] ;  /* 0x00000000fffff984 */ /* 0x000fe20000000800 */
[----:B------:R1:W-:Y:S01]  /*27e0*/  @!P5 LDGSTS.E.BYPASS.LTC128B.128 [R237+0x9000], desc[UR6][R14.64] ;  /* 0x090000000eeddfae */ /* 0x0003e2000b901d46 */
[----:B------:R-:W-:Y:S02]  /*27f0*/  IADD3.X R10, R16, R7, R9, P3, !PT ;  /* 0x00000007100a7210 */ /* 0x000fe40001ffe409 */
[C---:B------:R-:W-:Y:S01]  /*2800*/  @!P0 LEA R8, P3, R0.reuse, UR14, 0x1 ;  /* 0x0000000e00088c11 */ /* 0x040fe2000f8608ff */
[----:B------:R1:W-:Y:S03]  /*2810*/  @P0 STS.128 [R237+0xb000], RZ ;  /* 0x00b000ffed000388 */ /* 0x0003e60000000c00 */
[C---:B------:R-:W-:Y:S02]  /*2820*/  @!P0 LEA.HI.X R9, R0.reuse, UR15, R10, 0x1, P3 ;  /* 0x0000000f00098c11 */ /* 0x040fe400098f0c0a */
[----:B------:R-:W-:-:S03]  /*2830*/  @!P6 LEA R6, P3, R0, UR14, 0x1 ;  /* 0x0000000e0006ec11 */ /* 0x000fc6000f8608ff */
[----:B------:R-:W-:Y:S01]  /*2840*/  @!PT LDS RZ, [RZ] ;  /* 0x00000000fffff984 */ /* 0x000fe20000000800 */
[----:B------:R-:W-:Y:S01]  /*2850*/  @!PT LDS RZ, [RZ] ;  /* 0x00000000fffff984 */ /* 0x000fe20000000800 */
[----:B------:R-:W-:Y:S01]  /*2860*/  @!PT LDS RZ, [RZ] ;  /* 0x00000000fffff984 */ /* 0x000fe20000000800 */
[----:B------:R1:W-:Y:S01]  /*2870*/  @!P0 LDGSTS.E.BYPASS.LTC128B.128 [R237+0xb000], desc[UR6][R8.64+0x80] ;  /* 0x0b00008008ed8fae */ /* 0x0003e2000b901d46 */
[----:B------:R-:W-:Y:S02]  /*2880*/  @!P6 LEA.HI.X R7, R0, UR15, R10, 0x1, P3 ;  /* 0x0000000f0007ec11 */ /* 0x000fe400098f0c0a */
[----:B------:R-:W-:Y:S01]  /*2890*/  ISETP.NE.AND P0, PT, R11, RZ, PT ;  /* 0x000000ff0b00720c */ /* 0x000fe20003f05270 */
[----:B------:R1:W-:Y:S04]  /*28a0*/  @P6 STS.128 [R237+0xd000], RZ ;  /* 0x00d000ffed006388 */ /* 0x0003e80000000c00 */
[----:B------:R-:W-:Y:S01]  /*28b0*/  @!PT LDS RZ, [RZ] ;  /* 0x00000000fffff984 */ /* 0x000fe20000000800 */
[----:B------:R-:W-:Y:S01]  /*28c0*/  @!PT LDS RZ, [RZ] ;  /* 0x00000000fffff984 */ /* 0x000fe20000000800 */
[----:B------:R-:W-:Y:S01]  /*28d0*/  @!PT LDS RZ, [RZ] ;  /* 0x00000000fffff984 */ /* 0x000fe20000000800 */
[----:B------:R1:W-:Y:S04]  /*28e0*/  @!P6 LDGSTS.E.BYPASS.LTC128B.128 [R237+0xd000], desc[UR6][R6.64+0x100] ;  /* 0x0d00010006edefae */ /* 0x0003e8000b901d46 */
[----:B------:R1:W-:Y:S01]  /*28f0*/  @P4 STS.128 [R237+0xf000], RZ ;  /* 0x00f000ffed004388 */ /* 0x0003e20000000c00 */
[----:B------:R-:W-:Y:S05]  /*2900*/  @P4 BRA `(.L_x_18) ;  /* 0x0000000000184947 */ /* 0x000fea0003800000 */
[----:B-1----:R-:W-:-:S04]  /*2910*/  LEA R6, P3, R0, UR14, 0x1 ;  /* 0x0000000e00067c11 */ /* 0x002fc8000f8608ff */
[----:B------:R-:W-:-:S05]  /*2920*/  LEA.HI.X R7, R0, UR15, R10, 0x1, P3 ;  /* 0x0000000f00077c11 */ /* 0x000fca00098f0c0a */
[----:B------:R-:W-:Y:S01]  /*2930*/  @!PT LDS RZ, [RZ] ;  /* 0x00000000fffff984 */ /* 0x000fe20000000800 */
[----:B------:R-:W-:Y:S01]  /*2940*/  @!PT LDS RZ, [RZ] ;  /* 0x00000000fffff984 */ /* 0x000fe20000000800 */
[----:B------:R-:W-:Y:S01]  /*2950*/  @!PT LDS RZ, [RZ] ;  /* 0x00000000fffff984 */ /* 0x000fe20000000800 */
[----:B------:R1:W-:Y:S04]  /*2960*/  LDGSTS.E.BYPASS.LTC128B.128 [R237+0xf000], desc[UR6][R6.64+0x180] ;  /* 0x0f00018006ed7fae */ /* 0x0003e8000b901d46 */
.L_x_18:
[----:B------:R-:W-:Y:S05]  /*2970*/  BSYNC B0 ;  /* 0x0000000000007941 */ /* 0x000fea0003800000 */
.L_x_17:
[----:B------:R1:W-:Y:S01]  /*2980*/  @P1 STS.128 [R237], RZ ;  /* 0x000000ffed001388 */ /* 0x0003e20000000c00 */
[----:B------:R-:W-:Y:S03]  /*2990*/  BSSY B0, `(.L_x_19) ;  /* 0x0000028000007945 */ /* 0x000fe60003800000 */
[----:B------:R1:W-:Y:S04]  /*29a0*/  @P1 STS.128 [R237+0x2000], RZ ;  /* 0x002000ffed001388 */ /* 0x0003e80000000c00 */
[----:B------:R1:W-:Y:S04]  /*29b0*/  @P1 STS.128 [R237+0x4000], RZ ;  /* 0x004000ffed001388 */ /* 0x0003e80000000c00 */
[----:B------:R1:W-:Y:S01]  /*29c0*/  @P1 STS.128 [R237+0x6000], RZ ;  /* 0x006000ffed001388 */ /* 0x0003e20000000c00 */
[----:B------:R-:W-:Y:S05]  /*29d0*/  @P1 BRA `(.L_x_20) ;  /* 0x00000000008c1947 */ /* 0x000fea0003800000 */
[----:B------:R-:W4:Y:S01]  /*29e0*/  LDC.64 R10, c[0x0][0x210] ;  /* 0x00008400ff0a7b82 */ /* 0x000f220000000a00 */
[----:B-123--:R-:W-:Y:S01]  /*29f0*/  IMAD.U32 R6, RZ, RZ, UR44 ;  /* 0x0000002cff067e24 */ /* 0x00efe2000f8e00ff */
[----:B------:R-:W-:Y:S01]  /*2a00*/  ISETP.NE.AND P4, PT, R248, RZ, PT ;  /* 0x000000fff800720c */ /* 0x000fe20003f85270 */
[----:B------:R-:W-:Y:S01]  /*2a10*/  IMAD.U32 R7, RZ, RZ, UR37 ;  /* 0x00000025ff077e24 */ /* 0x000fe2000f8e00ff */
[----:B------:R-:W-:Y:S01]  /*2a20*/  ISETP.NE.AND P3, PT, R35, RZ, PT ;  /* 0x000000ff2300720c */ /* 0x000fe20003f65270 */
[----:B------:R1:W-:Y:S01]  /*2a30*/  @P5 STS.128 [R237], RZ ;  /* 0x000000ffed005388 */ /* 0x0003e20000000c00 */
[----:B------:R-:W-:-:S05]  /*2a40*/  IMAD.WIDE.U32 R6, R24, UR26, R6 ;  /* 0x0000001a18067c25 */ /* 0x000fca000f8e0006 */
[----:B------:R-:W-:-:S03]  /*2a50*/  IADD3 R7, R31, R7, RZ ;  /* 0x000000071f077210 */ /* 0x000fc60007ffe0ff */
[----:B------:R-:W-:-:S04]  /*2a60*/  IMAD.WIDE.U32 R8, R30, UR54, R6 ;  /* 0x000000361e087c25 */ /* 0x000fc8000f8e0006 */
[----:B------:R-:W-:Y:S01]  /*2a70*/  VIADD R0, R9, UR20 ;  /* 0x0000001409007c36 */ /* 0x000fe20008000000 */
[----:B------:R-:W-:Y:S01]  /*2a80*/  @!P5 MOV R9, R243 ;  /* 0x000000f30009d202 */ /* 0x000fe20000000f00 */
[----:B----4-:R-:W-:-:S03]  /*2a90*/  IMAD.WIDE R6, R4, 0x2, R10 ;  /* 0x0000000204067825 */ /* 0x010fc600078e020a */
[----:B------:R-:W-:-:S04]  /*2aa0*/  LEA R6, P1, R8, R6, 0x1 ;  /* 0x0000000608067211 */ /* 0x000fc800078208ff */
[----:B------:R-:W-:Y:S02]  /*2ab0*/  LEA.HI.X R7, R8, R7, R0, 0x1, P1 ;  /* 0x0000000708077211 */ /* 0x000fe400008f0c00 */
[----:B------:R-:W-:-:S05]  /*2ac0*/  @!P5 MOV R8, R240 ;  /* 0x000000f00008d202 */ /* 0x000fca0000000f00 */
[----:B------:R-:W-:Y:S01]  /*2ad0*/  @!PT LDS RZ, [RZ] ;  /* 0x00000000fffff984 */ /* 0x000fe20000000800 */
[----:B------:R-:W-:Y:S01]  /*2ae0*/  @!PT LDS RZ, [RZ] ;  /* 0x00000000fffff984 */ /* 0x000fe20000000800 */
[----:B------:R-:W-:Y:S01]  /*2af0*/  @!PT LDS RZ, [RZ] ;  /* 0x00000000fffff984 */ /* 0x000fe20000000800 */
[----:B------:R1:W-:Y:S04]  /*2b00*/  @!P5 LDGSTS.E.BYPASS.LTC128B.128 [R237], desc[UR6][R8.64] ;  /* 0x0000000008eddfae */ /* 0x0003e8000b901d46 */
        /* <DEDUP_REMOVED lines=16> */
.L_x_20:
[----:B------:R-:W-:Y:S05]  /*2c10*/  BSYNC B0 ;  /* 0x0000000000007941 */ /* 0x000fea0003800000 */
.L_x_19:
[----:B------:R1:W-:Y:S01]  /*2c20*/  @P0 STS.128 [R237+0x1000], RZ ;  /* 0x001000ffed000388 */ /* 0x0003e20000000c00 */
[----:B------:R-:W-:Y:S03]  /*2c30*/  BSSY B0, `(.L_x_21) ;  /* 0x000002b000007945 */ /* 0x000fe60003800000 */
[----:B------:R1:W-:Y:S04]  /*2c40*/  @P0 STS.128 [R237+0x3000], RZ ;  /* 0x003000ffed000388 */ /* 0x0003e80000000c00 */
[----:B------:R1:W-:Y:S04]  /*2c50*/  @P0 STS.128 [R237+0x5000], RZ ;  /* 0x005000ffed000388 */ /* 0x0003e80000000c00 */
[----:B------:R1:W-:Y:S01]  /*2c60*/  @P0 STS.128 [R237+0x7000], RZ ;  /* 0x007000ffed000388 */ /* 0x0003e20000000c00 */
[----:B------:R-:W-:Y:S05]  /*2c70*/  @P0 BRA `(.L_x_22) ;  /* 0x0000000000980947 */ /* 0x000fea0003800000 */
[----:B------:R-:W-:Y:S01]  /*2c80*/  ISETP.NE.AND P4, PT, R248, RZ, PT ;  /* 0x000000fff800720c */ /* 0x000fe20003f85270 */
[----:B------:R-:W-:Y:S01]  /*2c90*/  UIMAD.WIDE.U32 UR14, UR26, 0x20, URZ ;  /* 0x000000201a0e78a5 */ /* 0x000fe2000f8e003f */
[----:B-123--:R-:W-:Y:S01]  /*2ca0*/  IMAD.U32 R7, RZ, RZ, UR26 ;  /* 0x0000001aff077e24 */ /* 0x00efe2000f8e00ff */
[----:B------:R-:W-:Y:S01]  /*2cb0*/  USHF.L.U32 UR19, UR27, 0x5, URZ ;  /* 0x000000051b137899 */ /* 0x000fe2000800063f */
[----:B------:R-:W-:Y:S01]  /*2cc0*/  IMAD.U32 R6, RZ, RZ, UR27 ;  /* 0x0000001bff067e24 */ /* 0x000fe2000f8e00ff */
[----:B------:R-:W-:Y:S01]  /*2cd0*/  ISETP.NE.AND P3, PT, R35, RZ, PT ;  /* 0x000000ff2300720c */ /* 0x000fe20003f65270 */
[----:B------:R1:W-:Y:S01]  /*2ce0*/  @P5 STS.128 [R237+0x1000], RZ ;  /* 0x001000ffed005388 */ /* 0x0003e20000000c00 */
[----:B------:R-:W-:Y:S02]  /*2cf0*/  IADD3 R0, P1, R12, UR14, RZ ;  /* 0x0000000e0c007c10 */ /* 0x000fe4000ff3e0ff */
[----:B------:R-:W-:Y:S01]  /*2d00*/  IMAD.U32 R12, RZ, RZ, UR19 ;  /* 0x00000013ff0c7e24 */ /* 0x000fe2000f8e00ff */
[----:B------:R-:W-:-:S04]  /*2d10*/  @!P5 LEA R10, P0, R7, R240, 0x6 ;  /* 0x000000f0070ad211 */ /* 0x000fc800078030ff */
[----:B------:R-:W-:Y:S02]  /*2d20*/  IADD3.X R12, R17, UR15, R12, P1, !PT ;  /* 0x0000000f110c7c10 */ /* 0x000fe40008ffe40c */
[C---:B------:R-:W-:Y:S02]  /*2d30*/  @!P4 LEA R8, P1, R0.reuse, UR16, 0x1 ;  /* 0x000000100008cc11 */ /* 0x040fe4000f8208ff */
[----:B------:R-:W-:Y:S02]  /*2d40*/  @!P5 LEA.HI.X R11, R7, R243, R6, 0x6, P0 ;  /* 0x000000f3070bd211 */ /* 0x000fe400000f3406 */
[C---:B------:R-:W-:Y:S02]  /*2d50*/  @!P6 LEA R6, P0, R0.reuse, UR16, 0x1 ;  /* 0x000000100006ec11 */ /* 0x040fe4000f8008ff */
[C-C-:B------:R-:W-:Y:S01]  /*2d60*/  @!P4 LEA.HI.X R9, R0.reuse, UR17, R12.reuse, 0x1, P1 ;  /* 0x000000110009cc11 */ /* 0x140fe200088f0c0c */
[----:B------:R-:W-:Y:S01]  /*2d70*/  @!PT LDS RZ, [RZ] ;  /* 0x00000000fffff984 */ /* 0x000fe20000000800 */
[----:B------:R-:W-:Y:S01]  /*2d80*/  @!PT LDS RZ, [RZ] ;  /* 0x00000000fffff984 */ /* 0x000fe20000000800 */
[----:B------:R-:W-:Y:S01]  /*2d90*/  @!PT LDS RZ, [RZ] ;  /* 0x00000000fffff984 */ /* 0x000fe20000000800 */
[----:B------:R1:W-:Y:S01]  /*2da0*/  @!P5 LDGSTS.E.BYPASS.LTC128B.128 [R237+0x1000], desc[UR6][R10.64] ;  /* 0x010000000aeddfae */ /* 0x0003e2000b901d46 */
[----:B------:R-:W-:-:S03]  /*2db0*/  @!P6 LEA.HI.X R7, R0, UR17, R12, 0x1, P0 ;  /* 0x000000110007ec11 */ /* 0x000fc600080f0c0c */
        /* <DEDUP_REMOVED lines=18> */
.L_x_22:
[----:B------:R-:W-:Y:S05]  /*2ee0*/  BSYNC B0 ;  /* 0x0000000000007941 */ /* 0x000fea0003800000 */
.L_x_21:
[----:B------:R1:W-:Y:S01]  /*2ef0*/  @P2 STS.128 [R237+0x10000], RZ ;  /* 0x010000ffed002388 */ /* 0x0003e20000000c00 */
[----:B------:R-:W-:Y:S03]  /*2f00*/  BSSY B0, `(.L_x_23) ;  /* 0x0000038000007945 */ /* 0x000fe60003800000 */
[----:B------:R1:W-:Y:S04]  /*2f10*/  @P2 STS.128 [R237+0x11000], RZ ;  /* 0x011000ffed002388 */ /* 0x0003e80000000c00 */
[----:B------:R1:W-:Y:S04]  /*2f20*/  @P2 STS.128 [R237+0x12000], RZ ;  /* 0x012000ffed002388 */ /* 0x0003e80000000c00 */
[----:B------:R1:W-:Y:S01]  /*2f30*/  @P2 STS.128 [R237+0x13000], RZ ;  /* 0x013000ffed002388 */ /* 0x0003e20000000c00 */
[----:B------:R-:W-:Y:S05]  /*2f40*/  @P2 BRA `(.L_x_24) ;  /* 0x0000000000cc2947 */ /* 0x000fea0003800000 */
[C---:B------:R-:W-:Y:S01]  /*2f50*/  LOP3.LUT R0, R25.reuse, 0x1, RZ, 0xc0, !PT ;  /* 0x0000000119007812 */ /* 0x040fe200078ec0ff */
[----:B-123--:R-:W-:Y:S01]  /*2f60*/  IMAD.U32 R6, RZ, RZ, UR28 ;  /* 0x0000001cff067e24 */ /* 0x00efe2000f8e00ff */
[----:B------:R-:W-:Y:S01]  /*2f70*/  LOP3.LUT R7, R25, 0xff, RZ, 0xc0, !PT ;  /* 0x000000ff19077812 */ /* 0x000fe200078ec0ff */
[----:B------:R-:W-:Y:S01]  /*2f80*/  ULDC.64 UR14, c[0x0][0x260] ;  /* 0x00009800000e7ab9 */ /* 0x000fe20000000a00 */
[----:B------:R-:W-:Y:S02]  /*2f90*/  ISETP.NE.U32.AND P3, PT, R0, 0x1, PT ;  /* 0x000000010000780c */ /* 0x000fe40003f65070 */
[C---:B------:R-:W-:Y:S02]  /*2fa0*/  LOP3.LUT P2, RZ, R7.reuse, 0x2, RZ, 0xc0, !PT ;  /* 0x0000000207ff7812 */ /* 0x040fe4000784c0ff */
[----:B------:R-:W-:Y:S02]  /*2fb0*/  IADD3 R0, P0, R20, UR28, RZ ;  /* 0x0000001c14007c10 */ /* 0x000fe4000ff1e0ff */
[----:B------:R-:W-:-:S02]  /*2fc0*/  LOP3.LUT P1, RZ, R7, 0x4, RZ, 0xc0, !PT ;  /* 0x0000000407ff7812 */ /* 0x000fc4000782c0ff */
[----:B------:R-:W-:Y:S01]  /*2fd0*/  LEA.HI.X.SX32 R6, R6, R34, 0x1, P0 ;  /* 0x0000002206067211 */ /* 0x000fe200000f0eff */
[----:B------:R-:W-:-:S04]  /*2fe0*/  IMAD.WIDE.U32 R4, R0, UR30, R4 ;  /* 0x0000001e00047c25 */ /* 0x000fc8000f8e0004 */
[----:B------:R-:W1:Y:S01]  /*2ff0*/  @!P3 LDC.64 R12, c[0x0][0x218] ;  /* 0x00008600ff0cbb82 */ /* 0x000e620000000a00 */
[----:B------:R-:W-:Y:S01]  /*3000*/  IMAD R6, R6, UR30, RZ ;  /* 0x0000001e06067c24 */ /* 0x000fe2000f8e02ff */
[----:B------:R-:W-:-:S03]  /*3010*/  IADD3 R4, P0, R4, UR45, RZ ;  /* 0x0000002d04047c10 */ /* 0x000fc6000ff1e0ff */
[----:B------:R-:W-:Y:S02]  /*3020*/  IMAD R6, R0, UR31, R6 ;  /* 0x0000001f00067c24 */ /* 0x000fe4000f8e0206 */
[----:B------:R-:W-:Y:S01]  /*3030*/  IMAD R0, R33, UR14, RZ ;  /* 0x0000000e21007c24 */ /* 0x000fe2000f8e02ff */
[----:B------:R-:W2:Y:S02]  /*3040*/  @P2 LDC.64 R10, c[0x0][0x218] ;  /* 0x00008600ff0a2b82 */ /* 0x000ea40000000a00 */
[----:B------:R-:W-:Y:S01]  /*3050*/  IADD3.X R5, R5, UR47, R6, P0, !PT ;  /* 0x0000002f05057c10 */ /* 0x000fe200087fe406 */
[C---:B------:R-:W-:Y:S02]  /*3060*/  IMAD R0, R21.reuse, UR15, R0 ;  /* 0x0000000f15007c24 */ /* 0x040fe4000f8e0200 */
[----:B------:R-:W-:-:S03]  /*3070*/  IMAD.WIDE.U32 R4, R21, UR14, R4 ;  /* 0x0000000e15047c25 */ /* 0x000fc6000f8e0004 */
[----:B------:R-:W3:Y:S01]  /*3080*/  @P1 LDC.64 R8, c[0x0][0x218] ;  /* 0x00008600ff081b82 */ /* 0x000ee20000000a00 */
[----:B------:R-:W-:Y:S01]  /*3090*/  IMAD.IADD R0, R5, 0x1, R0 ;  /* 0x0000000105007824 */ /* 0x000fe200078e0200 */
[----:B-1----:R-:W-:-:S04]  /*30a0*/  @!P3 LEA R12, P0, R4, R12, 0x1 ;  /* 0x0000000c040cb211 */ /* 0x002fc800078008ff */
[C---:B------:R-:W-:Y:S02]  /*30b0*/  @!P3 LEA.HI.X R13, R4.reuse, R13, R0, 0x1, P0 ;  /* 0x0000000d040db211 */ /* 0x040fe400000f0c00 */
[----:B--2---:R-:W-:-:S03]  /*30c0*/  @P2 LEA R10, P0, R4, R10, 0x1 ;  /* 0x0000000a040a2211 */ /* 0x004fc600078008ff */
[----:B------:R-:W-:Y:S01]  /*30d0*/  @!PT LDS RZ, [RZ] ;  /* 0x00000000fffff984 */ /* 0x000fe20000000800 */
[----:B------:R-:W-:Y:S01]  /*30e0*/  @!PT LDS RZ, [RZ] ;  /* 0x00000000fffff984 */ /* 0x000fe20000000800 */
[----:B------:R-:W-:Y:S01]  /*30f0*/  @!PT LDS RZ, [RZ] ;  /* 0x00000000fffff984 */ /* 0x000fe20000000800 */
[----:B------:R1:W-:Y:S01]  /*3100*/  @!P3 LDGSTS.E.BYPASS.LTC128B.128 [R237+0x10000], desc[UR6][R12.64] ;  /* 0x100000000cedbfae */ /* 0x0003e2000b901d46 */
[----:B------:R-:W-:-:S03]  /*3110*/  @P2 LEA.HI.X R11, R4, R11, R0, 0x1, P0 ;  /* 0x0000000b040b2211 */ /* 0x000fc600000f0c00 */
[----:B------:R1:W-:Y:S01]  /*3120*/  @P3 STS.128 [R237+0x10000], RZ ;  /* 0x010000ffed003388 */ /* 0x0003e20000000c00 */
        /* <DEDUP_REMOVED lines=13> */
[----:B------:R-:W2:Y:S02]  /*3200*/  @P0 LDC.64 R6, c[0x0][0x218] ;  /* 0x00008600ff060b82 */ /* 0x000ea40000000a00 */
[----:B--2---:R-:W-:-:S04]  /*3210*/  @P0 LEA R6, P4, R4, R6, 0x1 ;  /* 0x0000000604060211 */ /* 0x004fc800078808ff */
[----:B------:R-:W-:-:S05]  /*3220*/  @P0 LEA.HI.X R7, R4, R7, R0, 0x1, P4 ;  /* 0x0000000704070211 */ /* 0x000fca00020f0c00 */
[----:B------:R-:W-:Y:S01]  /*3230*/  @!PT LDS RZ, [RZ] ;  /* 0x00000000fffff984 */ /* 0x000fe20000000800 */
[----:B------:R-:W-:Y:S01]  /*3240*/  @!PT LDS RZ, [RZ] ;  /* 0x00000000fffff984 */ /* 0x000fe20000000800 */
[----:B------:R-:W-:Y:S01]  /*3250*/  @!PT LDS RZ, [RZ] ;  /* 0x00000000fffff984 */ /* 0x000fe20000000800 */
[----:B------:R1:W-:Y:S04]  /*3260*/  @P0 LDGSTS.E.BYPASS.LTC128B.128 [R237+0x13000], desc[UR6][R6.64+0x180] ;  /* 0x1300018006ed0fae */ /* 0x0003e8000b901d46 */
[----:B------:R1:W-:Y:S02]  /*3270*/  @!P0 STS.128 [R237+0x13000], RZ ;  /* 0x013000ffed008388 */ /* 0x0003e40000000c00 */
.L_x_24:
[----:B------:R-:W-:Y:S05]  /*3280*/  BSYNC B0 ;  /* 0x0000000000007941 */ /* 0x000fea0003800000 */
.L_x_23:
[----:B------:R-:W0:Y:S01]  /*3290*/  LDGDEPBAR ;  /* 0x00000000000079af */ /* 0x000e220000000000 */
[----:B------:R-:W-:Y:S01]  /*32a0*/  UIADD3 UR13, UR4, 0x14000, URZ ;  /* 0x00014000040d7890 */ /* 0x000fe2000fffe03f */
[----:B------:R-:W-:Y:S01]  /*32b0*/  IMAD.MOV.U32 R0, RZ, RZ, 0x20 ;  /* 0x00000020ff007424 */ /* 0x000fe200078e00ff */
[C---:B------:R-:W-:Y:S01]  /*32c0*/  LOP3.LUT P1, RZ, R32.reuse, 0x4, RZ, 0xc0, !PT ;  /* 0x0000000420ff7812 */ /* 0x040fe2000782c0ff */
[----:B------:R-:W-:Y:S01]  /*32d0*/  IMAD.MOV.U32 R192, RZ, RZ, 0x40 ;  /* 0x00000040ffc07424 */ /* 0x000fe200078e00ff */
[----:B------:R-:W-:Y:S01]  /*32e0*/  LOP3.LUT P0, RZ, R32, 0x2, RZ, 0xc0, !PT ;  /* 0x0000000220ff7812 */ /* 0x000fe2000780c0ff */
[----:B------:R-:W-:Y:S01]  /*32f0*/  IMAD.SHL.U32 R247, R44, 0x4, RZ ;  /* 0x000000042cf77824 */ /* 0x000fe200078e00ff */
[----:B------:R-:W-:Y:S01]  /*3300*/  LEA R4, R234, UR13, 0x1 ;  /* 0x0000000dea047c11 */ /* 0x000fe2000f8e08ff */
[----:B------:R-:W-:Y:S01]  /*3310*/  ULEA UR13, UR22, 0x20, 0x5 ;  /* 0x00000020160d7891 */ /* 0x000fe2000f8e283f */
[----:B------:R-:W-:Y:S02]  /*3320*/  SEL R0, R0, 0xffffffe0, !P0 ;  /* 0xffffffe000007807 */ /* 0x000fe40004000000 */
[----:B------:R-:W-:-:S02]  /*3330*/  CS2R R126, SRZ ;  /* 0x00000000007e7805 */ /* 0x000fc4000001ff00 */
[----:B------:R-:W-:Y:S02]  /*3340*/  SEL R192, R192, 0xffffffc0, !P1 ;  /* 0xffffffc0c0c07807 */ /* 0x000fe40004800000 */
[----:B------:R-:W-:Y:S02]  /*3350*/  CS2R R124, SRZ ;  /* 0x00000000007c7805 */ /* 0x000fe4000001ff00 */
[----:B------:R-:W-:Y:S02]  /*3360*/  LEA R180, R234, UR4, 0x1 ;  /* 0x00000004eab47c11 */ /* 0x000fe4000f8e08ff */
[----:B------:R-:W-:Y:S02]  /*3370*/  CS2R R130, SRZ ;  /* 0x0000000000827805 */ /* 0x000fe4000001ff00 */
[----:B------:R-:W-:Y:S02]  /*3380*/  IADD3 R192, R0, R4, R192 ;  /* 0x0000000400c07210 */ /* 0x000fe40007ffe0c0 */
[----:B------:R-:W-:-:S02]  /*3390*/  CS2R R128, SRZ ;  /* 0x0000000000807805 */ /* 0x000fc4000001ff00 */
[----:B------:R-:W-:Y:S02]  /*33a0*/  CS2R R122, SRZ ;  /* 0x00000000007a7805 */ /* 0x000fe4000001ff00 */
[----:B------:R-:W-:Y:S02]  /*33b0*/  CS2R R120, SRZ ;  /* 0x0000000000787805 */ /* 0x000fe4000001ff00 */
[----:B------:R-:W-:Y:S02]  /*33c0*/  CS2R R118, SRZ ;  /* 0x0000000000767805 */ /* 0x000fe4000001ff00 */
[----:B------:R-:W-:Y:S02]  /*33d0*/  CS2R R116, SRZ ;  /* 0x0000000000747805 */ /* 0x000fe4000001ff00 */
[----:B------:R-:W-:Y:S02]  /*33e0*/  CS2R R110, SRZ ;  /* 0x00000000006e7805 */ /* 0x000fe4000001ff00 */
[----:B------:R-:W-:-:S02]  /*33f0*/  CS2R R108, SRZ ;  /* 0x00000000006c7805 */ /* 0x000fc4000001ff00 */
[----:B------:R-:W-:Y:S01]  /*3400*/  CS2R R114, SRZ ;  /* 0x0000000000727805 */ /* 0x000fe2000001ff00 */
[----:B------:R-:W-:-:S04]  /*3410*/  DEPBAR.LE SB0, 0x1 ;  /* 0x000080400000791a */ /* 0x000fc80000000000 */
[----:B------:R-:W-:Y:S01]  /*3420*/  BAR.SYNC.DEFER_BLOCKING 0x0 ;  /* 0x0000000000007b1d */ /* 0x000fe20000010000 */
[----:B------:R-:W-:Y:S02]  /*3430*/  CS2R R112, SRZ ;  /* 0x0000000000707805 */ /* 0x000fe4000001ff00 */
[----:B------:R-:W-:Y:S02]  /*3440*/  CS2R R106, SRZ ;  /* 0x00000000006a7805 */ /* 0x000fe4000001ff00 */
[----:B------:R-:W-:Y:S02]  /*3450*/  CS2R R104, SRZ ;  /* 0x0000000000687805 */ /* 0x000fe4000001ff00 */
        /* <DEDUP_REMOVED lines=16> */
[----:B-1-3--:R-:W-:Y:S02]  /*3560*/  CS2R R14, SRZ ;  /* 0x00000000000e7805 */ /* 0x00afe4000001ff00 */
[----:B------:R-:W-:Y:S02]  /*3570*/  CS2R R12, SRZ ;  /* 0x00000000000c7805 */ /* 0x000fe4000001ff00 */
[----:B------:R-:W-:Y:S01]  /*3580*/  SHF.L.U64.HI R246, R44, 0x2, R246 ;  /* 0x000000022cf67819 */ /* 0x000fe200000102f6 */
[----:B------:R-:W-:Y:S01]  /*3590*/  UISETP.GE.AND UP0, UPT, UR13, UR5, UPT ;  /* 0x000000050d00728c */ /* 0x000fe2000bf06270 */
[----:B------:R1:W3:Y:S01]  /*35a0*/  LDSM.16.M88.4 R132, [R180+0x14000] ;  /* 0x01400000b484783b */ /* 0x0002e20000000200 */
[----:B------:R-:W-:Y:S01]  /*35b0*/  ULDC UR16, c[0x0][0x2dc] ;  /* 0x0000b70000107ab9 */ /* 0x000fe20000000800 */
[----:B------:R-:W-:-:S02]  /*35c0*/  ULDC UR15, c[0x0][0x2ec] ;  /* 0x0000bb00000f7ab9 */ /* 0x000fc40000000800 */
[----:B------:R1:W1:Y:S04]  /*35d0*/  LDSM.16.M88.4 R148, [R180+0x15000] ;  /* 0x01500000b494783b */ /* 0x0002680000000200 */
[----:B------:R1:W1:Y:S04]  /*35e0*/  LDSM.16.M88.4 R164, [R180+0x16000] ;  /* 0x01600000b4a4783b */ /* 0x0002680000000200 */
[----:B------:R1:W1:Y:S04]  /*35f0*/  LDSM.16.M88.4 R160, [R192+0x1000] ;  /* 0x00100000c0a0783b */ /* 0x0002680000000200 */
[----:B------:R1:W1:Y:S04]  /*3600*/  LDSM.16.M88.4 R176, [R192+0x2000] ;  /* 0x00200000c0b0783b */ /* 0x0002680000000200 */
[----:B------:R-:W1:Y:S04]  /*3610*/  LDSM.16.M88.4 R180, [R180+0x17000] ;  /* 0x01700000b4b4783b */ /* 0x000e680000000200 */
[----:B------:R-:W1:Y:S04]  /*3620*/  LDSM.16.M88.4 R192, [R192+0x3000] ;  /* 0x00300000c0c0783b */ /* 0x000e680000000200 */
[----:B------:R1:W1:Y:S04]  /*3630*/  LDSM.16.M88.4 R136, [R229] ;  /* 0x00000000e588783b */ /* 0x0002680000000200 */
[----:B------:R1:W1:Y:S04]  /*3640*/  LDSM.16.M88.4 R140, [R230] ;  /* 0x00000000e68c783b */ /* 0x0002680000000200 */
[----:B------:R1:W1:Y:S04]  /*3650*/  LDSM.16.M88.4 R144, [R231] ;  /* 0x00000000e790783b */ /* 0x0002680000000200 */
[----:B------:R1:W1:Y:S04]  /*3660*/  LDSM.16.M88.4 R152, [R229+0x1000] ;  /* 0x00100000e598783b */ /* 0x0002680000000200 */
[----:B------:R1:W1:Y:S04]  /*3670*/  LDSM.16.M88.4 R156, [R230+0x1000] ;  /* 0x00100000e69c783b */ /* 0x0002680000000200 */
[----:B------:R1:W1:Y:S04]  /*3680*/  LDSM.16.M88.4 R168, [R229+0x2000] ;  /* 0x00200000e5a8783b */ /* 0x0002680000000200 */
[----:B------:R1:W1:Y:S04]  /*3690*/  LDSM.16.M88.4 R172, [R230+0x2000] ;  /* 0x00200000e6ac783b */ /* 0x0002680000000200 */
[----:B------:R1:W1:Y:S04]  /*36a0*/  LDSM.16.M88.4 R184, [R229+0x3000] ;  /* 0x00300000e5b8783b */ /* 0x0002680000000200 */
[----:B---3--:R1:W1:Y:S02]  /*36b0*/  LDSM.16.M88.4 R188, [R230+0x3000] ;  /* 0x00300000e6bc783b */ /* 0x0082640000000200 */
.L_x_27:
[----:B------:R-:W0:Y:S01]  /*36c0*/  LDGDEPBAR ;  /* 0x00000000000079af */ /* 0x000e220000000000 */
[----:B------:R-:W-:Y:S01]  /*36d0*/  LEA R0, R234, UR4, 0x1 ;  /* 0x00000004ea007c11 */ /* 0x000fe2000f8e08ff */
[----:B------:R-:W-:Y:S01]  /*36e0*/  UISETP.GE.AND UP3, UPT, UR8, 0x1, UPT ;  /* 0x000000010800788c */ /* 0x000fe2000bf66270 */
[----:B------:R-:W-:Y:S01]  /*36f0*/  PLOP3.LUT P0, PT, PT, PT, UP0, 0x80, 0x0 ;  /* 0x000000000000781c */ /* 0x000fe20003f0f008 */
[----:B------:R-:W3:Y:S01]  /*3700*/  LDL R69, [R1+0x4] ;  /* 0x0000040001457983 */ /* 0x000ee20000100800 */
[----:B------:R-:W-:Y:S02]  /*3710*/  PLOP3.LUT P2, PT, PT, PT, UP0, 0x80, 0x0 ;  /* 0x000000000000781c */ /* 0x000fe40003f4f008 */
[----:B------:R-:W-:Y:S01]  /*3720*/  PLOP3.LUT P3, PT, PT, PT, UP0, 0x80, 0x0 ;  /* 0x000000000000781c */ /* 0x000fe20003f6f008 */
[----:B------:R-:W4:Y:S01]  /*3730*/  LDL R68, [R1] ;  /* 0x0000000001447983 */ /* 0x000f220000100800 */
[----:B------:R-:W-:Y:S02]  /*3740*/  PLOP3.LUT P1, PT, PT, PT, UP0, 0x80, 0x0 ;  /* 0x000000000000781c */ /* 0x000fe40003f2f008 */
[----:B------:R-:W-:Y:S01]  /*3750*/  PLOP3.LUT P4, PT, PT, PT, UP0, 0x80, 0x0 ;  /* 0x000000000000781c */ /* 0x000fe20003f8f008 */
[----:B------:R-:W-:Y:S04]  /*3760*/  DEPBAR.LE SB0, 0x0 ;  /* 0x000080000000791a */ /* 0x000fe80000000000 */
[----:B------:R-:W-:Y:S06]  /*3770*/  BAR.SYNC.DEFER_BLOCKING 0x0 ;  /* 0x0000000000007b1d */ /* 0x000fec0000010000 */
[----:B-1----:R-:W-:Y:S04]  /*3780*/  LDSM.16.M88.4 R8, [R2] ;  /* 0x000000000208783b */ /* 0x002fe80000000200 */
[----:B------:R-:W2:Y:S04]  /*3790*/  LDSM.16.M88.4 R44, [R0+0x10000] ;  /* 0x01000000002c783b */ /* 0x000ea80000000200 */
[----:B------:R-:W-:Y:S04]  /*37a0*/  LDSM.16.M88.4 R48, [R224] ;  /* 0x00000000e030783b */ /* 0x000fe80000000200 */
[----:B------:R-:W1:Y:S04]  /*37b0*/  LDSM.16.M88.4 R52, [R229+-0x4000] ;  /* 0xffc00000e534783b */ /* 0x000e680000000200 */
[----:B------:R-:W-:Y:S04]  /*37c0*/  LDSM.16.M88.4 R56, [R228] ;  /* 0x00000000e438783b */ /* 0x000fe80000000200 */
[----:B------:R-:W1:Y:S04]  /*37d0*/  LDSM.16.M88.4 R60, [R230+-0x4000] ;  /* 0xffc00000e63c783b */ /* 0x000e680000000200 */
[----:B------:R-:W-:Y:S01]  /*37e0*/  LDSM.16.M88.4 R64, [R231+-0x4000] ;  /* 0xffc00000e740783b */ /* 0x000fe20000000200 */
[C---:B--2---:R-:W-:Y:S06]  /*37f0*/  HMMA.16816.F32.BF16 R4, R8.reuse, R44, RZ ;  /* 0x0000002c0804723c */ /* 0x044fec00000418ff */
[----:B------:R-:W-:Y:S01]  /*3800*/  HMMA.16816.F32.BF16 R8, R8, R46, RZ ;  /* 0x0000002e0808723c */ /* 0x000fe200000418ff */
[----:B------:R-:W2:Y:S11]  /*3810*/  LDSM.16.M88.4 R44, [R227] ;  /* 0x00000000e32c783b */ /* 0x000eb60000000200 */
[----:B------:R-:W-:Y:S06]  /*3820*/  @!UPT UIADD3 URZ, URZ, URZ, URZ ;  /* 0x0000003f3f3ff290 */ /* 0x000fec000fffe03f */
[C---:B-1----:R-:W-:Y:S06]  /*3830*/  HMMA.16816.F32.BF16 R4, R48.reuse, R52, R4 ;  /* 0x000000343004723c */ /* 0x042fec0000041804 */
[----:B------:R-:W-:Y:S01]  /*3840*/  HMMA.16816.F32.BF16 R8, R48, R54, R8 ;  /* 0x000000363008723c */ /* 0x000fe20000041808 */
[----:B------:R-:W-:Y:S04]  /*3850*/  LDSM.16.M88.4 R48, [R2+0x2000] ;  /* 0x002000000230783b */ /* 0x000fe80000000200 */
[----:B------:R-:W1:Y:S11]  /*3860*/  LDSM.16.M88.4 R52, [R0+0x11000] ;  /* 0x011000000034783b */ /* 0x000e760000000200 */
[----:B------:R-:W-:Y:S02]  /*3870*/  @!UPT UIADD3 URZ, URZ, URZ, URZ ;  /* 0x0000003f3f3ff290 */ /* 0x000fe4000fffe03f */
[C---:B------:R-:W-:Y:S06]  /*3880*/  HMMA.16816.F32.BF16 R4, R56.reuse, R60, R4 ;  /* 0x0000003c3804723c */ /* 0x040fec0000041804 */
[----:B------:R-:W-:Y:S01]  /*3890*/  HMMA.16816.F32.BF16 R8, R56, R62, R8 ;  /* 0x0000003e3808723c */ /* 0x000fe20000041808 */
[----:B------:R-:W-:Y:S04]  /*38a0*/  LDSM.16.M88.4 R56, [R224+0x2000] ;  /* 0x00200000e038783b */ /* 0x000fe80000000200 */
[----:B------:R-:W1:Y:S11]  /*38b0*/  LDSM.16.M88.4 R60, [R229+-0x3000] ;  /* 0xffd00000e53c783b */ /* 0x000e760000000200 */
[----:B------:R-:W-:Y:S02]  /*38c0*/  @!UPT UIADD3 URZ, URZ, URZ, URZ ;  /* 0x0000003f3f3ff290 */ /* 0x000fe4000fffe03f */
[C---:B--2---:R-:W-:Y:S06]  /*38d0*/  HMMA.16816.F32.BF16 R4, R44.reuse, R64, R4 ;  /* 0x000000402c04723c */ /* 0x044fec0000041804 */
[----:B------:R-:W-:Y:S01]  /*38e0*/  HMMA.16816.F32.BF16 R8, R44, R66, R8 ;  /* 0x000000422c08723c */ /* 0x000fe20000041808 */
[----:B------:R-:W-:Y:S04]  /*38f0*/  LDSM.16.M88.4 R44, [R228+0x2000] ;  /* 0x00200000e42c783b */ /* 0x000fe80000000200 */
[----:B------:R-:W2:Y:S11]  /*3900*/  LDSM.16.M88.4 R64, [R230+-0x3000] ;  /* 0xffd00000e640783b */ /* 0x000eb60000000200 */
[----:B------:R-:W-:Y:S02]  /*3910*/  @!UPT UIADD3 URZ, URZ, URZ, URZ ;  /* 0x0000003f3f3ff290 */ /* 0x000fe4000fffe03f */
[C---:B-1----:R-:W-:Y:S06]  /*3920*/  HMMA.16816.F32.BF16 R4, R48.reuse, R52, R4 ;  /* 0x000000343004723c */ /* 0x042fec0000041804 */
[----:B------:R-:W-:Y:S01]  /*3930*/  HMMA.16816.F32.BF16 R8, R48, R54, R8 ;  /* 0x000000363008723c */ /* 0x000fe20000041808 */
[----:B------:R-:W-:Y:S04]  /*3940*/  LDSM.16.M88.4 R48, [R227+0x2000] ;  /* 0x00200000e330783b */ /* 0x000fe80000000200 */
[----:B------:R-:W1:Y:S11]  /*3950*/  LDSM.16.M88.4 R52, [R231+-0x3000] ;  /* 0xffd00000e734783b */ /* 0x000e760000000200 */
[----:B------:R-:W-:Y:S02]  /*3960*/  @!UPT UIADD3 URZ, URZ, URZ, URZ ;  /* 0x0000003f3f3ff290 */ /* 0x000fe4000fffe03f */
[C---:B------:R-:W-:Y:S06]  /*3970*/  HMMA.16816.F32.BF16 R4, R56.reuse, R60, R4 ;  /* 0x0000003c3804723c */ /* 0x040fec0000041804 */
[----:B------:R-:W-:Y:S01]  /*3980*/  HMMA.16816.F32.BF16 R8, R56, R62, R8 ;  /* 0x0000003e3808723c */ /* 0x000fe20000041808 */
[----:B------:R-:W-:Y:S04]  /*3990*/  LDSM.16.M88.4 R56, [R2+0x4000] ;  /* 0x004000000238783b */ /* 0x000fe80000000200 */
[----:B------:R-:W1:Y:S11]  /*39a0*/  LDSM.16.M88.4 R60, [R0+0x12000] ;  /* 0x01200000003c783b */ /* 0x000e760000000200 */
        /* <DEDUP_REMOVED lines=14> */
[----:B------:R-:W3:Y:S11]  /*3a90*/  LDSM.16.M88.4 R60, [R231+-0x2000] ;  /* 0xffe00000e73c783b */ /* 0x000ef60000000200 */
[----:B------:R-:W-:Y:S02]  /*3aa0*/  @!UPT UIADD3 URZ, URZ, URZ, URZ ;  /* 0x0000003f3f3ff290 */ /* 0x000fe4000fffe03f */
[C---:B--2---:R-:W-:Y:S06]  /*3ab0*/  HMMA.16816.F32.BF16 R4, R44.reuse, R64, R4 ;  /* 0x000000402c04723c */ /* 0x044fec0000041804 */
[----:B------:R-:W-:Y:S01]  /*3ac0*/  HMMA.16816.F32.BF16 R8, R44, R66, R8 ;  /* 0x000000422c08723c */ /* 0x000fe20000041808 */
[----:B------:R-:W-:Y:S04]  /*3ad0*/  LDSM.16.M88.4 R64, [R0+0x13000] ;  /* 0x013000000040783b */ /* 0x000fe80000000200 */
[----:B------:R-:W2:Y:S11]  /*3ae0*/  LDSM.16.M88.4 R44, [R2+0x6000] ;  /* 0x00600000022c783b */ /* 0x000eb60000000200 */
[----:B------:R-:W-:Y:S02]  /*3af0*/  @!UPT UIADD3 URZ, URZ, URZ, URZ ;  /* 0x0000003f3f3ff290 */ /* 0x000fe4000fffe03f */
[C---:B-1----:R-:W-:Y:S06]  /*3b00*/  HMMA.16816.F32.BF16 R4, R48.reuse, R52, R4 ;  /* 0x000000343004723c */ /* 0x042fec0000041804 */
[----:B------:R-:W-:Y:S01]  /*3b10*/  HMMA.16816.F32.BF16 R8, R48, R54, R8 ;  /* 0x000000363008723c */ /* 0x000fe20000041808 */
[----:B------:R-:W-:Y:S04]  /*3b20*/  LDSM.16.M88.4 R48, [R224+0x6000] ;  /* 0x00600000e030783b */ /* 0x000fe80000000200 */
[----:B------:R-:W1:Y:S11]  /*3b30*/  LDSM.16.M88.4 R52, [R229+-0x1000] ;  /* 0xfff00000e534783b */ /* 0x000e760000000200 */
[----:B------:R-:W-:Y:S02]  /*3b40*/  @!UPT UIADD3 URZ, URZ, URZ, URZ ;  /* 0x0000003f3f3ff290 */ /* 0x000fe4000fffe03f */
[C---:B---3--:R-:W-:Y:S06]  /*3b50*/  HMMA.16816.F32.BF16 R4, R56.reuse, R60, R4 ;  /* 0x0000003c3804723c */ /* 0x048fec0000041804 */
[----:B------:R-:W-:Y:S01]  /*3b60*/  HMMA.16816.F32.BF16 R8, R56, R62, R8 ;  /* 0x0000003e3808723c */ /* 0x000fe20000041808 */
[----:B------:R-:W-:Y:S04]  /*3b70*/  LDSM.16.M88.4 R56, [R228+0x6000] ;  /* 0x00600000e438783b */ /* 0x000fe80000000200 */
[----:B------:R-:W3:Y:S11]  /*3b80*/  LDSM.16.M88.4 R60, [R230+-0x1000] ;  /* 0xfff00000e63c783b */ /* 0x000ef60000000200 */
[----:B------:R-:W-:Y:S02]  /*3b90*/  @!UPT UIADD3 URZ, URZ, URZ, URZ ;  /* 0x0000003f3f3ff290 */ /* 0x000fe4000fffe03f */
[C---:B--2---:R-:W-:Y:S06]  /*3ba0*/  HMMA.16816.F32.BF16 R4, R44.reuse, R64, R4 ;  /* 0x000000402c04723c */ /* 0x044fec0000041804 */
[----:B------:R-:W-:Y:S01]  /*3bb0*/  HMMA.16816.F32.BF16 R8, R44, R66, R8 ;  /* 0x000000422c08723c */ /* 0x000fe20000041808 */
[----:B------:R-:W-:Y:S04]  /*3bc0*/  LDSM.16.M88.4 R44, [R227+0x6000] ;  /* 0x00600000e32c783b */ /* 0x000fe80000000200 */
[----:B------:R-:W2:Y:S11]  /*3bd0*/  LDSM.16.M88.4 R64, [R231+-0x1000] ;  /* 0xfff00000e740783b */ /* 0x000eb60000000200 */
[----:B------:R-:W-:Y:S02]  /*3be0*/  @!UPT UIADD3 URZ, URZ, URZ, URZ ;  /* 0x0000003f3f3ff290 */ /* 0x000fe4000fffe03f */
[C---:B-1----:R-:W-:Y:S06]  /*3bf0*/  HMMA.16816.F32.BF16 R4, R48.reuse, R52, R4 ;  /* 0x000000343004723c */ /* 0x042fec0000041804 */
[----:B------:R-:W-:Y:S07]  /*3c00*/  HMMA.16816.F32.BF16 R8, R48, R54, R8 ;  /* 0x000000363008723c */ /* 0x000fee0000041808 */
[----:B------:R-:W-:Y:S04]  /*3c10*/  IMAD.U32 R48, RZ, RZ, UR22 ;  /* 0x00000016ff307e24 */ /* 0x000fe8000f8e00ff */
[----:B------:R-:W-:Y:S05]  /*3c20*/  @P0 IMAD R48, R48, 0x20, R69 ;  /* 0x0000002030300824 */ /* 0x000fea00078e0245 */
[C---:B------:R-:W-:Y:S02]  /*3c30*/  @P2 ISETP.GE.AND P0, PT, R48.reuse, UR5, PT ;  /* 0x0000000530002c0c */ /* 0x040fe4000bf06270 */
[C---:B---3--:R-:W-:Y:S01]  /*3c40*/  HMMA.16816.F32.BF16 R4, R56.reuse, R60, R4 ;  /* 0x0000003c3804723c */ /* 0x048fe20000041804 */
[----:B------:R-:W-:Y:S05]  /*3c50*/  PLOP3.LUT P2, PT, PT, PT, UP0, 0x80, 0x0 ;  /* 0x000000000000781c */ /* 0x000fea0003f4f008 */
[----:B------:R-:W-:Y:S08]  /*3c60*/  HMMA.16816.F32.BF16 R8, R56, R62, R8 ;  /* 0x0000003e3808723c */ /* 0x000ff00000041808 */
[----:B------:R-:W-:Y:S01]  /*3c70*/  @P2 VIADD R0, R48, 0x1 ;  /* 0x0000000130002836 */ /* 0x000fe20000000000 */
[----:B------:R-:W-:Y:S09]  /*3c80*/  PLOP3.LUT P2, PT, PT, PT, UP0, 0x80, 0x0 ;  /* 0x000000000000781c */ /* 0x000ff20003f4f008 */
[C---:B--2---:R-:W-:Y:S06]  /*3c90*/  HMMA.16816.F32.BF16 R4, R44.reuse, R64, R4 ;  /* 0x000000402c04723c */ /* 0x044fec0000041804 */
[----:B------:R-:W-:Y:S07]  /*3ca0*/  HMMA.16816.F32.BF16 R8, R44, R66, R8 ;  /* 0x000000422c08723c */ /* 0x000fee0000041808 */
[----:B-----5:R-:W-:Y:S01]  /*3cb0*/  FMUL.FTZ R44, R244, 1.4426950216293334961 ;  /* 0x3fb8aa3bf42c7820 */ /* 0x020fe20000410000 */
[----:B------:R-:W-:Y:S01]  /*3cc0*/  @P4 VIADD R45, R48, 0x8 ;  /* 0x00000008302d4836 */ /* 0x000fe20000000000 */
[----:B----4-:R-:W-:Y:S09]  /*3cd0*/  ISETP.NE.AND P4, PT, R68, RZ, PT ;  /* 0x000000ff4400720c */ /* 0x010ff20003f85270 */
[----:B------:R-:W-:Y:S02]  /*3ce0*/  @P3 FSEL R4, R4, -INF , !P0 ;  /* 0xff80000004043808 */ /* 0x000fe40004000000 */
[----:B------:R-:W-:Y:S02]  /*3cf0*/  @P1 FSEL R6, R6, -INF , !P0 ;  /* 0xff80000006061808 */ /* 0x000fe40004000000 */
[----:B------:R-:W-:Y:S02]  /*3d00*/  PLOP3.LUT P0, PT, PT, PT, UP0, 0x80, 0x0 ;  /* 0x000000000000781c */ /* 0x000fe40003f0f008 */
[----:B------:R-:W-:Y:S02]  /*3d10*/  PLOP3.LUT P1, PT, PT, PT, UP0, 0x80, 0x0 ;  /* 0x000000000000781c */ /* 0x000fe40003f2f008 */
[----:B------:R-:W-:Y:S09]  /*3d20*/  PLOP3.LUT P3, PT, PT, PT, UP0, 0x80, 0x0 ;  /* 0x000000000000781c */ /* 0x000ff20003f6f008 */
[----:B------:R-:W-:Y:S01]  /*3d30*/  @P0 ISETP.GE.AND P0, PT, R0, UR5, PT ;  /* 0x0000000500000c0c */ /* 0x000fe2000bf06270 */
[----:B------:R-:W-:Y:S03]  /*3d40*/  FMUL.FTZ R0, R245, 1.4426950216293334961 ;  /* 0x3fb8aa3bf5007820 */ /* 0x000fe60000410000 */
[----:B------:R-:W-:Y:S02]  /*3d50*/  @P1 FSEL R5, R5, -INF , !P0 ;  /* 0xff80000005051808 */ /* 0x000fe40004000000 */
[----:B------:R-:W-:Y:S02]  /*3d60*/  FSETP.NEU.FTZ.AND P1, PT, R244, -INF , PT ;  /* 0xff800000f400780b */ /* 0x000fe40003f3d000 */
[----:B------:R-:W-:Y:S02]  /*3d70*/  @P2 FSEL R7, R7, -INF , !P0 ;  /* 0xff80000007072808 */ /* 0x000fe40004000000 */
[----:B------:R-:W-:Y:S02]  /*3d80*/  FSEL R44, R44, RZ, P1 ;  /* 0x000000ff2c2c7208 */ /* 0x000fe40000800000 */
[----:B------:R-:W-:Y:S02]  /*3d90*/  PLOP3.LUT P1, PT, PT, PT, UP0, 0x80, 0x0 ;  /* 0x000000000000781c */ /* 0x000fe40003f2f008 */
[----:B------:R-:W-:Y:S01]  /*3da0*/  FSETP.NEU.FTZ.AND P0, PT, R245, -INF , PT ;  /* 0xff800000f500780b */ /* 0x000fe20003f1d000 */
[--C-:B------:R-:W-:Y:S01]  /*3db0*/  FFMA.FTZ R4, R4, UR15, -R44.reuse ;  /* 0x0000000f04047c23 */ /* 0x100fe2000801082c */
[----:B------:R-:W-:Y:S01]  /*3dc0*/  PLOP3.LUT P2, PT, PT, PT, UP0, 0x80, 0x0 ;  /* 0x000000000000781c */ /* 0x000fe20003f4f008 */
[----:B------:R-:W-:Y:S01]  /*3dd0*/  FFMA.FTZ R5, R5, UR15, -R44 ;  /* 0x0000000f05057c23 */ /* 0x000fe2000801082c */
[----:B------:R-:W-:Y:S01]  /*3de0*/  FSEL R0, R0, RZ, P0 ;  /* 0x000000ff00007208 */ /* 0x000fe20000000000 */
[----:B------:R-:W-:Y:S01]  /*3df0*/  MUFU.EX2 R60, R4 ;  /* 0x00000004003c7308 */ /* 0x000fe20000000800 */
[----:B------:R-:W-:Y:S02]  /*3e00*/  @P3 ISETP.GE.AND P0, PT, R45, UR5, PT ;  /* 0x000000052d003c0c */ /* 0x000fe4000bf06270 */
[----:B------:R-:W-:Y:S01]  /*3e10*/  PLOP3.LUT P3, PT, PT, PT, UP3, 0x80, 0x0 ;  /* 0x000000000000781c */ /* 0x000fe20003f6f038 */
[--C-:B------:R-:W-:Y:S01]  /*3e20*/  FFMA.FTZ R6, R6, UR15, -R0.reuse ;  /* 0x0000000f06067c23 */ /* 0x100fe20008010800 */
[----:B------:R-:W-:Y:S01]  /*3e30*/  FFMA.FTZ R7, R7, UR15, -R0 ;  /* 0x0000000f07077c23 */ /* 0x000fe20008010800 */
[----:B------:R-:W-:Y:S02]  /*3e40*/  @P1 FSEL R8, R8, -INF , !P0 ;  /* 0xff80000008081808 */ /* 0x000fe40004000000 */
[----:B------:R-:W-:Y:S02]  /*3e50*/  PLOP3.LUT P1, PT, PT, PT, UP0, 0x80, 0x0 ;  /* 0x000000000000781c */ /* 0x000fe40003f2f008 */
[----:B------:R-:W1:Y:S01]  /*3e60*/  MUFU.EX2 R58, R5 ;  /* 0x00000005003a7308 */ /* 0x000e620000000800 */
[----:B------:R-:W-:Y:S01]  /*3e70*/  @P2 FSEL R10, R10, -INF , !P0 ;  /* 0xff8000000a0a2808 */ /* 0x000fe20004000000 */
[----:B------:R-:W-:Y:S01]  /*3e80*/  FFMA.FTZ R8, R8, UR15, -R44 ;  /* 0x0000000f08087c23 */ /* 0x000fe2000801082c */
[----:B------:R-:W-:Y:S02]  /*3e90*/  PLOP3.LUT P0, PT, PT, PT, UP0, 0x80, 0x0 ;  /* 0x000000000000781c */ /* 0x000fe40003f0f008 */
[----:B------:R-:W-:Y:S01]  /*3ea0*/  PLOP3.LUT P2, PT, PT, PT, UP0, 0x80, 0x0 ;  /* 0x000000000000781c */ /* 0x000fe20003f4f008 */
[----:B------:R-:W-:Y:S04]  /*3eb0*/  FFMA.FTZ R10, R10, UR15, -R0 ;  /* 0x0000000f0a0a7c23 */ /* 0x000fe80008010800 */
[----:B------:R1:W-:Y:S01]  /*3ec0*/  MUFU.EX2 R61, R6 ;  /* 0x00000006003d7308 */ /* 0x0003e20000000800 */
[----:B------:R-:W-:Y:S01]  /*3ed0*/  @P1 VIADD R48, R48, 0x9 ;  /* 0x0000000930301836 */ /* 0x000fe20000000000 */
[----:B------:R-:W-:Y:S08]  /*3ee0*/  PLOP3.LUT P1, PT, PT, PT, UP0, 0x80, 0x0 ;  /* 0x000000000000781c */ /* 0x000ff00003f2f008 */
[----:B------:R-:W2:Y:S01]  /*3ef0*/  MUFU.EX2 R59, R7 ;  /* 0x00000007003b7308 */ /* 0x000ea20000000800 */
[----:B------:R-:W-:Y:S04]  /*3f00*/  @P0 ISETP.GE.AND P0, PT, R48, UR5, PT ;  /* 0x0000000530000c0c */ /* 0x000fe8000bf06270 */
[----:B------:R-:W-:Y:S05]  /*3f10*/  @P2 FSEL R9, R9, -INF , !P0 ;  /* 0xff80000009092808 */ /* 0x000fea0004000000 */
[----:B------:R-:W-:Y:S01]  /*3f20*/  MUFU.EX2 R54, R8 ;  /* 0x0000000800367308 */ /* 0x000fe20000000800 */
[----:B-1----:R-:W-:Y:S01]  /*3f30*/  F2FP.BF16.F32.PACK_AB R6, R58, R60 ;  /* 0x0000003c3a06723e */ /* 0x002fe200000010ff */
[----:B------:R-:W-:Y:S01]  /*3f40*/  FFMA.FTZ R44, R9, UR15, -R44 ;  /* 0x0000000f092c7c23 */ /* 0x000fe2000801082c */
[----:B------:R-:W-:Y:S02]  /*3f50*/  @P1 FSEL R11, R11, -INF , !P0 ;  /* 0xff8000000b0b1808 */ /* 0x000fe40004000000 */
[----:B------:R-:W-:Y:S01]  /*3f60*/  IADD3 R52, P0, R247, UR12, RZ ;  /* 0x0000000cf7347c10 */ /* 0x000fe2000ff1e0ff */
[----:B------:R-:W-:Y:S04]  /*3f70*/  STS [R249+0x15000], R6 ;  /* 0x01500006f9007388 */ /* 0x000fe80000000800 */
[----:B------:R-:W1:Y:S01]  /*3f80*/  MUFU.EX2 R57, R44 ;  /* 0x0000002c00397308 */ /* 0x000e620000000800 */
[----:B------:R-:W-:Y:S01]  /*3f90*/  FFMA.FTZ R0, R11, UR15, -R0 ;  /* 0x0000000f0b007c23 */ /* 0x000fe20008010800 */
[----:B--2---:R-:W-:Y:S02]  /*3fa0*/  F2FP.BF16.F32.PACK_AB R5, R59, R61 ;  /* 0x0000003d3b05723e */ /* 0x004fe400000010ff */
[----:B------:R-:W-:Y:S03]  /*3fb0*/  IADD3.X R53, R246, UR11, RZ, P0, !PT ;  /* 0x0000000bf6357c10 */ /* 0x000fe600087fe4ff */
[----:B------:R-:W-:Y:S03]  /*3fc0*/  STS [R252+0x15000], R5 ;  /* 0x01500005fc007388 */ /* 0x000fe60000000800 */
[----:B------:R-:W-:Y:S10]  /*3fd0*/  MUFU.EX2 R56, R10 ;  /* 0x0000000a00387308 */ /* 0x000ff40000000800 */
[----:B------:R-:W2:Y:S01]  /*3fe0*/  MUFU.EX2 R55, R0 ;  /* 0x0000000000377308 */ /* 0x000ea20000000800 */
[----:B-1----:R-:W-:Y:S05]  /*3ff0*/  F2FP.BF16.F32.PACK_AB R4, R57, R54 ;  /* 0x000000363904723e */ /* 0x002fea00000010ff */
[----:B------:R-:W-:Y:S01]  /*4000*/  STS [R250+0x15000], R4 ;  /* 0x01500004fa007388 */ /* 0x000fe20000000800 */
[----:B--2---:R-:W-:Y:S05]  /*4010*/  F2FP.BF16.F32.PACK_AB R0, R55, R56 ;  /* 0x000000383700723e */ /* 0x004fea00000010ff */
[----:B------:R1:W-:Y:S04]  /*4020*/  STS [R251+0x15000], R0 ;  /* 0x01500000fb007388 */ /* 0x0003e80000000800 */
[----:B------:R-:W2:Y:S04]  /*4030*/  LDSM.16.M88.4 R8, [R2+0x8000] ;  /* 0x008000000208783b */ /* 0x000ea80000000200 */
[----:B------:R-:W3:Y:S04]  /*4040*/  LDSM.16.M88.4 R44, [R224+0x8000] ;  /* 0x00800000e02c783b */ /* 0x000ee80000000200 */
[----:B------:R-:W4:Y:S04]  /*4050*/  LDSM.16.M88.4 R48, [R228+0x8000] ;  /* 0x00800000e430783b */ /* 0x000f280000000200 */
[----:B-1----:R-:W4:Y:S01]  /*4060*/  LDG.E R0, desc[UR6][R52.64] ;  /* 0x0000000634007981 */ /* 0x002f22000c1e1900 */
[C---:B--2---:R-:W-:Y:S06]  /*4070*/  HMMA.16816.F32.BF16 R4, R8.reuse, R132, RZ ;  /* 0x000000840804723c */ /* 0x044fec00000418ff */
[----:B------:R-:W-:Y:S01]  /*4080*/  HMMA.16816.F32.BF16 R8, R8, R134, RZ ;  /* 0x000000860808723c */ /* 0x000fe200000418ff */
[----:B------:R-:W2:Y:S11]  /*4090*/  LDG.E R52, desc[UR6][R52.64+0x20] ;  /* 0x0000200634347981 */ /* 0x000eb6000c1e1900 */
[----:B------:R-:W-:Y:S06]  /*40a0*/  @!UPT UIADD3 URZ, URZ, URZ, URZ ;  /* 0x0000003f3f3ff290 */ /* 0x000fec000fffe03f */
[C---:B---3--:R-:W-:Y:S06]  /*40b0*/  HMMA.16816.F32.BF16 R4, R44.reuse, R136, R4 ;  /* 0x000000882c04723c */ /* 0x048fec0000041804 */
[----:B------:R-:W-:Y:S01]  /*40c0*/  HMMA.16816.F32.BF16 R8, R44, R138, R8 ;  /* 0x0000008a2c08723c */ /* 0x000fe20000041808 */
[----:B------:R-:W1:Y:S11]  /*40d0*/  LDSM.16.M88.4 R44, [R227+0x8000] ;  /* 0x00800000e32c783b */ /* 0x000e760000000200 */
[----:B------:R-:W-:Y:S06]  /*40e0*/  @!UPT UIADD3 URZ, URZ, URZ, URZ ;  /* 0x0000003f3f3ff290 */ /* 0x000fec000fffe03f */
[C---:B----4-:R-:W-:Y:S06]  /*40f0*/  HMMA.16816.F32.BF16 R4, R48.reuse, R140, R4 ;  /* 0x0000008c3004723c */ /* 0x050fec0000041804 */
[----:B------:R-:W-:Y:S01]  /*4100*/  HMMA.16816.F32.BF16 R8, R48, R142, R8 ;  /* 0x0000008e3008723c */ /* 0x000fe20000041808 */
[----:B------:R-:W3:Y:S11]  /*4110*/  LDSM.16.M88.4 R48, [R2+0xa000] ;  /* 0x00a000000230783b */ /* 0x000ef60000000200 */
[----:B------:R-:W-:Y:S06]  /*4120*/  @!UPT UIADD3 URZ, URZ, URZ, URZ ;  /* 0x0000003f3f3ff290 */ /* 0x000fec000fffe03f */
[C---:B-1----:R-:W-:Y:S06]  /*4130*/  HMMA.16816.F32.BF16 R4, R44.reuse, R144, R4 ;  /* 0x000000902c04723c */ /* 0x042fec0000041804 */
[----:B------:R-:W-:Y:S01]  /*4140*/  HMMA.16816.F32.BF16 R8, R44, R146, R8 ;  /* 0x000000922c08723c */ /* 0x000fe20000041808 */
[----:B------:R-:W1:Y:S11]  /*4150*/  LDSM.16.M88.4 R44, [R224+0xa000] ;  /* 0x00a00000e02c783b */ /* 0x000e760000000200 */
[----:B------:R-:W-:Y:S06]  /*4160*/  @!UPT UIADD3 URZ, URZ, URZ, URZ ;  /* 0x0000003f3f3ff290 */ /* 0x000fec000fffe03f */
[C---:B---3--:R-:W-:Y:S06]  /*4170*/  HMMA.16816.F32.BF16 R4, R48.reuse, R148, R4 ;  /* 0x000000943004723c */ /* 0x048fec0000041804 */
        /* <DEDUP_REMOVED lines=40> */
[----:B------:R-:W-:Y:S11]  /*4400*/  HMMA.16816.F32.BF16 R8, R48, R190, R8 ;  /* 0x000000be3008723c */ /* 0x000ff60000041808 */
[----:B------:R-:W-:Y:S07]  /*4410*/  @!UPT UIADD3 URZ, URZ, URZ, URZ ;  /* 0x0000003f3f3ff290 */ /* 0x000fee000fffe03f */
[C---:B-1----:R-:W-:Y:S06]  /*4420*/  HMMA.16816.F32.BF16 R4, R44.reuse, R192, R4 ;  /* 0x000000c02c04723c */ /* 0x042fec0000041804 */
[----:B------:R-:W-:Y:S11]  /*4430*/  HMMA.16816.F32.BF16 R8, R44, R194, R8 ;  /* 0x000000c22c08723c */ /* 0x000ff60000041808 */
[----:B------:R-:W-:Y:S07]  /*4440*/  @!UPT UIADD3 URZ, URZ, URZ, URZ ;  /* 0x0000003f3f3ff290 */ /* 0x000fee000fffe03f */
[C---:B------:R-:W-:Y:S01]  /*4450*/  FADD.FTZ R44, -R0.reuse, R4 ;  /* 0x00000004002c7221 */ /* 0x040fe20000010100 */
[----:B------:R-:W-:Y:S01]  /*4460*/  FADD.FTZ R4, -R0, R5 ;  /* 0x0000000500047221 */ /* 0x000fe20000010100 */
[----:B--2---:R-:W-:Y:S03]  /*4470*/  FADD.FTZ R5, -R52, R6 ;  /* 0x0000000634057221 */ /* 0x004fe60000010100 */
[----:B------:R-:W-:Y:S01]  /*4480*/  FMUL.FTZ R4, R58, R4 ;  /* 0x000000043a047220 */ /* 0x000fe20000410000 */
[C---:B------:R-:W-:Y:S01]  /*4490*/  FADD.FTZ R45, -R0.reuse, R9 ;  /* 0x00000009002d7221 */ /* 0x040fe20000010100 */
[----:B------:R-:W-:Y:S01]  /*44a0*/  FADD.FTZ R8, -R0, R8 ;  /* 0x0000000800087221 */ /* 0x000fe20000010100 */
[----:B------:R-:W-:Y:S01]  /*44b0*/  FMUL.FTZ R9, R60, R44 ;  /* 0x0000002c3c097220 */ /* 0x000fe20000410000 */
[----:B------:R-:W-:Y:S01]  /*44c0*/  FADD.FTZ R0, -R52, R7 ;  /* 0x0000000734007221 */ /* 0x000fe20000010100 */
[----:B------:R-:W-:Y:S01]  /*44d0*/  FMUL.FTZ R5, R61, R5 ;  /* 0x000000053d057220 */ /* 0x000fe20000410000 */
[----:B------:R-:W-:Y:S01]  /*44e0*/  FMUL.FTZ R44, R54, R8 ;  /* 0x00000008362c7220 */ /* 0x000fe20000410000 */
[----:B------:R-:W-:Y:S01]  /*44f0*/  FADD.FTZ R8, -R52, R10 ;  /* 0x0000000a34087221 */ /* 0x000fe20000010100 */
[----:B------:R-:W-:Y:S01]  /*4500*/  FMUL.FTZ R0, R59, R0 ;  /* 0x000000003b007220 */ /* 0x000fe20000410000 */
[----:B------:R-:W-:Y:S01]  /*4510*/  F2FP.BF16.F32.PACK_AB R4, R4, R9 ;  /* 0x000000090404723e */ /* 0x000fe200000010ff */
[----:B------:R-:W-:Y:S01]  /*4520*/  FADD.FTZ R7, -R52, R11 ;  /* 0x0000000b34077221 */ /* 0x000fe20000010100 */
[----:B------:R-:W-:Y:S01]  /*4530*/  FMUL.FTZ R6, R57, R45 ;  /* 0x0000002d39067220 */ /* 0x000fe20000410000 */
[----:B------:R-:W-:Y:S01]  /*4540*/  FMUL.FTZ R8, R56, R8 ;  /* 0x0000000838087220 */ /* 0x000fe20000410000 */
[----:B------:R-:W-:Y:S01]  /*4550*/  F2FP.BF16.F32.PACK_AB R0, R0, R5 ;  /* 0x000000050000723e */ /* 0x000fe200000010ff */
[----:B------:R-:W-:Y:S01]  /*4560*/  STS [R249+0x14000], R4 ;  /* 0x01400004f9007388 */ /* 0x000fe20000000800 */
[----:B------:R-:W-:Y:S01]  /*4570*/  FMUL.FTZ R7, R55, R7 ;  /* 0x0000000737077220 */ /* 0x000fe20000410000 */
[----:B------:R-:W-:Y:S02]  /*4580*/  F2FP.BF16.F32.PACK_AB R6, R6, R44 ;  /* 0x0000002c0606723e */ /* 0x000fe400000010ff */
[----:B------:R1:W-:Y:S02]  /*4590*/  STS [R252+0x14000], R0 ;  /* 0x01400000fc007388 */ /* 0x0003e40000000800 */
[----:B------:R-:W-:Y:S02]  /*45a0*/  F2FP.BF16.F32.PACK_AB R5, R7, R8 ;  /* 0x000000080705723e */ /* 0x000fe400000010ff */
[----:B------:R-:W-:Y:S04]  /*45b0*/  STS [R250+0x14000], R6 ;  /* 0x01400006fa007388 */ /* 0x000fe80000000800 */
[----:B------:R-:W-:Y:S01]  /*45c0*/  STS [R251+0x14000], R5 ;  /* 0x01400005fb007388 */ /* 0x000fe20000000800 */
[----:B------:R-:W-:Y:S01]  /*45d0*/  BAR.SYNC.DEFER_BLOCKING 0x0 ;  /* 0x0000000000007b1d */ /* 0x000fe20000010000 */
[----:B-1----:R-:W-:Y:S05]  /*45e0*/  LEA R0, R233, UR4, 0x1 ;  /* 0x00000004e9007c11 */ /* 0x002fea000f8e08ff */
[----:B------:R-:W-:Y:S04]  /*45f0*/  LDSM.16.MT88.4 R4, [R3+0x15000] ;  /* 0x015000000304783b */ /* 0x000fe80000004200 */
[----:B------:R-:W1:Y:S04]  /*4600*/  LDSM.16.MT88.4 R8, [R0+0x8000] ;  /* 0x008000000008783b */ /* 0x000e680000004200 */
[----:B------:R-:W2:Y:S04]  /*4610*/  LDSM.16.MT88.4 R44, [R225+0x15000] ;  /* 0x01500000e12c783b */ /* 0x000ea80000004200 */
[----:B------:R-:W3:Y:S04]  /*4620*/  LDSM.16.MT88.4 R48, [R0+0xc000] ;  /* 0x00c000000030783b */ /* 0x000ee80000004200 */
[----:B------:R-:W-:Y:S04]  /*4630*/  LDSM.16.MT88.4 R52, [R3+0x15400] ;  /* 0x015400000334783b */ /* 0x000fe80000004200 */
[----:B------:R-:W4:Y:S04]  /*4640*/  LDSM.16.MT88.4 R56, [R0+0x8800] ;  /* 0x008800000038783b */ /* 0x000f280000004200 */
[----:B------:R-:W4:Y:S04]  /*4650*/  LDSM.16.MT88.4 R60, [R225+0x15400] ;  /* 0x01540000e13c783b */ /* 0x000f280000004200 */
[----:B------:R-:W4:Y:S04]  /*4660*/  LDSM.16.MT88.4 R64, [R0+0xc800] ;  /* 0x00c800000040783b */ /* 0x000f280000004200 */
[----:B------:R-:W-:Y:S04]  /*4670*/  LDSM.16.MT88.4 R68, [R0+0x9000] ;  /* 0x009000000044783b */ /* 0x000fe80000004200 */
[----:B------:R-:W-:Y:S01]  /*4680*/  LDSM.16.MT88.4 R72, [R225+0x15800] ;  /* 0x01580000e148783b */ /* 0x000fe20000004200 */
[-C--:B-1----:R-:W-:Y:S06]  /*4690*/  HMMA.16816.F32.BF16 R12, R4, R8.reuse, R12 ;  /* 0x00000008040c723c */ /* 0x082fec000004180c */
[C---:B--2---:R-:W-:Y:S06]  /*46a0*/  HMMA.16816.F32.BF16 R16, R44.reuse, R8, R16 ;  /* 0x000000082c10723c */ /* 0x044fec0000041810 */
[-C--:B------:R-:W-:Y:S06]  /*46b0*/  HMMA.16816.F32.BF16 R20, R44, R10.reuse, R20 ;  /* 0x0000000a2c14723c */ /* 0x080fec0000041814 */
[C---:B------:R-:W-:Y:S01]  /*46c0*/  HMMA.16816.F32.BF16 R24, R4.reuse, R10, R24 ;  /* 0x0000000a0418723c */ /* 0x040fe20000041818 */
[----:B------:R-:W1:Y:S05]  /*46d0*/  LDSM.16.MT88.4 R8, [R3+0x15800] ;  /* 0x015800000308783b */ /* 0x000e6a0000004200 */
[-C--:B---3--:R-:W-:Y:S06]  /*46e0*/  HMMA.16816.F32.BF16 R28, R4, R48.reuse, R28 ;  /* 0x00000030041c723c */ /* 0x088fec000004181c */
[C---:B------:R-:W-:Y:S06]  /*46f0*/  HMMA.16816.F32.BF16 R32, R44.reuse, R48, R32 ;  /* 0x000000302c20723c */ /* 0x040fec0000041820 */
[-C--:B------:R-:W-:Y:S01]  /*4700*/  HMMA.16816.F32.BF16 R36, R44, R50.reuse, R36 ;  /* 0x000000322c24723c */ /* 0x080fe20000041824 */
[----:B------:R-:W2:Y:S05]  /*4710*/  LDSM.16.MT88.4 R44, [R0+0xd000] ;  /* 0x00d00000002c783b */ /* 0x000eaa0000004200 */
[----:B------:R-:W-:Y:S01]  /*4720*/  HMMA.16816.F32.BF16 R40, R4, R50, R40 ;  /* 0x000000320428723c */ /* 0x000fe20000041828 */
[----:B------:R-:W-:Y:S04]  /*4730*/  LDSM.16.MT88.4 R4, [R3+0x15c00] ;  /* 0x015c00000304783b */ /* 0x000fe80000004200 */
[----:B------:R-:W3:Y:S01]  /*4740*/  LDSM.16.MT88.4 R48, [R0+0x9800] ;  /* 0x009800000030783b */ /* 0x000ee20000004200 */
[-C--:B----4-:R-:W-:Y:S06]  /*4750*/  HMMA.16816.F32.BF16 R12, R52, R56.reuse, R12 ;  /* 0x00000038340c723c */ /* 0x090fec000004180c */
[C---:B------:R-:W-:Y:S06]  /*4760*/  HMMA.16816.F32.BF16 R16, R60.reuse, R56, R16 ;  /* 0x000000383c10723c */ /* 0x040fec0000041810 */
[-C--:B------:R-:W-:Y:S06]  /*4770*/  HMMA.16816.F32.BF16 R20, R60, R58.reuse, R20 ;  /* 0x0000003a3c14723c */ /* 0x080fec0000041814 */
[C---:B------:R-:W-:Y:S01]  /*4780*/  HMMA.16816.F32.BF16 R24, R52.reuse, R58, R24 ;  /* 0x0000003a3418723c */ /* 0x040fe20000041818 */
[----:B------:R-:W4:Y:S05]  /*4790*/  LDSM.16.MT88.4 R56, [R225+0x15c00] ;  /* 0x015c0000e138783b */ /* 0x000f2a0000004200 */
[-C--:B------:R-:W-:Y:S06]  /*47a0*/  HMMA.16816.F32.BF16 R28, R52, R64.reuse, R28 ;  /* 0x00000040341c723c */ /* 0x080fec000004181c */
[C---:B------:R-:W-:Y:S06]  /*47b0*/  HMMA.16816.F32.BF16 R32, R60.reuse, R64, R32 ;  /* 0x000000403c20723c */ /* 0x040fec0000041820 */
[-C--:B------:R-:W-:Y:S01]  /*47c0*/  HMMA.16816.F32.BF16 R36, R60, R66.reuse, R36 ;  /* 0x000000423c24723c */ /* 0x080fe20000041824 */
[----:B------:R-:W4:Y:S01]  /*47d0*/  LDSM.16.MT88.4 R60, [R0+0xd800] ;  /* 0x00d80000003c783b */ /* 0x000f220000004200 */
[----:B------:R-:W-:Y:S04]  /*47e0*/  BAR.SYNC.DEFER_BLOCKING 0x0 ;  /* 0x0000000000007b1d */ /* 0x000fe80000010000 */
[----:B------:R-:W-:Y:S06]  /*47f0*/  HMMA.16816.F32.BF16 R40, R52, R66, R40 ;  /* 0x000000423428723c */ /* 0x000fec0000041828 */
[-C--:B-1----:R-:W-:Y:S06]  /*4800*/  HMMA.16816.F32.BF16 R12, R8, R68.reuse, R12 ;  /* 0x00000044080c723c */ /* 0x082fec000004180c */
[C---:B------:R-:W-:Y:S06]  /*4810*/  HMMA.16816.F32.BF16 R16, R72.reuse, R68, R16 ;  /* 0x000000444810723c */ /* 0x040fec0000041810 */
[-C--:B------:R-:W-:Y:S06]  /*4820*/  HMMA.16816.F32.BF16 R20, R72, R70.reuse, R20 ;  /* 0x000000464814723c */ /* 0x080fec0000041814 */
[C---:B------:R-:W-:Y:S06]  /*4830*/  HMMA.16816.F32.BF16 R24, R8.reuse, R70, R24 ;  /* 0x000000460818723c */ /* 0x040fec0000041818 */
[-C--:B--2---:R-:W-:Y:S06]  /*4840*/  HMMA.16816.F32.BF16 R28, R8, R44.reuse, R28 ;  /* 0x0000002c081c723c */ /* 0x084fec000004181c */
[C---:B------:R-:W-:Y:S06]  /*4850*/  HMMA.16816.F32.BF16 R32, R72.reuse, R44, R32 ;  /* 0x0000002c4820723c */ /* 0x040fec0000041820 */
[-C--:B------:R-:W-:Y:S06]  /*4860*/  HMMA.16816.F32.BF16 R36, R72, R46.reuse, R36 ;  /* 0x0000002e4824723c */ /* 0x080fec0000041824 */
[----:B------:R-:W-:Y:S06]  /*4870*/  HMMA.16816.F32.BF16 R40, R8, R46, R40 ;  /* 0x0000002e0828723c */ /* 0x000fec0000041828 */
[-C--:B---3--:R-:W-:Y:S06]  /*4880*/  HMMA.16816.F32.BF16 R12, R4, R48.reuse, R12 ;  /* 0x00000030040c723c */ /* 0x088fec000004180c */
[C---:B----4-:R-:W-:Y:S06]  /*4890*/  HMMA.16816.F32.BF16 R16, R56.reuse, R48, R16 ;  /* 0x000000303810723c */ /* 0x050fec0000041810 */
[-C--:B------:R-:W-:Y:S06]  /*48a0*/  HMMA.16816.F32.BF16 R20, R56, R50.reuse, R20 ;  /* 0x000000323814723c */ /* 0x080fec0000041814 */
[C---:B------:R-:W-:Y:S06]  /*48b0*/  HMMA.16816.F32.BF16 R24, R4.reuse, R50, R24 ;  /* 0x000000320418723c */ /* 0x040fec0000041818 */
[-C--:B------:R-:W-:Y:S06]  /*48c0*/  HMMA.16816.F32.BF16 R28, R4, R60.reuse, R28 ;  /* 0x0000003c041c723c */ /* 0x080fec000004181c */
[C---:B------:R-:W-:Y:S06]  /*48d0*/  HMMA.16816.F32.BF16 R32, R56.reuse, R60, R32 ;  /* 0x0000003c3820723c */ /* 0x040fec0000041820 */
[-C--:B------:R-:W-:Y:S06]  /*48e0*/  HMMA.16816.F32.BF16 R36, R56, R62.reuse, R36 ;  /* 0x0000003e3824723c */ /* 0x080fec0000041824 */
[----:B------:R-:W-:Y:S01]  /*48f0*/  HMMA.16816.F32.BF16 R40, R4, R62, R40 ;  /* 0x0000003e0428723c */ /* 0x000fe20000041828 */
[----:B------:R-:W-:Y:S11]  /*4900*/  @!UPT UIADD3 URZ, URZ, URZ, URZ ;  /* 0x0000003f3f3ff290 */ /* 0x000ff6000fffe03f */
[----:B------:R-:W-:Y:S01]  /*4910*/  @!UPT UIADD3 URZ, URZ, URZ, URZ ;  /* 0x0000003f3f3ff290 */ /* 0x000fe2000fffe03f */
[----:B------:R-:W-:Y:S11]  /*4920*/  @!P3 BRA `(.L_x_25) ;  /* 0x0000000000f8b947 */ /* 0x000ff60003800000 */
[----:B------:R1:W-:Y:S01]  /*4930*/  @P5 STS.128 [R237+0x8000], RZ ;  /* 0x008000ffed005388 */ /* 0x0003e20000000c00 */
[----:B------:R-:W2:Y:S01]  /*4940*/  LDC R7, c[0x0][0x420] ;  /* 0x00010800ff077b82 */ /* 0x000ea20000000800 */
[----:B------:R-:W-:Y:S01]  /*4950*/  IMAD.MOV.U32 R4, RZ, RZ, R241 ;  /* 0x000000ffff047224 */ /* 0x000fe200078e00f1 */
[----:B------:R-:W-:Y:S01]  /*4960*/  ISETP.NE.AND P2, PT, R248, RZ, PT ;  /* 0x000000fff800720c */ /* 0x000fe20003f45270 */
[----:B------:R-:W-:Y:S05]  /*4970*/  IMAD.MOV.U32 R5, RZ, RZ, R242 ;  /* 0x000000ffff057224 */ /* 0x000fea00078e00f2 */
[----:B------:R-:W3:Y:S01]  /*4980*/  LDC R8, c[0x0][0x424] ;  /* 0x00010900ff087b82 */ /* 0x000ee20000000800 */
[C---:B--2---:R-:W-:Y:S05]  /*4990*/  IMAD.U32 R0, R7.reuse, -0x40, RZ ;  /* 0xffffffc007007824 */ /* 0x044fea00078e00ff */
[C---:B------:R-:W-:Y:S02]  /*49a0*/  LEA R4, P0, R0.reuse, R4, 0x1 ;  /* 0x0000000400047211 */ /* 0x040fe400078008ff */
[----:B------:R-:W-:Y:S02]  /*49b0*/  SHF.R.S32.HI R6, RZ, 0x1f, R0 ;  /* 0x0000001fff067819 */ /* 0x000fe40000011400 */
[----:B------:R-:W-:Y:S02]  /*49c0*/  LEA.HI.X.SX32 R5, R0, R5, 0x1, P0 ;  /* 0x0000000500057211 */ /* 0x000fe400000f0eff */
[C---:B------:R-:W-:Y:S02]  /*49d0*/  @!P5 LEA R46, P1, R7.reuse, R4, 0x6 ;  /* 0x00000004072ed211 */ /* 0x040fe400078230ff */
[C---:B------:R-:W-:Y:S01]  /*49e0*/  LEA R0, P0, R7.reuse, R0, 0x5 ;  /* 0x0000000007007211 */ /* 0x040fe200078028ff */
[----:B------:R-:W-:Y:S01]  /*49f0*/  @!PT LDS RZ, [RZ] ;  /* 0x00000000fffff984 */ /* 0x000fe20000000800 */
[----:B------:R-:W-:Y:S01]  /*4a00*/  @!PT LDS RZ, [RZ] ;  /* 0x00000000fffff984 */ /* 0x000fe20000000800 */
[----:B------:R-:W-:Y:S01]  /*4a10*/  @!PT LDS RZ, [RZ] ;  /* 0x00000000fffff984 */ /* 0x000fe20000000800 */
[----:B------:R1:W-:Y:S01]  /*4a20*/  @!P5 LDGSTS.E.BYPASS.LTC128B.128 [R237+0x8000], desc[UR6][R4.64] ;  /* 0x0800000004eddfae */ /* 0x0003e2000b901d46 */
[C-C-:B---3--:R-:W-:Y:S02]  /*4a30*/  @!P5 LEA.HI.X R47, R7.reuse, R5, R8.reuse, 0x6, P1 ;  /* 0x00000005072fd211 */ /* 0x148fe400008f3408 */
[CC--:B------:R-:W-:Y:S01]  /*4a40*/  @!P6 LEA R10, P1, R0.reuse, R241.reuse, 0x1 ;  /* 0x000000f1000ae211 */ /* 0x0c0fe200078208ff */
[----:B------:R1:W-:Y:S01]  /*4a50*/  @P2 STS.128 [R237+0xa000], RZ ;  /* 0x00a000ffed002388 */ /* 0x0003e20000000c00 */
[----:B------:R-:W-:Y:S02]  /*4a60*/  LEA.HI.X R6, R7, R6, R8, 0x5, P0 ;  /* 0x0000000607067211 */ /* 0x000fe400000f2c08 */
[CC--:B------:R-:W-:Y:S01]  /*4a70*/  @!P2 LEA R44, P0, R0.reuse, R241.reuse, 0x1 ;  /* 0x000000f1002ca211 */ /* 0x0c0fe200078008ff */
[----:B------:R-:W-:Y:S01]  /*4a80*/  @!PT LDS RZ, [RZ] ;  /* 0x00000000fffff984 */ /* 0x000fe20000000800 */
[----:B------:R-:W-:Y:S01]  /*4a90*/  @!PT LDS RZ, [RZ] ;  /* 0x00000000fffff984 */ /* 0x000fe20000000800 */
[----:B------:R-:W-:Y:S01]  /*4aa0*/  @!PT LDS RZ, [RZ] ;  /* 0x00000000fffff984 */ /* 0x000fe20000000800 */
[----:B------:R1:W-:Y:S01]  /*4ab0*/  @!P2 LDGSTS.E.BYPASS.LTC128B.128 [R237+0xa000], desc[UR6][R4.64+0x80] ;  /* 0x0a00008004edafae */ /* 0x0003e2000b901d46 */
[CCC-:B------:R-:W-:Y:S02]  /*4ac0*/  @!P6 LEA.HI.X R11, R0.reuse, R242.reuse, R6.reuse, 0x1, P1 ;  /* 0x000000f2000be211 */ /* 0x1c0fe400008f0c06 */
[CC--:B------:R-:W-:Y:S01]  /*4ad0*/  @!P2 LEA.HI.X R45, R0.reuse, R242.reuse, R6, 0x1, P0 ;  /* 0x000000f2002da211 */ /* 0x0c0fe200000f0c06 */
[----:B------:R1:W-:Y:S01]  /*4ae0*/  @P6 STS.128 [R237+0xc000], RZ ;  /* 0x00c000ffed006388 */ /* 0x0003e20000000c00 */
[C---:B------:R-:W-:Y:S01]  /*4af0*/  @!P4 LEA R8, P0, R0.reuse, R241, 0x1 ;  /* 0x000000f10008c211 */ /* 0x040fe200078008ff */
[----:B------:R-:W-:Y:S02]  /*4b00*/  IMAD.MOV.U32 R241, RZ, RZ, R4 ;  /* 0x000000fffff17224 */ /* 0x000fe400078e0004 */
[----:B------:R-:W-:Y:S01]  /*4b10*/  @!PT LDS RZ, [RZ] ;  /* 0x00000000fffff984 */ /* 0x000fe20000000800 */
[----:B------:R-:W-:Y:S01]  /*4b20*/  @!PT LDS RZ, [RZ] ;  /* 0x00000000fffff984 */ /* 0x000fe20000000800 */
[----:B------:R-:W-:Y:S01]  /*4b30*/  @!PT LDS RZ, [RZ] ;  /* 0x00000000fffff984 */ /* 0x000fe20000000800 */
[----:B------:R1:W-:Y:S01]  /*4b40*/  @!P6 LDGSTS.E.BYPASS.LTC128B.128 [R237+0xc000], desc[UR6][R4.64+0x100] ;  /* 0x0c00010004edefae */ /* 0x0003e2000b901d46 */
[----:B------:R-:W-:Y:S01]  /*4b50*/  @!P4 LEA.HI.X R9, R0, R242, R6, 0x1, P0 ;  /* 0x000000f20009c211 */ /* 0x000fe200000f0c06 */
[----:B------:R-:W-:Y:S02]  /*4b60*/  IMAD.MOV.U32 R242, RZ, RZ, R5 ;  /* 0x000000fffff27224 */ /* 0x000fe400078e0005 */
        /* <DEDUP_REMOVED lines=25> */
[----:B------:R-:W0:Y:S02]  /*4d00*/  LDGDEPBAR ;  /* 0x00000000000079af */ /* 0x000e240000000000 */
.L_x_25:
[----:B------:R-:W-:Y:S01]  /*4d10*/  LDSM.16.M88.4 R96, [R232] ;  /* 0x00000000e860783b */ /* 0x000fe20000000200 */
[----:B------:R-:W2:Y:S01]  /*4d20*/  LDC R0, c[0x0][0x270] ;  /* 0x00009c00ff007b82 */ /* 0x000ea20000000800 */
[----:B------:R-:W-:Y:S02]  /*4d30*/  @UP3 UIADD3 UR14, UP2, UR10, -0x100, URZ ;  /* 0xffffff000a0e3890 */ /* 0x000fe4000ff5e03f */
[----:B------:R-:W1:Y:S01]  /*4d40*/  LDSM.16.MT88.4 R48, [R226] ;  /* 0x00000000e230783b */ /* 0x000e620000004200 */
[----:B------:R-:W-:Y:S02]  /*4d50*/  @UP3 UIADD3 UR12, UP1, UR12, -0x100, URZ ;  /* 0xffffff000c0c3890 */ /* 0x000fe4000ff3e03f */
[----:B------:R-:W-:Y:S01]  /*4d60*/  @UP3 UIADD3.X UR13, UR9, -0x1, URZ, UP2, !UPT ;  /* 0xffffffff090d3890 */ /* 0x000fe200097fe43f */
[----:B------:R-:W3:Y:S01]  /*4d70*/  LDSM.16.M88.4 R92, [R232+0x800] ;  /* 0x00080000e85c783b */ /* 0x000ee20000000200 */
[----:B------:R-:W-:Y:S03]  /*4d80*/  @UP3 UIADD3.X UR11, UR11, -0x1, URZ, UP1, !UPT ;  /* 0xffffffff0b0b3890 */ /* 0x000fe60008ffe43f */
[----:B------:R-:W4:Y:S04]  /*4d90*/  LDSM.16.MT88.4 R64, [R226+0x1000] ;  /* 0x00100000e240783b */ /* 0x000f280000004200 */
[----:B------:R-:W2:Y:S04]  /*4da0*/  LDSM.16.MT88.4 R80, [R226+0x2000] ;  /* 0x00200000e250783b */ /* 0x000ea80000004200 */
[----:B------:R-:W2:Y:S04]  /*4db0*/  LDSM.16.MT88.4 R196, [R226+0x3000] ;  /* 0x00300000e2c4783b */ /* 0x000ea80000004200 */
[----:B------:R-:W-:Y:S04]  /*4dc0*/  LDSM.16.M88.4 R200, [R235] ;  /* 0x00000000ebc8783b */ /* 0x000fe80000000200 */
[----:B------:R-:W2:Y:S04]  /*4dd0*/  LDSM.16.MT88.4 R204, [R226+0x800] ;  /* 0x00080000e2cc783b */ /* 0x000ea80000004200 */
[----:B------:R-:W2:Y:S04]  /*4de0*/  LDSM.16.M88.4 R208, [R236] ;  /* 0x00000000ecd0783b */ /* 0x000ea80000000200 */
[----:B------:R-:W2:Y:S04]  /*4df0*/  LDSM.16.MT88.4 R212, [R226+0x1800] ;  /* 0x00180000e2d4783b */ /* 0x000ea80000004200 */
[----:B------:R-:W2:Y:S01]  /*4e00*/  LDSM.16.MT88.4 R216, [R226+0x2800] ;  /* 0x00280000e2d8783b */ /* 0x000ea20000004200 */
[-C--:B-1----:R-:W-:Y:S03]  /*4e10*/  HMMA.16816.F32.BF16 R4, R96, R48.reuse, RZ ;  /* 0x000000306004723c */ /* 0x082fe600000418ff */
[----:B------:R-:W1:Y:S03]  /*4e20*/  LDSM.16.MT88.4 R220, [R226+0x3800] ;  /* 0x00380000e2dc783b */ /* 0x000e660000004200 */
[C---:B---3--:R-:W-:Y:S06]  /*4e30*/  HMMA.16816.F32.BF16 R8, R92.reuse, R48, RZ ;  /* 0x000000305c08723c */ /* 0x048fec00000418ff */
[-C--:B------:R-:W-:Y:S06]  /*4e40*/  HMMA.16816.F32.BF16 R44, R92, R50.reuse, RZ ;  /* 0x000000325c2c723c */ /* 0x080fec00000418ff */
[C---:B------:R-:W-:Y:S06]  /*4e50*/  HMMA.16816.F32.BF16 R48, R96.reuse, R50, RZ ;  /* 0x000000326030723c */ /* 0x040fec00000418ff */
[-C--:B----4-:R-:W-:Y:S06]  /*4e60*/  HMMA.16816.F32.BF16 R52, R96, R64.reuse, RZ ;  /* 0x000000406034723c */ /* 0x090fec00000418ff */
[C---:B------:R-:W-:Y:S06]  /*4e70*/  HMMA.16816.F32.BF16 R56, R92.reuse, R64, RZ ;  /* 0x000000405c38723c */ /* 0x040fec00000418ff */
[-C--:B------:R-:W-:Y:S06]  /*4e80*/  HMMA.16816.F32.BF16 R60, R92, R66.reuse, RZ ;  /* 0x000000425c3c723c */ /* 0x080fec00000418ff */
[C---:B------:R-:W-:Y:S06]  /*4e90*/  HMMA.16816.F32.BF16 R64, R96.reuse, R66, RZ ;  /* 0x000000426040723c */ /* 0x040fec00000418ff */
[-C--:B--2---:R-:W-:Y:S06]  /*4ea0*/  HMMA.16816.F32.BF16 R68, R96, R80.reuse, RZ ;  /* 0x000000506044723c */ /* 0x084fec00000418ff */
[C---:B------:R-:W-:Y:S06]  /*4eb0*/  HMMA.16816.F32.BF16 R72, R92.reuse, R80, RZ ;  /* 0x000000505c48723c */ /* 0x040fec00000418ff */
[-C--:B------:R-:W-:Y:S06]  /*4ec0*/  HMMA.16816.F32.BF16 R76, R92, R82.reuse, RZ ;  /* 0x000000525c4c723c */ /* 0x080fec00000418ff */
[C---:B------:R-:W-:Y:S06]  /*4ed0*/  HMMA.16816.F32.BF16 R80, R96.reuse, R82, RZ ;  /* 0x000000526050723c */ /* 0x040fec00000418ff */
[-C--:B------:R-:W-:Y:S06]  /*4ee0*/  HMMA.16816.F32.BF16 R84, R96, R196.reuse, RZ ;  /* 0x000000c46054723c */ /* 0x080fec00000418ff */
[C---:B------:R-:W-:Y:S06]  /*4ef0*/  HMMA.16816.F32.BF16 R88, R92.reuse, R196, RZ ;  /* 0x000000c45c58723c */ /* 0x040fec00000418ff */
[-C--:B------:R-:W-:Y:S06]  /*4f00*/  HMMA.16816.F32.BF16 R92, R92, R198.reuse, RZ ;  /* 0x000000c65c5c723c */ /* 0x080fec00000418ff */
[----:B------:R-:W-:Y:S06]  /*4f10*/  HMMA.16816.F32.BF16 R96, R96, R198, RZ ;  /* 0x000000c66060723c */ /* 0x000fec00000418ff */
[-C--:B------:R-:W-:Y:S06]  /*4f20*/  HMMA.16816.F32.BF16 R4, R200, R204.reuse, R4 ;  /* 0x000000ccc804723c */ /* 0x080fec0000041804 */
[C---:B------:R-:W-:Y:S06]  /*4f30*/  HMMA.16816.F32.BF16 R8, R208.reuse, R204, R8 ;  /* 0x000000ccd008723c */ /* 0x040fec0000041808 */
[-C--:B------:R-:W-:Y:S05]  /*4f40*/  HMMA.16816.F32.BF16 R44, R208, R206.reuse, R44 ;  /* 0x000000ced02c723c */ /* 0x080fea000004182c */
[----:B------:R-:W-:Y:S01]  /*4f50*/  @P3 IADD3 R204, P1, R247, UR10, RZ ;  /* 0x0000000af7cc3c10 */ /* 0x000fe2000ff3e0ff */
[C---:B------:R-:W-:Y:S01]  /*4f60*/  HMMA.16816.F32.BF16 R48, R200.reuse, R206, R48 ;  /* 0x000000cec830723c */ /* 0x040fe20000041830 */
[----:B------:R-:W-:Y:S04]  /*4f70*/  @UP3 UMOV UR10, UR14 ;  /* 0x0000000e000a3c82 */ /* 0x000fe80008000000 */
[----:B------:R-:W-:Y:S01]  /*4f80*/  @P3 IADD3.X R205, R246, UR9, RZ, P1, !PT ;  /* 0x00000009f6cd3c10 */ /* 0x000fe20008ffe4ff */
[-C--:B------:R-:W-:Y:S01]  /*4f90*/  HMMA.16816.F32.BF16 R52, R200, R212.reuse, R52 ;  /* 0x000000d4c834723c */ /* 0x080fe20000041834 */
[----:B------:R-:W-:Y:S03]  /*4fa0*/  @UP3 UMOV UR9, UR13 ;  /* 0x0000000d00093c82 */ /* 0x000fe60008000000 */
[----:B------:R-:W5:Y:S01]  /*4fb0*/  @P3 LDG.E R244, desc[UR6][R204.64+-0x100] ;  /* 0xffff0006ccf43981 */ /* 0x000f62000c1e1900 */
[----:B------:R-:W-:Y:S01]  /*4fc0*/  IMAD R207, R0, UR16, RZ ;  /* 0x0000001000cf7c24 */ /* 0x000fe2000f8e02ff */
[C---:B------:R-:W-:Y:S02]  /*4fd0*/  HMMA.16816.F32.BF16 R56, R208.reuse, R212, R56 ;  /* 0x000000d4d038723c */ /* 0x040fe40000041838 */
[----:B------:R2:W5:Y:S03]  /*4fe0*/  @P3 LDG.E R245, desc[UR6][R204.64+-0xe0] ;  /* 0xffff2006ccf53981 */ /* 0x000566000c1e1900 */
[C---:B------:R-:W-:Y:S01]  /*4ff0*/  IMAD.U32 R0, R207.reuse, -0x40, RZ ;  /* 0xffffffc0cf007824 */ /* 0x040fe200078e00ff */
[-C--:B------:R-:W-:Y:S05]  /*5000*/  HMMA.16816.F32.BF16 R60, R208, R214.reuse, R60 ;  /* 0x000000d6d03c723c */ /* 0x080fea000004183c */
[C---:B------:R-:W-:Y:S01]  /*5010*/  LEA R238, P0, R0.reuse, R238, 0x2 ;  /* 0x000000ee00ee7211 */ /* 0x040fe200078010ff */
[C---:B------:R-:W-:Y:S05]  /*5020*/  HMMA.16816.F32.BF16 R64, R200.reuse, R214, R64 ;  /* 0x000000d6c840723c */ /* 0x040fea0000041840 */
[----:B------:R-:W-:Y:S01]  /*5030*/  LEA.HI.X.SX32 R239, R0, R239, 0x2, P0 ;  /* 0x000000ef00ef7211 */ /* 0x000fe200000f16ff */
[-C--:B------:R-:W-:Y:S04]  /*5040*/  HMMA.16816.F32.BF16 R68, R200, R216.reuse, R68 ;  /* 0x000000d8c844723c */ /* 0x080fe80000041844 */
[----:B------:R3:W-:Y:S01]  /*5050*/  REDG.E.ADD.F32.FTZ.RN.STRONG.GPU desc[UR6][R238.64], R4 ;  /* 0x00000004ee0079a6 */ /* 0x0007e2000c10f386 */
[C---:B------:R-:W-:Y:S01]  /*5060*/  IMAD.SHL.U32 R0, R207.reuse, 0x8, RZ ;  /* 0x00000008cf007824 */ /* 0x040fe200078e00ff */
[C---:B------:R-:W-:Y:S05]  /*5070*/  HMMA.16816.F32.BF16 R72, R208.reuse, R216, R72 ;  /* 0x000000d8d048723c */ /* 0x040fea0000041848 */
[CC--:B------:R-:W-:Y:S01]  /*5080*/  LEA R198, P1, R0.reuse, R238.reuse, 0x2 ;  /* 0x000000ee00c67211 */ /* 0x0c0fe200078210ff */
[-C--:B------:R-:W-:Y:S05]  /*5090*/  HMMA.16816.F32.BF16 R76, R208, R218.reuse, R76 ;  /* 0x000000dad04c723c */ /* 0x080fea000004184c */
[-C--:B------:R-:W-:Y:S01]  /*50a0*/  LEA.HI.X.SX32 R199, R0, R239.reuse, 0x2, P1 ;  /* 0x000000ef00c77211 */ /* 0x080fe200008f16ff */
[C---:B------:R-:W-:Y:S04]  /*50b0*/  HMMA.16816.F32.BF16 R80, R200.reuse, R218, R80 ;  /* 0x000000dac850723c */ /* 0x040fe80000041850 */
[----:B------:R4:W-:Y:S01]  /*50c0*/  REDG.E.ADD.F32.FTZ.RN.STRONG.GPU desc[UR6][R198.64], R5 ;  /* 0x00000005c60079a6 */ /* 0x0009e2000c10f386 */
[C---:B------:R-:W-:Y:S01]  /*50d0*/  IMAD.SHL.U32 R196, R207.reuse, 0x10, RZ ;  /* 0x00000010cfc47824 */ /* 0x040fe200078e00ff */
[-C--:B-1----:R-:W-:Y:S05]  /*50e0*/  HMMA.16816.F32.BF16 R84, R200, R220.reuse, R84 ;  /* 0x000000dcc854723c */ /* 0x082fea0000041854 */
[CC--:B--2---:R-:W-:Y:S01]  /*50f0*/  LEA R204, P0, R196.reuse, R238.reuse, 0x2 ;  /* 0x000000eec4cc7211 */ /* 0x0c4fe200078010ff */
[C---:B------:R-:W-:Y:S05]  /*5100*/  HMMA.16816.F32.BF16 R88, R208.reuse, R220, R88 ;  /* 0x000000dcd058723c */ /* 0x040fea0000041858 */
[-C--:B------:R-:W-:Y:S01]  /*5110*/  LEA.HI.X.SX32 R205, R196, R239.reuse, 0x2, P0 ;  /* 0x000000efc4cd7211 */ /* 0x080fe200000f16ff */
[-C--:B------:R-:W-:Y:S04]  /*5120*/  HMMA.16816.F32.BF16 R92, R208, R222.reuse, R92 ;  /* 0x000000ded05c723c */ /* 0x080fe8000004185c */
[----:B------:R1:W-:Y:S01]  /*5130*/  REDG.E.ADD.F32.FTZ.RN.STRONG.GPU desc[UR6][R204.64], R6 ;  /* 0x00000006cc0079a6 */ /* 0x0003e2000c10f386 */
[C---:B------:R-:W-:Y:S01]  /*5140*/  IMAD R197, R207.reuse, 0x28, RZ ;  /* 0x00000028cfc57824 */ /* 0x040fe200078e02ff */
[----:B------:R-:W-:Y:S05]  /*5150*/  HMMA.16816.F32.BF16 R96, R200, R222, R96 ;  /* 0x000000dec860723c */ /* 0x000fea0000041860 */
[C---:B------:R-:W-:Y:S02]  /*5160*/  IMAD R208, R207.reuse, 0x18, RZ ;  /* 0x00000018cfd07824 */ /* 0x040fe400078e02ff */
[C---:B------:R-:W-:Y:S04]  /*5170*/  IMAD.SHL.U32 R210, R207.reuse, 0x20, RZ ;  /* 0x00000020cfd27824 */ /* 0x040fe800078e00ff */
[-C--:B---3--:R-:W-:Y:S01]  /*5180*/  LEA R4, P0, R208, R238.reuse, 0x2 ;  /* 0x000000eed0047211 */ /* 0x088fe200078010ff */
[C---:B------:R-:W-:Y:S01]  /*5190*/  IMAD R209, R207.reuse, 0x30, RZ ;  /* 0x00000030cfd17824 */ /* 0x040fe200078e02ff */
[-C--:B------:R-:W-:Y:S02]  /*51a0*/  LEA R206, P1, R210, R238.reuse, 0x2 ;  /* 0x000000eed2ce7211 */ /* 0x080fe400078210ff */
[-C--:B----4-:R-:W-:Y:S01]  /*51b0*/  LEA.HI.X.SX32 R5, R208, R239.reuse, 0x2, P0 ;  /* 0x000000efd0057211 */ /* 0x090fe200000f16ff */
[----:B------:R-:W-:Y:S01]  /*51c0*/  IMAD R208, R207, 0x38, RZ ;  /* 0x00000038cfd07824 */ /* 0x000fe200078e02ff */
[-C--:B------:R-:W-:Y:S03]  /*51d0*/  LEA.HI.X.SX32 R207, R210, R239.reuse, 0x2, P1 ;  /* 0x000000efd2cf7211 */ /* 0x080fe600008f16ff */
[----:B------:R2:W-:Y:S04]  /*51e0*/  REDG.E.ADD.F32.FTZ.RN.STRONG.GPU desc[UR6][R4.64], R7 ;  /* 0x00000007040079a6 */ /* 0x0005e8000c10f386 */
[----:B------:R3:W-:Y:S01]  /*51f0*/  REDG.E.ADD.F32.FTZ.RN.STRONG.GPU desc[UR6][R206.64], R8 ;  /* 0x00000008ce0079a6 */ /* 0x0007e2000c10f386 */
[-C--:B-1----:R-:W-:Y:S02]  /*5200*/  LEA R204, P0, R197, R238.reuse, 0x2 ;  /* 0x000000eec5cc7211 */ /* 0x082fe400078010ff */
[-C--:B------:R-:W-:Y:S02]  /*5210*/  LEA R6, P1, R209, R238.reuse, 0x2 ;  /* 0x000000eed1067211 */ /* 0x080fe400078210ff */
[-C--:B------:R-:W-:Y:S01]  /*5220*/  LEA.HI.X.SX32 R205, R197, R239.reuse, 0x2, P0 ;  /* 0x000000efc5cd7211 */ /* 0x080fe200000f16ff */
[----:B------:R-:W-:Y:S04]  /*5230*/  VIADD R197, R196, 0x20 ;  /* 0x00000020c4c57836 */ /* 0x000fe80000000000 */
[----:B------:R1:W-:Y:S01]  /*5240*/  REDG.E.ADD.F32.FTZ.RN.STRONG.GPU desc[UR6][R204.64], R9 ;  /* 0x00000009cc0079a6 */ /* 0x0003e2000c10f386 */
[-C--:B--2---:R-:W-:Y:S02]  /*5250*/  LEA.HI.X.SX32 R7, R209, R239.reuse, 0x2, P1 ;  /* 0x000000efd1077211 */ /* 0x084fe400008f16ff */
[CC--:B------:R-:W-:Y:S03]  /*5260*/  LEA R4, P0, R208.reuse, R238.reuse, 0x2 ;  /* 0x000000eed0047211 */ /* 0x0c0fe600078010ff */
[----:B------:R2:W-:Y:S01]  /*5270*/  REDG.E.ADD.F32.FTZ.RN.STRONG.GPU desc[UR6][R6.64], R10 ;  /* 0x0000000a060079a6 */ /* 0x0005e2000c10f386 */
[-C--:B------:R-:W-:Y:S02]  /*5280*/  LEA.HI.X.SX32 R5, R208, R239.reuse, 0x2, P0 ;  /* 0x000000efd0057211 */ /* 0x080fe400000f16ff */
[CC--:B---3--:R-:W-:Y:S03]  /*5290*/  LEA R8, P0, R197.reuse, R238.reuse, 0x2 ;  /* 0x000000eec5087211 */ /* 0x0c8fe600078010ff */
[----:B------:R3:W-:Y:S01]  /*52a0*/  REDG.E.ADD.F32.FTZ.RN.STRONG.GPU desc[UR6][R4.64], R11 ;  /* 0x0000000b040079a6 */ /* 0x0007e2000c10f386 */
[-C--:B-1----:R-:W-:Y:S03]  /*52b0*/  LEA.HI.X.SX32 R9, R197, R239.reuse, 0x2, P0 ;  /* 0x000000efc5097211 */ /* 0x082fe600000f16ff */
[----:B------:R1:W-:Y:S04]  /*52c0*/  REDG.E.ADD.F32.FTZ.RN.STRONG.GPU desc[UR6][R238.64+0x80], R48 ;  /* 0x00008030ee0079a6 */ /* 0x0003e8000c10f386 */
[----:B------:R4:W-:Y:S04]  /*52d0*/  REDG.E.ADD.F32.FTZ.RN.STRONG.GPU desc[UR6][R198.64+0x80], R49 ;  /* 0x00008031c60079a6 */ /* 0x0009e8000c10f386 */
[----:B------:R4:W-:Y:S01]  /*52e0*/  REDG.E.ADD.F32.FTZ.RN.STRONG.GPU desc[UR6][R8.64], R50 ;  /* 0x00000032080079a6 */ /* 0x0009e2000c10f386 */
[C---:B--2---:R-:W-:Y:S05]  /*52f0*/  IMAD.IADD R7, R0.reuse, 0x1, R197 ;  /* 0x0000000100077824 */ /* 0x044fea00078e02c5 */
[CC--:B------:R-:W-:Y:S01]  /*5300*/  LEA R6, P1, R7.reuse, R238.reuse, 0x2 ;  /* 0x000000ee07067211 */ /* 0x0c0fe200078210ff */
[C---:B---3--:R-:W-:Y:S03]  /*5310*/  IMAD.IADD R4, R0.reuse, 0x1, R7 ;  /* 0x0000000100047824 */ /* 0x048fe600078e0207 */
[-C--:B------:R-:W-:Y:S01]  /*5320*/  LEA.HI.X.SX32 R7, R7, R239.reuse, 0x2, P1 ;  /* 0x000000ef07077211 */ /* 0x080fe200008f16ff */
[----:B------:R-:W-:Y:S01]  /*5330*/  IMAD.IADD R5, R0, 0x1, R4 ;  /* 0x0000000100057824 */ /* 0x000fe200078e0204 */
[CC--:B-1----:R-:W-:Y:S03]  /*5340*/  LEA R48, P0, R4.reuse, R238.reuse, 0x2 ;  /* 0x000000ee04307211 */ /* 0x0c2fe600078010ff */
[----:B------:R1:W-:Y:S01]  /*5350*/  REDG.E.ADD.F32.FTZ.RN.STRONG.GPU desc[UR6][R6.64], R51 ;  /* 0x00000033060079a6 */ /* 0x0003e2000c10f386 */
[-C--:B----4-:R-:W-:Y:S01]  /*5360*/  LEA.HI.X.SX32 R49, R4, R239.reuse, 0x2, P0 ;  /* 0x000000ef04317211 */ /* 0x090fe200000f16ff */
[----:B------:R-:W-:Y:S01]  /*5370*/  IMAD.IADD R4, R0, 0x1, R5 ;  /* 0x0000000100047824 */ /* 0x000fe200078e0205 */
[CC--:B------:R-:W-:Y:S03]  /*5380*/  LEA R10, P0, R5.reuse, R238.reuse, 0x2 ;  /* 0x000000ee050a7211 */ /* 0x0c0fe600078010ff */
[----:B------:R-:W-:Y:S01]  /*5390*/  REDG.E.ADD.F32.FTZ.RN.STRONG.GPU desc[UR6][R48.64], R44 ;  /* 0x0000002c300079a6 */ /* 0x000fe2000c10f386 */
[-C--:B------:R-:W-:Y:S02]  /*53a0*/  LEA R8, P1, R4, R238.reuse, 0x2 ;  /* 0x000000ee04087211 */ /* 0x080fe400078210ff */
[-C--:B------:R-:W-:Y:S01]  /*53b0*/  LEA.HI.X.SX32 R11, R5, R239.reuse, 0x2, P0 ;  /* 0x000000ef050b7211 */ /* 0x080fe200000f16ff */
[----:B------:R-:W-:Y:S01]  /*53c0*/  VIADD R5, R196, 0x40 ;  /* 0x00000040c4057836 */ /* 0x000fe20000000000 */
[-C--:B------:R-:W-:Y:S03]  /*53d0*/  LEA.HI.X.SX32 R9, R4, R239.reuse, 0x2, P1 ;  /* 0x000000ef04097211 */ /* 0x080fe600008f16ff */
[----:B------:R2:W-:Y:S04]  /*53e0*/  REDG.E.ADD.F32.FTZ.RN.STRONG.GPU desc[UR6][R10.64], R45 ;  /* 0x0000002d0a0079a6 */ /* 0x0005e8000c10f386 */
[----:B------:R3:W-:Y:S01]  /*53f0*/  REDG.E.ADD.F32.FTZ.RN.STRONG.GPU desc[UR6][R8.64], R46 ;  /* 0x0000002e080079a6 */ /* 0x0007e2000c10f386 */
[C---:B-1----:R-:W-:Y:S05]  /*5400*/  IMAD.IADD R7, R0.reuse, 0x1, R4 ;  /* 0x0000000100077824 */ /* 0x042fea00078e0204 */
[CC--:B------:R-:W-:Y:S04]  /*5410*/  LEA R6, P0, R7.reuse, R238.reuse, 0x2 ;  /* 0x000000ee07067211 */ /* 0x0c0fe800078010ff */
[-C--:B------:R-:W-:Y:S05]  /*5420*/  LEA.HI.X.SX32 R7, R7, R239.reuse, 0x2, P0 ;  /* 0x000000ef07077211 */ /* 0x080fea00000f16ff */
[----:B------:R1:W-:Y:S01]  /*5430*/  REDG.E.ADD.F32.FTZ.RN.STRONG.GPU desc[UR6][R6.64], R47 ;  /* 0x0000002f060079a6 */ /* 0x0003e2000c10f386 */
[C---:B--2---:R-:W-:Y:S03]  /*5440*/  IMAD.IADD R10, R0.reuse, 0x1, R5 ;  /* 0x00000001000a7824 */ /* 0x044fe600078e0205 */
[----:B------:R-:W-:Y:S01]  /*5450*/  REDG.E.ADD.F32.FTZ.RN.STRONG.GPU desc[UR6][R238.64+0x100], R52 ;  /* 0x00010034ee0079a6 */ /* 0x000fe2000c10f386 */
[CC--:B---3--:R-:W-:Y:S01]  /*5460*/  LEA R8, P0, R5.reuse, R238.reuse, 0x2 ;  /* 0x000000ee05087211 */ /* 0x0c8fe200078010ff */
[C---:B------:R-:W-:Y:S02]  /*5470*/  IMAD.IADD R4, R0.reuse, 0x1, R10 ;  /* 0x0000000100047824 */ /* 0x040fe400078e020a */
[----:B------:R-:W-:Y:S01]  /*5480*/  REDG.E.ADD.F32.FTZ.RN.STRONG.GPU desc[UR6][R198.64+0x100], R53 ;  /* 0x00010035c60079a6 */ /* 0x000fe2000c10f386 */
[-C--:B------:R-:W-:Y:S01]  /*5490*/  LEA.HI.X.SX32 R9, R5, R239.reuse, 0x2, P0 ;  /* 0x000000ef05097211 */ /* 0x080fe200000f16ff */
[----:B------:R-:W-:Y:S01]  /*54a0*/  IMAD.IADD R5, R0, 0x1, R4 ;  /* 0x0000000100057824 */ /* 0x000fe200078e0204 */
[CC--:B------:R-:W-:Y:S03]  /*54b0*/  LEA R44, P0, R4.reuse, R238.reuse, 0x2 ;  /* 0x000000ee042c7211 */ /* 0x0c0fe600078010ff */
[----:B------:R2:W-:Y:S01]  /*54c0*/  REDG.E.ADD.F32.FTZ.RN.STRONG.GPU desc[UR6][R8.64], R54 ;  /* 0x00000036080079a6 */ /* 0x0005e2000c10f386 */
[-C--:B------:R-:W-:Y:S01]  /*54d0*/  LEA.HI.X.SX32 R45, R4, R239.reuse, 0x2, P0 ;  /* 0x000000ef042d7211 */ /* 0x080fe200000f16ff */
[----:B------:R-:W-:Y:S01]  /*54e0*/  IMAD.IADD R4, R0, 0x1, R5 ;  /* 0x0000000100047824 */ /* 0x000fe200078e0205 */
[CC--:B-1----:R-:W-:Y:S04]  /*54f0*/  LEA R6, P1, R10.reuse, R238.reuse, 0x2 ;  /* 0x000000ee0a067211 */ /* 0x0c2fe800078210ff */
[-C--:B------:R-:W-:Y:S02]  /*5500*/  LEA.HI.X.SX32 R7, R10, R239.reuse, 0x2, P1 ;  /* 0x000000ef0a077211 */ /* 0x080fe400008f16ff */
[CC--:B------:R-:W-:Y:S03]  /*5510*/  LEA R10, P0, R5.reuse, R238.reuse, 0x2 ;  /* 0x000000ee050a7211 */ /* 0x0c0fe600078010ff */
[----:B------:R1:W-:Y:S01]  /*5520*/  REDG.E.ADD.F32.FTZ.RN.STRONG.GPU desc[UR6][R6.64], R55 ;  /* 0x00000037060079a6 */ /* 0x0003e2000c10f386 */
[-C--:B------:R-:W-:Y:S01]  /*5530*/  LEA.HI.X.SX32 R11, R5, R239.reuse, 0x2, P0 ;  /* 0x000000ef050b7211 */ /* 0x080fe200000f16ff */
[----:B------:R-:W-:Y:S02]  /*5540*/  VIADD R5, R196, 0x60 ;  /* 0x00000060c4057836 */ /* 0x000fe40000000000 */
[----:B------:R-:W-:Y:S01]  /*5550*/  LDSM.16.MT88.4 R52, [R3+0x14400] ;  /* 0x014400000334783b */ /* 0x000fe20000004200 */
[CC--:B--2---:R-:W-:Y:S03]  /*5560*/  LEA R8, P1, R4.reuse, R238.reuse, 0x2 ;  /* 0x000000ee04087211 */ /* 0x0c4fe600078210ff */
[----:B------:R-:W-:Y:S01]  /*5570*/  REDG.E.ADD.F32.FTZ.RN.STRONG.GPU desc[UR6][R44.64], R56 ;  /* 0x000000382c0079a6 */ /* 0x000fe2000c10f386 */
[-C--:B------:R-:W-:Y:S03]  /*5580*/  LEA.HI.X.SX32 R9, R4, R239.reuse, 0x2, P1 ;  /* 0x000000ef04097211 */ /* 0x080fe600008f16ff */
[----:B------:R2:W-:Y:S04]  /*5590*/  REDG.E.ADD.F32.FTZ.RN.STRONG.GPU desc[UR6][R10.64], R57 ;  /* 0x000000390a0079a6 */ /* 0x0005e8000c10f386 */
[----:B------:R3:W-:Y:S01]  /*55a0*/  REDG.E.ADD.F32.FTZ.RN.STRONG.GPU desc[UR6][R8.64], R58 ;  /* 0x0000003a080079a6 */ /* 0x0007e2000c10f386 */
[C---:B-1----:R-:W-:Y:S05]  /*55b0*/  IMAD.IADD R7, R0.reuse, 0x1, R4 ;  /* 0x0000000100077824 */ /* 0x042fea00078e0204 */
[CC--:B------:R-:W-:Y:S04]  /*55c0*/  LEA R6, P0, R7.reuse, R238.reuse, 0x2 ;  /* 0x000000ee07067211 */ /* 0x0c0fe800078010ff */
[-C--:B------:R-:W-:Y:S01]  /*55d0*/  LEA.HI.X.SX32 R7, R7, R239.reuse, 0x2, P0 ;  /* 0x000000ef07077211 */ /* 0x080fe200000f16ff */
[C---:B--2---:R-:W-:Y:S04]  /*55e0*/  IMAD.IADD R10, R0.reuse, 0x1, R5 ;  /* 0x00000001000a7824 */ /* 0x044fe800078e0205 */
[----:B------:R1:W-:Y:S01]  /*55f0*/  REDG.E.ADD.F32.FTZ.RN.STRONG.GPU desc[UR6][R6.64], R59 ;  /* 0x0000003b060079a6 */ /* 0x0003e2000c10f386 */
[CC--:B---3--:R-:W-:Y:S01]  /*5600*/  LEA R8, P0, R5.reuse, R238.reuse, 0x2 ;  /* 0x000000ee05087211 */ /* 0x0c8fe200078010ff */
[C---:B------:R-:W-:Y:S02]  /*5610*/  IMAD.IADD R4, R0.reuse, 0x1, R10 ;  /* 0x0000000100047824 */ /* 0x040fe400078e020a */
[----:B------:R-:W-:Y:S01]  /*5620*/  REDG.E.ADD.F32.FTZ.RN.STRONG.GPU desc[UR6][R238.64+0x180], R64 ;  /* 0x00018040ee0079a6 */ /* 0x000fe2000c10f386 */
[-C--:B------:R-:W-:Y:S01]  /*5630*/  LEA.HI.X.SX32 R9, R5, R239.reuse, 0x2, P0 ;  /* 0x000000ef05097211 */ /* 0x080fe200000f16ff */
[----:B------:R-:W-:Y:S02]  /*5640*/  IMAD.IADD R5, R0, 0x1, R4 ;  /* 0x0000000100057824 */ /* 0x000fe400078e0204 */
[----:B------:R-:W-:Y:S01]  /*5650*/  REDG.E.ADD.F32.FTZ.RN.STRONG.GPU desc[UR6][R198.64+0x180], R65 ;  /* 0x00018041c60079a6 */ /* 0x000fe2000c10f386 */
        /* <DEDUP_REMOVED lines=9> */
[----:B------:R-:W-:Y:S01]  /*56f0*/  VIADD R5, R196, 0x80 ;  /* 0x00000080c4057836 */ /* 0x000fe20000000000 */
[CC--:B--2---:R-:W-:Y:S01]  /*5700*/  LEA R8, P1, R4.reuse, R238.reuse, 0x2 ;  /* 0x000000ee04087211 */ /* 0x0c4fe200078210ff */
[----:B------:R-:W-:Y:S03]  /*5710*/  REDG.E.ADD.F32.FTZ.RN.STRONG.GPU desc[UR6][R44.64], R60 ;  /* 0x0000003c2c0079a6 */ /* 0x000fe6000c10f386 */
[-C--:B------:R-:W-:Y:S01]  /*5720*/  LEA.HI.X.SX32 R9, R4, R239.reuse, 0x2, P1 ;  /* 0x000000ef04097211 */ /* 0x080fe200008f16ff */
[----:B------:R2:W-:Y:S04]  /*5730*/  REDG.E.ADD.F32.FTZ.RN.STRONG.GPU desc[UR6][R10.64], R61 ;  /* 0x0000003d0a0079a6 */ /* 0x0005e8000c10f386 */
[----:B------:R3:W-:Y:S01]  /*5740*/  REDG.E.ADD.F32.FTZ.RN.STRONG.GPU desc[UR6][R8.64], R62 ;  /* 0x0000003e080079a6 */ /* 0x0007e2000c10f386 */
[C---:B-1----:R-:W-:Y:S05]  /*5750*/  IMAD.IADD R7, R0.reuse, 0x1, R4 ;  /* 0x0000000100077824 */ /* 0x042fea00078e0204 */
[CC--:B------:R-:W-:Y:S01]  /*5760*/  LEA R6, P0, R7.reuse, R238.reuse, 0x2 ;  /* 0x000000ee07067211 */ /* 0x0c0fe200078010ff */
[C---:B--2---:R-:W-:Y:S03]  /*5770*/  IMAD.IADD R10, R0.reuse, 0x1, R5 ;  /* 0x00000001000a7824 */ /* 0x044fe600078e0205 */
[-C--:B------:R-:W-:Y:S02]  /*5780*/  LEA.HI.X.SX32 R7, R7, R239.reuse, 0x2, P0 ;  /* 0x000000ef07077211 */ /* 0x080fe400000f16ff */
[CC--:B---3--:R-:W-:Y:S01]  /*5790*/  LEA R8, P0, R5.reuse, R238.reuse, 0x2 ;  /* 0x000000ee05087211 */ /* 0x0c8fe200078010ff */
[C---:B------:R-:W-:Y:S02]  /*57a0*/  IMAD.IADD R4, R0.reuse, 0x1, R10 ;  /* 0x0000000100047824 */ /* 0x040fe400078e020a */
[----:B------:R1:W-:Y:S01]  /*57b0*/  REDG.E.ADD.F32.FTZ.RN.STRONG.GPU desc[UR6][R6.64], R63 ;  /* 0x0000003f060079a6 */ /* 0x0003e2000c10f386 */
[-C--:B------:R-:W-:Y:S01]  /*57c0*/  LEA.HI.X.SX32 R9, R5, R239.reuse, 0x2, P0 ;  /* 0x000000ef05097211 */ /* 0x080fe200000f16ff */
[----:B------:R-:W-:Y:S02]  /*57d0*/  IMAD.IADD R5, R0, 0x1, R4 ;  /* 0x0000000100057824 */ /* 0x000fe400078e0204 */
[----:B------:R-:W-:Y:S01]  /*57e0*/  REDG.E.ADD.F32.FTZ.RN.STRONG.GPU desc[UR6][R238.64+0x200], R68 ;  /* 0x00020044ee0079a6 */ /* 0x000fe2000c10f386 */
[CC--:B------:R-:W-:Y:S03]  /*57f0*/  LEA R44, P0, R4.reuse, R238.reuse, 0x2 ;  /* 0x000000ee042c7211 */ /* 0x0c0fe600078010ff */
[----:B------:R-:W-:Y:S01]  /*5800*/  REDG.E.ADD.F32.FTZ.RN.STRONG.GPU desc[UR6][R198.64+0x200], R69 ;  /* 0x00020045c60079a6 */ /* 0x000fe2000c10f386 */
[-C--:B------:R-:W-:Y:S01]  /*5810*/  LEA.HI.X.SX32 R45, R4, R239.reuse, 0x2, P0 ;  /* 0x000000ef042d7211 */ /* 0x080fe200000f16ff */
[----:B------:R-:W-:Y:S02]  /*5820*/  IMAD.IADD R4, R0, 0x1, R5 ;  /* 0x0000000100047824 */ /* 0x000fe400078e0205 */
[----:B------:R2:W-:Y:S04]  /*5830*/  REDG.E.ADD.F32.FTZ.RN.STRONG.GPU desc[UR6][R8.64], R70 ;  /* 0x00000046080079a6 */ /* 0x0005e8000c10f386 */
[----:B------:R-:W-:Y:S01]  /*5840*/  LDSM.16.MT88.4 R60, [R225+0x14400] ;  /* 0x01440000e13c783b */ /* 0x000fe20000004200 */
        /* <DEDUP_REMOVED lines=9> */
[----:B------:R-:W-:Y:S04]  /*58e0*/  REDG.E.ADD.F32.FTZ.RN.STRONG.GPU desc[UR6][R10.64], R73 ;  /* 0x000000490a0079a6 */ /* 0x000fe8000c10f386 */
[----:B------:R2:W-:Y:S01]  /*58f0*/  REDG.E.ADD.F32.FTZ.RN.STRONG.GPU desc[UR6][R8.64], R74 ;  /* 0x0000004a080079a6 */ /* 0x0005e2000c10f386 */
[C---:B-1----:R-:W-:Y:S05]  /*5900*/  IMAD.IADD R7, R0.reuse, 0x1, R4 ;  /* 0x0000000100077824 */ /* 0x042fea00078e0204 */
[CC--:B------:R-:W-:Y:S04]  /*5910*/  LEA R6, P0, R7.reuse, R238.reuse, 0x2 ;  /* 0x000000ee07067211 */ /* 0x0c0fe800078010ff */
[-C--:B------:R-:W-:Y:S01]  /*5920*/  LEA.HI.X.SX32 R7, R7, R239.reuse, 0x2, P0 ;  /* 0x000000ef07077211 */ /* 0x080fe200000f16ff */
[C---:B--2---:R-:W-:Y:S04]  /*5930*/  IMAD.IADD R8, R0.reuse, 0x1, R5 ;  /* 0x0000000100087824 */ /* 0x044fe800078e0205 */
[----:B------:R1:W-:Y:S01]  /*5940*/  REDG.E.ADD.F32.FTZ.RN.STRONG.GPU desc[UR6][R6.64], R75 ;  /* 0x0000004b060079a6 */ /* 0x0003e2000c10f386 */
[----:B------:R-:W-:Y:S01]  /*5950*/  IMAD.IADD R4, R0, 0x1, R8 ;  /* 0x0000000100047824 */ /* 0x000fe200078e0208 */
[CC--:B------:R-:W-:Y:S02]  /*5960*/  LEA R44, P1, R8.reuse, R238.reuse, 0x2 ;  /* 0x000000ee082c7211 */ /* 0x0c0fe400078210ff */
[----:B------:R-:W-:Y:S02]  /*5970*/  REDG.E.ADD.F32.FTZ.RN.STRONG.GPU desc[UR6][R238.64+0x280], R80 ;  /* 0x00028050ee0079a6 */ /* 0x000fe4000c10f386 */
[-C--:B------:R-:W-:Y:S02]  /*5980*/  LEA.HI.X.SX32 R45, R8, R239.reuse, 0x2, P1 ;  /* 0x000000ef082d7211 */ /* 0x080fe400008f16ff */
[----:B------:R-:W-:Y:S01]  /*5990*/  REDG.E.ADD.F32.FTZ.RN.STRONG.GPU desc[UR6][R198.64+0x280], R81 ;  /* 0x00028051c60079a6 */ /* 0x000fe2000c10f386 */
[CC--:B-1----:R-:W-:Y:S04]  /*59a0*/  LEA R6, P0, R5.reuse, R238.reuse, 0x2 ;  /* 0x000000ee05067211 */ /* 0x0c2fe800078010ff */
[-C--:B------:R-:W-:Y:S01]  /*59b0*/  LEA.HI.X.SX32 R7, R5, R239.reuse, 0x2, P0 ;  /* 0x000000ef05077211 */ /* 0x080fe200000f16ff */
[----:B------:R-:W-:Y:S01]  /*59c0*/  IMAD.IADD R5, R0, 0x1, R4 ;  /* 0x0000000100057824 */ /* 0x000fe200078e0204 */
[CC--:B------:R-:W-:Y:S03]  /*59d0*/  LEA R10, P0, R4.reuse, R238.reuse, 0x2 ;  /* 0x000000ee040a7211 */ /* 0x0c0fe600078010ff */
[----:B------:R1:W-:Y:S01]  /*59e0*/  REDG.E.ADD.F32.FTZ.RN.STRONG.GPU desc[UR6][R6.64], R82 ;  /* 0x00000052060079a6 */ /* 0x0003e2000c10f386 */
[-C--:B------:R-:W-:Y:S01]  /*59f0*/  LEA.HI.X.SX32 R11, R4, R239.reuse, 0x2, P0 ;  /* 0x000000ef040b7211 */ /* 0x080fe200000f16ff */
[C---:B------:R-:W-:Y:S01]  /*5a00*/  IMAD.IADD R4, R0.reuse, 0x1, R5 ;  /* 0x0000000100047824 */ /* 0x040fe200078e0205 */
[CC--:B------:R-:W-:Y:S01]  /*5a10*/  LEA R8, P0, R5.reuse, R238.reuse, 0x2 ;  /* 0x000000ee05087211 */ /* 0x0c0fe200078010ff */
[----:B------:R-:W-:Y:S03]  /*5a20*/  REDG.E.ADD.F32.FTZ.RN.STRONG.GPU desc[UR6][R44.64], R83 ;  /* 0x000000532c0079a6 */ /* 0x000fe6000c10f386 */
[-C--:B------:R-:W-:Y:S01]  /*5a30*/  LEA.HI.X.SX32 R9, R5, R239.reuse, 0x2, P0 ;  /* 0x000000ef05097211 */ /* 0x080fe200000f16ff */
[----:B------:R-:W-:Y:S01]  /*5a40*/  REDG.E.ADD.F32.FTZ.RN.STRONG.GPU desc[UR6][R10.64], R76 ;  /* 0x0000004c0a0079a6 */ /* 0x000fe2000c10f386 */
[----:B------:R-:W-:Y:S03]  /*5a50*/  IMAD.IADD R5, R0, 0x1, R4 ;  /* 0x0000000100057824 */ /* 0x000fe600078e0204 */
[----:B------:R2:W-:Y:S01]  /*5a60*/  REDG.E.ADD.F32.FTZ.RN.STRONG.GPU desc[UR6][R8.64], R77 ;  /* 0x0000004d080079a6 */ /* 0x0005e2000c10f386 */
[CC--:B-1----:R-:W-:Y:S04]  /*5a70*/  LEA R6, P0, R4.reuse, R238.reuse, 0x2 ;  /* 0x000000ee04067211 */ /* 0x0c2fe800078010ff */
[-C--:B------:R-:W-:Y:S02]  /*5a80*/  LEA.HI.X.SX32 R7, R4, R239.reuse, 0x2, P0 ;  /* 0x000000ef04077211 */ /* 0x080fe400000f16ff */
[CC--:B------:R-:W-:Y:S03]  /*5a90*/  LEA R4, P0, R5.reuse, R238.reuse, 0x2 ;  /* 0x000000ee05047211 */ /* 0x0c0fe600078010ff */
[----:B------:R1:W-:Y:S01]  /*5aa0*/  REDG.E.ADD.F32.FTZ.RN.STRONG.GPU desc[UR6][R6.64], R78 ;  /* 0x0000004e060079a6 */ /* 0x0003e2000c10f386 */
[-C--:B------:R-:W-:Y:S01]  /*5ab0*/  LEA.HI.X.SX32 R5, R5, R239.reuse, 0x2, P0 ;  /* 0x000000ef05057211 */ /* 0x080fe200000f16ff */
[C---:B--2---:R-:W-:Y:S02]  /*5ac0*/  VIADD R9, R196.reuse, 0xc0 ;  /* 0x000000c0c4097836 */ /* 0x044fe40000000000 */
[----:B------:R-:W-:Y:S02]  /*5ad0*/  VIADD R196, R196, 0xe0 ;  /* 0x000000e0c4c47836 */ /* 0x000fe40000000000 */
[----:B------:R2:W-:Y:S01]  /*5ae0*/  REDG.E.ADD.F32.FTZ.RN.STRONG.GPU desc[UR6][R4.64], R79 ;  /* 0x0000004f040079a6 */ /* 0x0005e2000c10f386 */
[CC--:B------:R-:W-:Y:S03]  /*5af0*/  LEA R8, P0, R9.reuse, R238.reuse, 0x2 ;  /* 0x000000ee09087211 */ /* 0x0c0fe600078010ff */
[----:B------:R-:W-:Y:S04]  /*5b00*/  REDG.E.ADD.F32.FTZ.RN.STRONG.GPU desc[UR6][R238.64+0x300], R84 ;  /* 0x00030054ee0079a6 */ /* 0x000fe8000c10f386 */
[----:B------:R-:W-:Y:S01]  /*5b10*/  REDG.E.ADD.F32.FTZ.RN.STRONG.GPU desc[UR6][R198.64+0x300], R85 ;  /* 0x00030055c60079a6 */ /* 0x000fe2000c10f386 */
[C---:B-1----:R-:W-:Y:S01]  /*5b20*/  IMAD.IADD R7, R0.reuse, 0x1, R9 ;  /* 0x0000000100077824 */ /* 0x042fe200078e0209 */
[-C--:B------:R-:W-:Y:S04]  /*5b30*/  LEA.HI.X.SX32 R9, R9, R239.reuse, 0x2, P0 ;  /* 0x000000ef09097211 */ /* 0x080fe800000f16ff */
[CC--:B------:R-:W-:Y:S01]  /*5b40*/  LEA R6, P1, R7.reuse, R238.reuse, 0x2 ;  /* 0x000000ee07067211 */ /* 0x0c0fe200078210ff */
[C---:B--2---:R-:W-:Y:S01]  /*5b50*/  IMAD.IADD R4, R0.reuse, 0x1, R7 ;  /* 0x0000000100047824 */ /* 0x044fe200078e0207 */
[----:B------:R1:W-:Y:S02]  /*5b60*/  REDG.E.ADD.F32.FTZ.RN.STRONG.GPU desc[UR6][R8.64], R86 ;  /* 0x00000056080079a6 */ /* 0x0003e4000c10f386 */
[-C--:B------:R-:W-:Y:S01]  /*5b70*/  LEA.HI.X.SX32 R7, R7, R239.reuse, 0x2, P1 ;  /* 0x000000ef07077211 */ /* 0x080fe200008f16ff */
[----:B------:R-:W-:Y:S01]  /*5b80*/  IMAD.IADD R5, R0, 0x1, R4 ;  /* 0x0000000100057824 */ /* 0x000fe200078e0204 */
[CC--:B------:R-:W-:Y:S03]  /*5b90*/  LEA R44, P0, R4.reuse, R238.reuse, 0x2 ;  /* 0x000000ee042c7211 */ /* 0x0c0fe600078010ff */
[----:B------:R2:W-:Y:S01]  /*5ba0*/  REDG.E.ADD.F32.FTZ.RN.STRONG.GPU desc[UR6][R6.64], R87 ;  /* 0x00000057060079a6 */ /* 0x0005e2000c10f386 */
[-C--:B------:R-:W-:Y:S01]  /*5bb0*/  LEA.HI.X.SX32 R45, R4, R239.reuse, 0x2, P0 ;  /* 0x000000ef042d7211 */ /* 0x080fe200000f16ff */
[C---:B------:R-:W-:Y:S01]  /*5bc0*/  IMAD.IADD R4, R0.reuse, 0x1, R5 ;  /* 0x0000000100047824 */ /* 0x040fe200078e0205 */
[CC--:B------:R-:W-:Y:S03]  /*5bd0*/  LEA R10, P0, R5.reuse, R238.reuse, 0x2 ;  /* 0x000000ee050a7211 */ /* 0x0c0fe600078010ff */
[----:B------:R-:W-:Y:S01]  /*5be0*/  REDG.E.ADD.F32.FTZ.RN.STRONG.GPU desc[UR6][R44.64], R88 ;  /* 0x000000582c0079a6 */ /* 0x000fe2000c10f386 */
[-C--:B------:R-:W-:Y:S05]  /*5bf0*/  LEA.HI.X.SX32 R11, R5, R239.reuse, 0x2, P0 ;  /* 0x000000ef050b7211 */ /* 0x080fea00000f16ff */
[----:B------:R-:W-:Y:S01]  /*5c00*/  REDG.E.ADD.F32.FTZ.RN.STRONG.GPU desc[UR6][R10.64], R89 ;  /* 0x000000590a0079a6 */ /* 0x000fe2000c10f386 */
[----:B-1----:R-:W-:Y:S05]  /*5c10*/  IMAD.IADD R9, R0, 0x1, R4 ;  /* 0x0000000100097824 */ /* 0x002fea00078e0204 */
[CC--:B------:R-:W-:Y:S02]  /*5c20*/  LEA R8, P0, R9.reuse, R238.reuse, 0x2 ;  /* 0x000000ee09087211 */ /* 0x0c0fe400078010ff */
[CC--:B--2---:R-:W-:Y:S02]  /*5c30*/  LEA R6, P1, R4.reuse, R238.reuse, 0x2 ;  /* 0x000000ee04067211 */ /* 0x0c4fe400078210ff */
[-C--:B------:R-:W-:Y:S02]  /*5c40*/  LEA.HI.X.SX32 R9, R9, R239.reuse, 0x2, P0 ;  /* 0x000000ef09097211 */ /* 0x080fe400000f16ff */
[-C--:B------:R-:W-:Y:S01]  /*5c50*/  LEA.HI.X.SX32 R7, R4, R239.reuse, 0x2, P1 ;  /* 0x000000ef04077211 */ /* 0x080fe200008f16ff */
[----:B------:R-:W-:Y:S04]  /*5c60*/  IMAD.IADD R4, R0, 0x1, R196 ;  /* 0x0000000100047824 */ /* 0x000fe800078e02c4 */
[----:B------:R1:W-:Y:S01]  /*5c70*/  REDG.E.ADD.F32.FTZ.RN.STRONG.GPU desc[UR6][R6.64], R90 ;  /* 0x0000005a060079a6 */ /* 0x0003e2000c10f386 */
[CC--:B------:R-:W-:Y:S03]  /*5c80*/  LEA R46, P2, R4.reuse, R238.reuse, 0x2 ;  /* 0x000000ee042e7211 */ /* 0x0c0fe600078410ff */
[----:B------:R2:W-:Y:S01]  /*5c90*/  REDG.E.ADD.F32.FTZ.RN.STRONG.GPU desc[UR6][R8.64], R91 ;  /* 0x0000005b080079a6 */ /* 0x0005e2000c10f386 */
[-C--:B------:R-:W-:Y:S03]  /*5ca0*/  LEA.HI.X.SX32 R47, R4, R239.reuse, 0x2, P2 ;  /* 0x000000ef042f7211 */ /* 0x080fe600010f16ff */
[----:B------:R-:W-:Y:S04]  /*5cb0*/  REDG.E.ADD.F32.FTZ.RN.STRONG.GPU desc[UR6][R238.64+0x380], R96 ;  /* 0x00038060ee0079a6 */ /* 0x000fe8000c10f386 */
[----:B------:R-:W-:Y:S01]  /*5cc0*/  REDG.E.ADD.F32.FTZ.RN.STRONG.GPU desc[UR6][R198.64+0x380], R97 ;  /* 0x00038061c60079a6 */ /* 0x000fe2000c10f386 */
[----:B-1----:R-:W-:Y:S01]  /*5cd0*/  IMAD.IADD R6, R0, 0x1, R4 ;  /* 0x0000000100067824 */ /* 0x002fe200078e0204 */
[-C--:B--2---:R-:W-:Y:S03]  /*5ce0*/  LEA R8, P0, R196, R238.reuse, 0x2 ;  /* 0x000000eec4087211 */ /* 0x084fe600078010ff */
[----:B------:R-:W-:Y:S01]  /*5cf0*/  IMAD.IADD R5, R0, 0x1, R6 ;  /* 0x0000000100057824 */ /* 0x000fe200078e0206 */
[-C--:B------:R-:W-:Y:S02]  /*5d00*/  LEA R44, P1, R6, R238.reuse, 0x2 ;  /* 0x000000ee062c7211 */ /* 0x080fe400078210ff */
[-C--:B------:R-:W-:Y:S01]  /*5d10*/  LEA.HI.X.SX32 R9, R196, R239.reuse, 0x2, P0 ;  /* 0x000000efc4097211 */ /* 0x080fe200000f16ff */
[----:B------:R-:W-:Y:S01]  /*5d20*/  IMAD.IADD R4, R0, 0x1, R5 ;  /* 0x0000000100047824 */ /* 0x000fe200078e0205 */
[CC--:B------:R-:W-:Y:S02]  /*5d30*/  LEA R10, P0, R5.reuse, R238.reuse, 0x2 ;  /* 0x000000ee050a7211 */ /* 0x0c0fe400078010ff */
[-C--:B------:R-:W-:Y:S01]  /*5d40*/  LEA.HI.X.SX32 R45, R6, R239.reuse, 0x2, P1 ;  /* 0x000000ef062d7211 */ /* 0x080fe200008f16ff */
[----:B------:R1:W-:Y:S01]  /*5d50*/  REDG.E.ADD.F32.FTZ.RN.STRONG.GPU desc[UR6][R8.64], R98 ;  /* 0x00000062080079a6 */ /* 0x0003e2000c10f386 */
[----:B------:R-:W-:Y:S01]  /*5d60*/  IMAD.IADD R0, R0, 0x1, R4 ;  /* 0x0000000100007824 */ /* 0x000fe200078e0204 */
[-C--:B------:R-:W-:Y:S02]  /*5d70*/  LEA.HI.X.SX32 R11, R5, R239.reuse, 0x2, P0 ;  /* 0x000000ef050b7211 */ /* 0x080fe400000f16ff */
[----:B------:R-:W-:Y:S02]  /*5d80*/  REDG.E.ADD.F32.FTZ.RN.STRONG.GPU desc[UR6][R46.64], R99 ;  /* 0x000000632e0079a6 */ /* 0x000fe4000c10f386 */
[CC--:B------:R-:W-:Y:S02]  /*5d90*/  LEA R6, P0, R0.reuse, R238.reuse, 0x2 ;  /* 0x000000ee00067211 */ /* 0x0c0fe400078010ff */
[----:B------:R-:W-:Y:S02]  /*5da0*/  REDG.E.ADD.F32.FTZ.RN.STRONG.GPU desc[UR6][R44.64], R92 ;  /* 0x0000005c2c0079a6 */ /* 0x000fe4000c10f386 */
[-C--:B------:R-:W-:Y:S02]  /*5db0*/  LEA.HI.X.SX32 R7, R0, R239.reuse, 0x2, P0 ;  /* 0x000000ef00077211 */ /* 0x080fe400000f16ff */
[----:B------:R-:W-:Y:S01]  /*5dc0*/  REDG.E.ADD.F32.FTZ.RN.STRONG.GPU desc[UR6][R10.64], R93 ;  /* 0x0000005d0a0079a6 */ /* 0x000fe2000c10f386 */
[----:B------:R-:W-:Y:S03]  /*5dd0*/  LEA R0, R233, UR4, 0x1 ;  /* 0x00000004e9007c11 */ /* 0x000fe6000f8e08ff */
[----:B------:R-:W-:Y:S04]  /*5de0*/  LDSM.16.MT88.4 R44, [R225+0x14000] ;  /* 0x01400000e12c783b */ /* 0x000fe80000004200 */
[----:B------:R-:W-:Y:S04]  /*5df0*/  LDSM.16.MT88.4 R48, [R0+0x4000] ;  /* 0x004000000030783b */ /* 0x000fe80000004200 */
[----:B------:R-:W-:Y:S01]  /*5e00*/  LDSM.16.MT88.4 R56, [R0+0x800] ;  /* 0x000800000038783b */ /* 0x000fe20000004200 */
[C---:B-1----:R-:W-:Y:S03]  /*5e10*/  LEA R8, P1, R4.reuse, R238, 0x2 ;  /* 0x000000ee04087211 */ /* 0x042fe600078210ff */
[----:B------:R-:W-:Y:S01]  /*5e20*/  LDSM.16.MT88.4 R64, [R0+0x4800] ;  /* 0x004800000040783b */ /* 0x000fe20000004200 */
[----:B------:R-:W-:Y:S05]  /*5e30*/  LEA.HI.X.SX32 R9, R4, R239, 0x2, P1 ;  /* 0x000000ef04097211 */ /* 0x000fea00008f16ff */
[----:B------:R-:W-:Y:S04]  /*5e40*/  REDG.E.ADD.F32.FTZ.RN.STRONG.GPU desc[UR6][R8.64], R94 ;  /* 0x0000005e080079a6 */ /* 0x000fe8000c10f386 */
[----:B------:R-:W-:Y:S04]  /*5e50*/  REDG.E.ADD.F32.FTZ.RN.STRONG.GPU desc[UR6][R6.64], R95 ;  /* 0x0000005f060079a6 */ /* 0x000fe8000c10f386 */
[----:B------:R-:W-:Y:S04]  /*5e60*/  LDSM.16.MT88.4 R4, [R3+0x14000] ;  /* 0x014000000304783b */ /* 0x000fe80000004200 */
[----:B------:R-:W1:Y:S02]  /*5e70*/  LDSM.16.MT88.4 R8, [R0] ;  /* 0x000000000008783b */ /* 0x000e640000004200 */
[-C--:B-1----:R-:W-:Y:S06]  /*5e80*/  HMMA.16816.F32.BF16 R100, R4, R8.reuse, R100 ;  /* 0x000000080464723c */ /* 0x082fec0000041864 */
[C---:B------:R-:W-:Y:S06]  /*5e90*/  HMMA.16816.F32.BF16 R104, R44.reuse, R8, R104 ;  /* 0x000000082c68723c */ /* 0x040fec0000041868 */
[-C--:B------:R-:W-:Y:S06]  /*5ea0*/  HMMA.16816.F32.BF16 R108, R44, R10.reuse, R108 ;  /* 0x0000000a2c6c723c */ /* 0x080fec000004186c */
[C---:B------:R-:W-:Y:S01]  /*5eb0*/  HMMA.16816.F32.BF16 R112, R4.reuse, R10, R112 ;  /* 0x0000000a0470723c */ /* 0x040fe20000041870 */
[----:B------:R-:W-:Y:S05]  /*5ec0*/  LDSM.16.MT88.4 R8, [R0+0x1000] ;  /* 0x001000000008783b */ /* 0x000fea0000004200 */
[-C--:B------:R-:W-:Y:S06]  /*5ed0*/  HMMA.16816.F32.BF16 R116, R4, R48.reuse, R116 ;  /* 0x000000300474723c */ /* 0x080fec0000041874 */
[C---:B------:R-:W-:Y:S06]  /*5ee0*/  HMMA.16816.F32.BF16 R120, R44.reuse, R48, R120 ;  /* 0x000000302c78723c */ /* 0x040fec0000041878 */
[-C--:B------:R-:W-:Y:S01]  /*5ef0*/  HMMA.16816.F32.BF16 R124, R44, R50.reuse, R124 ;  /* 0x000000322c7c723c */ /* 0x080fe2000004187c */
[----:B------:R-:W-:Y:S05]  /*5f00*/  LDSM.16.MT88.4 R44, [R225+0x14800] ;  /* 0x01480000e12c783b */ /* 0x000fea0000004200 */
[----:B------:R-:W-:Y:S01]  /*5f10*/  HMMA.16816.F32.BF16 R128, R4, R50, R128 ;  /* 0x000000320480723c */ /* 0x000fe20000041880 */
[----:B------:R-:W1:Y:S04]  /*5f20*/  LDSM.16.MT88.4 R4, [R3+0x14800] ;  /* 0x014800000304783b */ /* 0x000e680000004200 */
[----:B------:R-:W2:Y:S01]  /*5f30*/  LDSM.16.MT88.4 R48, [R0+0x5000] ;  /* 0x005000000030783b */ /* 0x000ea20000004200 */
[-C--:B------:R-:W-:Y:S06]  /*5f40*/  HMMA.16816.F32.BF16 R100, R52, R56.reuse, R100 ;  /* 0x000000383464723c */ /* 0x080fec0000041864 */
        /* <DEDUP_REMOVED lines=9> */
[----:B------:R-:W3:Y:S04]  /*5fe0*/  LDSM.16.MT88.4 R52, [R3+0x14c00] ;  /* 0x014c00000334783b */ /* 0x000ee80000004200 */
[----:B------:R-:W4:Y:S01]  /*5ff0*/  LDSM.16.MT88.4 R64, [R0+0x5800] ;  /* 0x005800000040783b */ /* 0x000f220000004200 */
        /* <DEDUP_REMOVED lines=9> */
[C---:B------:R-:W-:Y:S06]  /*6090*/  HMMA.16816.F32.BF16 R104, R60.reuse, R56, R104 ;  /* 0x000000383c68723c */ /* 0x040fec0000041868 */
[-C--:B------:R-:W-:Y:S06]  /*60a0*/  HMMA.16816.F32.BF16 R108, R60, R58.reuse, R108 ;  /* 0x0000003a3c6c723c */ /* 0x080fec000004186c */
[C---:B------:R-:W-:Y:S06]  /*60b0*/  HMMA.16816.F32.BF16 R112, R52.reuse, R58, R112 ;  /* 0x0000003a3470723c */ /* 0x040fec0000041870 */
[-C--:B----4-:R-:W-:Y:S06]  /*60c0*/  HMMA.16816.F32.BF16 R116, R52, R64.reuse, R116 ;  /* 0x000000403474723c */ /* 0x090fec0000041874 */
[C---:B------:R-:W-:Y:S06]  /*60d0*/  HMMA.16816.F32.BF16 R120, R60.reuse, R64, R120 ;  /* 0x000000403c78723c */ /* 0x040fec0000041878 */
[-C--:B------:R-:W-:Y:S06]  /*60e0*/  HMMA.16816.F32.BF16 R124, R60, R66.reuse, R124 ;  /* 0x000000423c7c723c */ /* 0x080fec000004187c */
[----:B------:R-:W-:Y:S01]  /*60f0*/  HMMA.16816.F32.BF16 R128, R52, R66, R128 ;  /* 0x000000423480723c */ /* 0x000fe20000041880 */
[----:B------:R-:W-:Y:S11]  /*6100*/  @!UPT UIADD3 URZ, URZ, URZ, URZ ;  /* 0x0000003f3f3ff290 */ /* 0x000ff6000fffe03f */
[----:B------:R-:W-:Y:S01]  /*6110*/  @!UPT UIADD3 URZ, URZ, URZ, URZ ;  /* 0x0000003f3f3ff290 */ /* 0x000fe2000fffe03f */
[----:B------:R-:W-:Y:S11]  /*6120*/  @!P3 BRA `(.L_x_26) ;  /* 0x0000000000fcb947 */ /* 0x000ff60003800000 */
[----:B------:R-:W-:Y:S01]  /*6130*/  BAR.SYNC.DEFER_BLOCKING 0x0 ;  /* 0x0000000000007b1d */ /* 0x000fe20000010000 */
[----:B------:R-:W-:Y:S01]  /*6140*/  IMAD.MOV.U32 R4, RZ, RZ, R240 ;  /* 0x000000ffff047224 */ /* 0x000fe200078e00f0 */
[----:B------:R-:W-:Y:S01]  /*6150*/  ISETP.NE.AND P3, PT, R248, RZ, PT ;  /* 0x000000fff800720c */ /* 0x000fe20003f65270 */
[----:B------:R-:W-:Y:S03]  /*6160*/  IMAD.MOV.U32 R5, RZ, RZ, R243 ;  /* 0x000000ffff057224 */ /* 0x000fe600078e00f3 */
[----:B------:R1:W-:Y:S02]  /*6170*/  @P5 STS.128 [R237], RZ ;  /* 0x000000ffed005388 */ /* 0x0003e40000000c00 */
[----:B------:R-:W2:Y:S08]  /*6180*/  LDC R7, c[0x0][0x240] ;  /* 0x00009000ff077b82 */ /* 0x000eb00000000800 */
        /* <DEDUP_REMOVED lines=10> */
[----:B------:R1:W-:Y:S01]  /*6230*/  @!P5 LDGSTS.E.BYPASS.LTC128B.128 [R237], desc[UR6][R4.64] ;  /* 0x0000000004eddfae */ /* 0x0003e2000b901d46 */
[C-C-:B---3--:R-:W-:Y:S02]  /*6240*/  @!P5 LEA.HI.X R47, R7.reuse, R5, R8.reuse, 0x6, P0 ;  /* 0x00000005072fd211 */ /* 0x148fe400000f3408 */
[C---:B------:R-:W-:Y:S01]  /*6250*/  @!P3 LEA R44, P2, R0.reuse, R240, 0x1 ;  /* 0x000000f0002cb211 */ /* 0x040fe200078408ff */
        /* <DEDUP_REMOVED lines=44> */
.L_x_26:
[----:B------:R-:W-:Y:S01]  /*6520*/  ISETP.LT.AND P0, PT, RZ, UR8, PT ;  /* 0x00000008ff007c0c */ /* 0x000fe2000bf01270 */
[----:B------:R-:W-:Y:S11]  /*6530*/  UIADD3 UR8, UR8, -0x1, URZ ;  /* 0xffffffff08087890 */ /* 0x000ff6000fffe03f */
[----:B------:R-:W-:Y:S01]  /*6540*/  @!UPT UIADD3 URZ, URZ, URZ, URZ ;  /* 0x0000003f3f3ff290 */ /* 0x000fe2000fffe03f */
[----:B------:R-:W-:Y:S05]  /*6550*/  @P0 BRA `(.L_x_27) ;  /* 0xffffffd000580947 */ /* 0x000fea000383ffff */
[----:B------:R-:W2:Y:S01]  /*6560*/  S2R R48, SR_TID.X ;  /* 0x0000000000307919 */ /* 0x000ea20000002100 */
[----:B------:R-:W-:Y:S01]  /*6570*/  F2FP.BF16.F32.PACK_AB R20, R21, R20 ;  /* 0x000000141514723e */ /* 0x000fe200000010ff */
[----:B------:R-:W-:Y:S01]  /*6580*/  ULDC UR8, c[0x0][0x390] ;  /* 0x0000e40000087ab9 */ /* 0x000fe20000000800 */
[----:B-1----:R-:W-:Y:S01]  /*6590*/  F2FP.BF16.F32.PACK_AB R47, R13, R12 ;  /* 0x0000000c0d2f723e */ /* 0x002fe200000010ff */
[----:B------:R-:W-:Y:S01]  /*65a0*/  FMUL.FTZ R100, R100, UR8 ;  /* 0x0000000864647c20 */ /* 0x000fe20008410000 */
[----:B------:R-:W-:Y:S01]  /*65b0*/  F2FP.BF16.F32.PACK_AB R46, R15, R14 ;  /* 0x0000000e0f2e723e */ /* 0x000fe200000010ff */
[----:B------:R-:W-:Y:S01]  /*65c0*/  FMUL.FTZ R102, R102, UR8 ;  /* 0x0000000866667c20 */ /* 0x000fe20008410000 */
[----:B------:R-:W-:Y:S01]  /*65d0*/  F2FP.BF16.F32.PACK_AB R45, R17, R16 ;  /* 0x00000010112d723e */ /* 0x000fe200000010ff */
        /* <DEDUP_REMOVED lines=24> */
[----:B--2---:R-:W-:Y:S01]  /*6760*/  SHF.R.S32.HI R21, RZ, 0x1f, R48 ;  /* 0x0000001fff157819 */ /* 0x004fe20000011430 */
[----:B------:R-:W-:Y:S01]  /*6770*/  FMUL.FTZ R7, R129, UR8 ;  /* 0x0000000881077c20 */ /* 0x000fe20008410000 */
[----:B------:R-:W-:Y:S01]  /*6780*/  FMUL.FTZ R130, R130, UR8 ;  /* 0x0000000882827c20 */ /* 0x000fe20008410000 */
[----:B------:R-:W-:Y:S01]  /*6790*/  FMUL.FTZ R131, R131, UR8 ;  /* 0x0000000883837c20 */ /* 0x000fe20008410000 */
[CC--:B------:R-:W-:Y:S01]  /*67a0*/  LEA.HI R6, R21.reuse, R48.reuse, RZ, 0x2 ;  /* 0x0000003015067211 */ /* 0x0c0fe200078f10ff */
[----:B------:R-:W-:Y:S01]  /*67b0*/  FMUL.FTZ R124, R124, UR8 ;  /* 0x000000087c7c7c20 */ /* 0x000fe20008410000 */
[----:B------:R-:W-:Y:S01]  /*67c0*/  LEA.HI R4, R21, R48, RZ, 0x5 ;  /* 0x0000003015047211 */ /* 0x000fe200078f28ff */
[----:B------:R-:W-:Y:S01]  /*67d0*/  FMUL.FTZ R125, R125, UR8 ;  /* 0x000000087d7d7c20 */ /* 0x000fe20008410000 */
[--C-:B------:R-:W-:Y:S01]  /*67e0*/  SHF.R.S32.HI R5, RZ, 0x2, R6.reuse ;  /* 0x00000002ff057819 */ /* 0x100fe20000011406 */
[----:B------:R-:W-:Y:S01]  /*67f0*/  FMUL.FTZ R126, R126, UR8 ;  /* 0x000000087e7e7c20 */ /* 0x000fe20008410000 */
[----:B------:R-:W-:Y:S01]  /*6800*/  SHF.R.S32.HI R0, RZ, 0x1f, R6 ;  /* 0x0000001fff007819 */ /* 0x000fe20000011406 */
[----:B------:R-:W-:Y:S01]  /*6810*/  FMUL.FTZ R127, R127, UR8 ;  /* 0x000000087f7f7c20 */ /* 0x000fe20008410000 */
[----:B------:R-:W-:Y:S01]  /*6820*/  SHF.R.S32.HI R4, RZ, 0x5, R4 ;  /* 0x00000005ff047819 */ /* 0x000fe20000011404 */
[----:B------:R-:W-:Y:S01]  /*6830*/  UISETP.NE.AND UP0, UPT, UR23, -0x1, UPT ;  /* 0xffffffff1700788c */ /* 0x000fe2000bf05270 */
[----:B------:R-:W-:-:S02]  /*6840*/  LEA.HI R0, R0, R5, RZ, 0x3 ;  /* 0x0000000500007211 */ /* 0x000fc400078f18ff */
[----:B------:R-:W-:Y:S02]  /*6850*/  F2FP.BF16.F32.PACK_AB R24, R25, R24 ;  /* 0x000000181918723e */ /* 0x000fe400000010ff */
[----:B------:R-:W-:Y:S02]  /*6860*/  LOP3.LUT R0, R0, 0xfffffff8, RZ, 0xc0, !PT ;  /* 0xfffffff800007812 */ /* 0x000fe400078ec0ff */
[----:B------:R-:W-:Y:S02]  /*6870*/  F2FP.BF16.F32.PACK_AB R26, R27, R26 ;  /* 0x0000001a1b1a723e */ /* 0x000fe400000010ff */
[----:B------:R-:W-:Y:S01]  /*6880*/  F2FP.BF16.F32.PACK_AB R22, R23, R22 ;  /* 0x000000161716723e */ /* 0x000fe200000010ff */
[----:B------:R-:W-:Y:S01]  /*6890*/  IMAD.IADD R0, R5, 0x1, -R0 ;  /* 0x0000000105007824 */ /* 0x000fe200078e0a00 */
[----:B------:R-:W-:Y:S01]  /*68a0*/  F2FP.BF16.F32.PACK_AB R28, R29, R28 ;  /* 0x0000001c1d1c723e */ /* 0x000fe200000010ff */
[----:B------:R-:W-:Y:S01]  /*68b0*/  IMAD.SHL.U32 R5, R4, 0x8, RZ ;  /* 0x0000000804057824 */ /* 0x000fe200078e00ff */
[----:B------:R-:W-:Y:S01]  /*68c0*/  LOP3.LUT R4, R6, 0x7ffffffc, RZ, 0xc0, !PT ;  /* 0x7ffffffc06047812 */ /* 0x000fe200078ec0ff */
[----:B------:R-:W-:Y:S01]  /*68d0*/  IMAD.SHL.U32 R0, R0, 0x40, RZ ;  /* 0x0000004000007824 */ /* 0x000fe200078e00ff */
[----:B------:R-:W-:Y:S01]  /*68e0*/  F2FP.BF16.F32.PACK_AB R30, R31, R30 ;  /* 0x0000001e1f1e723e */ /* 0x000fe200000010ff */
[----:B------:R-:W-:Y:S01]  /*68f0*/  @UP0 UIADD3 UR10, UR18, UR23, URZ ;  /* 0x00000017120a0290 */ /* 0x000fe2000fffe03f */
[----:B------:R-:W-:Y:S01]  /*6900*/  LOP3.LUT R6, R5, 0x38, RZ, 0xc0, !PT ;  /* 0x0000003805067812 */ /* 0x000fe200078ec0ff */
[----:B------:R-:W-:Y:S01]  /*6910*/  IMAD.IADD R4, R48, 0x1, -R4 ;  /* 0x0000000130047824 */ /* 0x000fe200078e0a04 */
[----:B------:R-:W-:Y:S01]  /*6920*/  LOP3.LUT R0, R0, 0x1c0, RZ, 0xc0, !PT ;  /* 0x000001c000007812 */ /* 0x000fe200078ec0ff */
[----:B------:R-:W-:Y:S01]  /*6930*/  @UP0 ULDC.64 UR14, c[0x0][0x450] ;  /* 0x00011400000e0ab9 */ /* 0x000fe20000000a00 */
[----:B------:R-:W-:Y:S01]  /*6940*/  F2FP.BF16.F32.PACK_AB R32, R33, R32 ;  /* 0x000000202120723e */ /* 0x000fe200000010ff */
[----:B------:R-:W-:Y:S01]  /*6950*/  IMAD.SHL.U32 R4, R4, 0x2, RZ ;  /* 0x0000000204047824 */ /* 0x000fe200078e00ff */
[----:B------:R-:W-:Y:S01]  /*6960*/  SHF.R.U32.HI R5, RZ, 0x3, R0 ;  /* 0x00000003ff057819 */ /* 0x000fe20000011600 */
[----:B------:R-:W-:Y:S01]  /*6970*/  @UP0 UIMAD.WIDE.U32 UR8, UR10, UR14, URZ ;  /* 0x0000000e0a0802a5 */ /* 0x000fe2000f8e003f */
[----:B------:R-:W-:Y:S01]  /*6980*/  F2FP.BF16.F32.PACK_AB R34, R35, R34 ;  /* 0x000000222322723e */ /* 0x000fe200000010ff */
[----:B------:R-:W-:Y:S01]  /*6990*/  @UP0 UIMAD UR10, UR10, UR15, URZ ;  /* 0x0000000f0a0a02a4 */ /* 0x000fe2000f8e023f */
[----:B------:R-:W-:-:S02]  /*69a0*/  LOP3.LUT R5, R5, R0, R6, 0x1e, !PT ;  /* 0x0000000005057212 */ /* 0x000fc400078e1e06 */
[----:B------:R-:W-:Y:S01]  /*69b0*/  F2FP.BF16.F32.PACK_AB R40, R41, R40 ;  /* 0x000000282928723e */ /* 0x000fe200000010ff */
[----:B------:R-:W-:Y:S01]  /*69c0*/  @UP0 UIADD3 UR19, UR9, UR10, URZ ;  /* 0x0000000a09130290 */ /* 0x000fe2000fffe03f */
[----:B------:R-:W-:Y:S01]  /*69d0*/  F2FP.BF16.F32.PACK_AB R42, R43, R42 ;  /* 0x0000002a2b2a723e */ /* 0x000fe200000010ff */
[----:B------:R-:W-:Y:S01]  /*69e0*/  IMAD.IADD R0, R4, 0x1, R5 ;  /* 0x0000000104007824 */ /* 0x000fe200078e0205 */
[----:B------:R-:W-:Y:S01]  /*69f0*/  F2FP.BF16.F32.PACK_AB R36, R37, R36 ;  /* 0x000000242524723e */ /* 0x000fe200000010ff */
[----:B------:R-:W-:Y:S01]  /*6a00*/  @UP0 UMOV UR17, UR8 ;  /* 0x0000000800110c82 */ /* 0x000fe20008000000 */
[----:B------:R-:W-:Y:S02]  /*6a10*/  F2FP.BF16.F32.PACK_AB R38, R39, R38 ;  /* 0x000000262726723e */ /* 0x000fe400000010ff */
[----:B------:R-:W-:Y:S02]  /*6a20*/  F2FP.BF16.F32.PACK_AB R19, R19, R100 ;  /* 0x000000641313723e */ /* 0x000fe400000010ff */
[----:B------:R-:W-:-:S02]  /*6a30*/  F2FP.BF16.F32.PACK_AB R18, R18, R102 ;  /* 0x000000661212723e */ /* 0x000fc400000010ff */
[----:B------:R-:W-:Y:S02]  /*6a40*/  F2FP.BF16.F32.PACK_AB R17, R17, R104 ;  /* 0x000000681111723e */ /* 0x000fe400000010ff */
[----:B------:R-:W-:Y:S02]  /*6a50*/  F2FP.BF16.F32.PACK_AB R16, R16, R106 ;  /* 0x0000006a1010723e */ /* 0x000fe400000010ff */
[----:B------:R-:W-:Y:S02]  /*6a60*/  F2FP.BF16.F32.PACK_AB R15, R15, R112 ;  /* 0x000000700f0f723e */ /* 0x000fe400000010ff */
        /* <DEDUP_REMOVED lines=8> */
[----:B------:R-:W-:Y:S01]  /*6af0*/  LEA R0, R0, UR61, 0x1 ;  /* 0x0000003d00007c11 */ /* 0x000fe2000f8e08ff */
[----:B------:R-:W-:Y:S01]  /*6b00*/  BAR.SYNC.DEFER_BLOCKING 0x0 ;  /* 0x0000000000007b1d */ /* 0x000fe20000010000 */
[----:B------:R-:W-:-:S02]  /*6b10*/  F2FP.BF16.F32.PACK_AB R6, R131, R130 ;  /* 0x000000828306723e */ /* 0x000fc400000010ff */
[----:B------:R-:W-:Y:S02]  /*6b20*/  F2FP.BF16.F32.PACK_AB R5, R125, R124 ;  /* 0x0000007c7d05723e */ /* 0x000fe400000010ff */
[----:B------:R-:W-:Y:S02]  /*6b30*/  F2FP.BF16.F32.PACK_AB R4, R127, R126 ;  /* 0x0000007e7f04723e */ /* 0x000fe400000010ff */
[----:B------:R-:W-:Y:S01]  /*6b40*/  PLOP3.LUT P0, PT, PT, PT, UP0, 0x80, 0x0 ;  /* 0x000000000000781c */ /* 0x000fe20003f0f008 */
[----:B------:R1:W-:Y:S04]  /*6b50*/  STS [R0], R19 ;  /* 0x0000001300007388 */ /* 0x0003e80000000800 */
[----:B------:R1:W-:Y:S04]  /*6b60*/  STS [R0+0x400], R18 ;  /* 0x0004001200007388 */ /* 0x0003e80000000800 */
        /* <DEDUP_REMOVED lines=29> */
[----:B------:R1:W-:Y:S01]  /*6d40*/  STS [R0+0x7c00], R38 ;  /* 0x007c002600007388 */ /* 0x0003e20000000800 */
[----:B------:R-:W-:Y:S05]  /*6d50*/  @P0 BRA `(.L_x_28) ;  /* 0x0000000000340947 */ /* 0x000fea0003800000 */
[----:B------:R-:W-:Y:S01]  /*6d60*/  USHF.R.S32.HI UR8, URZ, 0x1f, UR18 ;  /* 0x0000001f3f087899 */ /* 0x000fe20008011412 */
[----:B------:R-:W-:Y:S01]  /*6d70*/  ULDC.64 UR14, c[0x0][0x450] ;  /* 0x00011400000e7ab9 */ /* 0x000fe20000000a00 */
[----:B------:R-:W-:Y:S02]  /*6d80*/  USHF.R.S32.HI UR13, URZ, 0x1f, UR46 ;  /* 0x0000001f3f0d7899 */ /* 0x000fe4000801142e */
[----:B------:R-:W-:Y:S02]  /*6d90*/  UIMAD UR10, UR8, UR14, URZ ;  /* 0x0000000e080a72a4 */ /* 0x000fe4000f8e023f */
[----:B------:R-:W-:Y:S02]  /*6da0*/  UIMAD.WIDE.U32 UR8, UR18, UR14, URZ ;  /* 0x0000000e120872a5 */ /* 0x000fe4000f8e003f */
[----:B------:R-:W-:-:S03]  /*6db0*/  UIMAD UR12, UR18, UR15, UR10 ;  /* 0x0000000f120c72a4 */ /* 0x000fc6000f8e020a */
[----:B------:R-:W-:Y:S01]  /*6dc0*/  ULDC.64 UR10, c[0x0][0x438] ;  /* 0x00010e00000a7ab9 */ /* 0x000fe20000000a00 */
[----:B------:R-:W-:Y:S02]  /*6dd0*/  UIADD3 UR9, UR9, UR12, URZ ;  /* 0x0000000c09097290 */ /* 0x000fe4000fffe03f */
[----:B------:R-:W-:Y:S02]  /*6de0*/  UIMAD UR12, UR13, UR10, URZ ;  /* 0x0000000a0d0c72a4 */ /* 0x000fe4000f8e023f */
[----:B------:R-:W-:Y:S02]  /*6df0*/  UIMAD.WIDE.U32 UR8, UR46, UR10, UR8 ;  /* 0x0000000a2e0872a5 */ /* 0x000fe4000f8e0008 */
[----:B------:R-:W-:-:S04]  /*6e00*/  UIMAD UR11, UR46, UR11, UR12 ;  /* 0x0000000b2e0b72a4 */ /* 0x000fc8000f8e020c */
[----:B------:R-:W-:Y:S01]  /*6e10*/  UIADD3 UR19, UR9, UR11, URZ ;  /* 0x0000000b09137290 */ /* 0x000fe2000fffe03f */
[----:B------:R-:W-:-:S11]  /*6e20*/  UMOV UR17, UR8 ;  /* 0x0000000800117c82 */ /* 0x000fd60008000000 */
.L_x_28:
[----:B------:R-:W-:Y:S01]  /*6e30*/  @UP0 UIADD3 UR10, UR18, UR23, URZ ;  /* 0x00000017120a0290 */ /* 0x000fe2000fffe03f */
[----:B------:R-:W-:-:S03]  /*6e40*/  @UP0 ULDC.64 UR12, c[0x0][0x458] ;  /* 0x00011600000c0ab9 */ /* 0x000fc60000000a00 */
[----:B------:R-:W-:Y:S02]  /*6e50*/  @UP0 UIMAD.WIDE.U32 UR8, UR10, UR12, URZ ;  /* 0x0000000c0a0802a5 */ /* 0x000fe4000f8e003f */
[----:B------:R-:W-:-:S04]  /*6e60*/  @UP0 UIMAD UR10, UR10, UR13, URZ ;  /* 0x0000000d0a0a02a4 */ /* 0x000fc8000f8e023f */
[----:B------:R-:W-:-:S03]  /*6e70*/  @UP0 UIADD3 UR11, UR9, UR10, URZ ;  /* 0x0000000a090b0290 */ /* 0x000fc6000fffe03f */
[----:B------:R-:W-:Y:S01]  /*6e80*/  @UP0 UMOV UR10, UR8 ;  /* 0x00000008000a0c82 */ /* 0x000fe20008000000 */
[----:B------:R-:W-:Y:S08]  /*6e90*/  @P0 BRA `(.L_x_29) ;  /* 0x0000000000340947 */ /* 0x000ff00003800000 */
        /* <DEDUP_REMOVED lines=12> */
[----:B------:R-:W-:Y:S02]  /*6f60*/  UMOV UR10, UR8 ;  /* 0x00000008000a7c82 */ /* 0x000fe40008000000 */
.L_x_29:
[----:B------:R-:W-:Y:S01]  /*6f70*/  BAR.SYNC.DEFER_BLOCKING 0x0 ;  /* 0x0000000000007b1d */ /* 0x000fe20000010000 */
[----:B-1----:R-:W-:Y:S01]  /*6f80*/  LEA.HI R0, R21, R48, RZ, 0x3 ;  /* 0x0000003015007211 */ /* 0x002fe200078f18ff */
[----:B------:R-:W-:-:S03]  /*6f90*/  UIMAD UR5, UR22, -0x20, UR5 ;  /* 0xffffffe0160578a4 */ /* 0x000fc6000f8e0205 */
[----:B------:R-:W-:Y:S01]  /*6fa0*/  LOP3.LUT R4, R0, 0xfffffff8, RZ, 0xc0, !PT ;  /* 0xfffffff800047812 */ /* 0x000fe200078ec0ff */
[----:B------:R-:W-:Y:S01]  /*6fb0*/  BSSY B0, `(.L_x_30) ;  /* 0x000002f000007945 */ /* 0x000fe20003800000 */
[----:B------:R-:W-:-:S03]  /*6fc0*/  SHF.R.S32.HI R0, RZ, 0x3, R0 ;  /* 0x00000003ff007819 */ /* 0x000fc60000011400 */
[----:B------:R-:W-:Y:S01]  /*6fd0*/  IMAD.IADD R4, R48, 0x1, -R4 ;  /* 0x0000000130047824 */ /* 0x000fe200078e0a04 */
[----:B------:R-:W-:Y:S02]  /*6fe0*/  ISETP.GE.AND P3, PT, R0, UR5, PT ;  /* 0x0000000500007c0c */ /* 0x000fe4000bf66270 */
[----:B------:R-:W-:Y:S01]  /*6ff0*/  SHF.R.S32.HI R29, RZ, 0x1f, R0 ;  /* 0x0000001fff1d7819 */ /* 0x000fe20000011400 */
[----:B------:R-:W-:-:S04]  /*7000*/  IMAD.SHL.U32 R4, R4, 0x8, RZ ;  /* 0x0000000804047824 */ /* 0x000fc800078e00ff */
[C---:B------:R-:W-:Y:S01]  /*7010*/  VIADD R11, R4.reuse, 0x40 ;  /* 0x00000040040b7836 */ /* 0x040fe20000000000 */
[----:B------:R-:W-:Y:S01]  /*7020*/  SHF.R.S32.HI R5, RZ, 0x1f, R4 ;  /* 0x0000001fff057819 */ /* 0x000fe20000011404 */
[C---:B------:R-:W-:Y:S02]  /*7030*/  VIADD R10, R4.reuse, 0x80 ;  /* 0x00000080040a7836 */ /* 0x040fe40000000000 */
[----:B------:R-:W-:Y:S01]  /*7040*/  VIADD R28, R4, 0xc0 ;  /* 0x000000c0041c7836 */ /* 0x000fe20000000000 */
[----:B------:R1:W2:Y:S04]  /*7050*/  LDS.128 R44, [R237+0x14000] ;  /* 0x01400000ed2c7984 */ /* 0x0002a80000000c00 */
[----:B------:R1:W3:Y:S04]  /*7060*/  LDS.128 R40, [R237+0x15000] ;  /* 0x01500000ed287984 */ /* 0x0002e80000000c00 */
[----:B------:R1:W4:Y:S04]  /*7070*/  LDS.128 R36, [R237+0x16000] ;  /* 0x01600000ed247984 */ /* 0x0003280000000c00 */
[----:B------:R1:W1:Y:S01]  /*7080*/  LDS.128 R32, [R237+0x17000] ;  /* 0x01700000ed207984 */ /* 0x0002620000000c00 */
[----:B------:R-:W-:Y:S05]  /*7090*/  @P3 BRA `(.L_x_31) ;  /* 0x0000000000803947 */ /* 0x000fea0003800000 */
[----:B------:R-:W-:Y:S01]  /*70a0*/  ULDC UR16, c[0x0][0x2d0] ;  /* 0x0000b40000107ab9 */ /* 0x000fe20000000800 */
[----:B------:R-:W-:Y:S01]  /*70b0*/  USHF.L.U32 UR5, UR22, 0x5, URZ ;  /* 0x0000000516057899 */ /* 0x000fe2000800063f */
[----:B------:R-:W-:Y:S01]  /*70c0*/  ISETP.GE.AND P4, PT, R4, UR16, PT ;  /* 0x0000001004007c0c */ /* 0x000fe2000bf86270 */
[----:B------:R-:W2:Y:S01]  /*70d0*/  LDS.128 R24, [R237+0x11000] ;  /* 0x01100000ed187984 */ /* 0x000ea20000000c00 */
[----:B------:R-:W-:Y:S01]  /*70e0*/  USHF.R.S32.HI UR18, URZ, 0x1f, UR54 ;  /* 0x0000001f3f127899 */ /* 0x000fe20008011436 */
[----:B------:R-:W-:Y:S01]  /*70f0*/  ISETP.GE.AND P5, PT, R11, UR16, PT ;  /* 0x000000100b007c0c */ /* 0x000fe2000bfa6270 */
[----:B------:R-:W-:Y:S01]  /*7100*/  ULDC.64 UR8, c[0x0][0x468] ;  /* 0x00011a0000087ab9 */ /* 0x000fe20000000a00 */
[----:B------:R-:W3:Y:S01]  /*7110*/  LDS.128 R20, [R237+0x12000] ;  /* 0x01200000ed147984 */ /* 0x000ee20000000c00 */
[----:B------:R-:W-:Y:S01]  /*7120*/  IMAD.U32 R6, RZ, RZ, UR5 ;  /* 0x00000005ff067e24 */ /* 0x000fe2000f8e00ff */
[----:B------:R-:W-:Y:S01]  /*7130*/  IADD3 R8, P0, R0, UR5, RZ ;  /* 0x0000000500087c10 */ /* 0x000fe2000ff1e0ff */
[----:B------:R-:W-:Y:S01]  /*7140*/  UIMAD UR5, UR18, UR8, URZ ;  /* 0x00000008120572a4 */ /* 0x000fe2000f8e023f */
[----:B------:R-:W-:Y:S01]  /*7150*/  LDS.128 R16, [R237+0x13000] ;  /* 0x01300000ed107984 */ /* 0x000fe20000000c00 */
[----:B------:R-:W-:-:S02]  /*7160*/  ISETP.GE.AND P2, PT, R10, UR16, PT ;  /* 0x000000100a007c0c */ /* 0x000fc4000bf46270 */
[----:B------:R-:W-:Y:S01]  /*7170*/  LEA.HI.X.SX32 R9, R6, R29, 0x1, P0 ;  /* 0x0000001d06097211 */ /* 0x000fe200000f0eff */
[----:B------:R-:W4:Y:S01]  /*7180*/  @!P4 LDS.128 R12, [R237+0x10000] ;  /* 0x01000000ed0cc984 */ /* 0x000f220000000c00 */
[----:B------:R-:W-:Y:S01]  /*7190*/  IMAD.WIDE.U32 R6, R8, UR14, R4 ;  /* 0x0000000e08067c25 */ /* 0x000fe2000f8e0004 */
[----:B------:R-:W-:Y:S01]  /*71a0*/  UIMAD UR5, UR54, UR9, UR5 ;  /* 0x00000009360572a4 */ /* 0x000fe2000f8e0205 */
[----:B------:R-:W-:Y:S02]  /*71b0*/  ISETP.GE.AND P1, PT, R28, UR16, PT ;  /* 0x000000101c007c0c */ /* 0x000fe4000bf26270 */
[----:B------:R-:W-:Y:S01]  /*71c0*/  IMAD R9, R9, UR14, RZ ;  /* 0x0000000e09097c24 */ /* 0x000fe2000f8e02ff */
[----:B------:R-:W-:-:S03]  /*71d0*/  IADD3 R6, P0, R6, UR17, RZ ;  /* 0x0000001106067c10 */ /* 0x000fc6000ff1e0ff */
[----:B------:R-:W-:Y:S02]  /*71e0*/  IMAD R9, R8, UR15, R9 ;  /* 0x0000000f08097c24 */ /* 0x000fe4000f8e0209 */
[----:B------:R-:W-:Y:S01]  /*71f0*/  IMAD.U32 R8, RZ, RZ, UR8 ;  /* 0x00000008ff087e24 */ /* 0x000fe2000f8e00ff */
[----:B------:R-:W-:Y:S02]  /*7200*/  ULDC.64 UR8, c[0x0][0x3f0] ;  /* 0x0000fc0000087ab9 */ /* 0x000fe40000000a00 */
[----:B------:R-:W-:-:S03]  /*7210*/  IADD3.X R7, R7, UR19, R9, P0, !PT ;  /* 0x0000001307077c10 */ /* 0x000fc600087fe409 */
[----:B------:R-:W-:-:S04]  /*7220*/  IMAD.WIDE.U32 R8, R8, UR54, R6 ;  /* 0x0000003608087c25 */ /* 0x000fc8000f8e0006 */
[----:B------:R-:W-:Y:S01]  /*7230*/  VIADD R7, R9, UR5 ;  /* 0x0000000509077c36 */ /* 0x000fe20008000000 */
[----:B------:R-:W-:-:S04]  /*7240*/  LEA R6, P0, R8, UR8, 0x1 ;  /* 0x0000000808067c11 */ /* 0x000fc8000f8008ff */
[----:B------:R-:W-:-:S05]  /*7250*/  LEA.HI.X R7, R8, UR9, R7, 0x1, P0 ;  /* 0x0000000908077c11 */ /* 0x000fca00080f0c07 */
[----:B--2---:R2:W-:Y:S04]  /*7260*/  @!P5 STG.E.128 desc[UR6][R6.64+0x80], R24 ;  /* 0x000080180600d986 */ /* 0x0045e8000c101d06 */
[----:B---3--:R2:W-:Y:S04]  /*7270*/  @!P2 STG.E.128 desc[UR6][R6.64+0x100], R20 ;  /* 0x000100140600a986 */ /* 0x0085e8000c101d06 */
[----:B----4-:R2:W-:Y:S04]  /*7280*/  @!P4 STG.E.128 desc[UR6][R6.64], R12 ;  /* 0x0000000c0600c986 */ /* 0x0105e8000c101d06 */
[----:B------:R2:W-:Y:S02]  /*7290*/  @!P1 STG.E.128 desc[UR6][R6.64+0x180], R16 ;  /* 0x0001801006009986 */ /* 0x0005e4000c101d06 */
.L_x_31:
[----:B------:R-:W-:Y:S05]  /*72a0*/  BSYNC B0 ;  /* 0x0000000000007941 */ /* 0x000fea0003800000 */
.L_x_30:
[----:B------:R-:W-:Y:S05]  /*72b0*/  @P3 BRA `(.L_x_32) ;  /* 0x00000008003c3947 */ /* 0x000fea0003800000 */
[----:B------:R-:W-:Y:S01]  /*72c0*/  USHF.L.U32 UR5, UR22, 0x5, URZ ;  /* 0x0000000516057899 */ /* 0x000fe2000800063f */
[----:B--2---:R-:W-:Y:S01]  /*72d0*/  IMAD.MOV.U32 R7, RZ, RZ, R5 ;  /* 0x000000ffff077224 */ /* 0x004fe200078e0005 */
[----:B------:R-:W-:Y:S01]  /*72e0*/  USHF.R.S32.HI UR14, URZ, 0x1f, UR54 ;  /* 0x0000001f3f0e7899 */ /* 0x000fe20008011436 */
[----:B------:R-:W-:-:S03]  /*72f0*/  ULDC.64 UR8, c[0x0][0x470] ;  /* 0x00011c0000087ab9 */ /* 0x000fc60000000a00 */
[----:B------:R-:W-:Y:S01]  /*7300*/  IMAD.U32 R6, RZ, RZ, UR5 ;  /* 0x00000005ff067e24 */ /* 0x000fe2000f8e00ff */
[----:B------:R-:W-:Y:S01]  /*7310*/  IADD3 R0, P0, R0, UR5, RZ ;  /* 0x0000000500007c10 */ /* 0x000fe2000ff1e0ff */
[----:B------:R-:W-:-:S03]  /*7320*/  UIMAD UR5, UR14, UR8, URZ ;  /* 0x000000080e0572a4 */ /* 0x000fc6000f8e023f */
[----:B------:R-:W-:Y:S01]  /*7330*/  LEA.HI.X.SX32 R8, R6, R29, 0x1, P0 ;  /* 0x0000001d06087211 */ /* 0x000fe200000f0eff */
[----:B------:R-:W-:Y:S01]  /*7340*/  IMAD.MOV.U32 R6, RZ, RZ, R4 ;  /* 0x000000ffff067224 */ /* 0x000fe200078e0004 */
[----:B------:R-:W-:Y:S01]  /*7350*/  UIMAD UR5, UR54, UR9, UR5 ;  /* 0x00000009360572a4 */ /* 0x000fe2000f8e0205 */
[----:B------:R-:W-:Y:S02]  /*7360*/  ULDC UR14, c[0x0][0x2d0] ;  /* 0x0000b400000e7ab9 */ /* 0x000fe40000000800 */
[----:B------:R-:W-:Y:S01]  /*7370*/  IMAD.WIDE.U32 R6, R0, UR12, R6 ;  /* 0x0000000c00067c25 */ /* 0x000fe2000f8e0006 */
[----:B------:R-:W-:Y:S02]  /*7380*/  ISETP.GE.AND P2, PT, R4, UR14, PT ;  /* 0x0000000e04007c0c */ /* 0x000fe4000bf46270 */
[----:B------:R-:W-:Y:S01]  /*7390*/  ISETP.GE.AND P1, PT, R11, UR14, PT ;  /* 0x0000000e0b007c0c */ /* 0x000fe2000bf26270 */
[----:B------:R-:W-:Y:S01]  /*73a0*/  IMAD R5, R8, UR12, RZ ;  /* 0x0000000c08057c24 */ /* 0x000fe2000f8e02ff */
[----:B------:R-:W-:-:S03]  /*73b0*/  IADD3 R6, P0, R6, UR10, RZ ;  /* 0x0000000a06067c10 */ /* 0x000fc6000ff1e0ff */
[----:B------:R-:W-:-:S05]  /*73c0*/  IMAD R0, R0, UR13, R5 ;  /* 0x0000000d00007c24 */ /* 0x000fca000f8e0205 */
[----:B------:R-:W-:Y:S01]  /*73d0*/  IADD3.X R7, R7, UR11, R0, P0, !PT ;  /* 0x0000000b07077c10 */ /* 0x000fe200087fe400 */
[----:B------:R-:W-:Y:S01]  /*73e0*/  IMAD.U32 R0, RZ, RZ, UR8 ;  /* 0x00000008ff007e24 */ /* 0x000fe2000f8e00ff */
[----:B------:R-:W-:Y:S01]  /*73f0*/  ULDC.64 UR8, c[0x0][0x3f8] ;  /* 0x0000fe0000087ab9 */ /* 0x000fe20000000a00 */
[----:B------:R-:W-:Y:S02]  /*7400*/  ISETP.GE.AND P0, PT, R10, UR14, PT ;  /* 0x0000000e0a007c0c */ /* 0x000fe4000bf06270 */
[----:B------:R-:W-:-:S04]  /*7410*/  IMAD.WIDE.U32 R6, R0, UR54, R6 ;  /* 0x0000003600067c25 */ /* 0x000fc8000f8e0006 */
[----:B------:R-:W-:Y:S01]  /*7420*/  VIADD R0, R7, UR5 ;  /* 0x0000000507007c36 */ /* 0x000fe20008000000 */
[----:B------:R-:W-:-:S04]  /*7430*/  LEA R4, P3, R6, UR8, 0x1 ;  /* 0x0000000806047c11 */ /* 0x000fc8000f8608ff */
[----:B------:R-:W-:-:S05]  /*7440*/  LEA.HI.X R5, R6, UR9, R0, 0x1, P3 ;  /* 0x0000000906057c11 */ /* 0x000fca00098f0c00 */
[----:B------:R2:W-:Y:S04]  /*7450*/  @!P2 STG.E.128 desc[UR6][R4.64], R44 ;  /* 0x0000002c0400a986 */ /* 0x0005e8000c101d06 */
[----:B---3--:R2:W-:Y:S04]  /*7460*/  @!P1 STG.E.128 desc[UR6][R4.64+0x80], R40 ;  /* 0x0000802804009986 */ /* 0x0085e8000c101d06 */
[----:B----4-:R2:W-:Y:S01]  /*7470*/  @!P0 STG.E.128 desc[UR6][R4.64+0x100], R36 ;  /* 0x0001002404008986 */ /* 0x0105e2000c101d06 */
[----:B------:R-:W-:-:S13]  /*7480*/  ISETP.GE.AND P0, PT, R28, UR14, PT ;  /* 0x0000000e1c007c0c */ /* 0x000fda000bf06270 */
[----:B------:R-:W-:Y:S05]  /*7490*/  @P0 BRA `(.L_x_32) ;  /* 0x0000000400c40947 */ /* 0x000fea0003800000 */
[----:B-1----:R1:W-:Y:S01]  /*74a0*/  STG.E.128 desc[UR6][R4.64+0x180], R32 ;  /* 0x0001802004007986 */ /* 0x0023e2000c101d06 */
[----:B------:R-:W-:Y:S05]  /*74b0*/  BRA `(.L_x_32) ;  /* 0x0000000400bc7947 */ /* 0x000fea0003800000 */
.L_x_12:
[----:B------:R-:W-:Y:S01]  /*74c0*/  UISETP.NE.AND UP0, UPT, UR23, -0x1, UPT ;  /* 0xffffffff1700788c */ /* 0x000fe2000bf05270 */
[----:B------:R-:W1:Y:S05]  /*74d0*/  S2R R6, SR_TID.X ;  /* 0x0000000000067919 */ /* 0x000e6a0000002100 */
[----:B------:R-:W-:-:S05]  /*74e0*/  PLOP3.LUT P0, PT, PT, PT, UP0, 0x80, 0x0 ;  /* 0x000000000000781c */ /* 0x000fca0003f0f008 */
[----:B------:R-:W-:Y:S01]  /*74f0*/  @UP0 UIADD3 UR10, UR18, UR23, URZ ;  /* 0x00000017120a0290 */ /* 0x000fe2000fffe03f */
[----:B------:R-:W-:-:S03]  /*7500*/  @UP0 ULDC.64 UR14, c[0x0][0x450] ;  /* 0x00011400000e0ab9 */ /* 0x000fc60000000a00 */
[----:B------:R-:W-:Y:S02]  /*7510*/  @UP0 UIMAD.WIDE.U32 UR8, UR10, UR14, URZ ;  /* 0x0000000e0a0802a5 */ /* 0x000fe4000f8e003f */
[----:B------:R-:W-:-:S04]  /*7520*/  @UP0 UIMAD UR10, UR10, UR15, URZ ;  /* 0x0000000f0a0a02a4 */ /* 0x000fc8000f8e023f */
[----:B------:R-:W-:Y:S01]  /*7530*/  @UP0 UIADD3 UR19, UR9, UR10, URZ ;  /* 0x0000000a09130290 */ /* 0x000fe2000fffe03f */
[----:B------:R-:W-:Y:S01]  /*7540*/  @UP0 UMOV UR17, UR8 ;  /* 0x0000000800110c82 */ /* 0x000fe20008000000 */
[----:B------:R-:W-:Y:S10]  /*7550*/  @P0 BRA `(.L_x_33) ;  /* 0x0000000000340947 */ /* 0x000ff40003800000 */
        /* <DEDUP_REMOVED lines=13> */
.L_x_33:
[----:B------:R-:W-:Y:S01]  /*7630*/  @UP0 UIADD3 UR10, UR18, UR23, URZ ;  /* 0x00000017120a0290 */ /* 0x000fe2000fffe03f */
[----:B-1----:R-:W-:Y:S01]  /*7640*/  SHF.R.S32.HI R10, RZ, 0x1f, R6 ;  /* 0x0000001fff0a7819 */ /* 0x002fe20000011406 */
[----:B------:R-:W-:Y:S02]  /*7650*/  @UP0 ULDC.64 UR12, c[0x0][0x458] ;  /* 0x00011600000c0ab9 */ /* 0x000fe40000000a00 */
[----:B------:R-:W-:Y:S01]  /*7660*/  @UP0 UIMAD.WIDE.U32 UR8, UR10, UR12, URZ ;  /* 0x0000000c0a0802a5 */ /* 0x000fe2000f8e003f */
[----:B------:R-:W-:Y:S01]  /*7670*/  LEA.HI R10, R10, R6, RZ, 0x3 ;  /* 0x000000060a0a7211 */ /* 0x000fe200078f18ff */
[----:B------:R-:W-:-:S03]  /*7680*/  @UP0 UIMAD UR10, UR10, UR13, URZ ;  /* 0x0000000d0a0a02a4 */ /* 0x000fc6000f8e023f */
[----:B------:R-:W-:Y:S01]  /*7690*/  LOP3.LUT R0, R10, 0xfffffff8, RZ, 0xc0, !PT ;  /* 0xfffffff80a007812 */ /* 0x000fe200078ec0ff */
        /* <DEDUP_REMOVED lines=16> */
.L_x_34:
[----:B------:R-:W-:Y:S01]  /*77a0*/  UIMAD UR5, UR22, -0x20, UR5 ;  /* 0xffffffe0160578a4 */ /* 0x000fe2000f8e0205 */
[----:B------:R-:W-:Y:S01]  /*77b0*/  SHF.R.S32.HI R10, RZ, 0x3, R10 ;  /* 0x00000003ff0a7819 */ /* 0x000fe2000001140a */
[----:B------:R-:W-:Y:S01]  /*77c0*/  IMAD.IADD R0, R6, 0x1, -R0 ;  /* 0x0000000106007824 */ /* 0x000fe200078e0a00 */
[----:B------:R-:W-:Y:S02]  /*77d0*/  BSSY B0, `(.L_x_35) ;  /* 0x0000022000007945 */ /* 0x000fe40003800000 */
[----:B------:R-:W-:Y:S01]  /*77e0*/  SHF.R.S32.HI R14, RZ, 0x1f, R10 ;  /* 0x0000001fff0e7819 */ /* 0x000fe2000001140a */
[----:B------:R-:W-:Y:S01]  /*77f0*/  IMAD.SHL.U32 R0, R0, 0x8, RZ ;  /* 0x0000000800007824 */ /* 0x000fe200078e00ff */
[----:B------:R-:W-:-:S03]  /*7800*/  ISETP.GE.AND P4, PT, R10, UR5, PT ;  /* 0x000000050a007c0c */ /* 0x000fc6000bf86270 */
[C---:B------:R-:W-:Y:S01]  /*7810*/  VIADD R12, R0.reuse, 0xc0 ;  /* 0x000000c0000c7836 */ /* 0x040fe20000000000 */
[C---:B------:R-:W-:Y:S02]  /*7820*/  IADD3 R13, R0.reuse, 0x40, RZ ;  /* 0x00000040000d7810 */ /* 0x040fe40007ffe0ff */
[----:B------:R-:W-:-:S07]  /*7830*/  IADD3 R11, R0, 0x80, RZ ;  /* 0x00000080000b7810 */ /* 0x000fce0007ffe0ff */
[----:B------:R-:W-:Y:S05]  /*7840*/  @P4 BRA `(.L_x_36) ;  /* 0x0000000000684947 */ /* 0x000fea0003800000 */
[----:B------:R-:W-:Y:S01]  /*7850*/  IMAD.U32 R6, RZ, RZ, UR28 ;  /* 0x0000001cff067e24 */ /* 0x000fe2000f8e00ff */
[----:B------:R-:W-:Y:S01]  /*7860*/  IADD3 R8, P0, R10, UR28, RZ ;  /* 0x0000001c0a087c10 */ /* 0x000fe2000ff1e0ff */
[----:B------:R-:W-:Y:S01]  /*7870*/  USHF.R.S32.HI UR5, URZ, 0x1f, UR54 ;  /* 0x0000001f3f057899 */ /* 0x000fe20008011436 */
[----:B------:R-:W-:Y:S01]  /*7880*/  ISETP.GE.AND P3, PT, R0, UR40, PT ;  /* 0x0000002800007c0c */ /* 0x000fe2000bf66270 */
[----:B------:R-:W-:Y:S01]  /*7890*/  ULDC.64 UR8, c[0x0][0x468] ;  /* 0x00011a0000087ab9 */ /* 0x000fe20000000a00 */
[----:B------:R-:W-:Y:S01]  /*78a0*/  LEA.HI.X.SX32 R9, R6, R14, 0x1, P0 ;  /* 0x0000000e06097211 */ /* 0x000fe200000f0eff */
[----:B------:R-:W-:Y:S01]  /*78b0*/  IMAD.WIDE.U32 R6, R8, UR14, R4 ;  /* 0x0000000e08067c25 */ /* 0x000fe2000f8e0004 */
[----:B------:R-:W-:Y:S01]  /*78c0*/  UIMAD UR5, UR5, UR8, URZ ;  /* 0x00000008050572a4 */ /* 0x000fe2000f8e023f */
[----:B------:R-:W-:Y:S02]  /*78d0*/  ISETP.GE.AND P2, PT, R13, UR40, PT ;  /* 0x000000280d007c0c */ /* 0x000fe4000bf46270 */
[----:B------:R-:W-:Y:S01]  /*78e0*/  IMAD R9, R9, UR14, RZ ;  /* 0x0000000e09097c24 */ /* 0x000fe2000f8e02ff */
[----:B------:R-:W-:Y:S01]  /*78f0*/  UIMAD UR5, UR54, UR9, UR5 ;  /* 0x00000009360572a4 */ /* 0x000fe2000f8e0205 */
[----:B------:R-:W-:-:S02]  /*7900*/  ISETP.GE.AND P1, PT, R11, UR40, PT ;  /* 0x000000280b007c0c */ /* 0x000fc4000bf26270 */
[----:B------:R-:W-:Y:S01]  /*7910*/  IMAD R9, R8, UR15, R9 ;  /* 0x0000000f08097c24 */ /* 0x000fe2000f8e0209 */
[----:B------:R-:W-:Y:S01]  /*7920*/  IADD3 R8, P0, R6, UR17, RZ ;  /* 0x0000001106087c10 */ /* 0x000fe2000ff1e0ff */
[----:B------:R-:W-:Y:S01]  /*7930*/  IMAD.U32 R6, RZ, RZ, UR8 ;  /* 0x00000008ff067e24 */ /* 0x000fe2000f8e00ff */
[----:B------:R-:W-:Y:S02]  /*7940*/  ULDC.64 UR8, c[0x0][0x3f0] ;  /* 0x0000fc0000087ab9 */ /* 0x000fe40000000a00 */
[----:B------:R-:W-:Y:S02]  /*7950*/  IADD3.X R9, R7, UR19, R9, P0, !PT ;  /* 0x0000001307097c10 */ /* 0x000fe400087fe409 */
[----:B------:R-:W-:Y:S01]  /*7960*/  ISETP.GE.AND P0, PT, R12, UR40, PT ;  /* 0x000000280c007c0c */ /* 0x000fe2000bf06270 */
[----:B------:R-:W-:-:S04]  /*7970*/  IMAD.WIDE.U32 R8, R6, UR54, R8 ;  /* 0x0000003606087c25 */ /* 0x000fc8000f8e0008 */
[----:B------:R-:W-:Y:S01]  /*7980*/  VIADD R7, R9, UR5 ;  /* 0x0000000509077c36 */ /* 0x000fe20008000000 */
[----:B------:R-:W-:-:S04]  /*7990*/  LEA R6, P5, R8, UR8, 0x1 ;  /* 0x0000000808067c11 */ /* 0x000fc8000f8a08ff */
[----:B------:R-:W-:-:S05]  /*79a0*/  LEA.HI.X R7, R8, UR9, R7, 0x1, P5 ;  /* 0x0000000908077c11 */ /* 0x000fca000a8f0c07 */
[----:B------:R1:W-:Y:S04]  /*79b0*/  @!P3 STG.E.128 desc[UR6][R6.64], RZ ;  /* 0x000000ff0600b986 */ /* 0x0003e8000c101d06 */
[----:B------:R1:W-:Y:S04]  /*79c0*/  @!P2 STG.E.128 desc[UR6][R6.64+0x80], RZ ;  /* 0x000080ff0600a986 */ /* 0x0003e8000c101d06 */
[----:B------:R1:W-:Y:S04]  /*79d0*/  @!P1 STG.E.128 desc[UR6][R6.64+0x100], RZ ;  /* 0x000100ff06009986 */ /* 0x0003e8000c101d06 */
[----:B------:R1:W-:Y:S02]  /*79e0*/  @!P0 STG.E.128 desc[UR6][R6.64+0x180], RZ ;  /* 0x000180ff06008986 */ /* 0x0003e4000c101d06 */
.L_x_36:
[----:B------:R-:W-:Y:S05]  /*79f0*/  BSYNC B0 ;  /* 0x0000000000007941 */ /* 0x000fea0003800000 */
.L_x_35:
[----:B------:R-:W-:Y:S05]  /*7a00*/  @P4 BRA `(.L_x_32) ;  /* 0x0000000000684947 */ /* 0x000fea0003800000 */
[----:B-1----:R-:W-:Y:S01]  /*7a10*/  IMAD.U32 R7, RZ, RZ, UR28 ;  /* 0x0000001cff077e24 */ /* 0x002fe2000f8e00ff */
        /* <DEDUP_REMOVED lines=25> */
.L_x_32:
[----:B------:R-:W-:Y:S05]  /*7bb0*/  BSYNC B1 ;  /* 0x0000000000017941 */ /* 0x000fea0003800000 */
.L_x_7:
[----:B------:R-:W-:Y:S02]  /*7bc0*/  ULDC UR5, c[0x0][0xc] ;  /* 0x0000030000057ab9 */ /* 0x000fe40000000800 */
[----:B------:R-:W-:-:S04]  /*7bd0*/  UIADD3 UR22, UR5, UR22, URZ ;  /* 0x0000001605167290 */ /* 0x000fc8000fffe03f */
[----:B------:R-:W-:-:S06]  /*7be0*/  UISETP.GE.AND UP0, UPT, UR22, UR60, UPT ;  /* 0x0000003c1600728c */ /* 0x000fcc000bf06270 */
[----:B------:R-:W-:-:S13]  /*7bf0*/  PLOP3.LUT P0, PT, PT, PT, UP0, 0x80, 0x0 ;  /* 0x000000000000781c */ /* 0x000fda0003f0f008 */
[----:B------:R-:W-:Y:S05]  /*7c00*/  @P0 BRA `(.L_x_37) ;  /* 0x0000000000040947 */ /* 0x000fea0003800000 */
[----:B------:R-:W-:Y:S05]  /*7c10*/  BRA `(.L_x_38) ;  /* 0xffffff8c00ac7947 */ /* 0x000fea000383ffff */
.L_x_37:
[----:B------:R-:W-:Y:S05]  /*7c20*/  EXIT ;  /* 0x000000000000794d */ /* 0x000fea0003800000 */
.L_x_39:
        /* <DEDUP_REMOVED lines=13> */
.L_x_2020:


//--------------------- .text._ZN5flash44flash_bwd_dq_dk_dv_loop_seqk_parallel_kernelI23Flash_bwd_kernel_traitsILi256ELi64ELi32ELi8ELi4ELi1ELi2ELb1ELb1EN7cutlass10bfloat16_tE19Flash_kernel_traitsILi256ELi64ELi32ELi8ES3_EELb0ELb0ELb0ELb0ELb0ELb0ELb1EEEvNS_16Flash_bwd_paramsE --------------------------
	.section	.text._ZN5flash44flash_bwd_dq_dk_dv_loop_seqk_parallel_kernelI23Flash_bwd_kernel_traitsILi256ELi64ELi32ELi8ELi4ELi1ELi2ELb1ELb1EN7cutlass10bfloat16_tE19Flash_kernel_traitsILi256ELi64ELi32ELi8ES3_EELb0ELb0ELb0ELb0ELb0ELb0ELb1EEEvNS_16Flash_bwd_paramsE,"ax",@progbits
	.align	128
        .global         _ZN5flash44flash_bwd_dq_dk_dv_loop_seqk_parallel_kernelI23Flash_bwd_kernel_traitsILi256ELi64ELi32ELi8ELi4ELi1ELi2ELb1ELb1EN7cutlass10bfloat16_tE19Flash_kernel_traitsILi256ELi64ELi32ELi8ES3_EELb0ELb0ELb0ELb0ELb0ELb0ELb1EEEvNS_16Flash_bwd_paramsE
        .type           _ZN5flash44flash_bwd_dq_dk_dv_loop_seqk_parallel_kernelI23Flash_bwd_kernel_traitsILi256ELi64ELi32ELi8ELi4ELi1ELi2ELb1ELb1EN7cutlass10bfloat16_tE19Flash_kernel_traitsILi256ELi64ELi32ELi8ES3_EELb0ELb0ELb0ELb0ELb0ELb0ELb1EEEvNS_16Flash_bwd_paramsE,@function
        .size           _ZN5flash44flash_bwd_dq_dk_dv_loop_seqk_parallel_kernelI23Flash_bwd_kernel_traitsILi256ELi64ELi32ELi8ELi4ELi1ELi2ELb1ELb1EN7cutlass10bfloat16_tE19Flash_kernel_traitsILi256ELi64ELi32ELi8ES3_EELb0ELb0ELb0ELb0ELb0ELb0ELb1EEEvNS_16Flash_bwd_paramsE,(.L_x_2021 - _ZN5flash44flash_bwd_dq_dk_dv_loop_seqk_parallel_kernelI23Flash_bwd_kernel_traitsILi256ELi64ELi32ELi8ELi4ELi1ELi2ELb1ELb1EN7cutlass10bfloat16_tE19Flash_kernel_traitsILi256ELi64ELi32ELi8ES3_EELb0ELb0ELb0ELb0ELb0ELb0ELb1EEEvNS_16Flash_bwd_paramsE)
        .other          _ZN5flash44flash_bwd_dq_dk_dv_loop_seqk_parallel_kernelI23Flash_bwd_kernel_traitsILi256ELi64ELi32ELi8ELi4ELi1ELi2ELb1ELb1EN7cutlass10bfloat16_tE19Flash_kernel_traitsILi256ELi64ELi32ELi8ES3_EELb0ELb0ELb0ELb0ELb0ELb0ELb1EEEvNS_16Flash_bwd_paramsE,@"STO_CUDA_ENTRY STV_DEFAULT"
_ZN5flash44flash_bwd_dq_dk_dv_loop_seqk_parallel_kernelI23Flash_bwd_kernel_traitsILi256ELi64ELi32ELi8ELi4ELi1ELi2ELb1ELb1EN7cutlass10bfloat16_tE19Flash_kernel_traitsILi256ELi64ELi32ELi8ES3_EELb0ELb0ELb0ELb0ELb0ELb0ELb1EEEvNS_16Flash_bwd_paramsE:
.text._ZN5flash44flash_bwd_dq_dk_dv_loop_seqk_parallel_kernelI23Flash_bwd_kernel_traitsILi256ELi64ELi32ELi8ELi4ELi1ELi2ELb1ELb1EN7cutlass10bfloat16_tE19Flash_kernel_traitsILi256ELi64ELi32ELi8ES3_EELb0ELb0ELb0ELb0ELb0ELb0ELb1EEEvNS_16Flash_bwd_paramsE:
        /* <DEDUP_REMOVED lines=88> */
[----:B------:R1:W-:Y:S01]  /*0580*/  STL [R1], R7 ;  /* 0x0000000701007387 */ /* 0x0003e20000100800 */
        /* <DEDUP_REMOVED lines=84> */
.L_x_72:
        /* <DEDUP_REMOVED lines=67> */
.L_x_40:
        /* <DEDUP_REMOVED lines=131> */
.L_x_42:
        /* <DEDUP_REMOVED lines=13> */
.L_x_43:
        /* <DEDUP_REMOVED lines=11> */
.L_x_44:
[----:B------:R-:W-:-:S04]  /*18b0*/  UIMAD UR8, UR46, UR58, UR54 ;  /* 0x0000003a2e0872a4 */ /* 0x000fc8000f8e0236 */
[----:B------:R-:W-:-:S12]  /*18c0*/  UIMAD UR8, UR8, UR57, URZ ;  /* 0x00000039080872a4 */ /* 0x000fd8000f8e023f */
.L_x_45:
[----:B------:R-:W1:Y:S01]  /*18d0*/  S2R R6, SR_TID.X ;  /* 0x0000000000067919 */ /* 0x000e620000002100 */
[----:B------:R-:W2:Y:S01]  /*18e0*/  LDC.64 R8, c[0x0][0x420] ;  /* 0x00010800ff087b82 */ /* 0x000ea20000000a00 */
[----:B------:R-:W-:Y:S01]  /*18f0*/  UIADD3 UR10, UR14, UR8, URZ ;  /* 0x000000080e0a7290 */ /* 0x000fe2000fffe03f */
[----:B------:R-:W-:Y:S01]  /*1900*/  LOP3.LUT R248, R248, 0xfffffffe, RZ, 0xc0, !PT ;  /* 0xfffffffef8f87812 */ /* 0x000fe200078ec0ff */
[----:B------:R-:W-:Y:S01]  /*1910*/  UIMAD UR8, UR59, UR58, URZ ;  /* 0x0000003a3b0872a4 */ /* 0x000fe2000f8e023f */
[----:B------:R-:W-:Y:S01]  /*1920*/  BSSY B1, `(.L_x_41) ;  /* 0x0000657000017945 */ /* 0x000fe20003800000 */
[----:B------:R-:W-:Y:S01]  /*1930*/  ULDC UR40, c[0x0][0x2d0] ;  /* 0x0000b40000287ab9 */ /* 0x000fe20000000800 */
        /* <DEDUP_REMOVED lines=37> */
[----:B------:R-:W-:Y:S01]  /*1b90*/  ULDC.64 UR34, c[0x0][0x400] ;  /* 0x0001000000227ab9 */ /* 0x000fe20000000a00 */
[----:B------:R-:W-:Y:S01]  /*1ba0*/  ISETP.GE.AND P5, PT, R10, UR40, PT ;  /* 0x000000280a007c0c */ /* 0x000fe2000bfa6270 */
[C---:B------:R-:W-:Y:S01]  /*1bb0*/  VIADD R10, R4.reuse, 0xc0 ;  /* 0x000000c0040a7836 */ /* 0x040fe20000000000 */
[----:B------:R-:W-:Y:S01]  /*1bc0*/  SEL R11, RZ, 0xffffffff, P6 ;  /* 0xffffffffff0b7807 */ /* 0x000fe20003000000 */
[----:B------:R-:W-:Y:S01]  /*1bd0*/  UIADD3.X UR8, UR50, UR8, UR53, UP1, UP0 ;  /* 0x0000000832087290 */ /* 0x000fe20008fe0435 */
[----:B------:R-:W-:Y:S01]  /*1be0*/  ISETP.GE.AND P4, PT, R4, UR40, PT ;  /* 0x0000002804007c0c */ /* 0x000fe2000bf86270 */
[----:B------:R-:W-:Y:S01]  /*1bf0*/  UIADD3 UR9, UP1, UP0, UR52, UR9, UR55 ;  /* 0x0000000934097290 */ /* 0x000fe2000f83e037 */
[----:B------:R-:W-:Y:S01]  /*1c00*/  IADD3.X R7, R5, UR38, RZ, P0, !PT ;  /* 0x0000002605077c10 */ /* 0x000fe200087fe4ff */
[----:B------:R-:W-:Y:S01]  /*1c10*/  IMAD.SHL.U32 R11, R11, 0x2, RZ ;  /* 0x000000020b0b7824 */ /* 0x000fe200078e00ff */
[----:B------:R-:W-:Y:S01]  /*1c20*/  IADD3 R24, P0, R20, UR14, RZ ;  /* 0x0000000e14187c10 */ /* 0x000fe2000ff1e0ff */
[----:B------:R-:W-:Y:S01]  /*1c30*/  UIADD3.X UR8, UR51, UR8, UR48, UP1, UP0 ;  /* 0x0000000833087290 */ /* 0x000fe20008fe0430 */
[----:B------:R-:W-:Y:S01]  /*1c40*/  ISETP.GE.AND P3, PT, R10, UR40, PT ;  /* 0x000000280a007c0c */ /* 0x000fe2000bf66270 */
[----:B------:R-:W-:Y:S01]  /*1c50*/  IMAD.WIDE.U32 R6, R8, UR14, R6 ;  /* 0x0000000e08067c25 */ /* 0x000fe2000f8e0006 */
[----:B------:R-:W-:Y:S01]  /*1c60*/  SEL R10, RZ, 0x1, P4 ;  /* 0x00000001ff0a7807 */ /* 0x000fe20002000000 */
[----:B------:R-:W-:Y:S01]  /*1c70*/  UIMAD.WIDE UR14, UR15, 0x4, UR42 ;  /* 0x000000040f0e78a5 */ /* 0x000fe2000f8e022a */
[----:B------:R-:W-:Y:S01]  /*1c80*/  IADD3.X R26, R35, UR33, RZ, P0, !PT ;  /* 0x00000021231a7c10 */ /* 0x000fe200087fe4ff */
[----:B------:R-:W-:Y:S01]  /*1c90*/  IMAD.IADD R7, R7, 0x1, R12 ;  /* 0x0000000107077824 */ /* 0x000fe200078e020c */
[----:B------:R-:W-:Y:S01]  /*1ca0*/  LOP3.LUT R16, R11, 0x2, R10, 0xe2, !PT ;  /* 0x000000020b107812 */ /* 0x000fe200078ee20a */
[----:B------:R-:W-:Y:S01]  /*1cb0*/  IMAD.WIDE.U32 R12, R24, UR26, R4 ;  /* 0x0000001a180c7c25 */ /* 0x000fe2000f8e0004 */
[----:B------:R-:W-:-:S02]  /*1cc0*/  IADD3 R10, P0, R0, UR9, RZ ;  /* 0x00000009000a7c10 */ /* 0x000fc4000ff1e0ff */
[----:B------:R-:W-:Y:S01]  /*1cd0*/  SEL R14, RZ, 0x4, P5 ;  /* 0x00000004ff0e7807 */ /* 0x000fe20002800000 */
[----:B------:R-:W-:Y:S01]  /*1ce0*/  IMAD R11, R26, UR26, RZ ;  /* 0x0000001a1a0b7c24 */ /* 0x000fe2000f8e02ff */
[----:B------:R-:W-:Y:S01]  /*1cf0*/  LEA.HI.X.SX32 R15, R0, UR8, 0x1, P0 ;  /* 0x00000008000f7c11 */ /* 0x000fe200080f0eff */
[----:B------:R-:W-:Y:S01]  /*1d00*/  IMAD.WIDE.U32 R6, R30, UR54, R6 ;  /* 0x000000361e067c25 */ /* 0x000fe2000f8e0006 */
[----:B------:R-:W-:Y:S02]  /*1d10*/  LEA R238, P0, R10, UR34, 0x2 ;  /* 0x000000220aee7c11 */ /* 0x000fe4000f8010ff */
[----:B------:R-:W-:Y:S01]  /*1d20*/  IADD3 R22, P1, R12, UR44, RZ ;  /* 0x0000002c0c167c10 */ /* 0x000fe2000ff3e0ff */
[----:B------:R-:W-:Y:S01]  /*1d30*/  IMAD R32, R24, UR27, R11 ;  /* 0x0000001b18207c24 */ /* 0x000fe2000f8e020b */
[----:B------:R-:W-:Y:S01]  /*1d40*/  SEL R0, RZ, 0x8, P3 ;  /* 0x00000008ff007807 */ /* 0x000fe20001800000 */
[----:B------:R-:W-:Y:S01]  /*1d50*/  VIADD R11, R7, UR19 ;  /* 0x00000013070b7c36 */ /* 0x000fe20008000000 */
[----:B------:R-:W-:Y:S01]  /*1d60*/  LEA.HI.X R239, R10, UR35, R15, 0x2, P0 ;  /* 0x000000230aef7c11 */ /* 0x000fe200080f140f */
[----:B------:R-:W-:Y:S01]  /*1d70*/  IMAD.MOV.U32 R10, RZ, RZ, R6 ;  /* 0x000000ffff0a7224 */ /* 0x000fe200078e0006 */
[----:B------:R-:W-:-:S02]  /*1d80*/  @P3 LOP3.LUT R248, R248, 0x1, RZ, 0xfc, !PT ;  /* 0x00000001f8f83812 */ /* 0x000fc400078efcff */
[----:B------:R-:W-:Y:S02]  /*1d90*/  IADD3.X R23, R13, UR37, R32, P1, !PT ;  /* 0x000000250d177c10 */ /* 0x000fe40008ffe420 */
[----:B------:R-:W-:Y:S01]  /*1da0*/  LOP3.LUT R25, R0, R16, R14, 0xfe, !PT ;  /* 0x0000001000197212 */ /* 0x000fe200078efe0e */
[----:B------:R-:W-:Y:S06]  /*1db0*/  @!P2 BRA `(.L_x_46) ;  /* 0x000000580078a947 */ /* 0x000fec0003800000 */
        /* <DEDUP_REMOVED lines=21> */
[----:B------:R-:W-:Y:S01]  /*1f10*/  P2R R28, PR, RZ, 0x4 ;  /* 0x00000004ff1c7803 */ /* 0x000fe20000000000 */
[----:B------:R-:W-:Y:S01]  /*1f20*/  ULDC.64 UR14, c[0x0][0x268] ;  /* 0x00009a00000e7ab9 */ /* 0x000fe20000000a00 */
[----:B------:R-:W-:Y:S02]  /*1f30*/  ISETP.NE.U32.AND P2, PT, R0, 0x1, PT ;  /* 0x000000010000780c */ /* 0x000fe40003f45070 */
[----:B------:R-:W-:Y:S02]  /*1f40*/  IADD3 R0, P0, R20, UR28, RZ ;  /* 0x0000001c14007c10 */ /* 0x000fe4000ff1e0ff */
[----:B------:R-:W-:Y:S02]  /*1f50*/  P2R R29, PR, RZ, 0x10 ;  /* 0x00000010ff1d7803 */ /* 0x000fe40000000000 */
        /* <DEDUP_REMOVED lines=21> */
[----:B------:R2:W-:Y:S01]  /*20b0*/  @P2 STS.128 [R237+0x14000], RZ ;  /* 0x014000ffed002388 */ /* 0x0005e20000000c00 */
[----:B------:R-:W-:Y:S02]  /*20c0*/  ISETP.NE.AND P2, PT, R28, RZ, PT ;  /* 0x000000ff1c00720c */ /* 0x000fe40003f45270 */
        /* <DEDUP_REMOVED lines=25> */
.L_x_48:
[----:B------:R-:W-:Y:S05]  /*2260*/  BSYNC B0 ;  /* 0x0000000000007941 */ /* 0x000fea0003800000 */
.L_x_47:
        /* <DEDUP_REMOVED lines=13> */
[C---:B------:R-:W-:Y:S01]  /*2340*/  ISETP.GE.AND P1, PT, R20.reuse, UR13, PT ;  /* 0x0000000d14007c0c */ /* 0x040fe2000bf26270 */
        /* <DEDUP_REMOVED lines=21> */
[----:B------:R-:W-:Y:S01]  /*24a0*/  LOP3.LUT P3, RZ, R248, 0x1, RZ, 0xc0, !PT ;  /* 0x00000001f8ff7812 */ /* 0x000fe2000786c0ff */
[-C--:B------:R-:W-:Y:S01]  /*24b0*/  IMAD R0, R9, R24.reuse, R0 ;  /* 0x0000001809007224 */ /* 0x080fe200078e0200 */
[----:B------:R3:W-:Y:S01]  /*24c0*/  @P4 STS.128 [R237+0x8000], RZ ;  /* 0x008000ffed004388 */ /* 0x0007e20000000c00 */
[----:B-1----:R-:W-:-:S05]  /*24d0*/  IMAD.WIDE.U32 R6, R8, R24, UR24 ;  /* 0x0000001808067e25 */ /* 0x002fca000f8e0018 */
        /* <DEDUP_REMOVED lines=28> */
.L_x_50:
[----:B------:R-:W-:Y:S05]  /*26a0*/  BSYNC B0 ;  /* 0x0000000000007941 */ /* 0x000fea0003800000 */
.L_x_49:
[----:B------:R-:W-:Y:S01]  /*26b0*/  ISETP.GE.AND P0, PT, R18, UR13, PT ;  /* 0x0000000d12007c0c */ /* 0x000fe2000bf06270 */
[----:B------:R-:W-:-:S12]  /*26c0*/  BSSY B0, `(.L_x_51) ;  /* 0x0000028000007945 */ /* 0x000fd80003800000 */
[----:B------:R4:W-:Y:S04]  /*26d0*/  @P0 STS.128 [R237+0x9000], RZ ;  /* 0x009000ffed000388 */ /* 0x0009e80000000c00 */
[----:B------:R4:W-:Y:S04]  /*26e0*/  @P0 STS.128 [R237+0xb000], RZ ;  /* 0x00b000ffed000388 */ /* 0x0009e80000000c00 */
[----:B------:R4:W-:Y:S04]  /*26f0*/  @P0 STS.128 [R237+0xd000], RZ ;  /* 0x00d000ffed000388 */ /* 0x0009e80000000c00 */
[----:B------:R4:W-:Y:S01]  /*2700*/  @P0 STS.128 [R237+0xf000], RZ ;  /* 0x00f000ffed000388 */ /* 0x0009e20000000c00 */
[----:B------:R-:W-:Y:S05]  /*2710*/  @P0 BRA `(.L_x_52) ;  /* 0x0000000000880947 */ /* 0x000fea0003800000 */
[C---:B---3--:R-:W-:Y:S01]  /*2720*/  @!P4 LEA R14, P3, R8.reuse, R241, 0x6 ;  /* 0x000000f1080ec211 */ /* 0x048fe200078630ff */
[C---:B-12---:R-:W-:Y:S01]  /*2730*/  IMAD.WIDE.U32 R6, R8.reuse, 0x20, RZ ;  /* 0x0000002008067825 */ /* 0x046fe200078e00ff */
[----:B------:R1:W-:Y:S02]  /*2740*/  @P4 STS.128 [R237+0x9000], RZ ;  /* 0x009000ffed004388 */ /* 0x0003e40000000c00 */
        /* <DEDUP_REMOVED lines=17> */
[----:B------:R-:W-:Y:S01]  /*2860*/  LOP3.LUT P3, RZ, R248, 0x1, RZ, 0xc0, !PT ;  /* 0x00000001f8ff7812 */ /* 0x000fe2000786c0ff */
[----:B------:R1:W-:Y:S04]  /*2870*/  @P5 STS.128 [R237+0xd000], RZ ;  /* 0x00d000ffed005388 */ /* 0x0003e80000000c00 */
[----:B------:R-:W-:Y:S01]  /*2880*/  @!PT LDS RZ, [RZ] ;  /* 0x00000000fffff984 */ /* 0x000fe20000000800 */
[----:B------:R-:W-:Y:S01]  /*2890*/  @!PT LDS RZ, [RZ] ;  /* 0x00000000fffff984 */ /* 0x000fe20000000800 */
[----:B------:R-:W-:Y:S01]  /*28a0*/  @!PT LDS RZ, [RZ] ;  /* 0x00000000fffff984 */ /* 0x000fe20000000800 */
[----:B------:R1:W-:Y:S08]  /*28b0*/  @!P5 LDGSTS.E.BYPASS.LTC128B.128 [R237+0xd000], desc[UR6][R6.64+0x100] ;  /* 0x0d00010006eddfae */ /* 0x0003f0000b901d46 */
        /* <DEDUP_REMOVED lines=8> */
.L_x_52:
[----:B------:R-:W-:Y:S05]  /*2940*/  BSYNC B0 ;  /* 0x0000000000007941 */ /* 0x000fea0003800000 */
.L_x_51:
        /* <DEDUP_REMOVED lines=8> */
[----:B------:R-:W-:Y:S01]  /*29d0*/  LOP3.LUT P3, RZ, R248, 0x1, RZ, 0xc0, !PT ;  /* 0x00000001f8ff7812 */ /* 0x000fe2000786c0ff */
[----:B------:R-:W-:Y:S01]  /*29e0*/  IMAD.U32 R7, RZ, RZ, UR37 ;  /* 0x00000025ff077e24 */ /* 0x000fe2000f8e00ff */
        /* <DEDUP_REMOVED lines=30> */
.L_x_54:
[----:B------:R-:W-:Y:S05]  /*2bd0*/  BSYNC B0 ;  /* 0x0000000000007941 */ /* 0x000fea0003800000 */
.L_x_53:
[----:B------:R1:W-:Y:S01]  /*2be0*/  @P0 STS.128 [R237+0x1000], RZ ;  /* 0x001000ffed000388 */ /* 0x0003e20000000c00 */
[----:B------:R-:W-:Y:S03]  /*2bf0*/  BSSY B0, `(.L_x_55) ;  /* 0x000002a000007945 */ /* 0x000fe60003800000 */
[----:B------:R1:W-:Y:S04]  /*2c00*/  @P0 STS.128 [R237+0x3000], RZ ;  /* 0x003000ffed000388 */ /* 0x0003e80000000c00 */
[----:B------:R1:W-:Y:S04]  /*2c10*/  @P0 STS.128 [R237+0x5000], RZ ;  /* 0x005000ffed000388 */ /* 0x0003e80000000c00 */
[----:B------:R1:W-:Y:S01]  /*2c20*/  @P0 STS.128 [R237+0x7000], RZ ;  /* 0x007000ffed000388 */ /* 0x0003e20000000c00 */
[----:B------:R-:W-:Y:S05]  /*2c30*/  @P0 BRA `(.L_x_56) ;  /* 0x0000000000940947 */ /* 0x000fea0003800000 */
[----:B------:R-:W-:Y:S01]  /*2c40*/  UIMAD.WIDE.U32 UR14, UR26, 0x20, URZ ;  /* 0x000000201a0e78a5 */ /* 0x000fe2000f8e003f */
[----:B-123--:R-:W-:Y:S01]  /*2c50*/  IMAD.U32 R7, RZ, RZ, UR26 ;  /* 0x0000001aff077e24 */ /* 0x00efe2000f8e00ff */
[----:B------:R-:W-:Y:S01]  /*2c60*/  USHF.L.U32 UR19, UR27, 0x5, URZ ;  /* 0x000000051b137899 */ /* 0x000fe2000800063f */
[----:B------:R-:W-:Y:S01]  /*2c70*/  IMAD.U32 R6, RZ, RZ, UR27 ;  /* 0x0000001bff067e24 */ /* 0x000fe2000f8e00ff */
[----:B------:R-:W-:Y:S01]  /*2c80*/  LOP3.LUT P3, RZ, R248, 0x1, RZ, 0xc0, !PT ;  /* 0x00000001f8ff7812 */ /* 0x000fe2000786c0ff */
        /* <DEDUP_REMOVED lines=32> */
.L_x_56:
[----:B------:R-:W-:Y:S05]  /*2e90*/  BSYNC B0 ;  /* 0x0000000000007941 */ /* 0x000fea0003800000 */
.L_x_55:
        /* <DEDUP_REMOVED lines=15> */
[----:B------:R-:W-:Y:S01]  /*2f90*/  IMAD.WIDE.U32 R4, R0, UR30, R4 ;  /* 0x0000001e00047c25 */ /* 0x000fe2000f8e0004 */
[----:B------:R-:W-:-:S03]  /*2fa0*/  P2R R14, PR, RZ, 0x10 ;  /* 0x00000010ff0e7803 */ /* 0x000fc60000000000 */
        /* <DEDUP_REMOVED lines=35> */
[----:B------:R-:W-:Y:S02]  /*31e0*/  @P0 LEA.HI.X R7, R4, R7, R0, 0x1, P4 ;  /* 0x0000000704070211 */ /* 0x000fe400020f0c00 */
[----:B------:R-:W-:-:S03]  /*31f0*/  ISETP.NE.AND P4, PT, R14, RZ, PT ;  /* 0x000000ff0e00720c */ /* 0x000fc60003f85270 */
[----:B------:R-:W-:Y:S01]  /*3200*/  @!PT LDS RZ, [RZ] ;  /* 0x00000000fffff984 */ /* 0x000fe20000000800 */
[----:B------:R-:W-:Y:S01]  /*3210*/  @!PT LDS RZ, [RZ] ;  /* 0x00000000fffff984 */ /* 0x000fe20000000800 */
[----:B------:R-:W-:Y:S01]  /*3220*/  @!PT LDS RZ, [RZ] ;  /* 0x00000000fffff984 */ /* 0x000fe20000000800 */
[----:B------:R1:W-:Y:S04]  /*3230*/  @P0 LDGSTS.E.BYPASS.LTC128B.128 [R237+0x13000], desc[UR6][R6.64+0x180] ;  /* 0x1300018006ed0fae */ /* 0x0003e8000b901d46 */
[----:B------:R1:W-:Y:S04]  /*3240*/  @!P0 STS.128 [R237+0x13000], RZ ;  /* 0x013000ffed008388 */ /* 0x0003e80000000c00 */
.L_x_58:
[----:B------:R-:W-:Y:S05]  /*3250*/  BSYNC B0 ;  /* 0x0000000000007941 */ /* 0x000fea0003800000 */
.L_x_57:
        /* <DEDUP_REMOVED lines=51> */
[----:B------:R-:W-:Y:S01]  /*3590*/  ULDC UR13, c[0x0][0x39c] ;  /* 0x0000e700000d7ab9 */ /* 0x000fe20000000800 */
[----:B------:R-:W-:Y:S01]  /*35a0*/  ULDC UR16, c[0x0][0x2ec] ;  /* 0x0000bb0000107ab9 */ /* 0x000fe20000000800 */
        /* <DEDUP_REMOVED lines=15> */
.L_x_61:
[----:B------:R-:W0:Y:S01]  /*36a0*/  LDGDEPBAR ;  /* 0x00000000000079af */ /* 0x000e220000000000 */
[----:B------:R-:W-:Y:S01]  /*36b0*/  LEA R0, R234, UR4, 0x1 ;  /* 0x00000004ea007c11 */ /* 0x000fe2000f8e08ff */
[----:B------:R-:W-:Y:S01]  /*36c0*/  UISETP.GE.AND UP3, UPT, UR8, 0x1, UPT ;  /* 0x000000010800788c */ /* 0x000fe2000bf66270 */
[----:B------:R-:W-:Y:S01]  /*36d0*/  PLOP3.LUT P0, PT, PT, PT, UP0, 0x80, 0x0 ;  /* 0x000000000000781c */ /* 0x000fe20003f0f008 */
[----:B------:R-:W3:Y:S01]  /*36e0*/  LDL R68, [R1] ;  /* 0x0000000001447983 */ /* 0x000ee20000100800 */
[----:B------:R-:W-:Y:S02]  /*36f0*/  PLOP3.LUT P2, PT, PT, PT, UP0, 0x80, 0x0 ;  /* 0x000000000000781c */ /* 0x000fe40003f4f008 */
[----:B------:R-:W-:Y:S02]  /*3700*/  PLOP3.LUT P3, PT, PT, PT, UP0, 0x80, 0x0 ;  /* 0x000000000000781c */ /* 0x000fe40003f6f008 */
[----:B------:R-:W-:Y:S01]  /*3710*/  PLOP3.LUT P1, PT, PT, PT, UP0, 0x80, 0x0 ;  /* 0x000000000000781c */ /* 0x000fe20003f2f008 */
[----:B------:R-:W-:Y:S04]  /*3720*/  DEPBAR.LE SB0, 0x0 ;  /* 0x000080000000791a */ /* 0x000fe80000000000 */
[----:B------:R-:W-:Y:S06]  /*3730*/  BAR.SYNC.DEFER_BLOCKING 0x0 ;  /* 0x0000000000007b1d */ /* 0x000fec0000010000 */
[----:B-1----:R-:W-:Y:S04]  /*3740*/  LDSM.16.M88.4 R8, [R2] ;  /* 0x000000000208783b */ /* 0x002fe80000000200 */
[----:B------:R-:W2:Y:S04]  /*3750*/  LDSM.16.M88.4 R44, [R0+0x10000] ;  /* 0x01000000002c783b */ /* 0x000ea80000000200 */
[----:B------:R-:W-:Y:S04]  /*3760*/  LDSM.16.M88.4 R48, [R224] ;  /* 0x00000000e030783b */ /* 0x000fe80000000200 */
[----:B------:R-:W4:Y:S04]  /*3770*/  LDSM.16.M88.4 R52, [R229+-0x4000] ;  /* 0xffc00000e534783b */ /* 0x000f280000000200 */
[----:B------:R-:W-:Y:S04]  /*3780*/  LDSM.16.M88.4 R56, [R228] ;  /* 0x00000000e438783b */ /* 0x000fe80000000200 */
[----:B------:R-:W1:Y:S04]  /*3790*/  LDSM.16.M88.4 R60, [R230+-0x4000] ;  /* 0xffc00000e63c783b */ /* 0x000e680000000200 */
[----:B------:R-:W-:Y:S01]  /*37a0*/  LDSM.16.M88.4 R64, [R231+-0x4000] ;  /* 0xffc00000e740783b */ /* 0x000fe20000000200 */
[C---:B--2---:R-:W-:Y:S06]  /*37b0*/  HMMA.16816.F32.BF16 R4, R8.reuse, R44, RZ ;  /* 0x0000002c0804723c */ /* 0x044fec00000418ff */
[----:B------:R-:W-:Y:S01]  /*37c0*/  HMMA.16816.F32.BF16 R8, R8, R46, RZ ;  /* 0x0000002e0808723c */ /* 0x000fe200000418ff */
[----:B------:R-:W2:Y:S11]  /*37d0*/  LDSM.16.M88.4 R44, [R227] ;  /* 0x00000000e32c783b */ /* 0x000eb60000000200 */
[----:B------:R-:W-:Y:S06]  /*37e0*/  @!UPT UIADD3 URZ, URZ, URZ, URZ ;  /* 0x0000003f3f3ff290 */ /* 0x000fec000fffe03f */
[C---:B----4-:R-:W-:Y:S06]  /*37f0*/  HMMA.16816.F32.BF16 R4, R48.reuse, R52, R4 ;  /* 0x000000343004723c */ /* 0x050fec0000041804 */
[----:B------:R-:W-:Y:S01]  /*3800*/  HMMA.16816.F32.BF16 R8, R48, R54, R8 ;  /* 0x000000363008723c */ /* 0x000fe20000041808 */
[----:B------:R-:W-:Y:S04]  /*3810*/  LDSM.16.M88.4 R48, [R2+0x2000] ;  /* 0x002000000230783b */ /* 0x000fe80000000200 */
[----:B------:R-:W4:Y:S11]  /*3820*/  LDSM.16.M88.4 R52, [R0+0x11000] ;  /* 0x011000000034783b */ /* 0x000f360000000200 */
[----:B------:R-:W-:Y:S02]  /*3830*/  @!UPT UIADD3 URZ, URZ, URZ, URZ ;  /* 0x0000003f3f3ff290 */ /* 0x000fe4000fffe03f */
[C---:B-1----:R-:W-:Y:S06]  /*3840*/  HMMA.16816.F32.BF16 R4, R56.reuse, R60, R4 ;  /* 0x0000003c3804723c */ /* 0x042fec0000041804 */
        /* <DEDUP_REMOVED lines=9> */
[C---:B----4-:R-:W-:Y:S06]  /*38e0*/  HMMA.16816.F32.BF16 R4, R48.reuse, R52, R4 ;  /* 0x000000343004723c */ /* 0x050fec0000041804 */
[----:B------:R-:W-:Y:S01]  /*38f0*/  HMMA.16816.F32.BF16 R8, R48, R54, R8 ;  /* 0x000000363008723c */ /* 0x000fe20000041808 */
[----:B------:R-:W-:Y:S04]  /*3900*/  LDSM.16.M88.4 R48, [R227+0x2000] ;  /* 0x00200000e330783b */ /* 0x000fe80000000200 */
[----:B------:R-:W4:Y:S11]  /*3910*/  LDSM.16.M88.4 R52, [R231+-0x3000] ;  /* 0xffd00000e734783b */ /* 0x000f360000000200 */
[----:B------:R-:W-:Y:S02]  /*3920*/  @!UPT UIADD3 URZ, URZ, URZ, URZ ;  /* 0x0000003f3f3ff290 */ /* 0x000fe4000fffe03f */
[C---:B-1----:R-:W-:Y:S06]  /*3930*/  HMMA.16816.F32.BF16 R4, R56.reuse, R60, R4 ;  /* 0x0000003c3804723c */ /* 0x042fec0000041804 */
        /* <DEDUP_REMOVED lines=22> */
[----:B------:R-:W2:Y:S11]  /*3aa0*/  LDSM.16.M88.4 R44, [R2+0x6000] ;  /* 0x00600000022c783b */ /* 0x000eb60000000200 */
        /* <DEDUP_REMOVED lines=17> */
[----:B------:R-:W-:Y:S11]  /*3bc0*/  HMMA.16816.F32.BF16 R8, R48, R54, R8 ;  /* 0x000000363008723c */ /* 0x000ff60000041808 */
[----:B------:R-:W-:Y:S07]  /*3bd0*/  @!UPT UIADD3 URZ, URZ, URZ, URZ ;  /* 0x0000003f3f3ff290 */ /* 0x000fee000fffe03f */
[C---:B-1----:R-:W-:Y:S06]  /*3be0*/  HMMA.16816.F32.BF16 R4, R56.reuse, R60, R4 ;  /* 0x0000003c3804723c */ /* 0x042fec0000041804 */
[----:B------:R-:W-:Y:S11]  /*3bf0*/  HMMA.16816.F32.BF16 R8, R56, R62, R8 ;  /* 0x0000003e3808723c */ /* 0x000ff60000041808 */
[----:B------:R-:W-:Y:S07]  /*3c00*/  @!UPT UIADD3 URZ, URZ, URZ, URZ ;  /* 0x0000003f3f3ff290 */ /* 0x000fee000fffe03f */
[C---:B--2---:R-:W-:Y:S06]  /*3c10*/  HMMA.16816.F32.BF16 R4, R44.reuse, R64, R4 ;  /* 0x000000402c04723c */ /* 0x044fec0000041804 */
[----:B------:R-:W-:Y:S11]  /*3c20*/  HMMA.16816.F32.BF16 R8, R44, R66, R8 ;  /* 0x000000422c08723c */ /* 0x000ff60000041808 */
[----:B------:R-:W-:Y:S07]  /*3c30*/  @!UPT UIADD3 URZ, URZ, URZ, URZ ;  /* 0x0000003f3f3ff290 */ /* 0x000fee000fffe03f */
[----:B------:R-:W-:Y:S01]  /*3c40*/  FMUL.FTZ R6, R6, UR13 ;  /* 0x0000000d06067c20 */ /* 0x000fe20008410000 */
[----:B------:R-:W-:Y:S01]  /*3c50*/  FMUL.FTZ R4, R4, UR13 ;  /* 0x0000000d04047c20 */ /* 0x000fe20008410000 */
[----:B------:R-:W-:Y:S01]  /*3c60*/  FMUL.FTZ R5, R5, UR13 ;  /* 0x0000000d05057c20 */ /* 0x000fe20008410000 */
[----:B------:R-:W-:Y:S01]  /*3c70*/  FMUL.FTZ R7, R7, UR13 ;  /* 0x0000000d07077c20 */ /* 0x000fe20008410000 */
[----:B------:R1:W2:Y:S02]  /*3c80*/  MUFU.TANH R61, R6 ;  /* 0x00000006003d7308 */ /* 0x0002a40000002400 */
[----:B------:R-:W-:Y:S01]  /*3c90*/  FMUL.FTZ R10, R10, UR13 ;  /* 0x0000000d0a0a7c20 */ /* 0x000fe20008410000 */
[----:B------:R-:W-:Y:S01]  /*3ca0*/  FMUL.FTZ R8, R8, UR13 ;  /* 0x0000000d08087c20 */ /* 0x000fe20008410000 */
[----:B------:R-:W-:Y:S01]  /*3cb0*/  FMUL.FTZ R9, R9, UR13 ;  /* 0x0000000d09097c20 */ /* 0x000fe20008410000 */
[----:B------:R-:W-:Y:S05]  /*3cc0*/  FMUL.FTZ R11, R11, UR13 ;  /* 0x0000000d0b0b7c20 */ /* 0x000fea0008410000 */
[----:B------:R4:W4:Y:S10]  /*3cd0*/  MUFU.TANH R58, R4 ;  /* 0x00000004003a7308 */ /* 0x0009340000002400 */
[----:B------:R-:W4:Y:S01]  /*3ce0*/  MUFU.TANH R55, R5 ;  /* 0x0000000500377308 */ /* 0x000f220000002400 */
[----:B-1----:R-:W-:Y:S02]  /*3cf0*/  MOV R6, UR22 ;  /* 0x0000001600067c02 */ /* 0x002fe40008000f00 */
[----:B--2---:R-:W-:Y:S02]  /*3d00*/  MOV R46, R61 ;  /* 0x0000003d002e7202 */ /* 0x004fe40000000f00 */
[----:B---3--:R-:W-:Y:S05]  /*3d10*/  @P0 LEA R6, R6, R68, 0x5 ;  /* 0x0000004406060211 */ /* 0x008fea00078e28ff */
[----:B------:R-:W1:Y:S01]  /*3d20*/  MUFU.TANH R60, R7 ;  /* 0x00000007003c7308 */ /* 0x000e620000002400 */
[----:B------:R-:W-:Y:S01]  /*3d30*/  @P2 ISETP.GE.AND P0, PT, R6, UR5, PT ;  /* 0x0000000506002c0c */ /* 0x000fe2000bf06270 */
[----:B----45:R-:W-:Y:S01]  /*3d40*/  FMUL.FTZ R4, R244, 1.4426950216293334961 ;  /* 0x3fb8aa3bf4047820 */ /* 0x030fe20000410000 */
[----:B------:R-:W-:Y:S02]  /*3d50*/  PLOP3.LUT P2, PT, PT, PT, UP0, 0x80, 0x0 ;  /* 0x000000000000781c */ /* 0x000fe40003f4f008 */
[----:B------:R-:W-:Y:S02]  /*3d60*/  MOV R45, R58 ;  /* 0x0000003a002d7202 */ /* 0x000fe40000000f00 */
[----:B------:R-:W-:Y:S03]  /*3d70*/  @P3 FSEL R45, R58, -INF , !P0 ;  /* 0xff8000003a2d3808 */ /* 0x000fe60004000000 */
[----:B------:R-:W-:Y:S01]  /*3d80*/  MUFU.TANH R54, R8 ;  /* 0x0000000800367308 */ /* 0x000fe20000002400 */
[----:B------:R-:W-:Y:S02]  /*3d90*/  @P1 FSEL R46, R61, -INF , !P0 ;  /* 0xff8000003d2e1808 */ /* 0x000fe40004000000 */
[----:B------:R-:W-:Y:S02]  /*3da0*/  PLOP3.LUT P0, PT, PT, PT, UP0, 0x80, 0x0 ;  /* 0x000000000000781c */ /* 0x000fe40003f0f008 */
[----:B------:R-:W-:Y:S02]  /*3db0*/  PLOP3.LUT P1, PT, PT, PT, UP0, 0x80, 0x0 ;  /* 0x000000000000781c */ /* 0x000fe40003f2f008 */
[----:B------:R-:W-:Y:S03]  /*3dc0*/  FSETP.NEU.FTZ.AND P3, PT, R244, -INF , PT ;  /* 0xff800000f400780b */ /* 0x000fe60003f7d000 */
[----:B------:R-:W2:Y:S01]  /*3dd0*/  MUFU.TANH R59, R10 ;  /* 0x0000000a003b7308 */ /* 0x000ea20000002400 */
[----:B------:R-:W-:Y:S02]  /*3de0*/  @P2 IADD3 R0, R6, 0x1, RZ ;  /* 0x0000000106002810 */ /* 0x000fe40007ffe0ff */
[----:B------:R-:W-:Y:S02]  /*3df0*/  MOV R5, R55 ;  /* 0x0000003700057202 */ /* 0x000fe40000000f00 */
[----:B------:R-:W-:Y:S02]  /*3e00*/  FSEL R4, R4, RZ, P3 ;  /* 0x000000ff04047208 */ /* 0x000fe40001800000 */
[----:B------:R-:W-:Y:S03]  /*3e10*/  PLOP3.LUT P2, PT, PT, PT, UP0, 0x80, 0x0 ;  /* 0x000000000000781c */ /* 0x000fe60003f4f008 */
[----:B------:R3:W4:Y:S01]  /*3e20*/  MUFU.TANH R57, R9 ;  /* 0x0000000900397308 */ /* 0x0007220000002400 */
[----:B------:R-:W-:Y:S01]  /*3e30*/  @P0 ISETP.GE.AND P0, PT, R0, UR5, PT ;  /* 0x0000000500000c0c */ /* 0x000fe2000bf06270 */
[----:B------:R-:W-:Y:S01]  /*3e40*/  FMUL.FTZ R0, R245, 1.4426950216293334961 ;  /* 0x3fb8aa3bf5007820 */ /* 0x000fe20000410000 */
[----:B-1----:R-:W-:Y:S02]  /*3e50*/  MOV R44, R60 ;  /* 0x0000003c002c7202 */ /* 0x002fe40000000f00 */
[----:B------:R-:W-:Y:S02]  /*3e60*/  @P1 FSEL R5, R55, -INF , !P0 ;  /* 0xff80000037051808 */ /* 0x000fe40004000000 */
[----:B------:R-:W-:Y:S03]  /*3e70*/  FSETP.NEU.FTZ.AND P1, PT, R245, -INF , PT ;  /* 0xff800000f500780b */ /* 0x000fe60003f3d000 */
[----:B------:R-:W1:Y:S01]  /*3e80*/  MUFU.TANH R56, R11 ;  /* 0x0000000b00387308 */ /* 0x000e620000002400 */
[----:B------:R-:W-:Y:S01]  /*3e90*/  PLOP3.LUT P3, PT, PT, PT, UP0, 0x80, 0x0 ;  /* 0x000000000000781c */ /* 0x000fe20003f6f008 */
[--C-:B------:R-:W-:Y:S01]  /*3ea0*/  FFMA.FTZ R5, R5, UR16, -R4.reuse ;  /* 0x0000001005057c23 */ /* 0x100fe20008010804 */
[----:B------:R-:W-:Y:S02]  /*3eb0*/  FSEL R0, R0, RZ, P1 ;  /* 0x000000ff00007208 */ /* 0x000fe40000800000 */
[----:B------:R-:W-:Y:S02]  /*3ec0*/  @P2 FSEL R44, R60, -INF , !P0 ;  /* 0xff8000003c2c2808 */ /* 0x000fe40004000000 */
[----:B------:R-:W-:Y:S03]  /*3ed0*/  PLOP3.LUT P0, PT, PT, PT, UP0, 0x80, 0x0 ;  /* 0x000000000000781c */ /* 0x000fe60003f0f008 */
[----:B------:R4:W-:Y:S01]  /*3ee0*/  MUFU.EX2 R64, R5 ;  /* 0x0000000500407308 */ /* 0x0009e20000000800 */
[----:B------:R-:W-:Y:S01]  /*3ef0*/  PLOP3.LUT P2, PT, PT, PT, UP0, 0x80, 0x0 ;  /* 0x000000000000781c */ /* 0x000fe20003f4f008 */
[----:B---3--:R-:W-:Y:S01]  /*3f00*/  FFMA.FTZ R9, R45, UR16, -R4 ;  /* 0x000000102d097c23 */ /* 0x008fe20008010804 */
[----:B------:R-:W-:Y:S02]  /*3f10*/  PLOP3.LUT P1, PT, PT, PT, UP0, 0x80, 0x0 ;  /* 0x000000000000781c */ /* 0x000fe40003f2f008 */
[----:B--2---:R-:W-:Y:S05]  /*3f20*/  MOV R8, R59 ;  /* 0x0000003b00087202 */ /* 0x004fea0000000f00 */
[----:B------:R-:W2:Y:S01]  /*3f30*/  MUFU.EX2 R65, R9 ;  /* 0x0000000900417308 */ /* 0x000ea20000000800 */
[----:B------:R-:W-:Y:S04]  /*3f40*/  @P0 IADD3 R7, R6, 0x8, RZ ;  /* 0x0000000806070810 */ /* 0x000fe80007ffe0ff */
[----:B------:R-:W-:Y:S01]  /*3f50*/  @P3 ISETP.GE.AND P0, PT, R7, UR5, PT ;  /* 0x0000000507003c0c */ /* 0x000fe2000bf06270 */
[--C-:B----4-:R-:W-:Y:S01]  /*3f60*/  FFMA.FTZ R5, R46, UR16, -R0.reuse ;  /* 0x000000102e057c23 */ /* 0x110fe20008010800 */
[----:B------:R-:W-:Y:S02]  /*3f70*/  PLOP3.LUT P3, PT, PT, PT, UP0, 0x80, 0x0 ;  /* 0x000000000000781c */ /* 0x000fe40003f6f008 */
[----:B------:R-:W-:Y:S01]  /*3f80*/  MOV R7, R54 ;  /* 0x0000003600077202 */ /* 0x000fe20000000f00 */
[----:B------:R3:W-:Y:S01]  /*3f90*/  MUFU.EX2 R69, R5 ;  /* 0x0000000500457308 */ /* 0x0007e20000000800 */
[----:B------:R-:W-:Y:S02]  /*3fa0*/  @P2 FSEL R7, R54, -INF , !P0 ;  /* 0xff80000036072808 */ /* 0x000fe40004000000 */
[----:B------:R-:W-:Y:S02]  /*3fb0*/  @P1 FSEL R8, R59, -INF , !P0 ;  /* 0xff8000003b081808 */ /* 0x000fe40004000000 */
[----:B------:R-:W-:Y:S02]  /*3fc0*/  PLOP3.LUT P0, PT, PT, PT, UP0, 0x80, 0x0 ;  /* 0x000000000000781c */ /* 0x000fe40003f0f008 */
[----:B------:R-:W-:Y:S02]  /*3fd0*/  PLOP3.LUT P2, PT, PT, PT, UP0, 0x80, 0x0 ;  /* 0x000000000000781c */ /* 0x000fe40003f4f008 */
[----:B------:R-:W-:Y:S02]  /*3fe0*/  PLOP3.LUT P1, PT, PT, PT, UP0, 0x80, 0x0 ;  /* 0x000000000000781c */ /* 0x000fe40003f2f008 */
[----:B---3--:R-:W-:Y:S01]  /*3ff0*/  @P3 IADD3 R5, R6, 0x9, RZ ;  /* 0x0000000906053810 */ /* 0x008fe20007ffe0ff */
[----:B------:R-:W-:Y:S01]  /*4000*/  FFMA.FTZ R6, R44, UR16, -R0 ;  /* 0x000000102c067c23 */ /* 0x000fe20008010800 */
[----:B------:R-:W-:Y:S05]  /*4010*/  PLOP3.LUT P3, PT, PT, PT, UP3, 0x80, 0x0 ;  /* 0x000000000000781c */ /* 0x000fea0003f6f038 */
[----:B------:R-:W-:Y:S01]  /*4020*/  @P0 ISETP.GE.AND P0, PT, R5, UR5, PT ;  /* 0x0000000505000c0c */ /* 0x000fe2000bf06270 */
[----:B------:R3:W4:Y:S01]  /*4030*/  MUFU.EX2 R68, R6 ;  /* 0x0000000600447308 */ /* 0x0007220000000800 */
[----:B------:R-:W-:Y:S02]  /*4040*/  MOV R5, R57 ;  /* 0x0000003900057202 */ /* 0x000fe40000000f00 */
[----:B------:R-:W-:Y:S01]  /*4050*/  @P2 FSEL R5, R57, -INF , !P0 ;  /* 0xff80000039052808 */ /* 0x000fe20004000000 */
[--C-:B---3--:R-:W-:Y:S04]  /*4060*/  FFMA.FTZ R6, R7, UR16, -R4.reuse ;  /* 0x0000001007067c23 */ /* 0x108fe80008010804 */
[----:B------:R-:W-:Y:S01]  /*4070*/  FFMA.FTZ R4, R5, UR16, -R4 ;  /* 0x0000001005047c23 */ /* 0x000fe20008010804 */
[----:B-1----:R-:W-:Y:S01]  /*4080*/  MOV R5, R56 ;  /* 0x0000003800057202 */ /* 0x002fe20000000f00 */
[----:B------:R2:W-:Y:S01]  /*4090*/  MUFU.EX2 R62, R6 ;  /* 0x00000006003e7308 */ /* 0x0005e20000000800 */
[----:B------:R-:W-:Y:S02]  /*40a0*/  @P1 FSEL R5, R56, -INF , !P0 ;  /* 0xff80000038051808 */ /* 0x000fe40004000000 */
[----:B------:R-:W-:Y:S04]  /*40b0*/  IADD3 R52, P0, R247, UR12, RZ ;  /* 0x0000000cf7347c10 */ /* 0x000fe8000ff1e0ff */
[----:B------:R-:W-:Y:S03]  /*40c0*/  IADD3.X R53, R246, UR11, RZ, P0, !PT ;  /* 0x0000000bf6357c10 */ /* 0x000fe600087fe4ff */
[----:B------:R1:W3:Y:S01]  /*40d0*/  MUFU.EX2 R63, R4 ;  /* 0x00000004003f7308 */ /* 0x0002e20000000800 */
[----:B--2---:R-:W-:Y:S05]  /*40e0*/  F2FP.BF16.F32.PACK_AB R6, R64, R65 ;  /* 0x000000414006723e */ /* 0x004fea00000010ff */
[----:B------:R-:W-:Y:S01]  /*40f0*/  STS [R249+0x15000], R6 ;  /* 0x01500006f9007388 */ /* 0x000fe20000000800 */
[--C-:B-1----:R-:W-:Y:S01]  /*4100*/  FFMA.FTZ R4, R8, UR16, -R0.reuse ;  /* 0x0000001008047c23 */ /* 0x102fe20008010800 */
[----:B------:R-:W-:Y:S01]  /*4110*/  FFMA.FTZ R0, R5, UR16, -R0 ;  /* 0x0000001005007c23 */ /* 0x000fe20008010800 */
[----:B----4-:R-:W-:Y:S02]  /*4120*/  F2FP.BF16.F32.PACK_AB R5, R68, R69 ;  /* 0x000000454405723e */ /* 0x010fe400000010ff */
[----:B------:R3:W-:Y:S03]  /*4130*/  MUFU.EX2 R67, R4 ;  /* 0x0000000400437308 */ /* 0x0007e60000000800 */
[----:B------:R-:W-:Y:S07]  /*4140*/  STS [R252+0x15000], R5 ;  /* 0x01500005fc007388 */ /* 0x000fee0000000800 */
[----:B------:R-:W1:Y:S01]  /*4150*/  MUFU.EX2 R66, R0 ;  /* 0x0000000000427308 */ /* 0x000e620000000800 */
[----:B---3--:R-:W-:Y:S05]  /*4160*/  F2FP.BF16.F32.PACK_AB R4, R63, R62 ;  /* 0x0000003e3f04723e */ /* 0x008fea00000010ff */
[----:B------:R-:W-:Y:S01]  /*4170*/  STS [R250+0x15000], R4 ;  /* 0x01500004fa007388 */ /* 0x000fe20000000800 */
[----:B-1----:R-:W-:Y:S05]  /*4180*/  F2FP.BF16.F32.PACK_AB R0, R66, R67 ;  /* 0x000000434200723e */ /* 0x002fea00000010ff */
        /* <DEDUP_REMOVED lines=65> */
[----:B------:R-:W-:Y:S07]  /*45a0*/  HMMA.16816.F32.BF16 R8, R44, R194, R8 ;  /* 0x000000c22c08723c */ /* 0x000fee0000041808 */
[----:B------:R-:W-:Y:S04]  /*45b0*/  FFMA.FTZ R44, -R54, R54, 1 ;  /* 0x3f800000362c7423 */ /* 0x000fe80000010136 */
[----:B------:R-:W-:Y:S07]  /*45c0*/  FMUL.FTZ R44, R44, UR13 ;  /* 0x0000000d2c2c7c20 */ /* 0x000fee0008410000 */
[C---:B------:R-:W-:Y:S01]  /*45d0*/  FADD.FTZ R4, -R0.reuse, R4 ;  /* 0x0000000400047221 */ /* 0x040fe20000010100 */
[----:B------:R-:W-:Y:S01]  /*45e0*/  FADD.FTZ R5, -R0, R5 ;  /* 0x0000000500057221 */ /* 0x000fe20000010100 */
[----:B--2---:R-:W-:Y:S03]  /*45f0*/  FADD.FTZ R7, -R52, R7 ;  /* 0x0000000734077221 */ /* 0x004fe60000010100 */
[----:B------:R-:W-:Y:S01]  /*4600*/  FMUL.FTZ R5, R64, R5 ;  /* 0x0000000540057220 */ /* 0x000fe20000410000 */
[C---:B------:R-:W-:Y:S01]  /*4610*/  FADD.FTZ R8, -R0.reuse, R8 ;  /* 0x0000000800087221 */ /* 0x040fe20000010100 */
[----:B------:R-:W-:Y:S01]  /*4620*/  FADD.FTZ R46, -R0, R9 ;  /* 0x00000009002e7221 */ /* 0x000fe20000010100 */
[----:B------:R-:W-:Y:S01]  /*4630*/  FMUL.FTZ R0, R65, R4 ;  /* 0x0000000441007220 */ /* 0x000fe20000410000 */
[----:B------:R-:W-:Y:S01]  /*4640*/  FFMA.FTZ R9, -R58, R58, 1 ;  /* 0x3f8000003a097423 */ /* 0x000fe2000001013a */
[----:B------:R-:W-:Y:S01]  /*4650*/  FFMA.FTZ R4, -R55, R55, 1 ;  /* 0x3f80000037047423 */ /* 0x000fe20000010137 */
[----:B------:R-:W-:Y:S01]  /*4660*/  FADD.FTZ R45, -R52, R11 ;  /* 0x0000000b342d7221 */ /* 0x000fe20000010100 */
[----:B------:R-:W-:Y:S01]  /*4670*/  FMUL.FTZ R8, R62, R8 ;  /* 0x000000083e087220 */ /* 0x000fe20000410000 */
[----:B------:R-:W-:Y:S01]  /*4680*/  FMUL.FTZ R9, R9, UR13 ;  /* 0x0000000d09097c20 */ /* 0x000fe20008410000 */
[----:B------:R-:W-:Y:S01]  /*4690*/  FMUL.FTZ R4, R4, UR13 ;  /* 0x0000000d04047c20 */ /* 0x000fe20008410000 */
[----:B------:R-:W-:Y:S01]  /*46a0*/  FMUL.FTZ R46, R63, R46 ;  /* 0x0000002e3f2e7220 */ /* 0x000fe20000410000 */
[----:B------:R-:W-:Y:S01]  /*46b0*/  FMUL.FTZ R44, R8, R44 ;  /* 0x0000002c082c7220 */ /* 0x000fe20000410000 */
[----:B------:R-:W-:Y:S01]  /*46c0*/  FMUL.FTZ R9, R0, R9 ;  /* 0x0000000900097220 */ /* 0x000fe20000410000 */
[----:B------:R-:W-:Y:S01]  /*46d0*/  FMUL.FTZ R4, R5, R4 ;  /* 0x0000000405047220 */ /* 0x000fe20000410000 */
[C---:B------:R-:W-:Y:S01]  /*46e0*/  FADD.FTZ R0, -R52.reuse, R6 ;  /* 0x0000000634007221 */ /* 0x040fe20000010100 */
[----:B------:R-:W-:Y:S01]  /*46f0*/  FFMA.FTZ R5, -R61, R61, 1 ;  /* 0x3f8000003d057423 */ /* 0x000fe2000001013d */
[----:B------:R-:W-:Y:S01]  /*4700*/  FADD.FTZ R6, -R52, R10 ;  /* 0x0000000a34067221 */ /* 0x000fe20000010100 */
[----:B------:R-:W-:Y:S01]  /*4710*/  FMUL.FTZ R10, R68, R7 ;  /* 0x00000007440a7220 */ /* 0x000fe20000410000 */
[----:B------:R-:W-:Y:S01]  /*4720*/  FMUL.FTZ R0, R69, R0 ;  /* 0x0000000045007220 */ /* 0x000fe20000410000 */
[----:B------:R-:W-:Y:S01]  /*4730*/  FMUL.FTZ R5, R5, UR13 ;  /* 0x0000000d05057c20 */ /* 0x000fe20008410000 */
[----:B------:R-:W-:Y:S01]  /*4740*/  FMUL.FTZ R11, R67, R6 ;  /* 0x00000006430b7220 */ /* 0x000fe20000410000 */
[----:B------:R-:W-:Y:S01]  /*4750*/  FFMA.FTZ R6, -R57, R57, 1 ;  /* 0x3f80000039067423 */ /* 0x000fe20000010139 */
[----:B------:R-:W-:Y:S01]  /*4760*/  FFMA.FTZ R8, -R59, R59, 1 ;  /* 0x3f8000003b087423 */ /* 0x000fe2000001013b */
[----:B------:R-:W-:Y:S01]  /*4770*/  FMUL.FTZ R5, R0, R5 ;  /* 0x0000000500057220 */ /* 0x000fe20000410000 */
[----:B------:R-:W-:Y:S01]  /*4780*/  FFMA.FTZ R0, -R60, R60, 1 ;  /* 0x3f8000003c007423 */ /* 0x000fe2000001013c */
[----:B------:R-:W-:Y:S01]  /*4790*/  FFMA.FTZ R7, -R56, R56, 1 ;  /* 0x3f80000038077423 */ /* 0x000fe20000010138 */
[----:B------:R-:W-:Y:S01]  /*47a0*/  FMUL.FTZ R6, R6, UR13 ;  /* 0x0000000d06067c20 */ /* 0x000fe20008410000 */
[----:B------:R-:W-:Y:S01]  /*47b0*/  F2FP.BF16.F32.PACK_AB R4, R4, R9 ;  /* 0x000000090404723e */ /* 0x000fe200000010ff */
[----:B------:R-:W-:Y:S01]  /*47c0*/  FMUL.FTZ R0, R0, UR13 ;  /* 0x0000000d00007c20 */ /* 0x000fe20008410000 */
[----:B------:R-:W-:Y:S01]  /*47d0*/  FMUL.FTZ R45, R66, R45 ;  /* 0x0000002d422d7220 */ /* 0x000fe20000410000 */
[----:B------:R-:W-:Y:S01]  /*47e0*/  FMUL.FTZ R6, R46, R6 ;  /* 0x000000062e067220 */ /* 0x000fe20000410000 */
[----:B------:R-:W-:Y:S01]  /*47f0*/  FMUL.FTZ R8, R8, UR13 ;  /* 0x0000000d08087c20 */ /* 0x000fe20008410000 */
[----:B------:R-:W-:Y:S01]  /*4800*/  FMUL.FTZ R0, R10, R0 ;  /* 0x000000000a007220 */ /* 0x000fe20000410000 */
[----:B------:R-:W-:Y:S01]  /*4810*/  FMUL.FTZ R7, R7, UR13 ;  /* 0x0000000d07077c20 */ /* 0x000fe20008410000 */
[----:B------:R-:W-:Y:S01]  /*4820*/  STS [R249+0x14000], R4 ;  /* 0x01400004f9007388 */ /* 0x000fe20000000800 */
[----:B------:R-:W-:Y:S01]  /*4830*/  FMUL.FTZ R8, R11, R8 ;  /* 0x000000080b087220 */ /* 0x000fe20000410000 */
[----:B------:R-:W-:Y:S01]  /*4840*/  F2FP.BF16.F32.PACK_AB R6, R6, R44 ;  /* 0x0000002c0606723e */ /* 0x000fe200000010ff */
[----:B------:R-:W-:Y:S01]  /*4850*/  FMUL.FTZ R7, R45, R7 ;  /* 0x000000072d077220 */ /* 0x000fe20000410000 */
[----:B------:R-:W-:Y:S04]  /*4860*/  F2FP.BF16.F32.PACK_AB R0, R0, R5 ;  /* 0x000000050000723e */ /* 0x000fe800000010ff */
[----:B------:R-:W-:Y:S01]  /*4870*/  F2FP.BF16.F32.PACK_AB R5, R7, R8 ;  /* 0x000000080705723e */ /* 0x000fe200000010ff */
[----:B------:R1:W-:Y:S04]  /*4880*/  STS [R252+0x14000], R0 ;  /* 0x01400000fc007388 */ /* 0x0003e80000000800 */
        /* <DEDUP_REMOVED lines=59> */
[----:B------:R-:W-:Y:S01]  /*4c40*/  LOP3.LUT P2, RZ, R248, 0x1, RZ, 0xc0, !PT ;  /* 0x00000001f8ff7812 */ /* 0x000fe2000784c0ff */
        /* <DEDUP_REMOVED lines=58> */
.L_x_59:
        /* <DEDUP_REMOVED lines=324> */
[----:B------:R-:W-:Y:S01]  /*6430*/  LOP3.LUT P3, RZ, R248, 0x1, RZ, 0xc0, !PT ;  /* 0x00000001f8ff7812 */ /* 0x000fe2000786c0ff */
        /* <DEDUP_REMOVED lines=60> */
.L_x_60:
        /* <DEDUP_REMOVED lines=145> */
.L_x_62:
        /* <DEDUP_REMOVED lines=20> */
.L_x_63:
        /* <DEDUP_REMOVED lines=51> */
.L_x_65:
[----:B------:R-:W-:Y:S05]  /*7580*/  BSYNC B0 ;  /* 0x0000000000007941 */ /* 0x000fea0003800000 */
.L_x_64:
        /* <DEDUP_REMOVED lines=33> */
.L_x_46:
        /* <DEDUP_REMOVED lines=23> */
.L_x_67:
        /* <DEDUP_REMOVED lines=23> */
.L_x_68:
        /* <DEDUP_REMOVED lines=37> */
.L_x_70:
[----:B------:R-:W-:Y:S05]  /*7cd0*/  BSYNC B0 ;  /* 0x0000000000007941 */ /* 0x000fea0003800000 */
.L_x_69:
        /* <DEDUP_REMOVED lines=27> */
.L_x_66:
[----:B------:R-:W-:Y:S05]  /*7e90*/  BSYNC B1 ;  /* 0x0000000000017941 */ /* 0x000fea0003800000 */
.L_x_41:
[----:B------:R-:W-:Y:S02]  /*7ea0*/  ULDC UR5, c[0x0][0xc] ;  /* 0x0000030000057ab9 */ /* 0x000fe40000000800 */
[----:B------:R-:W-:-:S04]  /*7eb0*/  UIADD3 UR22, UR5, UR22, URZ ;  /* 0x0000001605167290 */ /* 0x000fc8000fffe03f */
[----:B------:R-:W-:-:S06]  /*7ec0*/  UISETP.GE.AND UP0, UPT, UR22, UR60, UPT ;  /* 0x0000003c1600728c */ /* 0x000fcc000bf06270 */
[----:B------:R-:W-:-:S13]  /*7ed0*/  PLOP3.LUT P0, PT, PT, PT, UP0, 0x80, 0x0 ;  /* 0x000000000000781c */ /* 0x000fda0003f0f008 */
[----:B------:R-:W-:Y:S05]  /*7ee0*/  @P0 BRA `(.L_x_71) ;  /* 0x0000000000040947 */ /* 0x000fea0003800000 */
[----:B------:R-:W-:Y:S05]  /*7ef0*/  BRA `(.L_x_72) ;  /* 0xffffff8800f47947 */ /* 0x000fea000383ffff */
.L_x_71:
[----:B------:R-:W-:Y:S05]  /*7f00*/  EXIT ;  /* 0x000000000000794d */ /* 0x000fea0003800000 */
.L_x_73:
        /* <DEDUP_REMOVED lines=15> */
.L_x_2021:


//--------------------- .text._ZN5flash44flash_bwd_dq_dk_dv_loop_seqk_parallel_kernelI23Flash_bwd_kernel_traitsILi256ELi64ELi32ELi8ELi4ELi1ELi2ELb1ELb1EN7cutlass10bfloat16_tE19Flash_kernel_traitsILi256ELi64ELi32ELi8ES3_EELb0ELb0ELb1ELb0ELb0ELb0ELb0EEEvNS_16Flash_bwd_paramsE --------------------------
	.section	.text._ZN5flash44flash_bwd_dq_dk_dv_loop_seqk_parallel_kernelI23Flash_bwd_kernel_traitsILi256ELi64ELi32ELi8ELi4ELi1ELi2ELb1ELb1EN7cutlass10bfloat16_tE19Flash_kernel_traitsILi256ELi64ELi32ELi8ES3_EELb0ELb0ELb1ELb0ELb0ELb0ELb0EEEvNS_16Flash_bwd_paramsE,"ax",@progbits
	.align	128
        .global         _ZN5flash44flash_bwd_dq_dk_dv_loop_seqk_parallel_kernelI23Flash_bwd_kernel_traitsILi256ELi64ELi32ELi8ELi4ELi1ELi2ELb1ELb1EN7cutlass10bfloat16_tE19Flash_kernel_traitsILi256ELi64ELi32ELi8ES3_EELb0ELb0ELb1ELb0ELb0ELb0ELb0EEEvNS_16Flash_bwd_paramsE
        .type           _ZN5flash44flash_bwd_dq_dk_dv_loop_seqk_parallel_kernelI23Flash_bwd_kernel_traitsILi256ELi64ELi32ELi8ELi4ELi1ELi2ELb1ELb1EN7cutlass10bfloat16_tE19Flash_kernel_traitsILi256ELi64ELi32ELi8ES3_EELb0ELb0ELb1ELb0ELb0ELb0ELb0EEEvNS_16Flash_bwd_paramsE,@function
        .size           _ZN5flash44flash_bwd_dq_dk_dv_loop_seqk_parallel_kernelI23Flash_bwd_kernel_traitsILi256ELi64ELi32ELi8ELi4ELi1ELi2ELb1ELb1EN7cutlass10bfloat16_tE19Flash_kernel_traitsILi256ELi64ELi32ELi8ES3_EELb0ELb0ELb1ELb0ELb0ELb0ELb0EEEvNS_16Flash_bwd_paramsE,(.L_x_2022 - _ZN5flash44flash_bwd_dq_dk_dv_loop_seqk_parallel_kernelI23Flash_bwd_kernel_traitsILi256ELi64ELi32ELi8ELi4ELi1ELi2ELb1ELb1EN7cutlass10bfloat16_tE19Flash_kernel_traitsILi256ELi64ELi32ELi8ES3_EELb0ELb0ELb1ELb0ELb0ELb0ELb0EEEvNS_16Flash_bwd_paramsE)
        .other          _ZN5flash44flash_bwd_dq_dk_dv_loop_seqk_parallel_kernelI23Flash_bwd_kernel_traitsILi256ELi64ELi32ELi8ELi4ELi1ELi2ELb1ELb1EN7cutlass10bfloat16_tE19Flash_kernel_traitsILi256ELi64ELi32ELi8ES3_EELb0ELb0ELb1ELb0ELb0ELb0ELb0EEEvNS_16Flash_bwd_paramsE,@"STO_CUDA_ENTRY STV_DEFAULT"
_ZN5flash44flash_bwd_dq_dk_dv_loop_seqk_parallel_kernelI23Flash_bwd_kernel_traitsILi256ELi64ELi32ELi8ELi4ELi1ELi2ELb1ELb1EN7cutlass10bfloat16_tE19Flash_kernel_traitsILi256ELi64ELi32ELi8ES3_EELb0ELb0ELb1ELb0ELb0ELb0ELb0EEEvNS_16Flash_bwd_paramsE:
.text._ZN5flash44flash_bwd_dq_dk_dv_loop_seqk_parallel_kernelI23Flash_bwd_kernel_traitsILi256ELi64ELi32ELi8ELi4ELi1ELi2ELb1ELb1EN7cutlass10bfloat16_tE19Flash_kernel_traitsILi256ELi64ELi32ELi8ES3_EELb0ELb0ELb1ELb0ELb0ELb0ELb0EEEvNS_16Flash_bwd_paramsE:
[----:B------:R-:W-:Y:S08]  /*0000*/  LDC R1, c[0x0][0x28] ;  /* 0x00000a00ff017b82 */ /* 0x000ff00000000800 */
[----:B------:R-:W1:Y:S01]  /*0010*/  S2UR UR30, SR_CTAID.X ;  /* 0x00000000001e79c3 */ /* 0x000e620000002500 */
[----:B------:R-:W-:Y:S02]  /*0020*/  ULDC UR4, c[0x0][0x2c8] ;  /* 0x0000b20000047ab9 */ /* 0x000fe40000000800 */
[----:B------:R-:W-:-:S04]  /*0030*/  UIADD3 UR5, UR4, 0x1f, URZ ;  /* 0x0000001f04057890 */ /* 0x000fc8000fffe03f */
[----:B------:R-:W-:-:S04]  /*0040*/  USHF.R.S32.HI UR4, URZ, 0x1f, UR5 ;  /* 0x0000001f3f047899 */ /* 0x000fc80008011405 */
[----:B------:R-:W-:-:S04]  /*0050*/  ULEA.HI UR4, UR4, UR5, URZ, 0x5 ;  /* 0x0000000504047291 */ /* 0x000fc8000f8f283f */
[----:B------:R-:W-:-:S06]  /*0060*/  USHF.R.S32.HI UR6, URZ, 0x5, UR4 ;  /* 0x000000053f067899 */ /* 0x000fcc0008011404 */
[----:B------:R-:W-:Y:S01]  /*0070*/  MOV R251, UR6 ;  /* 0x0000000600fb7c02 */ /* 0x000fe20008000f00 */
[----:B-1----:R-:W-:-:S06]  /*0080*/  UISETP.GE.AND UP0, UPT, UR30, UR6, UPT ;  /* 0x000000061e00728c */ /* 0x002fcc000bf06270 */
[----:B------:R-:W-:-:S13]  /*0090*/  PLOP3.LUT P0, PT, PT, PT, UP0, 0x80, 0x0 ;  /* 0x000000000000781c */ /* 0x000fda0003f0f008 */
[----:B------:R-:W-:Y:S05]  /*00a0*/  @P0 EXIT ;  /* 0x000000000000094d */ /* 0x000fea0003800000 */
[----:B------:R-:W1:Y:S01]  /*00b0*/  S2R R16, SR_TID.X ;  /* 0x0000000000107919 */ /* 0x000e620000002100 */
[----:B------:R-:W2:Y:S01]  /*00c0*/  S2UR UR4, SR_CgaCtaId ;  /* 0x00000000000479c3 */ /* 0x000ea20000008800 */
[----:B------:R-:W-:Y:S01]  /*00d0*/  UMOV UR5, 0x400 ;  /* 0x0000040000057882 */ /* 0x000fe20000000000 */
[----:B------:R-:W-:Y:S01]  /*00e0*/  IMAD.MOV.U32 R220, RZ, RZ, 0x20 ;  /* 0x00000020ffdc7424 */ /* 0x000fe200078e00ff */
[----:B------:R-:W-:Y:S01]  /*00f0*/  ULDC.64 UR8, c[0x0][0x208] ;  /* 0x0000820000087ab9 */ /* 0x000fe20000000a00 */
[----:B------:R-:W-:Y:S01]  /*0100*/  IMAD.MOV.U32 R223, RZ, RZ, 0x40 ;  /* 0x00000040ffdf7424 */ /* 0x000fe200078e00ff */
[----:B------:R-:W-:Y:S01]  /*0110*/  ULDC UR59, c[0x0][0x394] ;  /* 0x0000e500003b7ab9 */ /* 0x000fe20000000800 */
[----:B------:R-:W-:Y:S02]  /*0120*/  IMAD.MOV.U32 R247, RZ, RZ, 0x1c0 ;  /* 0x000001c0fff77424 */ /* 0x000fe400078e00ff */
[----:B------:R-:W3:Y:S08]  /*0130*/  S2UR UR50, SR_CTAID.Y ;  /* 0x00000000003279c3 */ /* 0x000ef00000002600 */
[----:B------:R-:W4:Y:S01]  /*0140*/  S2UR UR56, SR_CTAID.Z ;  /* 0x00000000003879c3 */ /* 0x000f220000002700 */
[----:B--2---:R-:W-:-:S04]  /*0150*/  ULEA UR4, UR4, UR5, 0x18 ;  /* 0x0000000504047291 */ /* 0x004fc8000f8ec03f */
[----:B------:R-:W-:Y:S02]  /*0160*/  UIADD3 UR10, UR4, 0x14000, URZ ;  /* 0x00014000040a7890 */ /* 0x000fe4000fffe03f */
[----:B------:R-:W-:Y:S01]  /*0170*/  UIADD3 UR7, UR4, 0x10000, URZ ;  /* 0x0001000004077890 */ /* 0x000fe2000fffe03f */
[----:B-1----:R-:W-:Y:S01]  /*0180*/  SHF.R.S32.HI R12, RZ, 0x1f, R16 ;  /* 0x0000001fff0c7819 */ /* 0x002fe20000011410 */
[----:B------:R-:W-:Y:S01]  /*0190*/  IMAD.SHL.U32 R250, R16, 0x2, RZ ;  /* 0x0000000210fa7824 */ /* 0x000fe200078e00ff */
[----:B---3--:R-:W-:Y:S02]  /*01a0*/  USHF.L.U32 UR5, UR50, 0x7, URZ ;  /* 0x0000000732057899 */ /* 0x008fe4000800063f */
[CC--:B------:R-:W-:Y:S02]  /*01b0*/  LEA.HI R17, R12.reuse, R16.reuse, RZ, 0x3 ;  /* 0x000000100c117211 */ /* 0x0c0fe400078f18ff */
[CC--:B------:R-:W-:Y:S02]  /*01c0*/  LEA.HI R15, R12.reuse, R16.reuse, RZ, 0x2 ;  /* 0x000000100c0f7211 */ /* 0x0c0fe400078f10ff */
[----:B------:R-:W-:Y:S01]  /*01d0*/  LEA.HI R10, R12, R16, RZ, 0x4 ;  /* 0x000000100c0a7211 */ /* 0x000fe200078f20ff */
[----:B----4-:R-:W-:Y:S01]  /*01e0*/  USHF.R.S32.HI UR6, URZ, 0x1f, UR56 ;  /* 0x0000001f3f067899 */ /* 0x010fe20008011438 */
[----:B------:R-:W-:-:S02]  /*01f0*/  SHF.R.S32.HI R5, RZ, 0x3, R17 ;  /* 0x00000003ff057819 */ /* 0x000fc40000011411 */
[--C-:B------:R-:W-:Y:S02]  /*0200*/  SHF.R.S32.HI R8, RZ, 0x2, R15.reuse ;  /* 0x00000002ff087819 */ /* 0x100fe4000001140f */
[----:B------:R-:W-:Y:S01]  /*0210*/  SHF.R.S32.HI R2, RZ, 0x1f, R15 ;  /* 0x0000001fff027819 */ /* 0x000fe2000001140f */
[----:B------:R-:W-:Y:S01]  /*0220*/  IMAD.SHL.U32 R5, R5, 0x40, RZ ;  /* 0x0000004005057824 */ /* 0x000fe200078e00ff */
[----:B------:R-:W-:Y:S01]  /*0230*/  LOP3.LUT R0, R17, 0xfffffff8, RZ, 0xc0, !PT ;  /* 0xfffffff811007812 */ /* 0x000fe200078ec0ff */
[----:B------:R-:W-:Y:S01]  /*0240*/  IMAD.U32 R252, RZ, RZ, UR6 ;  /* 0x00000006fffc7e24 */ /* 0x000fe2000f8e00ff */
[----:B------:R-:W-:Y:S02]  /*0250*/  LEA.HI R14, R12, R16, RZ, 0x5 ;  /* 0x000000100c0e7211 */ /* 0x000fe400078f28ff */
[----:B------:R-:W-:Y:S01]  /*0260*/  SHF.R.S32.HI R7, RZ, 0x4, R10 ;  /* 0x00000004ff077819 */ /* 0x000fe2000001140a */
[----:B------:R-:W-:Y:S01]  /*0270*/  IMAD.IADD R0, R16, 0x1, -R0 ;  /* 0x0000000110007824 */ /* 0x000fe200078e0a00 */
[----:B------:R-:W-:-:S02]  /*0280*/  LEA.HI R2, R2, R8, RZ, 0x3 ;  /* 0x0000000802027211 */ /* 0x000fc400078f18ff */
        /* <DEDUP_REMOVED lines=11> */
[----:B------:R-:W-:Y:S01]  /*0340*/  SHF.R.S32.HI R6, RZ, 0x1f, R3 ;  /* 0x0000001fff067819 */ /* 0x000fe20000011403 */
[----:B------:R-:W-:Y:S01]  /*0350*/  IMAD.SHL.U32 R5, R0, 0x40, RZ ;  /* 0x0000004000057824 */ /* 0x000fe200078e00ff */
[----:B------:R-:W-:Y:S02]  /*0360*/  SHF.R.U32.HI R2, RZ, 0x3, R2 ;  /* 0x00000003ff027819 */ /* 0x000fe40000011602 */
[----:B------:R-:W-:Y:S01]  /*0370*/  LEA.HI R18, R6, R3, RZ, 0x2 ;  /* 0x0000000306127211 */ /* 0x000fe200078f10ff */
[----:B------:R-:W-:Y:S01]  /*0380*/  IMAD.SHL.U32 R3, R11, 0x100, RZ ;  /* 0x000001000b037824 */ /* 0x000fe200078e00ff */
[----:B------:R-:W-:Y:S02]  /*0390*/  LOP3.LUT R9, R4, R2, RZ, 0x3c, !PT ;  /* 0x0000000204097212 */ /* 0x000fe400078e3cff */
        /* <DEDUP_REMOVED lines=14> */
[----:B------:R-:W-:Y:S01]  /*0480*/  LEA.HI R5, R12, R16, RZ, 0x6 ;  /* 0x000000100c057211 */ /* 0x000fe200078f30ff */
[----:B------:R-:W-:Y:S01]  /*0490*/  IMAD.IADD R0, R16, 0x1, -R3 ;  /* 0x0000000110007824 */ /* 0x000fe200078e0a03 */
[----:B------:R-:W-:Y:S02]  /*04a0*/  LOP3.LUT R2, R15, 0x7ffffffc, RZ, 0xc0, !PT ;  /* 0x7ffffffc0f027812 */ /* 0x000fe400078ec0ff */
[----:B------:R-:W-:Y:S01]  /*04b0*/  ISETP.NE.U32.AND P1, PT, R4, 0x1, PT ;  /* 0x000000010400780c */ /* 0x000fe20003f25070 */
[----:B------:R-:W-:Y:S01]  /*04c0*/  IMAD.SHL.U32 R4, R8, 0x20, RZ ;  /* 0x0000002008047824 */ /* 0x000fe200078e00ff */
[----:B------:R-:W-:Y:S01]  /*04d0*/  SHF.R.S32.HI R3, RZ, 0x6, R5 ;  /* 0x00000006ff037819 */ /* 0x000fe20000011405 */
[----:B------:R-:W-:Y:S01]  /*04e0*/  IMAD.IADD R15, R16, 0x1, -R2 ;  /* 0x00000001100f7824 */ /* 0x000fe200078e0a02 */
[----:B------:R-:W-:Y:S01]  /*04f0*/  SHF.R.S32.HI R6, RZ, 0x1f, R0 ;  /* 0x0000001fff067819 */ /* 0x000fe20000011400 */
[----:B------:R-:W-:Y:S01]  /*0500*/  IMAD.SHL.U32 R2, R7, 0x10, RZ ;  /* 0x0000001007027824 */ /* 0x000fe200078e00ff */
[----:B------:R-:W-:Y:S01]  /*0510*/  LOP3.LUT R4, R4, 0xe0, RZ, 0xc0, !PT ;  /* 0x000000e004047812 */ /* 0x000fe200078ec0ff */
[C---:B------:R-:W-:Y:S01]  /*0520*/  IMAD R233, R3.reuse, 0x200, R9 ;  /* 0x0000020003e97824 */ /* 0x040fe200078e0209 */
[----:B------:R-:W-:Y:S01]  /*0530*/  LEA.HI R222, R6, R0, RZ, 0x3 ;  /* 0x0000000006de7211 */ /* 0x000fe200078f18ff */
[----:B------:R-:W-:Y:S01]  /*0540*/  IMAD.SHL.U32 R9, R3, 0x8, RZ ;  /* 0x0000000803097824 */ /* 0x000fe200078e00ff */
[----:B------:R-:W-:Y:S01]  /*0550*/  LOP3.LUT R10, R4, 0x10, R2, 0xf8, !PT ;  /* 0x00000010040a7812 */ /* 0x000fe200078ef802 */
[C---:B------:R-:W-:Y:S01]  /*0560*/  IMAD.SHL.U32 R3, R11.reuse, 0x8, RZ ;  /* 0x000000080b037824 */ /* 0x040fe200078e00ff */
[----:B------:R-:W-:Y:S01]  /*0570*/  LOP3.LUT R250, R2, 0x6, R250, 0xf8, !PT ;  /* 0x0000000602fa7812 */ /* 0x000fe200078ef8fa */
[----:B------:R-:W-:Y:S01]  /*0580*/  IMAD.SHL.U32 R2, R11, 0x20, RZ ;  /* 0x000000200b027824 */ /* 0x000fe200078e00ff */
[----:B------:R-:W-:Y:S01]  /*0590*/  LOP3.LUT R4, R222, 0xfffffff8, RZ, 0xc0, !PT ;  /* 0xfffffff8de047812 */ /* 0x000fe200078ec0ff */
[C---:B------:R-:W-:Y:S01]  /*05a0*/  IMAD.SHL.U32 R7, R0.reuse, 0x20, RZ ;  /* 0x0000002000077824 */ /* 0x040fe200078e00ff */
[----:B------:R-:W-:Y:S01]  /*05b0*/  LOP3.LUT R12, R3, 0x8, RZ, 0xc0, !PT ;  /* 0x00000008030c7812 */ /* 0x000fe200078ec0ff */
[C---:B------:R-:W-:Y:S01]  /*05c0*/  IMAD.SHL.U32 R6, R0.reuse, 0x4, RZ ;  /* 0x0000000400067824 */ /* 0x040fe200078e00ff */
[C---:B------:R-:W-:Y:S01]  /*05d0*/  LOP3.LUT P6, RZ, R0.reuse, 0x4, RZ, 0xc0, !PT ;  /* 0x0000000400ff7812 */ /* 0x040fe200078cc0ff */
[----:B------:R-:W-:Y:S01]  /*05e0*/  IMAD.IADD R4, R0, 0x1, -R4 ;  /* 0x0000000100047824 */ /* 0x000fe200078e0a04 */
[----:B------:R-:W-:Y:S01]  /*05f0*/  LOP3.LUT R0, R2, 0x20, RZ, 0xc0, !PT ;  /* 0x0000002002007812 */ /* 0x000fe200078ec0ff */
[----:B------:R-:W-:Y:S01]  /*0600*/  IMAD.SHL.U32 R3, R8, 0x4, RZ ;  /* 0x0000000408037824 */ /* 0x000fe200078e00ff */
[----:B------:R-:W-:Y:S01]  /*0610*/  LOP3.LUT R2, R12, 0x1e0, R7, 0xf8, !PT ;  /* 0x000001e00c027812 */ /* 0x000fe200078ef807 */
[----:B------:R-:W-:Y:S01]  /*0620*/  IMAD.SHL.U32 R222, R222, 0x40, RZ ;  /* 0x00000040dede7824 */ /* 0x000fe200078e00ff */
[----:B------:R-:W-:-:S02]  /*0630*/  SHF.R.S32.HI R5, RZ, 0x5, R14 ;  /* 0x00000005ff057819 */ /* 0x000fc4000001140e */
[----:B------:R-:W-:Y:S02]  /*0640*/  SHF.R.S32.HI R7, RZ, 0x1f, R14 ;  /* 0x0000001fff077819 */ /* 0x000fe4000001140e */
[----:B------:R-:W-:Y:S02]  /*0650*/  LOP3.LUT P2, RZ, R8, 0x2, RZ, 0xc0, !PT ;  /* 0x0000000208ff7812 */ /* 0x000fe4000784c0ff */
[----:B------:R-:W-:Y:S02]  /*0660*/  LOP3.LUT R9, R0, 0x18, R9, 0xf8, !PT ;  /* 0x0000001800097812 */ /* 0x000fe400078ef809 */
[----:B------:R-:W-:Y:S02]  /*0670*/  LOP3.LUT R8, R2, 0x38, R6, 0x78, !PT ;  /* 0x0000003802087812 */ /* 0x000fe400078e7806 */
[-C--:B------:R-:W-:Y:S01]  /*0680*/  LEA.HI R0, R7, R5.reuse, RZ, 0x2 ;  /* 0x0000000507007211 */ /* 0x080fe200078f10ff */
[----:B------:R-:W-:Y:S01]  /*0690*/  IMAD.SHL.U32 R7, R15, 0x2, RZ ;  /* 0x000000020f077824 */ /* 0x000fe200078e00ff */
[----:B------:R-:W-:-:S02]  /*06a0*/  LEA.HI R2, R14, R5, RZ, 0x1 ;  /* 0x000000050e027211 */ /* 0x000fc400078f08ff */
[----:B------:R-:W-:Y:S02]  /*06b0*/  LOP3.LUT R0, R0, 0xfffffffc, RZ, 0xc0, !PT ;  /* 0xfffffffc00007812 */ /* 0x000fe400078ec0ff */
[----:B------:R-:W-:Y:S02]  /*06c0*/  LOP3.LUT R2, R2, 0x3ffffe, RZ, 0xc0, !PT ;  /* 0x003ffffe02027812 */ /* 0x000fe400078ec0ff */
[C---:B------:R-:W-:Y:S01]  /*06d0*/  LOP3.LUT P4, RZ, R4.reuse, 0x4, RZ, 0xc0, !PT ;  /* 0x0000000404ff7812 */ /* 0x040fe2000788c0ff */
[C---:B------:R-:W-:Y:S01]  /*06e0*/  IMAD.IADD R6, R5.reuse, 0x1, -R0 ;  /* 0x0000000105067824 */ /* 0x040fe200078e0a00 */
[C---:B------:R-:W-:Y:S01]  /*06f0*/  LOP3.LUT P3, RZ, R4.reuse, 0x2, RZ, 0xc0, !PT ;  /* 0x0000000204ff7812 */ /* 0x040fe2000786c0ff */
[----:B------:R-:W-:Y:S01]  /*0700*/  IMAD.SHL.U32 R4, R4, 0x40, RZ ;  /* 0x0000004004047824 */ /* 0x000fe200078e00ff */
[----:B------:R-:W-:Y:S01]  /*0710*/  LOP3.LUT R10, R10, 0x18, R3, 0x78, !PT ;  /* 0x000000180a0a7812 */ /* 0x000fe200078e7803 */
[----:B------:R-:W-:Y:S01]  /*0720*/  IMAD.IADD R228, R5, 0x1, -R2 ;  /* 0x0000000105e47824 */ /* 0x000fe200078e0a02 */
[----:B------:R-:W-:Y:S01]  /*0730*/  LOP3.LUT R0, R13, 0x8, R17, 0xf8, !PT ;  /* 0x000000080d007812 */ /* 0x000fe200078ef811 */
[----:B------:R-:W-:Y:S01]  /*0740*/  IMAD.SHL.U32 R5, R5, 0x8, RZ ;  /* 0x0000000805057824 */ /* 0x000fe200078e00ff */
[----:B------:R-:W-:Y:S01]  /*0750*/  SHF.R.U32.HI R3, RZ, 0x3, R13 ;  /* 0x00000003ff037819 */ /* 0x000fe2000001160d */
[----:B------:R-:W-:Y:S01]  /*0760*/  IMAD R228, R228, 0x200, R8 ;  /* 0x00000200e4e47824 */ /* 0x000fe200078e0208 */
[----:B------:R-:W-:-:S02]  /*0770*/  LOP3.LUT R2, R4, 0x1c0, RZ, 0xc0, !PT ;  /* 0x000001c004027812 */ /* 0x000fc400078ec0ff */
[----:B------:R-:W-:Y:S01]  /*0780*/  LOP3.LUT R3, R0, 0x38, R3, 0x78, !PT ;  /* 0x0000003800037812 */ /* 0x000fe200078e7803 */
[----:B------:R-:W-:Y:S01]  /*0790*/  IMAD R0, R6, 0x200, R7 ;  /* 0x0000020006007824 */ /* 0x000fe200078e0207 */
[----:B------:R-:W-:Y:S02]  /*07a0*/  LOP3.LUT R5, R5, 0x38, RZ, 0xc0, !PT ;  /* 0x0000003805057812 */ /* 0x000fe400078ec0ff */
[----:B------:R-:W-:Y:S01]  /*07b0*/  SHF.R.U32.HI R4, RZ, 0x3, R2 ;  /* 0x00000003ff047819 */ /* 0x000fe20000011602 */
[----:B------:R-:W-:Y:S01]  /*07c0*/  IMAD.IADD R10, R0, 0x1, R10 ;  /* 0x00000001000a7824 */ /* 0x000fe200078e020a */
[----:B------:R-:W-:Y:S02]  /*07d0*/  LOP3.LUT R222, R222, 0xfffffe00, RZ, 0xc0, !PT ;  /* 0xfffffe00dede7812 */ /* 0x000fe400078ec0ff */
[CC--:B------:R-:W-:Y:S02]  /*07e0*/  LOP3.LUT R0, R4.reuse, R2.reuse, R5, 0x1e, !PT ;  /* 0x0000000204007212 */ /* 0x0c0fe400078e1e05 */
[----:B------:R-:W-:-:S02]  /*07f0*/  LOP3.LUT R7, R4, R2, R12, 0x1e, !PT ;  /* 0x0000000204077212 */ /* 0x000fc400078e1e0c */
[----:B------:R-:W-:Y:S01]  /*0800*/  LOP3.LUT R5, R4, R9, R2, 0x1e, !PT ;  /* 0x0000000904057212 */ /* 0x000fe200078e1e02 */
[----:B------:R-:W-:Y:S01]  /*0810*/  IMAD R2, R11, 0x1000, R222 ;  /* 0x000010000b027824 */ /* 0x000fe200078e02de */
[----:B------:R-:W-:Y:S02]  /*0820*/  SEL R221, R220, 0xffffffe0, !P0 ;  /* 0xffffffe0dcdd7807 */ /* 0x000fe40004000000 */
[----:B------:R-:W-:Y:S01]  /*0830*/  LEA R245, R10, UR4, 0x1 ;  /* 0x000000040af57c11 */ /* 0x000fe2000f8e08ff */
[----:B------:R-:W-:Y:S01]  /*0840*/  IMAD.IADD R229, R2, 0x1, R0 ;  /* 0x0000000102e57824 */ /* 0x000fe200078e0200 */
[----:B------:R-:W-:Y:S01]  /*0850*/  SHF.R.S32.HI R4, RZ, 0x2, R18 ;  /* 0x00000002ff047819 */ /* 0x000fe20000011412 */
[----:B------:R-:W-:Y:S01]  /*0860*/  IMAD.U32 R0, RZ, RZ, UR5 ;  /* 0x00000005ff007e24 */ /* 0x000fe2000f8e00ff */
[----:B------:R-:W-:Y:S01]  /*0870*/  USHF.R.S32.HI UR5, URZ, 0x1f, UR50 ;  /* 0x0000001f3f057899 */ /* 0x000fe20008011432 */
[----:B------:R-:W-:Y:S01]  /*0880*/  IMAD R2, R6, 0x400, R222 ;  /* 0x0000040006027824 */ /* 0x000fe200078e02de */
[----:B------:R-:W-:Y:S01]  /*0890*/  SEL R227, R223, 0xffffffc0, !P0 ;  /* 0xffffffc0dfe37807 */ /* 0x000fe20004000000 */
[----:B------:R-:W-:Y:S01]  /*08a0*/  IMAD.U32 R0, RZ, RZ, UR6 ;  /* 0x00000006ff007e24 */ /* 0x000fe2000f8e00ff */
[----:B------:R-:W-:Y:S01]  /*08b0*/  UIADD3 UR6, UR4, 0x10000, URZ ;  /* 0x0001000004067890 */ /* 0x000fe2000fffe03f */
[----:B------:R-:W-:Y:S01]  /*08c0*/  IMAD.IADD R2, R2, 0x1, R7 ;  /* 0x0000000102027824 */ /* 0x000fe200078e0207 */
[----:B------:R-:W-:Y:S01]  /*08d0*/  SEL R247, R247, 0x240, !P1 ;  /* 0x00000240f7f77807 */ /* 0x000fe20004800000 */
[----:B------:R-:W-:Y:S01]  /*08e0*/  IMAD.U32 R0, RZ, RZ, UR5 ;  /* 0x00000005ff007e24 */ /* 0x000fe2000f8e00ff */
[----:B------:R-:W-:Y:S01]  /*08f0*/  UIADD3 UR5, UR4, 0x14000, URZ ;  /* 0x0001400004057890 */ /* 0x000fe2000fffe03f */
[C---:B------:R-:W-:Y:S01]  /*0900*/  SEL R0, R220.reuse, 0xffffffe0, !P5 ;  /* 0xffffffe0dc007807 */ /* 0x040fe20006800000 */
[C---:B------:R-:W-:Y:S01]  /*0910*/  VIADD R246, R245.reuse, 0x10 ;  /* 0x00000010f5f67836 */ /* 0x040fe20000000000 */
[----:B------:R-:W-:Y:S01]  /*0920*/  SEL R220, R220, 0xffffffe0, !P3 ;  /* 0xffffffe0dcdc7807 */ /* 0x000fe20005800000 */
[----:B------:R-:W-:Y:S01]  /*0930*/  @P2 VIADD R246, R245, 0xfffffff0 ;  /* 0xfffffff0f5f62836 */ /* 0x000fe20000000000 */
[----:B------:R-:W-:Y:S01]  /*0940*/  LEA R2, R2, UR4, 0x1 ;  /* 0x0000000402027c11 */ /* 0x000fe2000f8e08ff */
[----:B------:R-:W-:Y:S01]  /*0950*/  IMAD R249, R6, 0x10, R4 ;  /* 0x0000001006f97824 */ /* 0x000fe200078e0204 */
[----:B------:R-:W-:Y:S01]  /*0960*/  LEA R228, R228, UR5, 0x1 ;  /* 0x00000005e4e47c11 */ /* 0x000fe2000f8e08ff */
[----:B------:R-:W-:Y:S01]  /*0970*/  IMAD.U32 R4, RZ, RZ, UR10 ;  /* 0x0000000aff047e24 */ /* 0x000fe2000f8e00ff */
[----:B------:R-:W-:Y:S01]  /*0980*/  LEA R226, R230, UR5, 0x1 ;  /* 0x00000005e6e27c11 */ /* 0x000fe2000f8e08ff */
[----:B------:R-:W-:Y:S01]  /*0990*/  IMAD.IADD R220, R2, 0x1, R220 ;  /* 0x0000000102dc7824 */ /* 0x000fe200078e02dc */
[----:B------:R-:W-:Y:S01]  /*09a0*/  SEL R223, R223, 0xffffffc0, !P4 ;  /* 0xffffffc0dfdf7807 */ /* 0x000fe20006000000 */
[----:B------:R-:W-:Y:S01]  /*09b0*/  VIADD R231, R228, 0x20 ;  /* 0x00000020e4e77836 */ /* 0x000fe20000000000 */
[----:B------:R-:W-:Y:S01]  /*09c0*/  LEA R3, R3, UR4, 0x1 ;  /* 0x0000000403037c11 */ /* 0x000fe2000f8e08ff */
[----:B------:R-:W-:Y:S01]  /*09d0*/  IMAD.IADD R225, R226, 0x1, R0 ;  /* 0x00000001e2e17824 */ /* 0x000fe200078e0200 */
[----:B------:R-:W-:Y:S01]  /*09e0*/  LOP3.LUT R222, R5, R222, RZ, 0xfc, !PT ;  /* 0x000000de05de7212 */ /* 0x000fe200078efcff */
[----:B------:R-:W-:Y:S01]  /*09f0*/  @P6 VIADD R231, R228, 0xffffffe0 ;  /* 0xffffffe0e4e76836 */ /* 0x000fe20000000000 */
[----:B------:R-:W-:Y:S01]  /*0a00*/  LEA R233, R233, UR4, 0x1 ;  /* 0x00000004e9e97c11 */ /* 0x000fe2000f8e08ff */
[----:B------:R-:W-:Y:S01]  /*0a10*/  IMAD.IADD R226, R226, 0x1, R227 ;  /* 0x00000001e2e27824 */ /* 0x000fe200078e02e3 */
[----:B------:R-:W-:Y:S01]  /*0a20*/  LEA R222, R222, UR6, 0x1 ;  /* 0x00000006dede7c11 */ /* 0x000fe2000f8e08ff */
[----:B------:R-:W-:-:S02]  /*0a30*/  IMAD.IADD R248, R245, 0x1, R247 ;  /* 0x00000001f5f87824 */ /* 0x000fc400078e02f7 */
[----:B------:R-:W-:Y:S02]  /*0a40*/  IMAD.IADD R224, R2, 0x1, R223 ;  /* 0x0000000102e07824 */ /* 0x000fe400078e02df */
[----:B------:R-:W-:Y:S02]  /*0a50*/  IMAD.U32 R4, RZ, RZ, UR7 ;  /* 0x00000007ff047e24 */ /* 0x000fe4000f8e00ff */
[----:B------:R-:W-:Y:S02]  /*0a60*/  IMAD.IADD R227, R225, 0x1, R227 ;  /* 0x00000001e1e37824 */ /* 0x000fe400078e02e3 */
[----:B------:R-:W-:Y:S02]  /*0a70*/  IMAD.IADD R221, R221, 0x1, R3 ;  /* 0x00000001dddd7824 */ /* 0x000fe400078e0203 */
[----:B------:R-:W-:Y:S02]  /*0a80*/  IMAD.IADD R247, R247, 0x1, R246 ;  /* 0x00000001f7f77824 */ /* 0x000fe400078e02f6 */
[----:B------:R-:W-:-:S02]  /*0a90*/  VIADD R232, R231, 0x800 ;  /* 0x00000800e7e87836 */ /* 0x000fc40000000000 */
[----:B------:R-:W-:-:S07]  /*0aa0*/  IMAD.IADD R223, R220, 0x1, R223 ;  /* 0x00000001dcdf7824 */ /* 0x000fce00078e02df */
.L_x_108:
        /* <DEDUP_REMOVED lines=40> */
[----:B------:R-:W-:Y:S01]  /*0d30*/  @!UP3 ULDC.64 UR6, c[0x0][0x318] ;  /* 0x0000c6000006bab9 */ /* 0x000fe20000000a00 */
[----:B------:R-:W-:Y:S01]  /*0d40*/  IMAD.U32 R5, RZ, RZ, UR5 ;  /* 0x00000005ff057e24 */ /* 0x000fe2000f8e00ff */
[----:B------:R-:W-:Y:S01]  /*0d50*/  @!UP3 UISETP.NE.U32.AND UP0, UPT, UR6, URZ, UPT ;  /* 0x0000003f0600b28c */ /* 0x000fe2000bf05070 */
[----:B------:R-:W-:Y:S01]  /*0d60*/  UMOV UR24, URZ ;  /* 0x0000003f00187c82 */ /* 0x000fe20008000000 */
[----:B------:R-:W-:-:S02]  /*0d70*/  @!UP3 ULDC UR5, c[0x0][0x2cc] ;  /* 0x0000b3000005bab9 */ /* 0x000fc40000000800 */
[----:B------:R-:W5:Y:S01]  /*0d80*/  @!P3 LDG.E R6, desc[UR8][R4.64] ;  /* 0x000000080406b981 */ /* 0x000f62000c1e1900 */
[----:B------:R-:W-:Y:S01]  /*0d90*/  UMOV UR6, 0xffffffff ;  /* 0xffffffff00067882 */ /* 0x000fe20000000000 */
[----:B------:R-:W-:Y:S01]  /*0da0*/  @!UP3 UISETP.NE.AND.EX UP0, UPT, UR7, URZ, UPT, UP0 ;  /* 0x0000003f0700b28c */ /* 0x000fe2000bf05300 */
[----:B------:R-:W-:Y:S01]  /*0db0*/  UMOV UR31, 0xffffffff ;  /* 0xffffffff001f7882 */ /* 0x000fe20000000000 */
[----:B------:R-:W-:Y:S02]  /*0dc0*/  USHF.L.U32 UR25, UR30, 0x5, URZ ;  /* 0x000000051e197899 */ /* 0x000fe4000800063f */
[----:B------:R-:W-:Y:S01]  /*0dd0*/  @!UP3 USEL UR10, UR5, URZ, UP0 ;  /* 0x0000003f050ab287 */ /* 0x000fe20008000000 */
[----:B------:R-:W-:Y:S01]  /*0de0*/  ULDC UR7, c[0x0][0x2c8] ;  /* 0x0000b20000077ab9 */ /* 0x000fe20000000800 */
[----:B--2---:R-:W-:Y:S02]  /*0df0*/  @P2 R2UR UR24, R9 ;  /* 0x00000000091822ca */ /* 0x004fe400000e0000 */
[----:B---3--:R-:W-:-:S02]  /*0e00*/  @P1 R2UR UR11, R7 ;  /* 0x00000000070b12ca */ /* 0x008fc400000e0000 */
        /* <DEDUP_REMOVED lines=13> */
.L_x_74:
[----:B------:R-:W-:Y:S02]  /*0ee0*/  @!UP3 UIADD3 UR5, UR10, UR7, -UR24 ;  /* 0x000000070a05b290 */ /* 0x000fe4000fffe818 */
[----:B------:R-:W-:Y:S02]  /*0ef0*/  @UP2 UIADD3 UR7, UR12, -UR6, URZ ;  /* 0x800000060c072290 */ /* 0x000fe4000fffe03f */
[----:B------:R-:W-:-:S05]  /*0f00*/  UISETP.GT.AND UP0, UPT, UR5, UR25, UPT ;  /* 0x000000190500728c */ /* 0x000fca000bf04270 */
[----:B------:R-:W-:Y:S01]  /*0f10*/  @!UP2 ULDC UR7, c[0x0][0x2c4] ;  /* 0x0000b1000007aab9 */ /* 0x000fe20000000800 */
[----:B------:R-:W-:-:S13]  /*0f20*/  PLOP3.LUT P0, PT, PT, PT, UP0, 0x80, 0x0 ;  /* 0x000000000000781c */ /* 0x000fda0003f0f008 */
[----:B------:R-:W-:Y:S05]  /*0f30*/  @!P0 BRA `(.L_x_75) ;  /* 0x0000006c008c8947 */ /* 0x000fea0003800000 */
[----:B------:R-:W1:Y:S01]  /*0f40*/  LDC R8, c[0x0][0x278] ;  /* 0x00009e00ff087b82 */ /* 0x000e620000000800 */
[----:B------:R-:W-:Y:S01]  /*0f50*/  UIADD3 UR52, UR7, 0x20, UR25 ;  /* 0x0000002007347890 */ /* 0x000fe2000fffe019 */
[----:B------:R-:W-:Y:S01]  /*0f60*/  IABS R6, UR56 ;  /* 0x0000003800067c13 */ /* 0x000fe20008000000 */
[----:B------:R-:W-:Y:S01]  /*0f70*/  ULDC.U8 UR32, c[0x0][0x3d8] ;  /* 0x0000f60000207ab9 */ /* 0x000fe20000000000 */
[----:B------:R-:W-:Y:S01]  /*0f80*/  ULDC UR21, c[0x0][0x394] ;  /* 0x0000e50000157ab9 */ /* 0x000fe20000000800 */
[----:B------:R-:W-:Y:S02]  /*0f90*/  USHF.L.U32 UR14, UR50, 0x7, URZ ;  /* 0x00000007320e7899 */ /* 0x000fe4000800063f */
[----:B------:R-:W-:Y:S02]  /*0fa0*/  UISETP.NE.AND UP3, UPT, UR32, URZ, UPT ;  /* 0x0000003f2000728c */ /* 0x000fe4000bf65270 */
[----:B------:R-:W-:Y:S01]  /*0fb0*/  UIADD3 UR21, UR52, UR21, -UR5 ;  /* 0x0000001534157290 */ /* 0x000fe2000fffe805 */
[----:B------:R-:W-:Y:S01]  /*0fc0*/  ULDC.64 UR10, c[0x0][0x228] ;  /* 0x00008a00000a7ab9 */ /* 0x000fe20000000a00 */
[----:B------:R-:W-:Y:S01]  /*0fd0*/  ULDC.64 UR28, c[0x0][0x240] ;  /* 0x00009000001c7ab9 */ /* 0x000fe20000000a00 */
[----:B------:R-:W-:-:S02]  /*0fe0*/  UISETP.NE.AND UP1, UPT, UR6, -0x1, UPT ;  /* 0xffffffff0600788c */ /* 0x000fc4000bf25270 */
[----:B------:R-:W-:Y:S02]  /*0ff0*/  USEL UR53, UR14, URZ, UP2 ;  /* 0x0000003f0e357287 */ /* 0x000fe40009000000 */
[----:B------:R-:W-:Y:S02]  /*1000*/  UIMAD.WIDE.U32 UR16, UR50, UR10, URZ ;  /* 0x0000000a321072a5 */ /* 0x000fe4000f8e003f */
[----:B------:R-:W-:Y:S02]  /*1010*/  UIMAD.WIDE.U32 UR14, UR6, UR28, URZ ;  /* 0x0000001c060e72a5 */ /* 0x000fe4000f8e003f */
[----:B------:R-:W-:Y:S02]  /*1020*/  UIMAD UR12, UR57, UR10, URZ ;  /* 0x0000000a390c72a4 */ /* 0x000fe4000f8e023f */
[----:B------:R-:W-:Y:S01]  /*1030*/  UIADD3 UR21, UR21, 0x3f, URZ ;  /* 0x0000003f15157890 */ /* 0x000fe2000fffe03f */
[----:B-1----:R-:W-:Y:S01]  /*1040*/  IABS R7, R8 ;  /* 0x0000000800077213 */ /* 0x002fe20000000000 */
[----:B------:R-:W-:Y:S01]  /*1050*/  ULDC UR38, c[0x0][0x2c4] ;  /* 0x0000b10000267ab9 */ /* 0x000fe20000000800 */
[----:B------:R-:W-:-:S02]  /*1060*/  USEL UR45, UR16, UR14, !UP1 ;  /* 0x0000000e102d7287 */ /* 0x000fc4000c800000 */
[----:B------:R-:W1:Y:S01]  /*1070*/  I2F.RP R4, R7 ;  /* 0x0000000700047306 */ /* 0x000e620000209400 */
[----:B------:R-:W-:Y:S02]  /*1080*/  UIMAD UR27, UR50, UR11, UR12 ;  /* 0x0000000b321b72a4 */ /* 0x000fe4000f8e020c */
[----:B------:R-:W-:Y:S02]  /*1090*/  USHF.R.S32.HI UR14, URZ, 0x1f, UR21 ;  /* 0x0000001f3f0e7899 */ /* 0x000fe40008011415 */
[----:B------:R-:W-:Y:S02]  /*10a0*/  UIMAD UR23, UR6, UR29, URZ ;  /* 0x0000001d061772a4 */ /* 0x000fe4000f8e023f */
[----:B------:R-:W-:Y:S02]  /*10b0*/  @UP3 UIMAD UR16, UR50, UR38, URZ ;  /* 0x00000026321032a4 */ /* 0x000fe4000f8e023f */
[----:B------:R-:W-:Y:S01]  /*10c0*/  UISETP.NE.AND UP0, UPT, UR31, -0x1, UPT ;  /* 0xffffffff1f00788c */ /* 0x000fe2000bf05270 */
[----:B------:R-:W-:Y:S01]  /*10d0*/  ULDC UR58, c[0x0][0x2d4] ;  /* 0x0000b500003a7ab9 */ /* 0x000fe20000000800 */
[----:B------:R-:W-:-:S02]  /*10e0*/  UIADD3 UR39, UR17, UR27, URZ ;  /* 0x0000001b11277290 */ /* 0x000fc4000fffe03f */
[----:B------:R-:W-:Y:S01]  /*10f0*/  @UP1 UIADD3 UR39, UR15, UR23, URZ ;  /* 0x000000170f271290 */ /* 0x000fe2000fffe03f */
[----:B-1----:R-:W1:Y:S01]  /*1100*/  MUFU.RCP R4, R4 ;  /* 0x0000000400047308 */ /* 0x002e620000001000 */
[----:B------:R-:W-:Y:S01]  /*1110*/  @UP3 USEL UR16, UR16, UR6, !UP1 ;  /* 0x0000000610103287 */ /* 0x000fe2000c800000 */
[----:B------:R-:W-:Y:S01]  /*1120*/  PLOP3.LUT P1, PT, PT, PT, UP0, 0x40, 0x0 ;  /* 0x000000000000781c */ /* 0x000fe20003f2e808 */
[----:B------:R-:W-:Y:S01]  /*1130*/  @UP1 ULDC.64 UR12, c[0x0][0x420] ;  /* 0x00010800000c1ab9 */ /* 0x000fe20000000a00 */
[----:B------:R-:W-:Y:S01]  /*1140*/  UIADD3 UR18, UR7, 0x3f, URZ ;  /* 0x0000003f07127890 */ /* 0x000fe2000fffe03f */
[----:B------:R-:W-:Y:S01]  /*1150*/  PLOP3.LUT P0, PT, PT, PT, UP0, 0x40, 0x0 ;  /* 0x000000000000781c */ /* 0x000fe20003f0e808 */
[----:B------:R-:W-:Y:S02]  /*1160*/  USHF.R.S32.HI UR37, URZ, 0x1f, UR58 ;  /* 0x0000001f3f257899 */ /* 0x000fe4000801143a */
[----:B------:R-:W-:Y:S01]  /*1170*/  ULEA.HI UR23, UR14, UR21, URZ, 0x6 ;  /* 0x000000150e177291 */ /* 0x000fe2000f8f303f */
[----:B------:R-:W-:-:S02]  /*1180*/  @!UP1 ULDC.64 UR10, c[0x0][0x418] ;  /* 0x00010600000a9ab9 */ /* 0x000fc40000000a00 */
[----:B------:R-:W-:Y:S01]  /*1190*/  @UP3 ULDC UR14, c[0x0][0x2e4] ;  /* 0x0000b900000e3ab9 */ /* 0x000fe20000000800 */
[----:B------:R-:W-:Y:S02]  /*11a0*/  @UP1 UIMAD.WIDE.U32 UR48, UR6, UR12, URZ ;  /* 0x0000000c063012a5 */ /* 0x000fe4000f8e003f */
[----:B------:R-:W-:Y:S02]  /*11b0*/  @!UP1 UIMAD UR12, UR57, UR10, URZ ;  /* 0x0000000a390c92a4 */ /* 0x000fe4000f8e023f */
[----:B------:R-:W-:Y:S01]  /*11c0*/  @UP3 UIMAD UR51, UR56, UR14, UR16 ;  /* 0x0000000e383332a4 */ /* 0x000fe2000f8e0210 */
[----:B-1----:R-:W-:Y:S01]  /*11d0*/  VIADD R4, R4, 0xffffffe ;  /* 0x0ffffffe04047836 */ /* 0x002fe20000000000 */
[----:B------:R-:W-:Y:S02]  /*11e0*/  USHF.R.S32.HI UR22, URZ, 0x1f, UR18 ;  /* 0x0000001f3f167899 */ /* 0x000fe40008011412 */
[----:B------:R-:W-:Y:S01]  /*11f0*/  UIMAD UR14, UR37, UR50, URZ ;  /* 0x00000032250e72a4 */ /* 0x000fe2000f8e023f */
[----:B------:R-:W1:Y:S01]  /*1200*/  F2I.FTZ.U32.TRUNC.NTZ R5, R4 ;  /* 0x0000000400057305 */ /* 0x000e62000021f000 */
[----:B------:R-:W-:Y:S01]  /*1210*/  ULDC UR61, c[0x0][0x2dc] ;  /* 0x0000b700003d7ab9 */ /* 0x000fe20000000800 */
[----:B------:R-:W-:Y:S01]  /*1220*/  ULDC UR60, c[0x0][0x270] ;  /* 0x00009c00003c7ab9 */ /* 0x000fe20000000800 */
[----:B------:R-:W-:-:S02]  /*1230*/  USHF.L.U64.HI UR19, UR50, 0x7, UR57 ;  /* 0x0000000732137899 */ /* 0x000fc40008010239 */
[----:B------:R-:W-:Y:S02]  /*1240*/  @UP1 UIMAD UR40, UR6, UR13, UR49 ;  /* 0x0000000d062812a4 */ /* 0x000fe4000f8e0231 */
[----:B------:R-:W-:Y:S02]  /*1250*/  @!UP1 UIMAD.WIDE.U32 UR46, UR50, UR10, URZ ;  /* 0x0000000a322e92a5 */ /* 0x000fe4000f8e003f */
[----:B------:R-:W-:Y:S02]  /*1260*/  @!UP1 UIMAD UR55, UR50, UR11, UR12 ;  /* 0x0000000b323792a4 */ /* 0x000fe4000f8e020c */
[----:B------:R-:W-:Y:S02]  /*1270*/  @UP0 UIADD3 UR20, UR24, UR31, URZ ;  /* 0x0000001f18140290 */ /* 0x000fe4000fffe03f */
[----:B------:R-:W-:Y:S01]  /*1280*/  UIMAD.WIDE UR10, UR61, UR60, URZ ;  /* 0x0000003c3d0a72a5 */ /* 0x000fe2000f8e023f */
[----:B-1----:R-:W-:Y:S01]  /*1290*/  IADD3 R0, RZ, -R5, RZ ;  /* 0x80000005ff007210 */ /* 0x002fe20007ffe0ff */
[----:B------:R-:W-:Y:S01]  /*12a0*/  IMAD.MOV.U32 R4, RZ, RZ, RZ ;  /* 0x000000ffff047224 */ /* 0x000fe200078e00ff */
[----:B------:R-:W-:-:S02]  /*12b0*/  UIMAD.WIDE.U32 UR12, UR50, UR58, URZ ;  /* 0x0000003a320c72a5 */ /* 0x000fc4000f8e003f */
[----:B------:R-:W-:Y:S01]  /*12c0*/  ULEA.HI UR36, UR22, UR18, URZ, 0x6 ;  /* 0x0000001216247291 */ /* 0x000fe2000f8f303f */
[----:B------:R-:W-:Y:S01]  /*12d0*/  IMAD R0, R0, R7, RZ ;  /* 0x0000000700007224 */ /* 0x000fe200078e02ff */
[----:B------:R-:W-:Y:S01]  /*12e0*/  UIMAD UR14, UR57, UR58, UR14 ;  /* 0x0000003a390e72a4 */ /* 0x000fe2000f8e020e */
[----:B------:R-:W-:Y:S01]  /*12f0*/  @UP0 ULDC.64 UR34, c[0x0][0x248] ;  /* 0x0000920000220ab9 */ /* 0x000fe20000000a00 */
[----:B------:R-:W-:Y:S01]  /*1300*/  USEL UR54, UR19, URZ, UP2 ;  /* 0x0000003f13367287 */ /* 0x000fe20009000000 */
[----:B------:R-:W-:Y:S01]  /*1310*/  IMAD.HI.U32 R0, R5, R0, R4 ;  /* 0x0000000005007227 */ /* 0x000fe200078e0004 */
[----:B------:R-:W-:Y:S01]  /*1320*/  @UP0 UIMAD.WIDE.U32 UR18, UR20, UR34, URZ ;  /* 0x00000022141202a5 */ /* 0x000fe2000f8e003f */
[----:B------:R-:W-:Y:S01]  /*1330*/  MOV R4, R6 ;  /* 0x0000000600047202 */ /* 0x000fe20000000f00 */
[----:B------:R-:W-:Y:S02]  /*1340*/  @!UP3 UIMAD UR15, UR50, UR60, UR56 ;  /* 0x0000003c320fb2a4 */ /* 0x000fe4000f8e0238 */
[----:B------:R-:W-:-:S02]  /*1350*/  @UP0 UIMAD UR27, UR20, UR35, URZ ;  /* 0x00000023141b02a4 */ /* 0x000fc4000f8e023f */
[----:B------:R-:W-:Y:S01]  /*1360*/  UIMAD UR22, UR11, UR12, URZ ;  /* 0x0000000c0b1672a4 */ /* 0x000fe2000f8e023f */
[----:B------:R-:W-:Y:S01]  /*1370*/  IMAD.HI.U32 R0, R0, R4, RZ ;  /* 0x0000000400007227 */ /* 0x000fe200078e00ff */
[----:B------:R-:W-:Y:S02]  /*1380*/  USHF.R.S32.HI UR21, URZ, 0x6, UR36 ;  /* 0x000000063f157899 */ /* 0x000fe40008011424 */
[----:B------:R-:W-:Y:S01]  /*1390*/  USHF.R.S32.HI UR20, URZ, 0x6, UR23 ;  /* 0x000000063f147899 */ /* 0x000fe20008011417 */
[----:B------:R-:W-:Y:S01]  /*13a0*/  IMAD.MOV R5, RZ, RZ, -R0 ;  /* 0x000000ffff057224 */ /* 0x000fe200078e0a00 */
[----:B------:R-:W-:Y:S02]  /*13b0*/  UIADD3 UR13, UR13, UR14, URZ ;  /* 0x0000000e0d0d7290 */ /* 0x000fe4000fffe03f */
[----:B------:R-:W-:Y:S01]  /*13c0*/  @UP0 UIADD3 UR26, UR24, UR31, URZ ;  /* 0x0000001f181a0290 */ /* 0x000fe2000fffe03f */
[----:B------:R-:W-:Y:S01]  /*13d0*/  IMAD R4, R7, R5, R4 ;  /* 0x0000000507047224 */ /* 0x000fe200078e0204 */
[----:B------:R-:W-:-:S02]  /*13e0*/  @!UP3 UIMAD UR51, UR15, UR38, URZ ;  /* 0x000000260f33b2a4 */ /* 0x000fc4000f8e023f */
[----:B------:R-:W-:Y:S02]  /*13f0*/  UIMAD.WIDE.U32 UR14, UR10, UR12, URZ ;  /* 0x0000000c0a0e72a5 */ /* 0x000fe4000f8e003f */
[----:B------:R-:W-:Y:S01]  /*1400*/  UISETP.LT.AND UP2, UPT, UR21, UR20, UPT ;  /* 0x000000141500728c */ /* 0x000fe2000bf41270 */
[----:B------:R-:W-:Y:S01]  /*1410*/  ISETP.GT.U32.AND P2, PT, R7, R4, PT ;  /* 0x000000040700720c */ /* 0x000fe20003f44070 */
[----:B------:R-:W-:Y:S01]  /*1420*/  UIMAD UR22, UR10, UR13, UR22 ;  /* 0x0000000d0a1672a4 */ /* 0x000fe2000f8e0216 */
[----:B------:R-:W-:Y:S01]  /*1430*/  @UP0 ULDC.64 UR32, c[0x0][0x250] ;  /* 0x0000940000200ab9 */ /* 0x000fe20000000a00 */
[----:B------:R-:W-:Y:S02]  /*1440*/  UIMAD.WIDE.U32 UR12, UR10, UR6, URZ ;  /* 0x000000060a0c72a5 */ /* 0x000fe4000f8e003f */
[----:B------:R-:W-:Y:S02]  /*1450*/  @UP0 UIMAD.WIDE.U32 UR16, UR26, UR32, URZ ;  /* 0x000000201a1002a5 */ /* 0x000fe4000f8e003f */
[----:B------:R-:W-:-:S02]  /*1460*/  USEL UR44, UR21, UR20, UP2 ;  /* 0x00000014152c7287 */ /* 0x000fc40009000000 */
[----:B------:R-:W-:Y:S02]  /*1470*/  @UP0 UIMAD UR20, UR26, UR33, URZ ;  /* 0x000000211a1402a4 */ /* 0x000fe4000f8e023f */
[----:B------:R-:W-:Y:S02]  /*1480*/  USEL UR36, UR14, UR12, !UP1 ;  /* 0x0000000c0e247287 */ /* 0x000fe4000c800000 */
[----:B------:R-:W-:Y:S02]  /*1490*/  UIMAD UR12, UR11, UR6, URZ ;  /* 0x000000060b0c72a4 */ /* 0x000fe4000f8e023f */
[----:B------:R-:W-:Y:S02]  /*14a0*/  UIADD3 UR26, UR15, UR22, URZ ;  /* 0x000000160f1a7290 */ /* 0x000fe4000fffe03f */
[----:B------:R-:W-:Y:S02]  /*14b0*/  @UP0 UIADD3 UR42, UR17, UR20, URZ ;  /* 0x00000014112a0290 */ /* 0x000fe4000fffe03f */
[----:B------:R-:W-:-:S02]  /*14c0*/  @UP1 UIADD3 UR26, UR13, UR12, URZ ;  /* 0x0000000c0d1a1290 */ /* 0x000fc4000fffe03f */
[----:B------:R-:W-:Y:S02]  /*14d0*/  ULEA UR20, UR44, 0xffffffc0, 0x6 ;  /* 0xffffffc02c147891 */ /* 0x000fe4000f8e303f */
[----:B------:R-:W-:Y:S01]  /*14e0*/  @UP0 UIADD3 UR43, UR19, UR27, URZ ;  /* 0x0000001b132b0290 */ /* 0x000fe2000fffe03f */
[----:B------:R-:W-:Y:S01]  /*14f0*/  @UP0 UMOV UR41, UR18 ;  /* 0x0000001200290c82 */ /* 0x000fe20008000000 */
[----:B------:R-:W-:Y:S01]  /*1500*/  ULDC.64 UR22, c[0x0][0x488] ;  /* 0x0001220000167ab9 */ /* 0x000fe20000000a00 */
[----:B------:R-:W-:Y:S01]  /*1510*/  @UP0 UMOV UR38, UR16 ;  /* 0x0000001000260c82 */ /* 0x000fe20008000000 */
[----:B------:R-:W-:Y:S08]  /*1520*/  @!P1 BRA `(.L_x_76) ;  /* 0x0000000000309947 */ /* 0x000ff00003800000 */
        /* <DEDUP_REMOVED lines=12> */
.L_x_76:
[----:B------:R-:W-:Y:S05]  /*15f0*/  @!P0 BRA `(.L_x_77) ;  /* 0x0000000000308947 */ /* 0x000fea0003800000 */
        /* <DEDUP_REMOVED lines=12> */
.L_x_77:
[----:B------:R-:W-:Y:S01]  /*16c0*/  @!P2 IMAD.IADD R4, R4, 0x1, -R7 ;  /* 0x000000010404a824 */ /* 0x000fe200078e0a07 */
[----:B------:R-:W1:Y:S01]  /*16d0*/  S2UR UR16, SR_CTAID.X ;  /* 0x00000000001079c3 */ /* 0x000e620000002500 */
[----:B------:R-:W-:Y:S01]  /*16e0*/  @!P2 VIADD R0, R0, 0x1 ;  /* 0x000000010000a836 */ /* 0x000fe20000000000 */
[----:B------:R-:W-:Y:S01]  /*16f0*/  ISETP.NE.AND P2, PT, R8, RZ, PT ;  /* 0x000000ff0800720c */ /* 0x000fe20003f45270 */
[----:B------:R-:W-:Y:S01]  /*1700*/  USHF.R.S32.HI UR18, URZ, 0x1f, UR20 ;  /* 0x0000001f3f127899 */ /* 0x000fe20008011414 */
[----:B------:R-:W-:Y:S01]  /*1710*/  ISETP.GE.U32.AND P1, PT, R4, R7, PT ;  /* 0x000000070400720c */ /* 0x000fe20003f26070 */
[----:B------:R-:W-:Y:S01]  /*1720*/  UIADD3 UR14, UP2, UR20, UR53, URZ ;  /* 0x00000035140e7290 */ /* 0x000fe2000ff5e03f */
[----:B------:R-:W-:Y:S01]  /*1730*/  LOP3.LUT R4, R8, UR56, RZ, 0x3c, !PT ;  /* 0x0000003808047c12 */ /* 0x000fe2000f8e3cff */
[----:B------:R-:W-:Y:S01]  /*1740*/  ULDC.U8 UR17, c[0x0][0x480] ;  /* 0x0001200000117ab9 */ /* 0x000fe20000000000 */
[----:B------:R-:W-:Y:S01]  /*1750*/  @UP1 UMOV UR19, UR48 ;  /* 0x0000003000131c82 */ /* 0x000fe20008000000 */
[----:B------:R-:W-:Y:S01]  /*1760*/  UIADD3.X UR15, UR18, UR54, URZ, UP2, !UPT ;  /* 0x00000036120f7290 */ /* 0x000fe200097fe43f */
[----:B------:R-:W-:Y:S01]  /*1770*/  ISETP.GE.AND P0, PT, R4, RZ, PT ;  /* 0x000000ff0400720c */ /* 0x000fe20003f06270 */
[----:B------:R-:W-:-:S02]  /*1780*/  UIMAD UR11, UR11, UR14, URZ ;  /* 0x0000000e0b0b72a4 */ /* 0x000fc4000f8e023f */
[----:B------:R-:W-:Y:S02]  /*1790*/  UISETP.NE.AND UP2, UPT, UR17, URZ, UPT ;  /* 0x0000003f1100728c */ /* 0x000fe4000bf45270 */
[----:B------:R-:W-:Y:S02]  /*17a0*/  UIMAD UR15, UR10, UR15, UR11 ;  /* 0x0000000f0a0f72a4 */ /* 0x000fe4000f8e020b */
[----:B------:R-:W-:Y:S01]  /*17b0*/  @P1 VIADD R0, R0, 0x1 ;  /* 0x0000000100001836 */ /* 0x000fe20000000000 */
[----:B------:R-:W-:Y:S02]  /*17c0*/  UIMAD.WIDE.U32 UR10, UR10, UR14, URZ ;  /* 0x0000000e0a0a72a5 */ /* 0x000fe4000f8e003f */
[----:B------:R-:W-:Y:S01]  /*17d0*/  @!UP1 UIADD3 UR40, UR47, UR55, URZ ;  /* 0x000000372f289290 */ /* 0x000fe2000fffe03f */
[----:B------:R-:W-:Y:S01]  /*17e0*/  IMAD.MOV.U32 R23, RZ, RZ, R0 ;  /* 0x000000ffff177224 */ /* 0x000fe200078e0000 */
[----:B------:R-:W-:Y:S02]  /*17f0*/  UIADD3 UR15, UR11, UR15, URZ ;  /* 0x0000000f0b0f7290 */ /* 0x000fe4000fffe03f */
[----:B-1----:R-:W-:Y:S01]  /*1800*/  UIMAD.WIDE.U32 UR12, UR16, UR22, URZ ;  /* 0x00000016100c72a5 */ /* 0x002fe2000f8e003f */
[----:B------:R-:W-:Y:S01]  /*1810*/  @!P0 IMAD.MOV R23, RZ, RZ, -R23 ;  /* 0x000000ffff178224 */ /* 0x000fe200078e0a17 */
[----:B------:R-:W-:Y:S01]  /*1820*/  PLOP3.LUT P0, PT, PT, PT, UP3, 0x80, 0x0 ;  /* 0x000000000000781c */ /* 0x000fe20003f0f038 */
[----:B------:R-:W-:Y:S01]  /*1830*/  @!UP1 UMOV UR19, UR46 ;  /* 0x0000002e00139c82 */ /* 0x000fe20008000000 */
[----:B------:R-:W-:Y:S01]  /*1840*/  UIMAD UR16, UR16, UR23, UR13 ;  /* 0x00000017101072a4 */ /* 0x000fe2000f8e020d */
[----:B------:R-:W-:Y:S01]  /*1850*/  @!P2 LOP3.LUT R23, RZ, R8, RZ, 0x33, !PT ;  /* 0x00000008ff17a212 */ /* 0x000fe200078e33ff */
[----:B------:R-:W-:-:S02]  /*1860*/  UIMAD UR13, UR56, UR61, URZ ;  /* 0x0000003d380d72a4 */ /* 0x000fc4000f8e023f */
[----:B------:R-:W-:Y:S01]  /*1870*/  USEL UR14, UR12, URZ, UP2 ;  /* 0x0000003f0c0e7287 */ /* 0x000fe20009000000 */
[----:B------:R-:W-:Y:S01]  /*1880*/  SHF.R.S32.HI R38, RZ, 0x1f, R23 ;  /* 0x0000001fff267819 */ /* 0x000fe20000011417 */
[----:B------:R-:W-:Y:S02]  /*1890*/  USHF.R.S32.HI UR21, URZ, 0x1f, UR13 ;  /* 0x0000001f3f157899 */ /* 0x000fe4000801140d */
[----:B------:R-:W-:-:S03]  /*18a0*/  USEL UR17, UR16, URZ, UP2 ;  /* 0x0000003f10117287 */ /* 0x000fc60009000000 */
[----:B------:R-:W-:Y:S09]  /*18b0*/  @!P0 BRA `(.L_x_78) ;  /* 0x00000000001c8947 */ /* 0x000ff20003800000 */
[----:B------:R-:W-:Y:S01]  /*18c0*/  @!UP1 UIMAD UR6, UR50, UR58, URZ ;  /* 0x0000003a320692a4 */ /* 0x000fe2000f8e023f */
[----:B------:R-:W-:Y:S01]  /*18d0*/  ULDC UR16, c[0x0][0x2c0] ;  /* 0x0000b00000107ab9 */ /* 0x000fe20000000800 */
[----:B------:R-:W-:Y:S02]  /*18e0*/  ULDC UR12, c[0x0][0x2e4] ;  /* 0x0000b900000c7ab9 */ /* 0x000fe40000000800 */
[----:B------:R-:W-:Y:S02]  /*18f0*/  ULEA UR6, UR50, UR6, 0x7 ;  /* 0x0000000632067291 */ /* 0x000fe4000f8e383f */
[----:B------:R-:W-:-:S04]  /*1900*/  ULEA UR12, UR16, UR12, 0x7 ;  /* 0x0000000c100c7291 */ /* 0x000fc8000f8e383f */
[----:B------:R-:W-:Y:S01]  /*1910*/  UIMAD UR6, UR12, UR56, UR6 ;  /* 0x000000380c0672a4 */ /* 0x000fe2000f8e0206 */
[----:B------:R-:W-:Y:S11]  /*1920*/  BRA `(.L_x_79) ;  /* 0x0000000000087947 */ /* 0x000ff60003800000 */
.L_x_78:
[----:B------:R-:W-:-:S04]  /*1930*/  UIMAD UR6, UR50, UR60, UR56 ;  /* 0x0000003c320672a4 */ /* 0x000fc8000f8e0238 */
[----:B------:R-:W-:-:S12]  /*1940*/  UIMAD UR6, UR6, UR58, URZ ;  /* 0x0000003a060672a4 */ /* 0x000fd8000f8e023f */
.L_x_79:
[----:B------:R-:W1:Y:S01]  /*1950*/  S2R R36, SR_TID.X ;  /* 0x0000000000247919 */ /* 0x000e620000002100 */
[----:B------:R-:W-:Y:S01]  /*1960*/  UIMAD UR12, UR61, UR60, URZ ;  /* 0x0000003c3d0c72a4 */ /* 0x000fe2000f8e023f */
[----:B------:R-:W2:Y:S01]  /*1970*/  LDC.64 R8, c[0x0][0x420] ;  /* 0x00010800ff087b82 */ /* 0x000ea20000000a00 */
[----:B------:R-:W-:Y:S01]  /*1980*/  UIADD3 UR16, -UR5, UR7, UR25 ;  /* 0x0000000705107290 */ /* 0x000fe2000fffe119 */
[----:B------:R-:W-:Y:S01]  /*1990*/  BSSY B1, `(.L_x_75) ;  /* 0x000063d000017945 */ /* 0x000fe20003800000 */
[----:B------:R-:W-:Y:S01]  /*19a0*/  USHF.L.U32 UR11, UR12, 0x6, URZ ;  /* 0x000000060c0b7899 */ /* 0x000fe2000800063f */
[----:B------:R-:W-:Y:S01]  /*19b0*/  ULDC UR47, c[0x0][0x398] ;  /* 0x0000e600002f7ab9 */ /* 0x000fe20000000800 */
[----:B------:R-:W-:Y:S02]  /*19c0*/  ULDC UR46, c[0x0][0x2d0] ;  /* 0x0000b400002e7ab9 */ /* 0x000fe40000000800 */
[----:B------:R-:W-:Y:S02]  /*19d0*/  UIADD3 UR13, UP3, UP1, UR10, UR11, UR13 ;  /* 0x0000000b0a0d7290 */ /* 0x000fe4000f97e00d */
[----:B------:R-:W-:-:S02]  /*19e0*/  USHF.R.S32.HI UR10, URZ, 0x1f, UR11 ;  /* 0x0000001f3f0a7899 */ /* 0x000fc4000801140b */
[----:B------:R-:W-:Y:S02]  /*19f0*/  UIADD3 UR37, UR20, UR6, URZ ;  /* 0x0000000614257290 */ /* 0x000fe4000fffe03f */
[----:B------:R-:W-:Y:S02]  /*1a00*/  UIADD3.X UR10, UR15, UR10, UR21, UP3, UP1 ;  /* 0x0000000a0f0a7290 */ /* 0x000fe40009fe2415 */
[----:B------:R-:W-:Y:S02]  /*1a10*/  UIADD3 UR11, UP3, UP1, UR14, UR13, UR36 ;  /* 0x0000000d0e0b7290 */ /* 0x000fe4000f97e024 */
[----:B------:R-:W-:Y:S02]  /*1a20*/  UIADD3 UR36, UR20, UR51, URZ ;  /* 0x0000003314247290 */ /* 0x000fe4000fffe03f */
[----:B------:R-:W-:Y:S02]  /*1a30*/  UIADD3.X UR10, UR17, UR10, UR26, UP3, UP1 ;  /* 0x0000000a110a7290 */ /* 0x000fe40009fe241a */
[----:B------:R-:W-:Y:S01]  /*1a40*/  USHF.R.S32.HI UR53, URZ, 0x1f, UR56 ;  /* 0x0000001f3f357899 */ /* 0x000fe20008011438 */
[----:B------:R-:W-:Y:S01]  /*1a50*/  ULDC.64 UR14, c[0x0][0x428] ;  /* 0x00010a00000e7ab9 */ /* 0x000fe20000000a00 */
[----:B------:R-:W-:Y:S01]  /*1a60*/  ULDC.64 UR26, c[0x0][0x258] ;  /* 0x00009600001a7ab9 */ /* 0x000fe20000000a00 */
[----:B------:R-:W-:Y:S01]  /*1a70*/  IMAD.U32 R29, RZ, RZ, UR14 ;  /* 0x0000000eff1d7e24 */ /* 0x000fe2000f8e00ff */
[----:B------:R-:W-:Y:S01]  /*1a80*/  ULDC.64 UR48, c[0x0][0x478] ;  /* 0x00011e0000307ab9 */ /* 0x000fe20000000a00 */
[----:B------:R-:W-:Y:S01]  /*1a90*/  IMAD.U32 R34, RZ, RZ, UR26 ;  /* 0x0000001aff227e24 */ /* 0x000fe2000f8e00ff */
[----:B------:R-:W-:Y:S01]  /*1aa0*/  ULDC.64 UR54, c[0x0][0x2b0] ;  /* 0x0000ac0000367ab9 */ /* 0x000fe20000000a00 */
[----:B------:R-:W-:Y:S01]  /*1ab0*/  ULDC.64 UR22, c[0x0][0x210] ;  /* 0x0000840000167ab9 */ /* 0x000fe20000000a00 */
[----:B-1----:R-:W-:Y:S01]  /*1ac0*/  SHF.R.S32.HI R10, RZ, 0x1f, R36 ;  /* 0x0000001fff0a7819 */ /* 0x002fe20000011424 */
[----:B------:R-:W-:-:S03]  /*1ad0*/  UIADD3 UR6, UR44, -0x1, URZ ;  /* 0xffffffff2c067890 */ /* 0x000fc6000fffe03f */
[CC--:B------:R-:W-:Y:S02]  /*1ae0*/  LEA.HI R4, R10.reuse, R36.reuse, RZ, 0x5 ;  /* 0x000000240a047211 */ /* 0x0c0fe400078f28ff */
[----:B------:R-:W-:Y:S02]  /*1af0*/  LEA.HI R10, R10, R36, RZ, 0x3 ;  /* 0x000000240a0a7211 */ /* 0x000fe400078f18ff */
[----:B------:R-:W-:Y:S02]  /*1b00*/  LOP3.LUT R0, R4, 0xffffffe0, RZ, 0xc0, !PT ;  /* 0xffffffe004007812 */ /* 0x000fe400078ec0ff */
[----:B------:R-:W-:Y:S02]  /*1b10*/  SHF.R.S32.HI R4, RZ, 0x5, R4 ;  /* 0x00000005ff047819 */ /* 0x000fe40000011404 */
[----:B------:R-:W-:Y:S01]  /*1b20*/  LOP3.LUT R5, R10, 0xfffffff8, RZ, 0xc0, !PT ;  /* 0xfffffff80a057812 */ /* 0x000fe200078ec0ff */
[----:B------:R-:W-:-:S04]  /*1b30*/  IMAD.IADD R0, R36, 0x1, -R0 ;  /* 0x0000000124007824 */ /* 0x000fc800078e0a00 */
[----:B------:R-:W-:Y:S01]  /*1b40*/  IMAD R0, R4, UR12, R0 ;  /* 0x0000000c04007c24 */ /* 0x000fe2000f8e0200 */
[----:B------:R-:W-:Y:S01]  /*1b50*/  ULDC.64 UR12, c[0x0][0x400] ;  /* 0x00010000000c7ab9 */ /* 0x000fe20000000a00 */
[----:B------:R-:W-:-:S03]  /*1b60*/  IMAD.IADD R36, R36, 0x1, -R5 ;  /* 0x0000000124247824 */ /* 0x000fc600078e0a05 */
[----:B------:R-:W-:-:S04]  /*1b70*/  IADD3 R4, P0, R0, UR11, RZ ;  /* 0x0000000b00047c10 */ /* 0x000fc8000ff1e0ff */
[----:B------:R-:W-:Y:S01]  /*1b80*/  LEA.HI.X.SX32 R0, R0, UR10, 0x1, P0 ;  /* 0x0000000a00007c11 */ /* 0x000fe200080f0eff */
[----:B------:R-:W-:Y:S01]  /*1b90*/  UIADD3 UR10, UR16, -UR47, URZ ;  /* 0x8000002f100a7290 */ /* 0x000fe2000fffe03f */
[C---:B------:R-:W-:Y:S01]  /*1ba0*/  LEA R234, P0, R4.reuse, UR12, 0x2 ;  /* 0x0000000c04ea7c11 */ /* 0x040fe2000f8010ff */
[----:B------:R-:W-:Y:S02]  /*1bb0*/  UIMAD.WIDE UR16, UR37, 0x4, UR48 ;  /* 0x00000004251078a5 */ /* 0x000fe4000f8e0230 */
[----:B------:R-:W-:Y:S01]  /*1bc0*/  USHF.R.S32.HI UR11, URZ, 0x1f, UR10 ;  /* 0x0000001f3f0b7899 */ /* 0x000fe2000801140a */
[----:B------:R-:W-:Y:S01]  /*1bd0*/  LEA.HI.X R235, R4, UR13, R0, 0x2, P0 ;  /* 0x0000000d04eb7c11 */ /* 0x000fe200080f1400 */
[----:B------:R-:W-:Y:S01]  /*1be0*/  IMAD.SHL.U32 R4, R36, 0x8, RZ ;  /* 0x0000000824047824 */ /* 0x000fe200078e00ff */
[----:B------:R-:W-:Y:S01]  /*1bf0*/  ULDC.64 UR12, c[0x0][0x3e0] ;  /* 0x0000f800000c7ab9 */ /* 0x000fe20000000a00 */
[----:B--2---:R-:W-:Y:S01]  /*1c00*/  IMAD R0, R8, UR18, RZ ;  /* 0x0000001208007c24 */ /* 0x004fe2000f8e02ff */
[----:B------:R-:W-:Y:S01]  /*1c10*/  ULEA.HI UR21, UR11, UR10, URZ, 0x6 ;  /* 0x0000000a0b157291 */ /* 0x000fe2000f8f303f */
[C---:B------:R-:W-:Y:S01]  /*1c20*/  VIADD R17, R4.reuse, 0x40 ;  /* 0x0000004004117836 */ /* 0x040fe20000000000 */
[----:B------:R-:W-:Y:S01]  /*1c30*/  SHF.R.S32.HI R5, RZ, 0x1f, R4 ;  /* 0x0000001fff057819 */ /* 0x000fe20000011404 */
[----:B------:R-:W-:Y:S01]  /*1c40*/  IMAD R12, R9, UR20, R0 ;  /* 0x00000014090c7c24 */ /* 0x000fe2000f8e0200 */
[C---:B------:R-:W-:Y:S01]  /*1c50*/  IADD3 R6, P0, R4.reuse, UR19, RZ ;  /* 0x0000001304067c10 */ /* 0x040fe2000ff1e0ff */
[C---:B------:R-:W-:Y:S01]  /*1c60*/  VIADD R15, R4.reuse, 0x80 ;  /* 0x00000080040f7836 */ /* 0x040fe20000000000 */
[----:B------:R-:W-:Y:S01]  /*1c70*/  ISETP.GE.AND P5, PT, R17, UR46, PT ;  /* 0x0000002e11007c0c */ /* 0x000fe2000bfa6270 */
[----:B------:R-:W-:Y:S01]  /*1c80*/  VIADD R16, R4, 0xc0 ;  /* 0x000000c004107836 */ /* 0x000fe20000000000 */
[----:B------:R-:W-:Y:S01]  /*1c90*/  IADD3.X R7, R5, UR40, RZ, P0, !PT ;  /* 0x0000002805077c10 */ /* 0x000fe200087fe4ff */
[----:B------:R-:W-:Y:S01]  /*1ca0*/  UIMAD UR11, UR53, UR14, URZ ;  /* 0x0000000e350b72a4 */ /* 0x000fe2000f8e023f */
[----:B------:R-:W-:Y:S01]  /*1cb0*/  SHF.R.S32.HI R0, RZ, 0x3, R10 ;  /* 0x00000003ff007819 */ /* 0x000fe2000001140a */
[----:B------:R-:W-:Y:S01]  /*1cc0*/  UIMAD UR10, UR53, UR26, URZ ;  /* 0x0000001a350a72a4 */ /* 0x000fe2000f8e023f */
[----:B------:R-:W-:Y:S01]  /*1cd0*/  SEL R10, RZ, 0xffffffff, P5 ;  /* 0xffffffffff0a7807 */ /* 0x000fe20002800000 */
[----:B------:R-:W-:Y:S01]  /*1ce0*/  IMAD.WIDE.U32 R6, R8, UR20, R6 ;  /* 0x0000001408067c25 */ /* 0x000fe2000f8e0006 */
[----:B------:R-:W-:Y:S01]  /*1cf0*/  IADD3 R22, P0, R0, UR20, RZ ;  /* 0x0000001400167c10 */ /* 0x000fe2000ff1e0ff */
[----:B------:R-:W-:Y:S01]  /*1d00*/  USHF.R.S32.HI UR20, URZ, 0x6, UR21 ;  /* 0x000000063f147899 */ /* 0x000fe20008011415 */
[----:B------:R-:W-:Y:S01]  /*1d10*/  ISETP.GE.AND P3, PT, R4, UR46, PT ;  /* 0x0000002e04007c0c */ /* 0x000fe2000bf66270 */
[----:B------:R-:W-:Y:S01]  /*1d20*/  IMAD.SHL.U32 R10, R10, 0x2, RZ ;  /* 0x000000020a0a7824 */ /* 0x000fe200078e00ff */
[----:B------:R-:W-:Y:S01]  /*1d30*/  SHF.R.S32.HI R39, RZ, 0x1f, R0 ;  /* 0x0000001fff277819 */ /* 0x000fe20000011400 */
[----:B------:R-:W-:Y:S01]  /*1d40*/  UISETP.LT.AND UP1, UPT, URZ, UR20, UPT ;  /* 0x000000143f00728c */ /* 0x000fe2000bf21270 */
[----:B------:R-:W-:Y:S01]  /*1d50*/  SEL R11, RZ, 0x1, P3 ;  /* 0x00000001ff0b7807 */ /* 0x000fe20001800000 */
[----:B------:R-:W-:Y:S01]  /*1d60*/  IMAD.IADD R7, R7, 0x1, R12 ;  /* 0x0000000107077824 */ /* 0x000fe200078e020c */
[----:B------:R-:W-:Y:S01]  /*1d70*/  IADD3.X R27, R39, UR18, RZ, P0, !PT ;  /* 0x00000012271b7c10 */ /* 0x000fe200087fe4ff */
[----:B------:R-:W-:Y:S01]  /*1d80*/  USEL UR20, URZ, UR20, !UP1 ;  /* 0x000000143f147287 */ /* 0x000fe2000c800000 */
[----:B------:R-:W-:Y:S01]  /*1d90*/  LOP3.LUT R18, R10, 0x2, R11, 0xe2, !PT ;  /* 0x000000020a127812 */ /* 0x000fe200078ee20b */
[----:B------:R-:W-:Y:S01]  /*1da0*/  IMAD.WIDE.U32 R12, R22, UR28, R4 ;  /* 0x0000001c160c7c25 */ /* 0x000fe2000f8e0004 */
[----:B------:R-:W-:Y:S01]  /*1db0*/  ISETP.GE.AND P4, PT, R15, UR46, PT ;  /* 0x0000002e0f007c0c */ /* 0x000fe2000bf86270 */
[----:B------:R-:W-:Y:S01]  /*1dc0*/  UISETP.GT.AND UP1, UPT, UR44, UR20, UPT ;  /* 0x000000142c00728c */ /* 0x000fe2000bf24270 */
[----:B------:R-:W-:Y:S01]  /*1dd0*/  ISETP.GE.AND P6, PT, R16, UR46, PT ;  /* 0x0000002e10007c0c */ /* 0x000fe2000bfc6270 */
[----:B------:R-:W-:Y:S01]  /*1de0*/  IMAD R10, R27, UR28, RZ ;  /* 0x0000001c1b0a7c24 */ /* 0x000fe2000f8e02ff */
[----:B------:R-:W-:Y:S01]  /*1df0*/  UIMAD UR11, UR56, UR15, UR11 ;  /* 0x0000000f380b72a4 */ /* 0x000fe2000f8e020b */
[----:B------:R-:W-:Y:S01]  /*1e00*/  SEL R14, RZ, 0x4, P4 ;  /* 0x00000004ff0e7807 */ /* 0x000fe20002000000 */
[----:B------:R-:W-:Y:S01]  /*1e10*/  IMAD.WIDE.U32 R6, R29, UR56, R6 ;  /* 0x000000381d067c25 */ /* 0x000fe2000f8e0006 */
[----:B------:R-:W-:Y:S01]  /*1e20*/  IADD3 R12, P0, R12, UR45, RZ ;  /* 0x0000002d0c0c7c10 */ /* 0x000fe2000ff1e0ff */
[----:B------:R-:W-:Y:S01]  /*1e30*/  UIMAD UR14, UR56, UR27, UR10 ;  /* 0x0000001b380e72a4 */ /* 0x000fe2000f8e020a */
[----:B------:R-:W-:Y:S01]  /*1e40*/  PLOP3.LUT P2, PT, PT, PT, UP1, 0x80, 0x0 ;  /* 0x000000000000781c */ /* 0x000fe20003f4f018 */
[----:B------:R-:W-:Y:S01]  /*1e50*/  IMAD R35, R22, UR29, R10 ;  /* 0x0000001d16237c24 */ /* 0x000fe2000f8e020a */
[----:B------:R-:W-:Y:S01]  /*1e60*/  SEL R10, RZ, 0x8, P6 ;  /* 0x00000008ff0a7807 */ /* 0x000fe20003000000 */
[----:B------:R-:W-:Y:S01]  /*1e70*/  VIADD R11, R7, UR11 ;  /* 0x0000000b070b7c36 */ /* 0x000fe20008000000 */
[----:B------:R-:W-:-:S02]  /*1e80*/  UIMAD.WIDE UR26, UR36, 0x4, UR54 ;  /* 0x00000004241a78a5 */ /* 0x000fc4000f8e0236 */
[----:B------:R-:W-:Y:S01]  /*1e90*/  LOP3.LUT R26, R10, R18, R14, 0xfe, !PT ;  /* 0x000000120a1a7212 */ /* 0x000fe200078efe0e */
[----:B------:R-:W-:Y:S01]  /*1ea0*/  IMAD.MOV.U32 R10, RZ, RZ, R6 ;  /* 0x000000ffff0a7224 */ /* 0x000fe200078e0006 */
[----:B------:R-:W-:Y:S01]  /*1eb0*/  IADD3.X R13, R13, UR39, R35, P0, !PT ;  /* 0x000000270d0d7c10 */ /* 0x000fe200087fe423 */
[-C--:B------:R-:W-:Y:S01]  /*1ec0*/  IMAD R6, R39, R8.reuse, RZ ;  /* 0x0000000827067224 */ /* 0x080fe200078e02ff */
[----:B------:R-:W-:Y:S01]  /*1ed0*/  UMOV UR18, UR16 ;  /* 0x0000001000127c82 */ /* 0x000fe20008000000 */
[----:B------:R-:W-:Y:S01]  /*1ee0*/  IMAD.WIDE.U32 R10, R0, R8, R10 ;  /* 0x00000008000a7225 */ /* 0x000fe200078e000a */
[----:B------:R-:W-:Y:S01]  /*1ef0*/  UMOV UR16, UR26 ;  /* 0x0000001a00107c82 */ /* 0x000fe20008000000 */
[----:B------:R-:W-:Y:S02]  /*1f00*/  UMOV UR15, UR27 ;  /* 0x0000001b000f7c82 */ /* 0x000fe40008000000 */
[----:B------:R-:W-:Y:S01]  /*1f10*/  IMAD.WIDE.U32 R20, R34, UR56, R12 ;  /* 0x0000003822147c25 */ /* 0x000fe2000f8e000c */
[----:B------:R-:W-:-:S03]  /*1f20*/  LEA R238, P0, R10, UR12, 0x1 ;  /* 0x0000000c0aee7c11 */ /* 0x000fc6000f8008ff */
[----:B------:R-:W-:Y:S01]  /*1f30*/  IMAD R6, R0, R9, R6 ;  /* 0x0000000900067224 */ /* 0x000fe200078e0206 */
[----:B------:R-:W-:Y:S01]  /*1f40*/  LEA R237, P1, R20, UR22, 0x1 ;  /* 0x0000001614ed7c11 */ /* 0x000fe2000f8208ff */
[----:B------:R-:W-:Y:S02]  /*1f50*/  VIADD R37, R21, UR14 ;  /* 0x0000000e15257c36 */ /* 0x000fe40008000000 */
[----:B------:R-:W-:-:S03]  /*1f60*/  IMAD.IADD R28, R11, 0x1, R6 ;  /* 0x000000010b1c7824 */ /* 0x000fc600078e0206 */
[----:B------:R-:W-:Y:S02]  /*1f70*/  LEA.HI.X R239, R20, UR23, R37, 0x1, P1 ;  /* 0x0000001714ef7c11 */ /* 0x000fe400088f0c25 */
[----:B------:R-:W-:Y:S01]  /*1f80*/  LEA.HI.X R240, R10, UR13, R28, 0x1, P0 ;  /* 0x0000000d0af07c11 */ /* 0x000fe200080f0c1c */
[----:B------:R-:W-:Y:S06]  /*1f90*/  @P2 BRA `(.L_x_80) ;  /* 0x0000000400882947 */ /* 0x000fec0003800000 */
[----:B------:R-:W-:Y:S01]  /*1fa0*/  PLOP3.LUT P0, PT, PT, PT, UP0, 0x40, 0x0 ;  /* 0x000000000000781c */ /* 0x000fe20003f0e808 */
[----:B------:R-:W-:Y:S01]  /*1fb0*/  @UP0 UIADD3 UR10, UR24, UR31, URZ ;  /* 0x0000001f180a0290 */ /* 0x000fe2000fffe03f */
[----:B------:R-:W-:-:S03]  /*1fc0*/  @UP0 ULDC.64 UR14, c[0x0][0x450] ;  /* 0x00011400000e0ab9 */ /* 0x000fc60000000a00 */
[----:B------:R-:W-:Y:S02]  /*1fd0*/  @UP0 UIMAD.WIDE.U32 UR6, UR10, UR14, URZ ;  /* 0x0000000e0a0602a5 */ /* 0x000fe4000f8e003f */
[----:B------:R-:W-:-:S04]  /*1fe0*/  @UP0 UIMAD UR10, UR10, UR15, URZ ;  /* 0x0000000f0a0a02a4 */ /* 0x000fc8000f8e023f */
[----:B------:R-:W-:Y:S01]  /*1ff0*/  @UP0 UIADD3 UR18, UR7, UR10, URZ ;  /* 0x0000000a07120290 */ /* 0x000fe2000fffe03f */
[----:B------:R-:W-:Y:S01]  /*2000*/  @UP0 UMOV UR17, UR6 ;  /* 0x0000000600110c82 */ /* 0x000fe20008000000 */
[----:B------:R-:W-:Y:S10]  /*2010*/  @!P0 BRA `(.L_x_81) ;  /* 0x0000000000308947 */ /* 0x000ff40003800000 */
[----:B------:R-:W-:Y:S01]  /*2020*/  USHF.R.S32.HI UR6, URZ, 0x1f, UR24 ;  /* 0x0000001f3f067899 */ /* 0x000fe20008011418 */
[----:B------:R-:W-:-:S03]  /*2030*/  ULDC.64 UR14, c[0x0][0x450] ;  /* 0x00011400000e7ab9 */ /* 0x000fc60000000a00 */
        /* <DEDUP_REMOVED lines=10> */
.L_x_81:
[----:B------:R-:W-:Y:S01]  /*20e0*/  PLOP3.LUT P0, PT, PT, PT, UP0, 0x40, 0x0 ;  /* 0x000000000000781c */ /* 0x000fe20003f0e808 */
[----:B------:R-:W-:Y:S01]  /*20f0*/  @UP0 UIADD3 UR12, UR24, UR31, URZ ;  /* 0x0000001f180c0290 */ /* 0x000fe2000fffe03f */
[----:B------:R-:W-:-:S03]  /*2100*/  @UP0 ULDC.64 UR10, c[0x0][0x458] ;  /* 0x00011600000a0ab9 */ /* 0x000fc60000000a00 */
[----:B------:R-:W-:Y:S02]  /*2110*/  @UP0 UIMAD.WIDE.U32 UR6, UR12, UR10, URZ ;  /* 0x0000000a0c0602a5 */ /* 0x000fe4000f8e003f */
[----:B------:R-:W-:-:S04]  /*2120*/  @UP0 UIMAD UR12, UR12, UR11, URZ ;  /* 0x0000000b0c0c02a4 */ /* 0x000fc8000f8e023f */
[----:B------:R-:W-:Y:S02]  /*2130*/  @UP0 UIADD3 UR7, UR7, UR12, URZ ;  /* 0x0000000c07070290 */ /* 0x000fe4000fffe03f */
        /* <DEDUP_REMOVED lines=11> */
[----:B------:R-:W-:Y:S02]  /*21f0*/  UIADD3 UR7, UR7, UR13, URZ ;  /* 0x0000000d07077290 */ /* 0x000fe4000fffe03f */
.L_x_82:
[----:B------:R-:W-:Y:S01]  /*2200*/  UIADD3 UR5, -UR25, UR5, URZ ;  /* 0x0000000519057290 */ /* 0x000fe2000fffe13f */
[----:B------:R-:W-:Y:S05]  /*2210*/  BSSY B0, `(.L_x_83) ;  /* 0x000001d000007945 */ /* 0x000fea0003800000 */
[----:B------:R-:W-:-:S13]  /*2220*/  ISETP.GE.AND P3, PT, R0, UR5, PT ;  /* 0x0000000500007c0c */ /* 0x000fda000bf66270 */
        /* <DEDUP_REMOVED lines=16> */
[----:B------:R-:W-:Y:S01]  /*2330*/  ISETP.GE.AND P1, PT, R16, UR46, PT ;  /* 0x0000002e10007c0c */ /* 0x000fe2000bf26270 */
[----:B------:R-:W-:Y:S01]  /*2340*/  ULDC.64 UR12, c[0x0][0x3f0] ;  /* 0x0000fc00000c7ab9 */ /* 0x000fe20000000a00 */
[----:B------:R-:W-:-:S03]  /*2350*/  IADD3.X R9, R7, UR18, R9, P0, !PT ;  /* 0x0000001207097c10 */ /* 0x000fc600087fe409 */
        /* <DEDUP_REMOVED lines=8> */
.L_x_84:
[----:B------:R-:W-:Y:S05]  /*23e0*/  BSYNC B0 ;  /* 0x0000000000007941 */ /* 0x000fea0003800000 */
.L_x_83:
        /* <DEDUP_REMOVED lines=11> */
[----:B------:R-:W-:Y:S01]  /*24a0*/  IADD3 R6, P0, R6, UR6, RZ ;  /* 0x0000000606067c10 */ /* 0x000fe2000ff1e0ff */
[----:B------:R-:W-:-:S02]  /*24b0*/  UIMAD UR5, UR56, UR13, UR5 ;  /* 0x0000000d380572a4 */ /* 0x000fc4000f8e0205 */
[----:B------:R-:W-:Y:S02]  /*24c0*/  IMAD R8, R0, UR11, R8 ;  /* 0x0000000b00087c24 */ /* 0x000fe4000f8e0208 */
        /* <DEDUP_REMOVED lines=10> */
[----:B------:R1:W-:Y:S01]  /*2570*/  @!P0 STG.E.128 desc[UR8][R4.64+0x100], RZ ;  /* 0x000100ff04008986 */ /* 0x0003e2000c101d08 */
[----:B------:R-:W-:-:S13]  /*2580*/  ISETP.GE.AND P0, PT, R16, UR46, PT ;  /* 0x0000002e10007c0c */ /* 0x000fda000bf06270 */
[----:B------:R-:W-:Y:S05]  /*2590*/  @P0 BRA `(.L_x_85) ;  /* 0x0000005400f00947 */ /* 0x000fea0003800000 */
[----:B------:R2:W-:Y:S01]  /*25a0*/  STG.E.128 desc[UR8][R4.64+0x180], RZ ;  /* 0x000180ff04007986 */ /* 0x0005e2000c101d08 */
[----:B------:R-:W-:Y:S05]  /*25b0*/  BRA `(.L_x_85) ;  /* 0x0000005400e87947 */ /* 0x000fea0003800000 */
.L_x_80:
[----:B------:R-:W-:Y:S01]  /*25c0*/  PLOP3.LUT P0, PT, PT, PT, UP2, 0x80, 0x0 ;  /* 0x000000000000781c */ /* 0x000fe20003f0f028 */
[----:B------:R-:W-:Y:S01]  /*25d0*/  UIADD3 UR10, -UR25, UR5, URZ ;  /* 0x00000005190a7290 */ /* 0x000fe2000fffe13f */
[----:B------:R-:W-:Y:S01]  /*25e0*/  BSSY B0, `(.L_x_86) ;  /* 0x0000044000007945 */ /* 0x000fe20003800000 */
[----:B------:R-:W-:Y:S01]  /*25f0*/  IMAD.SHL.U32 R30, R249, 0x4, RZ ;  /* 0x00000004f91e7824 */ /* 0x000fe200078e00ff */
[----:B------:R-:W-:-:S09]  /*2600*/  SHF.R.S32.HI R243, RZ, 0x1f, R249 ;  /* 0x0000001ffff37819 */ /* 0x000fd200000114f9 */
[----:B------:R-:W-:Y:S01]  /*2610*/  @P0 BAR.SYNC.DEFER_BLOCKING 0x0 ;  /* 0x0000000000000b1d */ /* 0x000fe20000010000 */
[----:B------:R-:W-:Y:S01]  /*2620*/  ISETP.GE.AND P2, PT, R0, UR10, PT ;  /* 0x0000000a00007c0c */ /* 0x000fe2000bf46270 */
[----:B------:R-:W-:-:S12]  /*2630*/  UIMAD UR10, UR6, -0x40, UR7 ;  /* 0xffffffc0060a78a4 */ /* 0x000fd8000f8e0207 */
[----:B------:R1:W-:Y:S04]  /*2640*/  @P2 STS.128 [R233+0x14000], RZ ;  /* 0x014000ffe9002388 */ /* 0x0003e80000000c00 */
[----:B------:R1:W-:Y:S04]  /*2650*/  @P2 STS.128 [R233+0x15000], RZ ;  /* 0x015000ffe9002388 */ /* 0x0003e80000000c00 */
[----:B------:R1:W-:Y:S04]  /*2660*/  @P2 STS.128 [R233+0x16000], RZ ;  /* 0x016000ffe9002388 */ /* 0x0003e80000000c00 */
[----:B------:R1:W-:Y:S01]  /*2670*/  @P2 STS.128 [R233+0x17000], RZ ;  /* 0x017000ffe9002388 */ /* 0x0003e20000000c00 */
[----:B------:R-:W-:Y:S05]  /*2680*/  @P2 BRA `(.L_x_87) ;  /* 0x0000000000e42947 */ /* 0x000fea0003800000 */
[----:B------:R-:W-:Y:S01]  /*2690*/  LOP3.LUT R6, R26, 0x1, RZ, 0xc0, !PT ;  /* 0x000000011a067812 */ /* 0x000fe200078ec0ff */
[----:B------:R-:W-:Y:S01]  /*26a0*/  ULDC.64 UR26, c[0x0][0x268] ;  /* 0x00009a00001a7ab9 */ /* 0x000fe20000000a00 */
[----:B------:R-:W-:Y:S02]  /*26b0*/  P2R R32, PR, RZ, 0x8 ;  /* 0x00000008ff207803 */ /* 0x000fe40000000000 */
[----:B------:R-:W-:Y:S01]  /*26c0*/  ISETP.NE.U32.AND P3, PT, R6, 0x1, PT ;  /* 0x000000010600780c */ /* 0x000fe20003f65070 */
[----:B------:R-:W-:Y:S01]  /*26d0*/  IMAD.U32 R6, RZ, RZ, UR25 ;  /* 0x00000019ff067e24 */ /* 0x000fe2000f8e00ff */
[----:B------:R-:W-:Y:S02]  /*26e0*/  IADD3 R12, P0, R0, UR25, RZ ;  /* 0x00000019000c7c10 */ /* 0x000fe4000ff1e0ff */
[----:B------:R-:W-:Y:S02]  /*26f0*/  P2R R31, PR, RZ, 0x4 ;  /* 0x00000004ff1f7803 */ /* 0x000fe40000000000 */
[----:B------:R-:W-:Y:S01]  /*2700*/  LEA.HI.X.SX32 R13, R6, R39, 0x1, P0 ;  /* 0x00000027060d7211 */ /* 0x000fe200000f0eff */
[----:B------:R-:W-:Y:S01]  /*2710*/  IMAD.WIDE.U32 R6, R12, UR32, R4 ;  /* 0x000000200c067c25 */ /* 0x000fe2000f8e0004 */
[----:B------:R-:W-:-:S03]  /*2720*/  P2R R33, PR, RZ, 0x10 ;  /* 0x00000010ff217803 */ /* 0x000fc60000000000 */
[----:B------:R-:W-:Y:S01]  /*2730*/  IMAD R13, R13, UR32, RZ ;  /* 0x000000200d0d7c24 */ /* 0x000fe2000f8e02ff */
[----:B------:R-:W-:Y:S01]  /*2740*/  IADD3 R6, P0, R6, UR38, RZ ;  /* 0x0000002606067c10 */ /* 0x000fe2000ff1e0ff */
[----:B------:R-:W2:Y:S02]  /*2750*/  @!P3 LDC.64 R18, c[0x0][0x220] ;  /* 0x00008800ff12bb82 */ /* 0x000ea40000000a00 */
        /* <DEDUP_REMOVED lines=9> */
[----:B--2---:R-:W-:-:S04]  /*27f0*/  @!P3 LEA R18, P0, R6, R18, 0x1 ;  /* 0x000000120612b211 */ /* 0x004fc800078008ff */
[----:B------:R-:W-:-:S05]  /*2800*/  @!P3 LEA.HI.X R19, R6, R19, R13, 0x1, P0 ;  /* 0x000000130613b211 */ /* 0x000fca00000f0c0d */
[----:B------:R-:W2:Y:S01]  /*2810*/  @P2 LDC.64 R16, c[0x0][0x220] ;  /* 0x00008800ff102b82 */ /* 0x000ea20000000a00 */
[----:B------:R-:W-:Y:S01]  /*2820*/  @!PT LDS RZ, [RZ] ;  /* 0x00000000fffff984 */ /* 0x000fe20000000800 */
[----:B------:R-:W-:Y:S01]  /*2830*/  @!PT LDS RZ, [RZ] ;  /* 0x00000000fffff984 */ /* 0x000fe20000000800 */
[----:B------:R-:W-:Y:S01]  /*2840*/  @!PT LDS RZ, [RZ] ;  /* 0x00000000fffff984 */ /* 0x000fe20000000800 */
[----:B------:R3:W-:Y:S04]  /*2850*/  @!P3 LDGSTS.E.BYPASS.LTC128B.128 [R233+0x14000], desc[UR8][R18.64] ;  /* 0x1400000012e9bfae */ /* 0x0007e8000b901d48 */
[----:B------:R3:W-:Y:S01]  /*2860*/  @P3 STS.128 [R233+0x14000], RZ ;  /* 0x014000ffe9003388 */ /* 0x0007e20000000c00 */
[----:B------:R-:W-:Y:S02]  /*2870*/  ISETP.NE.AND P3, PT, R32, RZ, PT ;  /* 0x000000ff2000720c */ /* 0x000fe40003f65270 */
[----:B------:R-:W4:Y:S01]  /*2880*/  @P1 LDC.64 R14, c[0x0][0x220] ;  /* 0x00008800ff0e1b82 */ /* 0x000f220000000a00 */
[----:B--2---:R-:W-:-:S04]  /*2890*/  @P2 LEA R16, P0, R6, R16, 0x1 ;  /* 0x0000001006102211 */ /* 0x004fc800078008ff */
[C---:B------:R-:W-:Y:S02]  /*28a0*/  @P2 LEA.HI.X R17, R6.reuse, R17, R13, 0x1, P0 ;  /* 0x0000001106112211 */ /* 0x040fe400000f0c0d */
[----:B----4-:R-:W-:-:S03]  /*28b0*/  @P1 LEA R14, P0, R6, R14, 0x1 ;  /* 0x0000000e060e1211 */ /* 0x010fc600078008ff */
[----:B------:R-:W-:Y:S01]  /*28c0*/  @!PT LDS RZ, [RZ] ;  /* 0x00000000fffff984 */ /* 0x000fe20000000800 */
[----:B------:R-:W-:Y:S01]  /*28d0*/  @!PT LDS RZ, [RZ] ;  /* 0x00000000fffff984 */ /* 0x000fe20000000800 */
[----:B------:R-:W-:Y:S01]  /*28e0*/  @!PT LDS RZ, [RZ] ;  /* 0x00000000fffff984 */ /* 0x000fe20000000800 */
[----:B------:R3:W-:Y:S01]  /*28f0*/  @P2 LDGSTS.E.BYPASS.LTC128B.128 [R233+0x15000], desc[UR8][R16.64+0x80] ;  /* 0x1500008010e92fae */ /* 0x0007e2000b901d48 */
[----:B------:R-:W-:-:S03]  /*2900*/  @P1 LEA.HI.X R15, R6, R15, R13, 0x1, P0 ;  /* 0x0000000f060f1211 */ /* 0x000fc600000f0c0d */
[----:B------:R3:W-:Y:S01]  /*2910*/  @!P2 STS.128 [R233+0x15000], RZ ;  /* 0x015000ffe900a388 */ /* 0x0007e20000000c00 */
[----:B------:R-:W-:Y:S02]  /*2920*/  LOP3.LUT P0, RZ, R7, 0x8, RZ, 0xc0, !PT ;  /* 0x0000000807ff7812 */ /* 0x000fe4000780c0ff */
[----:B------:R-:W-:Y:S01]  /*2930*/  ISETP.NE.AND P2, PT, R31, RZ, PT ;  /* 0x000000ff1f00720c */ /* 0x000fe20003f45270 */
        /* <DEDUP_REMOVED lines=14> */
.L_x_87:
[----:B------:R-:W-:Y:S05]  /*2a20*/  BSYNC B0 ;  /* 0x0000000000007941 */ /* 0x000fea0003800000 */
.L_x_86:
[----:B------:R-:W-:Y:S01]  /*2a30*/  IADD3 R6, P0, R30, UR16, RZ ;  /* 0x000000101e067c10 */ /* 0x000fe2000ff1e0ff */
[C---:B---3--:R-:W-:Y:S01]  /*2a40*/  VIADD R12, R249.reuse, 0x8 ;  /* 0x00000008f90c7836 */ /* 0x048fe20000000000 */
[C---:B------:R-:W-:Y:S01]  /*2a50*/  SHF.L.U64.HI R7, R249.reuse, 0x2, R243 ;  /* 0x00000002f9077819 */ /* 0x040fe200000102f3 */
[----:B------:R-:W-:Y:S01]  /*2a60*/  IMAD.MOV.U32 R242, RZ, RZ, 0x7f800000 ;  /* 0x7f800000fff27424 */ /* 0x000fe200078e00ff */
[----:B------:R-:W-:Y:S01]  /*2a70*/  ISETP.GE.AND P1, PT, R249, UR10, PT ;  /* 0x0000000af9007c0c */ /* 0x000fe2000bf26270 */
[----:B------:R-:W-:Y:S01]  /*2a80*/  IMAD.MOV.U32 R241, RZ, RZ, 0x7f800000 ;  /* 0x7f800000fff17424 */ /* 0x000fe200078e00ff */
[----:B------:R-:W-:Y:S01]  /*2a90*/  IADD3.X R7, R7, UR15, RZ, P0, !PT ;  /* 0x0000000f07077c10 */ /* 0x000fe200087fe4ff */
[----:B------:R-:W0:Y:S01]  /*2aa0*/  LDGDEPBAR ;  /* 0x00000000000079af */ /* 0x000e220000000000 */
[----:B------:R-:W-:-:S09]  /*2ab0*/  ISETP.GE.AND P0, PT, R12, UR10, PT ;  /* 0x0000000a0c007c0c */ /* 0x000fd2000bf06270 */
[----:B------:R2:W5:Y:S04]  /*2ac0*/  @!P1 LDG.E R241, desc[UR8][R6.64] ;  /* 0x0000000806f19981 */ /* 0x000568000c1e1900 */
[----:B------:R2:W5:Y:S01]  /*2ad0*/  @!P0 LDG.E R242, desc[UR8][R6.64+0x20] ;  /* 0x0000200806f28981 */ /* 0x000562000c1e1900 */
[C---:B------:R-:W-:Y:S01]  /*2ae0*/  ISETP.GE.AND P1, PT, R0.reuse, UR10, PT ;  /* 0x0000000a00007c0c */ /* 0x040fe2000bf26270 */
[----:B------:R-:W-:Y:S01]  /*2af0*/  BSSY B0, `(.L_x_88) ;  /* 0x000002a000007945 */ /* 0x000fe20003800000 */
[----:B------:R-:W-:-:S11]  /*2b00*/  VIADD R14, R0, 0x20 ;  /* 0x00000020000e7836 */ /* 0x000fd60000000000 */
[----:B------:R2:W-:Y:S04]  /*2b10*/  @P1 STS.128 [R233+0x8000], RZ ;  /* 0x008000ffe9001388 */ /* 0x0005e80000000c00 */
[----:B------:R2:W-:Y:S04]  /*2b20*/  @P1 STS.128 [R233+0xa000], RZ ;  /* 0x00a000ffe9001388 */ /* 0x0005e80000000c00 */
[----:B------:R2:W-:Y:S04]  /*2b30*/  @P1 STS.128 [R233+0xc000], RZ ;  /* 0x00c000ffe9001388 */ /* 0x0005e80000000c00 */
[----:B------:R2:W-:Y:S01]  /*2b40*/  @P1 STS.128 [R233+0xe000], RZ ;  /* 0x00e000ffe9001388 */ /* 0x0005e20000000c00 */
[----:B------:R-:W-:Y:S05]  /*2b50*/  @P1 BRA `(.L_x_89) ;  /* 0x00000000008c1947 */ /* 0x000fea0003800000 */
[----:B------:R-:W3:Y:S01]  /*2b60*/  LDC.64 R16, c[0x0][0x3e0] ;  /* 0x0000f800ff107b82 */ /* 0x000ee20000000a00 */
[----:B--2---:R-:W-:Y:S01]  /*2b70*/  IMAD R6, R27, R8, RZ ;  /* 0x000000081b067224 */ /* 0x004fe200078e02ff */
[----:B------:R-:W-:Y:S01]  /*2b80*/  UMOV UR26, UR19 ;  /* 0x00000013001a7c82 */ /* 0x000fe20008000000 */
[----:B------:R-:W-:Y:S01]  /*2b90*/  UMOV UR27, UR40 ;  /* 0x00000028001b7c82 */ /* 0x000fe20008000000 */
[----:B------:R4:W-:Y:S01]  /*2ba0*/  @P3 STS.128 [R233+0x8000], RZ ;  /* 0x008000ffe9003388 */ /* 0x0009e20000000c00 */
[-C--:B------:R-:W-:Y:S02]  /*2bb0*/  IMAD R12, R9, R22.reuse, R6 ;  /* 0x00000016090c7224 */ /* 0x080fe400078e0206 */
[----:B------:R-:W-:-:S05]  /*2bc0*/  IMAD.WIDE.U32 R6, R8, R22, UR26 ;  /* 0x0000001a08067e25 */ /* 0x000fca000f8e0016 */
[----:B------:R-:W-:-:S03]  /*2bd0*/  IADD3 R7, R7, R12, RZ ;  /* 0x0000000c07077210 */ /* 0x000fc60007ffe0ff */
[----:B------:R-:W-:-:S05]  /*2be0*/  IMAD.WIDE.U32 R12, R29, UR56, R6 ;  /* 0x000000381d0c7c25 */ /* 0x000fca000f8e0006 */
[----:B------:R-:W-:Y:S01]  /*2bf0*/  IADD3 R13, R13, UR11, RZ ;  /* 0x0000000b0d0d7c10 */ /* 0x000fe2000fffe0ff */
[----:B---3--:R-:W-:-:S03]  /*2c00*/  IMAD.WIDE R6, R4, 0x2, R16 ;  /* 0x0000000204067825 */ /* 0x008fc600078e0210 */
[----:B------:R-:W-:-:S04]  /*2c10*/  LEA R6, P0, R12, R6, 0x1 ;  /* 0x000000060c067211 */ /* 0x000fc800078008ff */
[----:B------:R-:W-:Y:S02]  /*2c20*/  LEA.HI.X R7, R12, R7, R13, 0x1, P0 ;  /* 0x000000070c077211 */ /* 0x000fe400000f0c0d */
[----:B------:R-:W-:Y:S02]  /*2c30*/  @!P3 MOV R12, R238 ;  /* 0x000000ee000cb202 */ /* 0x000fe40000000f00 */
        /* <DEDUP_REMOVED lines=21> */
.L_x_89:
[----:B------:R-:W-:Y:S05]  /*2d90*/  BSYNC B0 ;  /* 0x0000000000007941 */ /* 0x000fea0003800000 */
.L_x_88:
        /* <DEDUP_REMOVED lines=8> */
[C---:B--234-:R-:W-:Y:S01]  /*2e20*/  IMAD.WIDE.U32 R6, R8.reuse, 0x20, RZ ;  /* 0x0000002008067825 */ /* 0x05cfe200078e00ff */
[C---:B------:R-:W-:Y:S01]  /*2e30*/  @!P3 LEA R12, P0, R8.reuse, R238, 0x6 ;  /* 0x000000ee080cb211 */ /* 0x040fe200078030ff */
[----:B------:R2:W-:Y:S03]  /*2e40*/  @P3 STS.128 [R233+0x9000], RZ ;  /* 0x009000ffe9003388 */ /* 0x0005e60000000c00 */
        /* <DEDUP_REMOVED lines=25> */
[----:B--2---:R-:W-:Y:S02]  /*2fe0*/  P2R R10, PR, RZ, 0x1 ;  /* 0x00000001ff0a7803 */ /* 0x004fe40000000000 */
[----:B------:R-:W-:-:S04]  /*2ff0*/  LEA R8, P0, R6, UR12, 0x1 ;  /* 0x0000000c06087c11 */ /* 0x000fc8000f8008ff */
[----:B------:R-:W-:Y:S02]  /*3000*/  LEA.HI.X R9, R6, UR13, R7, 0x1, P0 ;  /* 0x0000000d06097c11 */ /* 0x000fe400080f0c07 */
[----:B------:R-:W-:-:S03]  /*3010*/  ISETP.NE.AND P0, PT, R10, RZ, PT ;  /* 0x000000ff0a00720c */ /* 0x000fc60003f05270 */
[----:B------:R-:W-:Y:S01]  /*3020*/  @!PT LDS RZ, [RZ] ;  /* 0x00000000fffff984 */ /* 0x000fe20000000800 */
[----:B------:R-:W-:Y:S01]  /*3030*/  @!PT LDS RZ, [RZ] ;  /* 0x00000000fffff984 */ /* 0x000fe20000000800 */
[----:B------:R-:W-:Y:S01]  /*3040*/  @!PT LDS RZ, [RZ] ;  /* 0x00000000fffff984 */ /* 0x000fe20000000800 */
[----:B------:R2:W-:Y:S10]  /*3050*/  LDGSTS.E.BYPASS.LTC128B.128 [R233+0xf000], desc[UR8][R8.64+0x180] ;  /* 0x0f00018008e97fae */ /* 0x0005f4000b901d48 */
.L_x_91:
[----:B------:R-:W-:Y:S05]  /*3060*/  BSYNC B0 ;  /* 0x0000000000007941 */ /* 0x000fea0003800000 */
.L_x_90:
[----:B------:R1:W-:Y:S01]  /*3070*/  @P1 STS.128 [R233], RZ ;  /* 0x000000ffe9001388 */ /* 0x0003e20000000c00 */
[----:B------:R-:W-:Y:S03]  /*3080*/  BSSY B0, `(.L_x_92) ;  /* 0x0000026000007945 */ /* 0x000fe60003800000 */
[----:B------:R1:W-:Y:S04]  /*3090*/  @P1 STS.128 [R233+0x2000], RZ ;  /* 0x002000ffe9001388 */ /* 0x0003e80000000c00 */
[----:B------:R1:W-:Y:S04]  /*30a0*/  @P1 STS.128 [R233+0x4000], RZ ;  /* 0x004000ffe9001388 */ /* 0x0003e80000000c00 */
[----:B------:R1:W-:Y:S01]  /*30b0*/  @P1 STS.128 [R233+0x6000], RZ ;  /* 0x006000ffe9001388 */ /* 0x0003e20000000c00 */
[----:B------:R-:W-:Y:S05]  /*30c0*/  @P1 BRA `(.L_x_93) ;  /* 0x0000000000841947 */ /* 0x000fea0003800000 */
[----:B--2---:R-:W2:Y:S01]  /*30d0*/  LDC.64 R10, c[0x0][0x210] ;  /* 0x00008400ff0a7b82 */ /* 0x004ea20000000a00 */
[----:B---34-:R-:W-:Y:S01]  /*30e0*/  MOV R6, UR45 ;  /* 0x0000002d00067c02 */ /* 0x018fe20008000f00 */
[----:B------:R3:W-:Y:S01]  /*30f0*/  @P3 STS.128 [R233], RZ ;  /* 0x000000ffe9003388 */ /* 0x0007e20000000c00 */
[----:B------:R-:W-:-:S03]  /*3100*/  MOV R7, UR39 ;  /* 0x0000002700077c02 */ /* 0x000fc60008000f00 */
[----:B------:R-:W-:-:S05]  /*3110*/  IMAD.WIDE.U32 R6, R22, UR28, R6 ;  /* 0x0000001c16067c25 */ /* 0x000fca000f8e0006 */
[----:B------:R-:W-:-:S03]  /*3120*/  IADD3 R7, R35, R7, RZ ;  /* 0x0000000723077210 */ /* 0x000fc60007ffe0ff */
[----:B------:R-:W-:-:S04]  /*3130*/  IMAD.WIDE.U32 R8, R34, UR56, R6 ;  /* 0x0000003822087c25 */ /* 0x000fc8000f8e0006 */
[----:B------:R-:W-:Y:S02]  /*3140*/  VIADD R9, R9, UR14 ;  /* 0x0000000e09097c36 */ /* 0x000fe40008000000 */
[----:B--2---:R-:W-:-:S03]  /*3150*/  IMAD.WIDE R6, R4, 0x2, R10 ;  /* 0x0000000204067825 */ /* 0x004fc600078e020a */
[----:B------:R-:W-:-:S04]  /*3160*/  LEA R6, P1, R8, R6, 0x1 ;  /* 0x0000000608067211 */ /* 0x000fc800078208ff */
[----:B------:R-:W-:Y:S01]  /*3170*/  LEA.HI.X R7, R8, R7, R9, 0x1, P1 ;  /* 0x0000000708077211 */ /* 0x000fe200008f0c09 */
[----:B------:R-:W-:Y:S01]  /*3180*/  @!P3 IMAD.MOV.U32 R9, RZ, RZ, R239 ;  /* 0x000000ffff09b224 */ /* 0x000fe200078e00ef */
        /* <DEDUP_REMOVED lines=21> */
.L_x_93:
[----:B------:R-:W-:Y:S05]  /*32e0*/  BSYNC B0 ;  /* 0x0000000000007941 */ /* 0x000fea0003800000 */
.L_x_92:
[----:B------:R1:W-:Y:S01]  /*32f0*/  @P0 STS.128 [R233+0x1000], RZ ;  /* 0x001000ffe9000388 */ /* 0x0003e20000000c00 */
[----:B------:R-:W-:Y:S03]  /*3300*/  BSSY B0, `(.L_x_94) ;  /* 0x0000029000007945 */ /* 0x000fe60003800000 */
[----:B------:R1:W-:Y:S04]  /*3310*/  @P0 STS.128 [R233+0x3000], RZ ;  /* 0x003000ffe9000388 */ /* 0x0003e80000000c00 */
[----:B------:R1:W-:Y:S04]  /*3320*/  @P0 STS.128 [R233+0x5000], RZ ;  /* 0x005000ffe9000388 */ /* 0x0003e80000000c00 */
[----:B------:R1:W-:Y:S01]  /*3330*/  @P0 STS.128 [R233+0x7000], RZ ;  /* 0x007000ffe9000388 */ /* 0x0003e20000000c00 */
[----:B------:R-:W-:Y:S05]  /*3340*/  @P0 BRA `(.L_x_95) ;  /* 0x0000000000900947 */ /* 0x000fea0003800000 */
[----:B------:R-:W-:Y:S01]  /*3350*/  USHF.L.U32 UR11, UR29, 0x5, URZ ;  /* 0x000000051d0b7899 */ /* 0x000fe2000800063f */
[----:B--23--:R-:W-:Y:S01]  /*3360*/  IMAD.U32 R9, RZ, RZ, UR28 ;  /* 0x0000001cff097e24 */ /* 0x00cfe2000f8e00ff */
[----:B------:R-:W-:Y:S01]  /*3370*/  UIMAD.WIDE.U32 UR12, UR28, 0x20, URZ ;  /* 0x000000201c0c78a5 */ /* 0x000fe2000f8e003f */
[----:B------:R-:W-:Y:S01]  /*3380*/  IMAD.U32 R8, RZ, RZ, UR29 ;  /* 0x0000001dff087e24 */ /* 0x000fe2000f8e00ff */
[----:B------:R2:W-:Y:S02]  /*3390*/  @P3 STS.128 [R233+0x1000], RZ ;  /* 0x001000ffe9003388 */ /* 0x0005e40000000c00 */
[----:B----4-:R-:W-:Y:S01]  /*33a0*/  IMAD.U32 R7, RZ, RZ, UR11 ;  /* 0x0000000bff077e24 */ /* 0x010fe2000f8e00ff */
[C---:B------:R-:W-:Y:S02]  /*33b0*/  @!P3 LEA R12, P0, R9.reuse, R237, 0x6 ;  /* 0x000000ed090cb211 */ /* 0x040fe400078030ff */
[----:B------:R-:W-:Y:S02]  /*33c0*/  IADD3 R6, P1, R20, UR12, RZ ;  /* 0x0000000c14067c10 */ /* 0x000fe4000ff3e0ff */
[----:B------:R-:W-:-:S02]  /*33d0*/  @!P3 LEA.HI.X R13, R9, R239, R8, 0x6, P0 ;  /* 0x000000ef090db211 */ /* 0x000fc400000f3408 */
[----:B------:R-:W-:Y:S02]  /*33e0*/  IADD3.X R7, R37, UR13, R7, P1, !PT ;  /* 0x0000000d25077c10 */ /* 0x000fe40008ffe407 */
[C---:B------:R-:W-:Y:S01]  /*33f0*/  @!P5 LEA R10, P1, R6.reuse, UR22, 0x1 ;  /* 0x00000016060adc11 */ /* 0x040fe2000f8208ff */
[----:B------:R-:W-:Y:S01]  /*3400*/  @!PT LDS RZ, [RZ] ;  /* 0x00000000fffff984 */ /* 0x000fe20000000800 */
[----:B------:R-:W-:Y:S01]  /*3410*/  @!PT LDS RZ, [RZ] ;  /* 0x00000000fffff984 */ /* 0x000fe20000000800 */
[----:B------:R-:W-:Y:S01]  /*3420*/  @!PT LDS RZ, [RZ] ;  /* 0x00000000fffff984 */ /* 0x000fe20000000800 */
[----:B------:R2:W-:Y:S01]  /*3430*/  @!P3 LDGSTS.E.BYPASS.LTC128B.128 [R233+0x1000], desc[UR8][R12.64] ;  /* 0x010000000ce9bfae */ /* 0x0005e2000b901d48 */
[C---:B------:R-:W-:Y:S02]  /*3440*/  @!P4 LEA R8, P0, R6.reuse, UR22, 0x1 ;  /* 0x000000160608cc11 */ /* 0x040fe4000f8008ff */
[C-C-:B------:R-:W-:Y:S01]  /*3450*/  @!P5 LEA.HI.X R11, R6.reuse, UR23, R7.reuse, 0x1, P1 ;  /* 0x00000017060bdc11 */ /* 0x140fe200088f0c07 */
[----:B------:R2:W-:Y:S01]  /*3460*/  @P5 STS.128 [R233+0x3000], RZ ;  /* 0x003000ffe9005388 */ /* 0x0005e20000000c00 */
[----:B------:R-:W-:-:S03]  /*3470*/  @!P4 LEA.HI.X R9, R6, UR23, R7, 0x1, P0 ;  /* 0x000000170609cc11 */ /* 0x000fc600080f0c07 */
        /* <DEDUP_REMOVED lines=11> */
[----:B--2---:R-:W-:-:S04]  /*3530*/  LEA R8, P0, R6, UR22, 0x1 ;  /* 0x0000001606087c11 */ /* 0x004fc8000f8008ff */
[----:B------:R-:W-:-:S05]  /*3540*/  LEA.HI.X R9, R6, UR23, R7, 0x1, P0 ;  /* 0x0000001706097c11 */ /* 0x000fca00080f0c07 */
[----:B------:R-:W-:Y:S01]  /*3550*/  @!PT LDS RZ, [RZ] ;  /* 0x00000000fffff984 */ /* 0x000fe20000000800 */
[----:B------:R-:W-:Y:S01]  /*3560*/  @!PT LDS RZ, [RZ] ;  /* 0x00000000fffff984 */ /* 0x000fe20000000800 */
[----:B------:R-:W-:Y:S01]  /*3570*/  @!PT LDS RZ, [RZ] ;  /* 0x00000000fffff984 */ /* 0x000fe20000000800 */
[----:B------:R2:W-:Y:S04]  /*3580*/  LDGSTS.E.BYPASS.LTC128B.128 [R233+0x7000], desc[UR8][R8.64+0x180] ;  /* 0x0700018008e97fae */ /* 0x0005e8000b901d48 */
.L_x_95:
[----:B------:R-:W-:Y:S05]  /*3590*/  BSYNC B0 ;  /* 0x0000000000007941 */ /* 0x000fea0003800000 */
.L_x_94:
[----:B------:R1:W-:Y:S01]  /*35a0*/  @P2 STS.128 [R233+0x10000], RZ ;  /* 0x010000ffe9002388 */ /* 0x0003e20000000c00 */
[----:B------:R-:W-:Y:S03]  /*35b0*/  BSSY B0, `(.L_x_96) ;  /* 0x000003c000007945 */ /* 0x000fe60003800000 */
[----:B------:R1:W-:Y:S04]  /*35c0*/  @P2 STS.128 [R233+0x11000], RZ ;  /* 0x011000ffe9002388 */ /* 0x0003e80000000c00 */
[----:B------:R1:W-:Y:S04]  /*35d0*/  @P2 STS.128 [R233+0x12000], RZ ;  /* 0x012000ffe9002388 */ /* 0x0003e80000000c00 */
[----:B------:R1:W-:Y:S01]  /*35e0*/  @P2 STS.128 [R233+0x13000], RZ ;  /* 0x013000ffe9002388 */ /* 0x0003e20000000c00 */
[----:B------:R-:W-:Y:S05]  /*35f0*/  @P2 BRA `(.L_x_97) ;  /* 0x0000000000dc2947 */ /* 0x000fea0003800000 */
[----:B--234-:R-:W-:Y:S01]  /*3600*/  LOP3.LUT R6, R26, 0x1, RZ, 0xc0, !PT ;  /* 0x000000011a067812 */ /* 0x01cfe200078ec0ff */
[----:B------:R-:W-:Y:S01]  /*3610*/  ULDC.64 UR10, c[0x0][0x260] ;  /* 0x00009800000a7ab9 */ /* 0x000fe20000000a00 */
[----:B------:R-:W-:Y:S02]  /*3620*/  P2R R14, PR, RZ, 0x8 ;  /* 0x00000008ff0e7803 */ /* 0x000fe40000000000 */
[----:B------:R-:W-:Y:S01]  /*3630*/  ISETP.NE.U32.AND P3, PT, R6, 0x1, PT ;  /* 0x000000010600780c */ /* 0x000fe20003f65070 */
[----:B------:R-:W-:Y:S01]  /*3640*/  IMAD.U32 R6, RZ, RZ, UR25 ;  /* 0x00000019ff067e24 */ /* 0x000fe2000f8e00ff */
[----:B------:R-:W-:Y:S02]  /*3650*/  LOP3.LUT R7, R26, 0xff, RZ, 0xc0, !PT ;  /* 0x000000ff1a077812 */ /* 0x000fe400078ec0ff */
[----:B------:R-:W-:Y:S02]  /*3660*/  IADD3 R0, P0, R0, UR25, RZ ;  /* 0x0000001900007c10 */ /* 0x000fe4000ff1e0ff */
[----:B------:R-:W-:-:S02]  /*3670*/  LOP3.LUT P2, RZ, R7, 0x2, RZ, 0xc0, !PT ;  /* 0x0000000207ff7812 */ /* 0x000fc4000784c0ff */
[----:B------:R-:W-:Y:S01]  /*3680*/  LOP3.LUT P1, RZ, R7, 0x4, RZ, 0xc0, !PT ;  /* 0x0000000407ff7812 */ /* 0x000fe2000782c0ff */
[----:B------:R-:W-:Y:S01]  /*3690*/  IMAD.WIDE.U32 R4, R0, UR34, R4 ;  /* 0x0000002200047c25 */ /* 0x000fe2000f8e0004 */
[----:B------:R-:W-:Y:S02]  /*36a0*/  LEA.HI.X.SX32 R6, R6, R39, 0x1, P0 ;  /* 0x0000002706067211 */ /* 0x000fe400000f0eff */
[----:B------:R-:W-:Y:S01]  /*36b0*/  P2R R15, PR, RZ, 0x10 ;  /* 0x00000010ff0f7803 */ /* 0x000fe20000000000 */
[----:B------:R-:W2:Y:S01]  /*36c0*/  @!P3 LDC.64 R12, c[0x0][0x218] ;  /* 0x00008600ff0cbb82 */ /* 0x000ea20000000a00 */
[----:B------:R-:W-:Y:S01]  /*36d0*/  IADD3 R4, P0, R4, UR41, RZ ;  /* 0x0000002904047c10 */ /* 0x000fe2000ff1e0ff */
[----:B------:R-:W-:-:S04]  /*36e0*/  IMAD R6, R6, UR34, RZ ;  /* 0x0000002206067c24 */ /* 0x000fc8000f8e02ff */
[----:B------:R-:W-:Y:S02]  /*36f0*/  IMAD R6, R0, UR35, R6 ;  /* 0x0000002300067c24 */ /* 0x000fe4000f8e0206 */
[----:B------:R-:W3:Y:S01]  /*3700*/  @P2 LDC.64 R10, c[0x0][0x218] ;  /* 0x00008600ff0a2b82 */ /* 0x000ee20000000a00 */
[----:B------:R-:W-:Y:S02]  /*3710*/  IMAD R0, R38, UR10, RZ ;  /* 0x0000000a26007c24 */ /* 0x000fe4000f8e02ff */
[----:B------:R-:W-:Y:S02]  /*3720*/  IADD3.X R5, R5, UR43, R6, P0, !PT ;  /* 0x0000002b05057c10 */ /* 0x000fe400087fe406 */
[----:B------:R-:W-:-:S03]  /*3730*/  IMAD R0, R23, UR11, R0 ;  /* 0x0000000b17007c24 */ /* 0x000fc6000f8e0200 */
[----:B------:R-:W4:Y:S01]  /*3740*/  @P1 LDC.64 R8, c[0x0][0x218] ;  /* 0x00008600ff081b82 */ /* 0x000f220000000a00 */
[----:B------:R-:W-:-:S04]  /*3750*/  IMAD.WIDE.U32 R4, R23, UR10, R4 ;  /* 0x0000000a17047c25 */ /* 0x000fc8000f8e0004 */
[----:B------:R-:W-:Y:S01]  /*3760*/  IMAD.IADD R0, R5, 0x1, R0 ;  /* 0x0000000105007824 */ /* 0x000fe200078e0200 */
[----:B--2---:R-:W-:-:S04]  /*3770*/  @!P3 LEA R12, P0, R4, R12, 0x1 ;  /* 0x0000000c040cb211 */ /* 0x004fc800078008ff */
[C---:B------:R-:W-:Y:S02]  /*3780*/  @!P3 LEA.HI.X R13, R4.reuse, R13, R0, 0x1, P0 ;  /* 0x0000000d040db211 */ /* 0x040fe400000f0c00 */
[----:B---3--:R-:W-:-:S03]  /*3790*/  @P2 LEA R10, P0, R4, R10, 0x1 ;  /* 0x0000000a040a2211 */ /* 0x008fc600078008ff */
[----:B------:R-:W-:Y:S01]  /*37a0*/  @!PT LDS RZ, [RZ] ;  /* 0x00000000fffff984 */ /* 0x000fe20000000800 */
[----:B------:R-:W-:Y:S01]  /*37b0*/  @!PT LDS RZ, [RZ] ;  /* 0x00000000fffff984 */ /* 0x000fe20000000800 */
[----:B------:R-:W-:Y:S01]  /*37c0*/  @!PT LDS RZ, [RZ] ;  /* 0x00000000fffff984 */ /* 0x000fe20000000800 */
[----:B------:R2:W-:Y:S01]  /*37d0*/  @!P3 LDGSTS.E.BYPASS.LTC128B.128 [R233+0x10000], desc[UR8][R12.64] ;  /* 0x100000000ce9bfae */ /* 0x0005e2000b901d48 */
[----:B------:R-:W-:-:S03]  /*37e0*/  @P2 LEA.HI.X R11, R4, R11, R0, 0x1, P0 ;  /* 0x0000000b040b2211 */ /* 0x000fc600000f0c00 */
[----:B------:R2:W-:Y:S01]  /*37f0*/  @P3 STS.128 [R233+0x10000], RZ ;  /* 0x010000ffe9003388 */ /* 0x0005e20000000c00 */
[----:B------:R-:W-:Y:S02]  /*3800*/  ISETP.NE.AND P3, PT, R14, RZ, PT ;  /* 0x000000ff0e00720c */ /* 0x000fe40003f65270 */
[C---:B----4-:R-:W-:Y:S01]  /*3810*/  @P1 LEA R8, P0, R4.reuse, R8, 0x1 ;  /* 0x0000000804081211 */ /* 0x050fe200078008ff */
[----:B------:R-:W-:Y:S01]  /*3820*/  @!PT LDS RZ, [RZ] ;  /* 0x00000000fffff984 */ /* 0x000fe20000000800 */
[----:B------:R-:W-:Y:S01]  /*3830*/  @!PT LDS RZ, [RZ] ;  /* 0x00000000fffff984 */ /* 0x000fe20000000800 */
[----:B------:R-:W-:Y:S01]  /*3840*/  @!PT LDS RZ, [RZ] ;  /* 0x00000000fffff984 */ /* 0x000fe20000000800 */
[----:B------:R2:W-:Y:S03]  /*3850*/  @P2 LDGSTS.E.BYPASS.LTC128B.128 [R233+0x11000], desc[UR8][R10.64+0x80] ;  /* 0x110000800ae92fae */ /* 0x0005e6000b901d48 */
[----:B------:R-:W-:Y:S01]  /*3860*/  @P1 LEA.HI.X R9, R4, R9, R0, 0x1, P0 ;  /* 0x0000000904091211 */ /* 0x000fe200000f0c00 */
[----:B------:R2:W-:Y:S01]  /*3870*/  @!P2 STS.128 [R233+0x11000], RZ ;  /* 0x011000ffe900a388 */ /* 0x0005e20000000c00 */
[----:B------:R-:W-:-:S03]  /*3880*/  LOP3.LUT P0, RZ, R7, 0x8, RZ, 0xc0, !PT ;  /* 0x0000000807ff7812 */ /* 0x000fc6000780c0ff */
[----:B------:R-:W-:Y:S01]  /*3890*/  @!PT LDS RZ, [RZ] ;  /* 0x00000000fffff984 */ /* 0x000fe20000000800 */
[----:B------:R-:W-:Y:S01]  /*38a0*/  @!PT LDS RZ, [RZ] ;  /* 0x00000000fffff984 */ /* 0x000fe20000000800 */
[----:B------:R-:W-:Y:S01]  /*38b0*/  @!PT LDS RZ, [RZ] ;  /* 0x00000000fffff984 */ /* 0x000fe20000000800 */
[----:B------:R2:W-:Y:S04]  /*38c0*/  @P1 LDGSTS.E.BYPASS.LTC128B.128 [R233+0x12000], desc[UR8][R8.64+0x100] ;  /* 0x1200010008e91fae */ /* 0x0005e8000b901d48 */
[----:B------:R2:W-:Y:S06]  /*38d0*/  @!P1 STS.128 [R233+0x12000], RZ ;  /* 0x012000ffe9009388 */ /* 0x0005ec0000000c00 */
[----:B------:R-:W3:Y:S02]  /*38e0*/  @P0 LDC.64 R6, c[0x0][0x218] ;  /* 0x00008600ff060b82 */ /* 0x000ee40000000a00 */
[----:B---3--:R-:W-:-:S04]  /*38f0*/  @P0 LEA R6, P4, R4, R6, 0x1 ;  /* 0x0000000604060211 */ /* 0x008fc800078808ff */
[----:B------:R-:W-:Y:S02]  /*3900*/  @P0 LEA.HI.X R7, R4, R7, R0, 0x1, P4 ;  /* 0x0000000704070211 */ /* 0x000fe400020f0c00 */
[----:B------:R-:W-:-:S03]  /*3910*/  ISETP.NE.AND P4, PT, R15, RZ, PT ;  /* 0x000000ff0f00720c */ /* 0x000fc60003f85270 */
[----:B------:R-:W-:Y:S01]  /*3920*/  @!PT LDS RZ, [RZ] ;  /* 0x00000000fffff984 */ /* 0x000fe20000000800 */
[----:B------:R-:W-:Y:S01]  /*3930*/  @!PT LDS RZ, [RZ] ;  /* 0x00000000fffff984 */ /* 0x000fe20000000800 */
[----:B------:R-:W-:Y:S01]  /*3940*/  @!PT LDS RZ, [RZ] ;  /* 0x00000000fffff984 */ /* 0x000fe20000000800 */
[----:B------:R2:W-:Y:S04]  /*3950*/  @P0 LDGSTS.E.BYPASS.LTC128B.128 [R233+0x13000], desc[UR8][R6.64+0x180] ;  /* 0x1300018006e90fae */ /* 0x0005e8000b901d48 */
[----:B------:R2:W-:Y:S04]  /*3960*/  @!P0 STS.128 [R233+0x13000], RZ ;  /* 0x013000ffe9008388 */ /* 0x0005e80000000c00 */
.L_x_97:
[----:B------:R-:W-:Y:S05]  /*3970*/  BSYNC B0 ;  /* 0x0000000000007941 */ /* 0x000fea0003800000 */
.L_x_96:
[----:B------:R-:W0:Y:S01]  /*3980*/  LDGDEPBAR ;  /* 0x00000000000079af */ /* 0x000e220000000000 */
[----:B------:R-:W-:Y:S01]  /*3990*/  UIADD3 UR10, UR4, 0x14000, URZ ;  /* 0x00014000040a7890 */ /* 0x000fe2000fffe03f */
[----:B------:R-:W-:Y:S01]  /*39a0*/  IMAD.MOV.U32 R0, RZ, RZ, 0x20 ;  /* 0x00000020ff007424 */ /* 0x000fe200078e00ff */
[C---:B------:R-:W-:Y:S01]  /*39b0*/  LOP3.LUT P1, RZ, R36.reuse, 0x4, RZ, 0xc0, !PT ;  /* 0x0000000424ff7812 */ /* 0x040fe2000782c0ff */
[----:B------:R-:W-:Y:S01]  /*39c0*/  IMAD.MOV.U32 R192, RZ, RZ, 0x40 ;  /* 0x00000040ffc07424 */ /* 0x000fe200078e00ff */
[----:B------:R-:W-:Y:S01]  /*39d0*/  LOP3.LUT P0, RZ, R36, 0x2, RZ, 0xc0, !PT ;  /* 0x0000000224ff7812 */ /* 0x000fe2000780c0ff */
[----:B------:R-:W-:Y:S01]  /*39e0*/  IMAD.SHL.U32 R244, R249, 0x4, RZ ;  /* 0x00000004f9f47824 */ /* 0x000fe200078e00ff */
[----:B------:R-:W-:Y:S02]  /*39f0*/  LEA R4, R230, UR10, 0x1 ;  /* 0x0000000ae6047c11 */ /* 0x000fe4000f8e08ff */
[----:B------:R-:W-:Y:S02]  /*3a00*/  CS2R R126, SRZ ;  /* 0x00000000007e7805 */ /* 0x000fe4000001ff00 */
[----:B------:R-:W-:-:S02]  /*3a10*/  SEL R0, R0, 0xffffffe0, !P0 ;  /* 0xffffffe000007807 */ /* 0x000fc40004000000 */
[----:B------:R-:W-:Y:S02]  /*3a20*/  CS2R R124, SRZ ;  /* 0x00000000007c7805 */ /* 0x000fe4000001ff00 */
[----:B------:R-:W-:Y:S02]  /*3a30*/  SEL R192, R192, 0xffffffc0, !P1 ;  /* 0xffffffc0c0c07807 */ /* 0x000fe40004800000 */
[----:B------:R-:W-:Y:S02]  /*3a40*/  CS2R R130, SRZ ;  /* 0x0000000000827805 */ /* 0x000fe4000001ff00 */
[----:B------:R-:W-:Y:S02]  /*3a50*/  LEA R180, R230, UR4, 0x1 ;  /* 0x00000004e6b47c11 */ /* 0x000fe4000f8e08ff */
[----:B------:R-:W-:Y:S02]  /*3a60*/  CS2R R128, SRZ ;  /* 0x0000000000807805 */ /* 0x000fe4000001ff00 */
[----:B------:R-:W-:-:S02]  /*3a70*/  IADD3 R192, R0, R4, R192 ;  /* 0x0000000400c07210 */ /* 0x000fc40007ffe0c0 */
[----:B------:R-:W-:Y:S02]  /*3a80*/  CS2R R122, SRZ ;  /* 0x00000000007a7805 */ /* 0x000fe4000001ff00 */
[----:B------:R-:W-:Y:S02]  /*3a90*/  CS2R R120, SRZ ;  /* 0x0000000000787805 */ /* 0x000fe4000001ff00 */
[----:B------:R-:W-:Y:S02]  /*3aa0*/  CS2R R118, SRZ ;  /* 0x0000000000767805 */ /* 0x000fe4000001ff00 */
[----:B------:R-:W-:Y:S02]  /*3ab0*/  CS2R R116, SRZ ;  /* 0x0000000000747805 */ /* 0x000fe4000001ff00 */
[----:B------:R-:W-:Y:S02]  /*3ac0*/  CS2R R110, SRZ ;  /* 0x00000000006e7805 */ /* 0x000fe4000001ff00 */
[----:B------:R-:W-:-:S02]  /*3ad0*/  CS2R R108, SRZ ;  /* 0x00000000006c7805 */ /* 0x000fc4000001ff00 */
[----:B------:R-:W-:Y:S02]  /*3ae0*/  CS2R R114, SRZ ;  /* 0x0000000000727805 */ /* 0x000fe4000001ff00 */
        /* <DEDUP_REMOVED lines=22> */
[----:B--2-4-:R-:W-:Y:S02]  /*3c50*/  CS2R R12, SRZ ;  /* 0x00000000000c7805 */ /* 0x014fe4000001ff00 */
[----:B------:R-:W-:Y:S01]  /*3c60*/  SHF.L.U64.HI R243, R249, 0x2, R243 ;  /* 0x00000002f9f37819 */ /* 0x000fe200000102f3 */
[----:B------:R-:W-:Y:S01]  /*3c70*/  ULDC UR10, c[0x0][0x394] ;  /* 0x0000e500000a7ab9 */ /* 0x000fe20000000800 */
[----:B------:R-:W-:Y:S01]  /*3c80*/  ULDC UR23, c[0x0][0x398] ;  /* 0x0000e60000177ab9 */ /* 0x000fe20000000800 */
[----:B------:R2:W4:Y:S01]  /*3c90*/  LDSM.16.M88.4 R132, [R180+0x14000] ;  /* 0x01400000b484783b */ /* 0x0005220000000200 */
[----:B------:R-:W-:Y:S01]  /*3ca0*/  UIADD3 UR22, UR52, -UR47, -UR5 ;  /* 0x8000002f34167290 */ /* 0x000fe2000fffe805 */
[----:B------:R-:W-:Y:S02]  /*3cb0*/  UMOV UR13, UR10 ;  /* 0x0000000a000d7c82 */ /* 0x000fe40008000000 */
[----:B------:R2:W1:Y:S01]  /*3cc0*/  LDSM.16.M88.4 R148, [R180+0x15000] ;  /* 0x01500000b494783b */ /* 0x0004620000000200 */
[----:B------:R-:W-:Y:S01]  /*3cd0*/  ULDC UR25, c[0x0][0x2dc] ;  /* 0x0000b70000197ab9 */ /* 0x000fe20000000800 */
[----:B------:R-:W-:-:S02]  /*3ce0*/  ULDC UR21, c[0x0][0x2ec] ;  /* 0x0000bb0000157ab9 */ /* 0x000fc40000000800 */
        /* <DEDUP_REMOVED lines=13> */
[----:B----4-:R2:W1:Y:S02]  /*3dc0*/  LDSM.16.M88.4 R188, [R226+0x3000] ;  /* 0x00300000e2bc783b */ /* 0x0104640000000200 */
.L_x_102:
[----:B------:R-:W0:Y:S01]  /*3dd0*/  LDGDEPBAR ;  /* 0x00000000000079af */ /* 0x000e220000000000 */
[----:B------:R-:W-:Y:S01]  /*3de0*/  LEA R0, R230, UR4, 0x1 ;  /* 0x00000004e6007c11 */ /* 0x000fe2000f8e08ff */
[----:B------:R-:W-:Y:S01]  /*3df0*/  USHF.L.U32 UR12, UR6, 0x6, URZ ;  /* 0x00000006060c7899 */ /* 0x000fe2000800063f */
[----:B------:R-:W-:Y:S01]  /*3e00*/  IADD3 R60, P0, R244, UR18, RZ ;  /* 0x00000012f43c7c10 */ /* 0x000fe2000ff1e0ff */
[----:B------:R-:W-:Y:S02]  /*3e10*/  USHF.L.U32 UR10, UR30, 0x5, URZ ;  /* 0x000000051e0a7899 */ /* 0x000fe4000800063f */
[----:B------:R-:W-:Y:S01]  /*3e20*/  UISETP.GE.AND UP0, UPT, UR12, UR22, UPT ;  /* 0x000000160c00728c */ /* 0x000fe2000bf06270 */
[----:B------:R-:W-:Y:S01]  /*3e30*/  IADD3.X R61, R243, UR17, RZ, P0, !PT ;  /* 0x00000011f33d7c10 */ /* 0x000fe200087fe4ff */
[----:B------:R-:W-:Y:S04]  /*3e40*/  UMOV UR11, UR59 ;  /* 0x0000003b000b7c82 */ /* 0x000fe80008000000 */
[----:B------:R-:W-:Y:S01]  /*3e50*/  PLOP3.LUT P0, PT, PT, PT, UP0, 0x80, 0x0 ;  /* 0x000000000000781c */ /* 0x000fe20003f0f008 */
[----:B------:R-:W-:Y:S04]  /*3e60*/  DEPBAR.LE SB0, 0x0 ;  /* 0x000080000000791a */ /* 0x000fe80000000000 */
[----:B------:R-:W-:Y:S06]  /*3e70*/  BAR.SYNC.DEFER_BLOCKING 0x0 ;  /* 0x0000000000007b1d */ /* 0x000fec0000010000 */
[----:B-1-3--:R-:W-:Y:S04]  /*3e80*/  LDSM.16.M88.4 R8, [R2] ;  /* 0x000000000208783b */ /* 0x00afe80000000200 */
[----:B------:R-:W3:Y:S04]  /*3e90*/  LDSM.16.M88.4 R44, [R0+0x10000] ;  /* 0x01000000002c783b */ /* 0x000ee80000000200 */
[----:B------:R-:W-:Y:S04]  /*3ea0*/  LDSM.16.M88.4 R48, [R220] ;  /* 0x00000000dc30783b */ /* 0x000fe80000000200 */
[----:B------:R-:W4:Y:S04]  /*3eb0*/  LDSM.16.M88.4 R52, [R225+-0x4000] ;  /* 0xffc00000e134783b */ /* 0x000f280000000200 */
[----:B------:R-:W-:Y:S04]  /*3ec0*/  LDSM.16.M88.4 R56, [R226+-0x4000] ;  /* 0xffc00000e238783b */ /* 0x000fe80000000200 */
[----:B-----5:R1:W5:Y:S01]  /*3ed0*/  LDG.E R62, desc[UR8][R60.64] ;  /* 0x000000083c3e7981 */ /* 0x020362000c1e1900 */
[C---:B---3--:R-:W-:Y:S03]  /*3ee0*/  HMMA.16816.F32.BF16 R4, R8.reuse, R44, RZ ;  /* 0x0000002c0804723c */ /* 0x048fe600000418ff */
[----:B------:R3:W5:Y:S03]  /*3ef0*/  LDG.E R60, desc[UR8][R60.64+0x20] ;  /* 0x000020083c3c7981 */ /* 0x000766000c1e1900 */
[----:B------:R-:W-:Y:S01]  /*3f00*/  HMMA.16816.F32.BF16 R8, R8, R46, RZ ;  /* 0x0000002e0808723c */ /* 0x000fe200000418ff */
[----:B------:R-:W2:Y:S11]  /*3f10*/  LDSM.16.M88.4 R44, [R224] ;  /* 0x00000000e02c783b */ /* 0x000eb60000000200 */
[----:B------:R-:W-:Y:S06]  /*3f20*/  @!UPT UIADD3 URZ, URZ, URZ, URZ ;  /* 0x0000003f3f3ff290 */ /* 0x000fec000fffe03f */
[C---:B----4-:R-:W-:Y:S06]  /*3f30*/  HMMA.16816.F32.BF16 R4, R48.reuse, R52, R4 ;  /* 0x000000343004723c */ /* 0x050fec0000041804 */
[----:B------:R-:W-:Y:S01]  /*3f40*/  HMMA.16816.F32.BF16 R8, R48, R54, R8 ;  /* 0x000000363008723c */ /* 0x000fe20000041808 */
[----:B------:R-:W-:Y:S04]  /*3f50*/  LDSM.16.M88.4 R48, [R223] ;  /* 0x00000000df30783b */ /* 0x000fe80000000200 */
[----:B------:R-:W4:Y:S11]  /*3f60*/  LDSM.16.M88.4 R52, [R227+-0x4000] ;  /* 0xffc00000e334783b */ /* 0x000f360000000200 */
        /* <DEDUP_REMOVED lines=62> */
[----:B------:R-:W-:Y:S11]  /*4350*/  HMMA.16816.F32.BF16 R8, R44, R58, R8 ;  /* 0x0000003a2c08723c */ /* 0x000ff60000041808 */
[----:B------:R-:W-:Y:S07]  /*4360*/  @!UPT UIADD3 URZ, URZ, URZ, URZ ;  /* 0x0000003f3f3ff290 */ /* 0x000fee000fffe03f */
[C---:B----4-:R-:W-:Y:S06]  /*4370*/  HMMA.16816.F32.BF16 R4, R48.reuse, R52, R4 ;  /* 0x000000343004723c */ /* 0x050fec0000041804 */
[----:B------:R-:W-:Y:S01]  /*4380*/  HMMA.16816.F32.BF16 R8, R48, R54, R8 ;  /* 0x000000363008723c */ /* 0x000fe20000041808 */
[----:B------:R-:W-:Y:S11]  /*4390*/  @!UPT UIADD3 URZ, URZ, URZ, URZ ;  /* 0x0000003f3f3ff290 */ /* 0x000ff6000fffe03f */
[----:B------:R-:W-:Y:S01]  /*43a0*/  @!UPT UIADD3 URZ, URZ, URZ, URZ ;  /* 0x0000003f3f3ff290 */ /* 0x000fe2000fffe03f */
[----:B-1-3--:R-:W-:Y:S11]  /*43b0*/  @!P0 BRA `(.L_x_98) ;  /* 0x00000000002c8947 */ /* 0x00aff60003800000 */
[----:B------:R-:W-:Y:S02]  /*43c0*/  UIADD3 UR11, -UR5, UR7, UR10 ;  /* 0x00000007050b7290 */ /* 0x000fe4000fffe10a */
[----:B------:R-:W-:Y:S02]  /*43d0*/  UIADD3 UR19, UR10, 0x20, URZ ;  /* 0x000000200a137890 */ /* 0x000fe4000fffe03f */
[----:B------:R-:W-:Y:S02]  /*43e0*/  UIADD3 UR14, UR12, 0x40, URZ ;  /* 0x000000400c0e7890 */ /* 0x000fe4000fffe03f */
[----:B------:R-:W-:Y:S02]  /*43f0*/  UIADD3 UR11, UR11, UR13, URZ ;  /* 0x0000000d0b0b7290 */ /* 0x000fe4000fffe03f */
[----:B------:R-:W-:Y:S02]  /*4400*/  IMAD.U32 R0, RZ, RZ, UR19 ;  /* 0x00000013ff007e24 */ /* 0x000fe4000f8e00ff */
[----:B------:R-:W-:Y:S03]  /*4410*/  UISETP.GE.AND UP0, UPT, UR14, UR11, UPT ;  /* 0x0000000b0e00728c */ /* 0x000fe6000bf06270 */
[----:B------:R-:W-:Y:S01]  /*4420*/  ISETP.LT.AND P0, PT, R0, UR5, PT ;  /* 0x0000000500007c0c */ /* 0x000fe2000bf01270 */
[----:B------:R-:W-:Y:S02]  /*4430*/  UMOV UR11, UR13 ;  /* 0x0000000d000b7c82 */ /* 0x000fe40008000000 */
[----:B------:R-:W-:Y:S11]  /*4440*/  PLOP3.LUT P1, PT, PT, PT, UP0, 0x80, 0x0 ;  /* 0x000000000000781c */ /* 0x000ff60003f2f008 */
[----:B------:R-:W-:Y:S02]  /*4450*/  @!UPT UIADD3 URZ, URZ, URZ, URZ ;  /* 0x0000003f3f3ff290 */ /* 0x000fe4000fffe03f */
[----:B------:R-:W-:Y:S05]  /*4460*/  @!P1 BRA P0, `(.L_x_99) ;  /* 0x0000000000a49947 */ /* 0x000fea0000000000 */
.L_x_98:
[----:B------:R-:W-:Y:S01]  /*4470*/  UIADD3 UR14, UR5, 0x1, -UR7 ;  /* 0x00000001050e7890 */ /* 0x000fe2000fffe807 */
[----:B------:R-:W-:Y:S01]  /*4480*/  VIADD R45, R249, UR12 ;  /* 0x0000000cf92d7c36 */ /* 0x000fe20008000000 */
[----:B------:R-:W-:Y:S01]  /*4490*/  UIADD3 UR13, -UR11, UR5, -UR7 ;  /* 0x000000050b0d7290 */ /* 0x000fe2000fffe907 */
[----:B------:R-:W-:Y:S01]  /*44a0*/  VIADD R0, R250, UR10 ;  /* 0x0000000afa007c36 */ /* 0x000fe20008000000 */
[----:B------:R-:W-:Y:S01]  /*44b0*/  UIADD3 UR19, UR14, UR23, URZ ;  /* 0x000000170e137290 */ /* 0x000fe2000fffe03f */
[----:B------:R-:W-:Y:S02]  /*44c0*/  IMAD.U32 R50, RZ, RZ, UR23 ;  /* 0x00000017ff327e24 */ /* 0x000fe4000f8e00ff */
[C---:B------:R-:W-:Y:S01]  /*44d0*/  VIADD R49, R0.reuse, 0x1 ;  /* 0x0000000100317836 */ /* 0x040fe20000000000 */
[----:B------:R-:W-:Y:S01]  /*44e0*/  VIADDMNMX R44, R45, UR13, RZ, !PT ;  /* 0x0000000d2d2c7c46 */ /* 0x000fe2000f8001ff */
[C---:B------:R-:W-:Y:S02]  /*44f0*/  VIADD R48, R0.reuse, 0x8 ;  /* 0x0000000800307836 */ /* 0x040fe40000000000 */
[----:B------:R-:W-:Y:S01]  /*4500*/  IMAD.U32 R46, RZ, RZ, UR19 ;  /* 0x00000013ff2e7e24 */ /* 0x000fe2000f8e00ff */
[CC--:B------:R-:W-:Y:S01]  /*4510*/  ISETP.GE.AND P1, PT, R0.reuse, R44.reuse, PT ;  /* 0x0000002c0000720c */ /* 0x0c0fe20003f26270 */
[----:B------:R-:W-:Y:S01]  /*4520*/  VIADD R47, R0, 0x9 ;  /* 0x00000009002f7836 */ /* 0x000fe20000000000 */
[----:B------:R-:W-:Y:S02]  /*4530*/  ISETP.GE.AND P0, PT, R49, R44, PT ;  /* 0x0000002c3100720c */ /* 0x000fe40003f06270 */
[C---:B------:R-:W-:Y:S01]  /*4540*/  VIADDMNMX R46, R45.reuse, R46, UR5, PT ;  /* 0x000000052d2e7e46 */ /* 0x040fe2000b80012e */
[----:B------:R-:W-:Y:S01]  /*4550*/  VIADD R45, R45, 0x8 ;  /* 0x000000082d2d7836 */ /* 0x000fe20000000000 */
[----:B------:R-:W-:Y:S02]  /*4560*/  ISETP.GE.AND P2, PT, R48, R44, PT ;  /* 0x0000002c3000720c */ /* 0x000fe40003f46270 */
[-C--:B------:R-:W-:Y:S02]  /*4570*/  ISETP.GE.OR P1, PT, R0, R46.reuse, !P1 ;  /* 0x0000002e0000720c */ /* 0x080fe40004f26670 */
[----:B------:R-:W-:Y:S02]  /*4580*/  IADD3 R50, R45, UR14, R50 ;  /* 0x0000000e2d327c10 */ /* 0x000fe4000fffe032 */
[----:B------:R-:W-:Y:S02]  /*4590*/  ISETP.GE.OR P0, PT, R49, R46, !P0 ;  /* 0x0000002e3100720c */ /* 0x000fe40004706670 */
[----:B------:R-:W-:Y:S01]  /*45a0*/  VIADDMNMX R45, R45, UR13, RZ, !PT ;  /* 0x0000000d2d2d7c46 */ /* 0x000fe2000f8001ff */
[----:B------:R-:W-:Y:S01]  /*45b0*/  UMOV UR13, UR11 ;  /* 0x0000000b000d7c82 */ /* 0x000fe20008000000 */
[----:B------:R-:W-:Y:S02]  /*45c0*/  FSEL R4, R4, -INF , !P1 ;  /* 0xff80000004047808 */ /* 0x000fe40004800000 */
[----:B------:R-:W-:Y:S02]  /*45d0*/  ISETP.GE.AND P1, PT, R47, R44, PT ;  /* 0x0000002c2f00720c */ /* 0x000fe40003f26270 */
[----:B------:R-:W-:Y:S02]  /*45e0*/  FSEL R5, R5, -INF , !P0 ;  /* 0xff80000005057808 */ /* 0x000fe40004000000 */
[----:B------:R-:W-:Y:S02]  /*45f0*/  VIMNMX R44, R50, UR5, PT ;  /* 0x00000005322c7c48 */ /* 0x000fe4000bfe0100 */
[-C--:B------:R-:W-:Y:S02]  /*4600*/  ISETP.GE.AND P0, PT, R0, R45.reuse, PT ;  /* 0x0000002d0000720c */ /* 0x080fe40003f06270 */
[-C--:B------:R-:W-:Y:S02]  /*4610*/  ISETP.GE.OR P2, PT, R48, R46.reuse, !P2 ;  /* 0x0000002e3000720c */ /* 0x080fe40005746670 */
[----:B------:R-:W-:Y:S02]  /*4620*/  ISETP.GE.OR P1, PT, R47, R46, !P1 ;  /* 0x0000002e2f00720c */ /* 0x000fe40004f26670 */
[-C--:B------:R-:W-:Y:S02]  /*4630*/  ISETP.GE.OR P0, PT, R0, R44.reuse, !P0 ;  /* 0x0000002c0000720c */ /* 0x080fe40004706670 */
[----:B------:R-:W-:Y:S02]  /*4640*/  FSEL R8, R8, -INF , !P2 ;  /* 0xff80000008087808 */ /* 0x000fe40005000000 */
[----:B------:R-:W-:Y:S02]  /*4650*/  FSEL R9, R9, -INF , !P1 ;  /* 0xff80000009097808 */ /* 0x000fe40004800000 */
[----:B------:R-:W-:Y:S02]  /*4660*/  FSEL R6, R6, -INF , !P0 ;  /* 0xff80000006067808 */ /* 0x000fe40004000000 */
[-C--:B------:R-:W-:Y:S02]  /*4670*/  ISETP.GE.AND P2, PT, R49, R45.reuse, PT ;  /* 0x0000002d3100720c */ /* 0x080fe40003f46270 */
[CC--:B------:R-:W-:Y:S02]  /*4680*/  ISETP.GE.AND P1, PT, R48.reuse, R45.reuse, PT ;  /* 0x0000002d3000720c */ /* 0x0c0fe40003f26270 */
[----:B------:R-:W-:Y:S02]  /*4690*/  ISETP.GE.AND P0, PT, R47, R45, PT ;  /* 0x0000002d2f00720c */ /* 0x000fe40003f06270 */
[-C--:B------:R-:W-:Y:S02]  /*46a0*/  ISETP.GE.OR P2, PT, R49, R44.reuse, !P2 ;  /* 0x0000002c3100720c */ /* 0x080fe40005746670 */
[-C--:B------:R-:W-:Y:S02]  /*46b0*/  ISETP.GE.OR P1, PT, R48, R44.reuse, !P1 ;  /* 0x0000002c3000720c */ /* 0x080fe40004f26670 */
[----:B------:R-:W-:Y:S02]  /*46c0*/  ISETP.GE.OR P0, PT, R47, R44, !P0 ;  /* 0x0000002c2f00720c */ /* 0x000fe40004706670 */
[----:B------:R-:W-:Y:S02]  /*46d0*/  FSEL R7, R7, -INF , !P2 ;  /* 0xff80000007077808 */ /* 0x000fe40005000000 */
[----:B------:R-:W-:Y:S02]  /*46e0*/  FSEL R10, R10, -INF , !P1 ;  /* 0xff8000000a0a7808 */ /* 0x000fe40004800000 */
[----:B------:R-:W-:Y:S07]  /*46f0*/  FSEL R11, R11, -INF , !P0 ;  /* 0xff8000000b0b7808 */ /* 0x000fee0004000000 */
.L_x_99:
[C---:B------:R-:W-:Y:S01]  /*4700*/  FMUL.FTZ R44, R241.reuse, 1.4426950216293334961 ;  /* 0x3fb8aa3bf12c7820 */ /* 0x040fe20000410000 */
[----:B------:R-:W-:Y:S01]  /*4710*/  FSETP.NEU.FTZ.AND P0, PT, R241, -INF , PT ;  /* 0xff800000f100780b */ /* 0x000fe20003f1d000 */
[----:B------:R-:W-:Y:S01]  /*4720*/  FMUL.FTZ R0, R242, 1.4426950216293334961 ;  /* 0x3fb8aa3bf2007820 */ /* 0x000fe20000410000 */
[----:B------:R-:W-:Y:S02]  /*4730*/  UISETP.GT.AND UP2, UPT, UR6, UR20, UPT ;  /* 0x000000140600728c */ /* 0x000fe4000bf44270 */
[----:B------:R-:W-:Y:S02]  /*4740*/  FSEL R44, R44, RZ, P0 ;  /* 0x000000ff2c2c7208 */ /* 0x000fe40000000000 */
[----:B------:R-:W-:Y:S02]  /*4750*/  FSETP.NEU.FTZ.AND P0, PT, R242, -INF , PT ;  /* 0xff800000f200780b */ /* 0x000fe40003f1d000 */
[----:B------:R-:W-:Y:S01]  /*4760*/  PLOP3.LUT P2, PT, PT, PT, UP2, 0x80, 0x0 ;  /* 0x000000000000781c */ /* 0x000fe20003f4f028 */
[--C-:B------:R-:W-:Y:S01]  /*4770*/  FFMA.FTZ R4, R4, UR21, -R44.reuse ;  /* 0x0000001504047c23 */ /* 0x100fe2000801082c */
[----:B------:R-:W-:Y:S01]  /*4780*/  FSEL R0, R0, RZ, P0 ;  /* 0x000000ff00007208 */ /* 0x000fe20000000000 */
[--C-:B------:R-:W-:Y:S01]  /*4790*/  FFMA.FTZ R5, R5, UR21, -R44.reuse ;  /* 0x0000001505057c23 */ /* 0x100fe2000801082c */
[--C-:B------:R-:W-:Y:S01]  /*47a0*/  FFMA.FTZ R8, R8, UR21, -R44.reuse ;  /* 0x0000001508087c23 */ /* 0x100fe2000801082c */
[----:B------:R-:W-:Y:S01]  /*47b0*/  MUFU.EX2 R59, R4 ;  /* 0x00000004003b7308 */ /* 0x000fe20000000800 */
[----:B------:R-:W-:Y:S01]  /*47c0*/  FFMA.FTZ R44, R9, UR21, -R44 ;  /* 0x00000015092c7c23 */ /* 0x000fe2000801082c */
[--C-:B------:R-:W-:Y:S01]  /*47d0*/  FFMA.FTZ R6, R6, UR21, -R0.reuse ;  /* 0x0000001506067c23 */ /* 0x100fe20008010800 */
[--C-:B------:R-:W-:Y:S01]  /*47e0*/  FFMA.FTZ R7, R7, UR21, -R0.reuse ;  /* 0x0000001507077c23 */ /* 0x100fe20008010800 */
[--C-:B------:R-:W-:Y:S01]  /*47f0*/  FFMA.FTZ R10, R10, UR21, -R0.reuse ;  /* 0x000000150a0a7c23 */ /* 0x100fe20008010800 */
[----:B------:R-:W-:Y:S01]  /*4800*/  FFMA.FTZ R0, R11, UR21, -R0 ;  /* 0x000000150b007c23 */ /* 0x000fe20008010800 */
[----:B------:R-:W-:Y:S04]  /*4810*/  P2R R236, PR, RZ, 0x4 ;  /* 0x00000004ffec7803 */ /* 0x000fe80000000000 */
[----:B------:R-:W-:Y:S10]  /*4820*/  MUFU.EX2 R58, R5 ;  /* 0x00000005003a7308 */ /* 0x000ff40000000800 */
[----:B------:R-:W-:Y:S10]  /*4830*/  MUFU.EX2 R57, R6 ;  /* 0x0000000600397308 */ /* 0x000ff40000000800 */
[----:B------:R-:W-:Y:S10]  /*4840*/  MUFU.EX2 R56, R7 ;  /* 0x0000000700387308 */ /* 0x000ff40000000800 */
[----:B------:R-:W-:Y:S10]  /*4850*/  MUFU.EX2 R55, R8 ;  /* 0x0000000800377308 */ /* 0x000ff40000000800 */
[----:B------:R-:W-:Y:S10]  /*4860*/  MUFU.EX2 R54, R44 ;  /* 0x0000002c00367308 */ /* 0x000ff40000000800 */
[----:B------:R-:W-:Y:S10]  /*4870*/  MUFU.EX2 R53, R10 ;  /* 0x0000000a00357308 */ /* 0x000ff40000000800 */
[----:B------:R-:W1:Y:S02]  /*4880*/  MUFU.EX2 R52, R0 ;  /* 0x0000000000347308 */ /* 0x000e640000000800 */
[----:B-1----:R-:W-:Y:S02]  /*4890*/  F2FP.BF16.F32.PACK_AB R0, R52, R53 ;  /* 0x000000353400723e */ /* 0x002fe400000010ff */
[----:B------:R-:W-:Y:S02]  /*48a0*/  F2FP.BF16.F32.PACK_AB R6, R58, R59 ;  /* 0x0000003b3a06723e */ /* 0x000fe400000010ff */
[----:B------:R-:W-:Y:S02]  /*48b0*/  F2FP.BF16.F32.PACK_AB R5, R56, R57 ;  /* 0x000000393805723e */ /* 0x000fe400000010ff */
[----:B------:R-:W-:Y:S01]  /*48c0*/  F2FP.BF16.F32.PACK_AB R4, R54, R55 ;  /* 0x000000373604723e */ /* 0x000fe200000010ff */
[----:B------:R-:W-:Y:S05]  /*48d0*/  STS [R245+0x15000], R6 ;  /* 0x01500006f5007388 */ /* 0x000fea0000000800 */
[----:B------:R-:W-:Y:S05]  /*48e0*/  STS [R248+0x15000], R5 ;  /* 0x01500005f8007388 */ /* 0x000fea0000000800 */
[----:B------:R-:W-:Y:S05]  /*48f0*/  STS [R246+0x15000], R4 ;  /* 0x01500004f6007388 */ /* 0x000fea0000000800 */
[----:B------:R-:W-:Y:S05]  /*4900*/  STS [R247+0x15000], R0 ;  /* 0x01500000f7007388 */ /* 0x000fea0000000800 */
[----:B------:R-:W1:Y:S05]  /*4910*/  LDSM.16.M88.4 R8, [R2+0x8000] ;  /* 0x008000000208783b */ /* 0x000e6a0000000200 */
[----:B------:R-:W2:Y:S05]  /*4920*/  LDSM.16.M88.4 R44, [R220+0x8000] ;  /* 0x00800000dc2c783b */ /* 0x000eaa0000000200 */
[----:B------:R-:W3:Y:S01]  /*4930*/  LDSM.16.M88.4 R48, [R224+0x8000] ;  /* 0x00800000e030783b */ /* 0x000ee20000000200 */
[C---:B-1----:R-:W-:Y:S06]  /*4940*/  HMMA.16816.F32.BF16 R4, R8.reuse, R132, RZ ;  /* 0x000000840804723c */ /* 0x042fec00000418ff */
[----:B------:R-:W-:Y:S11]  /*4950*/  HMMA.16816.F32.BF16 R8, R8, R134, RZ ;  /* 0x000000860808723c */ /* 0x000ff600000418ff */
[----:B------:R-:W-:Y:S07]  /*4960*/  @!UPT UIADD3 URZ, URZ, URZ, URZ ;  /* 0x0000003f3f3ff290 */ /* 0x000fee000fffe03f */
[C---:B--2---:R-:W-:Y:S06]  /*4970*/  HMMA.16816.F32.BF16 R4, R44.reuse, R136, R4 ;  /* 0x000000882c04723c */ /* 0x044fec0000041804 */
[----:B------:R-:W-:Y:S01]  /*4980*/  HMMA.16816.F32.BF16 R8, R44, R138, R8 ;  /* 0x0000008a2c08723c */ /* 0x000fe20000041808 */
[----:B------:R-:W1:Y:S11]  /*4990*/  LDSM.16.M88.4 R44, [R223+0x8000] ;  /* 0x00800000df2c783b */ /* 0x000e760000000200 */
[----:B------:R-:W-:Y:S06]  /*49a0*/  @!UPT UIADD3 URZ, URZ, URZ, URZ ;  /* 0x0000003f3f3ff290 */ /* 0x000fec000fffe03f */
[C---:B---3--:R-:W-:Y:S06]  /*49b0*/  HMMA.16816.F32.BF16 R4, R48.reuse, R140, R4 ;  /* 0x0000008c3004723c */ /* 0x048fec0000041804 */
[----:B------:R-:W-:Y:S01]  /*49c0*/  HMMA.16816.F32.BF16 R8, R48, R142, R8 ;  /* 0x0000008e3008723c */ /* 0x000fe20000041808 */
[----:B------:R-:W2:Y:S11]  /*49d0*/  LDSM.16.M88.4 R48, [R2+0xa000] ;  /* 0x00a000000230783b */ /* 0x000eb60000000200 */
[----:B------:R-:W-:Y:S06]  /*49e0*/  @!UPT UIADD3 URZ, URZ, URZ, URZ ;  /* 0x0000003f3f3ff290 */ /* 0x000fec000fffe03f */
[C---:B-1----:R-:W-:Y:S06]  /*49f0*/  HMMA.16816.F32.BF16 R4, R44.reuse, R144, R4 ;  /* 0x000000902c04723c */ /* 0x042fec0000041804 */
[----:B------:R-:W-:Y:S01]  /*4a00*/  HMMA.16816.F32.BF16 R8, R44, R146, R8 ;  /* 0x000000922c08723c */ /* 0x000fe20000041808 */
[----:B------:R-:W1:Y:S11]  /*4a10*/  LDSM.16.M88.4 R44, [R220+0xa000] ;  /* 0x00a00000dc2c783b */ /* 0x000e760000000200 */
[----:B------:R-:W-:Y:S06]  /*4a20*/  @!UPT UIADD3 URZ, URZ, URZ, URZ ;  /* 0x0000003f3f3ff290 */ /* 0x000fec000fffe03f */
[C---:B--2---:R-:W-:Y:S06]  /*4a30*/  HMMA.16816.F32.BF16 R4, R48.reuse, R148, R4 ;  /* 0x000000943004723c */ /* 0x044fec0000041804 */
        /* <DEDUP_REMOVED lines=40> */
[----:B------:R-:W-:Y:S11]  /*4cc0*/  HMMA.16816.F32.BF16 R8, R48, R190, R8 ;  /* 0x000000be3008723c */ /* 0x000ff60000041808 */
[----:B------:R-:W-:Y:S07]  /*4cd0*/  @!UPT UIADD3 URZ, URZ, URZ, URZ ;  /* 0x0000003f3f3ff290 */ /* 0x000fee000fffe03f */
[C---:B-1----:R-:W-:Y:S06]  /*4ce0*/  HMMA.16816.F32.BF16 R4, R44.reuse, R192, R4 ;  /* 0x000000c02c04723c */ /* 0x042fec0000041804 */
[----:B------:R-:W-:Y:S11]  /*4cf0*/  HMMA.16816.F32.BF16 R8, R44, R194, R8 ;  /* 0x000000c22c08723c */ /* 0x000ff60000041808 */
[----:B------:R-:W-:Y:S07]  /*4d00*/  @!UPT UIADD3 URZ, URZ, URZ, URZ ;  /* 0x0000003f3f3ff290 */ /* 0x000fee000fffe03f */
[C---:B-----5:R-:W-:Y:S01]  /*4d10*/  FADD.FTZ R4, -R62.reuse, R4 ;  /* 0x000000043e047221 */ /* 0x060fe20000010100 */
[----:B------:R-:W-:Y:S01]  /*4d20*/  FADD.FTZ R5, -R62, R5 ;  /* 0x000000053e057221 */ /* 0x000fe20000010100 */
[C---:B------:R-:W-:Y:S01]  /*4d30*/  FADD.FTZ R6, -R60.reuse, R6 ;  /* 0x000000063c067221 */ /* 0x040fe20000010100 */
[----:B------:R-:W-:Y:S01]  /*4d40*/  FADD.FTZ R7, -R60, R7 ;  /* 0x000000073c077221 */ /* 0x000fe20000010100 */
[----:B------:R-:W-:Y:S01]  /*4d50*/  FMUL.FTZ R45, R59, R4 ;  /* 0x000000043b2d7220 */ /* 0x000fe20000410000 */
[----:B------:R-:W-:Y:S01]  /*4d60*/  FMUL.FTZ R4, R58, R5 ;  /* 0x000000053a047220 */ /* 0x000fe20000410000 */
[C---:B------:R-:W-:Y:S01]  /*4d70*/  FADD.FTZ R8, -R62.reuse, R8 ;  /* 0x000000083e087221 */ /* 0x040fe20000010100 */
[----:B------:R-:W-:Y:S01]  /*4d80*/  FADD.FTZ R9, -R62, R9 ;  /* 0x000000093e097221 */ /* 0x000fe20000010100 */
[----:B------:R-:W-:Y:S01]  /*4d90*/  FMUL.FTZ R44, R57, R6 ;  /* 0x00000006392c7220 */ /* 0x000fe20000410000 */
[----:B------:R-:W-:Y:S01]  /*4da0*/  FMUL.FTZ R0, R56, R7 ;  /* 0x0000000738007220 */ /* 0x000fe20000410000 */
[----:B------:R-:W-:Y:S01]  /*4db0*/  F2FP.BF16.F32.PACK_AB R4, R4, R45 ;  /* 0x0000002d0404723e */ /* 0x000fe200000010ff */
[C---:B------:R-:W-:Y:S01]  /*4dc0*/  FADD.FTZ R10, -R60.reuse, R10 ;  /* 0x0000000a3c0a7221 */ /* 0x040fe20000010100 */
[----:B------:R-:W-:Y:S01]  /*4dd0*/  FADD.FTZ R11, -R60, R11 ;  /* 0x0000000b3c0b7221 */ /* 0x000fe20000010100 */
[----:B------:R-:W-:Y:S01]  /*4de0*/  FMUL.FTZ R8, R55, R8 ;  /* 0x0000000837087220 */ /* 0x000fe20000410000 */
[----:B------:R-:W-:Y:S01]  /*4df0*/  FMUL.FTZ R6, R54, R9 ;  /* 0x0000000936067220 */ /* 0x000fe20000410000 */
[----:B------:R-:W-:Y:S01]  /*4e00*/  F2FP.BF16.F32.PACK_AB R0, R0, R44 ;  /* 0x0000002c0000723e */ /* 0x000fe200000010ff */
[----:B------:R-:W-:Y:S01]  /*4e10*/  STS [R245+0x14000], R4 ;  /* 0x01400004f5007388 */ /* 0x000fe20000000800 */
[----:B------:R-:W-:Y:S01]  /*4e20*/  FMUL.FTZ R10, R53, R10 ;  /* 0x0000000a350a7220 */ /* 0x000fe20000410000 */
[----:B------:R-:W-:Y:S01]  /*4e30*/  FMUL.FTZ R5, R52, R11 ;  /* 0x0000000b34057220 */ /* 0x000fe20000410000 */
[----:B------:R-:W-:Y:S02]  /*4e40*/  F2FP.BF16.F32.PACK_AB R6, R6, R8 ;  /* 0x000000080606723e */ /* 0x000fe400000010ff */
[----:B------:R1:W-:Y:S02]  /*4e50*/  STS [R248+0x14000], R0 ;  /* 0x01400000f8007388 */ /* 0x0003e40000000800 */
[----:B------:R-:W-:Y:S03]  /*4e60*/  F2FP.BF16.F32.PACK_AB R5, R5, R10 ;  /* 0x0000000a0505723e */ /* 0x000fe600000010ff */
[----:B------:R-:W-:Y:S05]  /*4e70*/  STS [R246+0x14000], R6 ;  /* 0x01400006f6007388 */ /* 0x000fea0000000800 */
[----:B------:R-:W-:Y:S01]  /*4e80*/  STS [R247+0x14000], R5 ;  /* 0x01400005f7007388 */ /* 0x000fe20000000800 */
[----:B------:R-:W-:Y:S01]  /*4e90*/  BAR.SYNC.DEFER_BLOCKING 0x0 ;  /* 0x0000000000007b1d */ /* 0x000fe20000010000 */
[----:B-1----:R-:W-:Y:S05]  /*4ea0*/  LEA R0, R229, UR4, 0x1 ;  /* 0x00000004e5007c11 */ /* 0x002fea000f8e08ff */
[----:B------:R-:W-:Y:S05]  /*4eb0*/  LDSM.16.MT88.4 R4, [R3+0x15000] ;  /* 0x015000000304783b */ /* 0x000fea0000004200 */
[----:B------:R-:W1:Y:S05]  /*4ec0*/  LDSM.16.MT88.4 R8, [R0+0x8000] ;  /* 0x008000000008783b */ /* 0x000e6a0000004200 */
[----:B------:R-:W2:Y:S05]  /*4ed0*/  LDSM.16.MT88.4 R44, [R221+0x15000] ;  /* 0x01500000dd2c783b */ /* 0x000eaa0000004200 */
[----:B------:R-:W3:Y:S05]  /*4ee0*/  LDSM.16.MT88.4 R48, [R0+0xc000] ;  /* 0x00c000000030783b */ /* 0x000eea0000004200 */
[----:B------:R-:W-:Y:S05]  /*4ef0*/  LDSM.16.MT88.4 R52, [R3+0x15400] ;  /* 0x015400000334783b */ /* 0x000fea0000004200 */
[----:B------:R-:W4:Y:S05]  /*4f00*/  LDSM.16.MT88.4 R56, [R0+0x8800] ;  /* 0x008800000038783b */ /* 0x000f2a0000004200 */
[----:B------:R-:W4:Y:S05]  /*4f10*/  LDSM.16.MT88.4 R60, [R221+0x15400] ;  /* 0x01540000dd3c783b */ /* 0x000f2a0000004200 */
[----:B------:R-:W4:Y:S05]  /*4f20*/  LDSM.16.MT88.4 R64, [R0+0xc800] ;  /* 0x00c800000040783b */ /* 0x000f2a0000004200 */
[----:B------:R-:W-:Y:S01]  /*4f30*/  LDSM.16.MT88.4 R68, [R0+0x9000] ;  /* 0x009000000044783b */ /* 0x000fe20000004200 */
[-C--:B-1----:R-:W-:Y:S04]  /*4f40*/  HMMA.16816.F32.BF16 R12, R4, R8.reuse, R12 ;  /* 0x00000008040c723c */ /* 0x082fe8000004180c */
[----:B------:R-:W-:Y:S02]  /*4f50*/  LDSM.16.MT88.4 R72, [R221+0x15800] ;  /* 0x01580000dd48783b */ /* 0x000fe40000004200 */
        /* <DEDUP_REMOVED lines=9> */
[----:B------:R-:W-:Y:S05]  /*4ff0*/  LDSM.16.MT88.4 R4, [R3+0x15c00] ;  /* 0x015c00000304783b */ /* 0x000fea0000004200 */
[-C--:B----4-:R-:W-:Y:S01]  /*5000*/  HMMA.16816.F32.BF16 R12, R52, R56.reuse, R12 ;  /* 0x00000038340c723c */ /* 0x090fe2000004180c */
[----:B------:R-:W3:Y:S05]  /*5010*/  LDSM.16.MT88.4 R48, [R0+0x9800] ;  /* 0x009800000030783b */ /* 0x000eea0000004200 */
[C---:B------:R-:W-:Y:S06]  /*5020*/  HMMA.16816.F32.BF16 R16, R60.reuse, R56, R16 ;  /* 0x000000383c10723c */ /* 0x040fec0000041810 */
[-C--:B------:R-:W-:Y:S06]  /*5030*/  HMMA.16816.F32.BF16 R20, R60, R58.reuse, R20 ;  /* 0x0000003a3c14723c */ /* 0x080fec0000041814 */
[C---:B------:R-:W-:Y:S01]  /*5040*/  HMMA.16816.F32.BF16 R24, R52.reuse, R58, R24 ;  /* 0x0000003a3418723c */ /* 0x040fe20000041818 */
[----:B------:R-:W4:Y:S05]  /*5050*/  LDSM.16.MT88.4 R56, [R221+0x15c00] ;  /* 0x015c0000dd38783b */ /* 0x000f2a0000004200 */
[-C--:B------:R-:W-:Y:S06]  /*5060*/  HMMA.16816.F32.BF16 R28, R52, R64.reuse, R28 ;  /* 0x00000040341c723c */ /* 0x080fec000004181c */
[C---:B------:R-:W-:Y:S06]  /*5070*/  HMMA.16816.F32.BF16 R32, R60.reuse, R64, R32 ;  /* 0x000000403c20723c */ /* 0x040fec0000041820 */
[-C--:B------:R-:W-:Y:S01]  /*5080*/  HMMA.16816.F32.BF16 R36, R60, R66.reuse, R36 ;  /* 0x000000423c24723c */ /* 0x080fe20000041824 */
[----:B------:R-:W4:Y:S05]  /*5090*/  LDSM.16.MT88.4 R60, [R0+0xd800] ;  /* 0x00d80000003c783b */ /* 0x000f2a0000004200 */
[----:B------:R-:W-:Y:S01]  /*50a0*/  HMMA.16816.F32.BF16 R40, R52, R66, R40 ;  /* 0x000000423428723c */ /* 0x000fe20000041828 */
[----:B------:R-:W-:Y:S05]  /*50b0*/  BAR.SYNC.DEFER_BLOCKING 0x0 ;  /* 0x0000000000007b1d */ /* 0x000fea0000010000 */
        /* <DEDUP_REMOVED lines=21> */
[----:B------:R-:W-:Y:S02]  /*5210*/  IMAD.MOV.U32 R4, RZ, RZ, R238 ;  /* 0x000000ffff047224 */ /* 0x000fe400078e00ee */
        /* <DEDUP_REMOVED lines=13> */
[C---:B------:R-:W-:Y:S01]  /*52f0*/  @!P4 LEA R10, P1, R0.reuse, R238, 0x1 ;  /* 0x000000ee000ac211 */ /* 0x040fe200078208ff */
[----:B------:R1:W-:Y:S01]  /*5300*/  @P5 STS.128 [R233+0xa000], RZ ;  /* 0x00a000ffe9005388 */ /* 0x0003e20000000c00 */
[----:B------:R-:W-:Y:S02]  /*5310*/  LEA.HI.X R6, R7, R6, R8, 0x5, P0 ;  /* 0x0000000607067211 */ /* 0x000fe400000f2c08 */
[C---:B------:R-:W-:Y:S01]  /*5320*/  @!P5 LEA R44, P0, R0.reuse, R238, 0x1 ;  /* 0x000000ee002cd211 */ /* 0x040fe200078008ff */
[----:B------:R-:W-:Y:S01]  /*5330*/  @!PT LDS RZ, [RZ] ;  /* 0x00000000fffff984 */ /* 0x000fe20000000800 */
[----:B------:R-:W-:Y:S01]  /*5340*/  @!PT LDS RZ, [RZ] ;  /* 0x00000000fffff984 */ /* 0x000fe20000000800 */
[----:B------:R-:W-:Y:S01]  /*5350*/  @!PT LDS RZ, [RZ] ;  /* 0x00000000fffff984 */ /* 0x000fe20000000800 */
[----:B------:R1:W-:Y:S01]  /*5360*/  @!P5 LDGSTS.E.BYPASS.LTC128B.128 [R233+0xa000], desc[UR8][R4.64+0x80] ;  /* 0x0a00008004e9dfae */ /* 0x0003e2000b901d48 */
[CCC-:B------:R-:W-:Y:S02]  /*5370*/  @!P4 LEA.HI.X R11, R0.reuse, R240.reuse, R6.reuse, 0x1, P1 ;  /* 0x000000f0000bc211 */ /* 0x1c0fe400008f0c06 */
[C---:B------:R-:W-:Y:S01]  /*5380*/  @!P5 LEA.HI.X R45, R0.reuse, R240, R6, 0x1, P0 ;  /* 0x000000f0002dd211 */ /* 0x040fe200000f0c06 */
        /* <DEDUP_REMOVED lines=35> */
.L_x_100:
        /* <DEDUP_REMOVED lines=16> */
[-C--:B-1----:R-:W-:Y:S06]  /*56c0*/  HMMA.16816.F32.BF16 R4, R96, R48.reuse, RZ ;  /* 0x000000306004723c */ /* 0x082fec00000418ff */
        /* <DEDUP_REMOVED lines=14> */
[----:B------:R-:W-:Y:S01]  /*57b0*/  HMMA.16816.F32.BF16 R96, R96, R198, RZ ;  /* 0x000000c66060723c */ /* 0x000fe200000418ff */
[----:B------:R-:W1:Y:S05]  /*57c0*/  LDSM.16.MT88.4 R196, [R222+0x3800] ;  /* 0x00380000dec4783b */ /* 0x000e6a0000004200 */
[-C--:B------:R-:W-:Y:S06]  /*57d0*/  HMMA.16816.F32.BF16 R4, R200, R204.reuse, R4 ;  /* 0x000000ccc804723c */ /* 0x080fec0000041804 */
[C---:B------:R-:W-:Y:S06]  /*57e0*/  HMMA.16816.F32.BF16 R8, R208.reuse, R204, R8 ;  /* 0x000000ccd008723c */ /* 0x040fec0000041808 */
        /* <DEDUP_REMOVED lines=13> */
[----:B------:R-:W-:Y:S01]  /*58c0*/  IMAD.U32 R0, R212, -0x40, RZ ;  /* 0xffffffc0d4007824 */ /* 0x000fe200078e00ff */
[-C--:B------:R-:W-:Y:S05]  /*58d0*/  HMMA.16816.F32.BF16 R68, R200, R216.reuse, R68 ;  /* 0x000000d8c844723c */ /* 0x080fea0000041844 */
[C---:B------:R-:W-:Y:S01]  /*58e0*/  LEA R234, P0, R0.reuse, R234, 0x2 ;  /* 0x000000ea00ea7211 */ /* 0x040fe200078010ff */
[C---:B------:R-:W-:Y:S05]  /*58f0*/  HMMA.16816.F32.BF16 R72, R208.reuse, R216, R72 ;  /* 0x000000d8d048723c */ /* 0x040fea0000041848 */
[----:B------:R-:W-:Y:S01]  /*5900*/  LEA.HI.X.SX32 R235, R0, R235, 0x2, P0 ;  /* 0x000000eb00eb7211 */ /* 0x000fe200000f16ff */
[-C--:B------:R-:W-:Y:S04]  /*5910*/  HMMA.16816.F32.BF16 R76, R208, R218.reuse, R76 ;  /* 0x000000dad04c723c */ /* 0x080fe8000004184c */
[----:B------:R3:W-:Y:S01]  /*5920*/  REDG.E.ADD.F32.FTZ.RN.STRONG.GPU desc[UR8][R234.64], R4 ;  /* 0x00000004ea0079a6 */ /* 0x0007e2000c10f388 */
[----:B------:R-:W-:Y:S01]  /*5930*/  IMAD.SHL.U32 R0, R212, 0x8, RZ ;  /* 0x00000008d4007824 */ /* 0x000fe200078e00ff */
[C---:B------:R-:W-:Y:S05]  /*5940*/  HMMA.16816.F32.BF16 R80, R200.reuse, R218, R80 ;  /* 0x000000dac850723c */ /* 0x040fea0000041850 */
[CC--:B------:R-:W-:Y:S01]  /*5950*/  LEA R204, P1, R0.reuse, R234.reuse, 0x2 ;  /* 0x000000ea00cc7211 */ /* 0x0c0fe200078210ff */
[-C--:B-1----:R-:W-:Y:S05]  /*5960*/  HMMA.16816.F32.BF16 R84, R200, R196.reuse, R84 ;  /* 0x000000c4c854723c */ /* 0x082fea0000041854 */
[-C--:B------:R-:W-:Y:S01]  /*5970*/  LEA.HI.X.SX32 R205, R0, R235.reuse, 0x2, P1 ;  /* 0x000000eb00cd7211 */ /* 0x080fe200008f16ff */
[C---:B------:R-:W-:Y:S04]  /*5980*/  HMMA.16816.F32.BF16 R88, R208.reuse, R196, R88 ;  /* 0x000000c4d058723c */ /* 0x040fe80000041858 */
[----:B------:R1:W-:Y:S02]  /*5990*/  REDG.E.ADD.F32.FTZ.RN.STRONG.GPU desc[UR8][R204.64], R5 ;  /* 0x00000005cc0079a6 */ /* 0x0003e4000c10f388 */
[-C--:B------:R-:W-:Y:S05]  /*59a0*/  HMMA.16816.F32.BF16 R92, R208, R198.reuse, R92 ;  /* 0x000000c6d05c723c */ /* 0x080fea000004185c */
[----:B------:R-:W-:Y:S01]  /*59b0*/  IMAD.SHL.U32 R196, R212, 0x10, RZ ;  /* 0x00000010d4c47824 */ /* 0x000fe200078e00ff */
[----:B------:R-:W-:Y:S05]  /*59c0*/  HMMA.16816.F32.BF16 R96, R200, R198, R96 ;  /* 0x000000c6c860723c */ /* 0x000fea0000041860 */
[-C--:B--2---:R-:W-:Y:S01]  /*59d0*/  LEA R206, P0, R196, R234.reuse, 0x2 ;  /* 0x000000eac4ce7211 */ /* 0x084fe200078010ff */
[C---:B------:R-:W-:Y:S02]  /*59e0*/  IMAD R210, R212.reuse, 0x18, RZ ;  /* 0x00000018d4d27824 */ /* 0x040fe400078e02ff */
[----:B------:R-:W-:Y:S03]  /*59f0*/  IMAD.SHL.U32 R209, R212, 0x20, RZ ;  /* 0x00000020d4d17824 */ /* 0x000fe600078e00ff */
[-C--:B------:R-:W-:Y:S01]  /*5a00*/  LEA.HI.X.SX32 R207, R196, R235.reuse, 0x2, P0 ;  /* 0x000000ebc4cf7211 */ /* 0x080fe200000f16ff */
[----:B------:R-:W-:Y:S01]  /*5a10*/  IMAD R197, R212, 0x28, RZ ;  /* 0x00000028d4c57824 */ /* 0x000fe200078e02ff */
[-C--:B---3--:R-:W-:Y:S01]  /*5a20*/  LEA R4, P0, R210, R234.reuse, 0x2 ;  /* 0x000000ead2047211 */ /* 0x088fe200078010ff */
[----:B------:R-:W-:Y:S01]  /*5a30*/  IMAD R211, R212, 0x30, RZ ;  /* 0x00000030d4d37824 */ /* 0x000fe200078e02ff */
[CC--:B------:R-:W-:Y:S01]  /*5a40*/  LEA R208, P1, R209.reuse, R234.reuse, 0x2 ;  /* 0x000000ead1d07211 */ /* 0x0c0fe200078210ff */
[----:B------:R2:W-:Y:S01]  /*5a50*/  REDG.E.ADD.F32.FTZ.RN.STRONG.GPU desc[UR8][R206.64], R6 ;  /* 0x00000006ce0079a6 */ /* 0x0005e2000c10f388 */
[-C--:B-1----:R-:W-:Y:S01]  /*5a60*/  LEA.HI.X.SX32 R5, R210, R235.reuse, 0x2, P0 ;  /* 0x000000ebd2057211 */ /* 0x082fe200000f16ff */
[----:B------:R-:W-:Y:S01]  /*5a70*/  IMAD R210, R212, 0x38, RZ ;  /* 0x00000038d4d27824 */ /* 0x000fe200078e02ff */
[-C--:B------:R-:W-:Y:S03]  /*5a80*/  LEA.HI.X.SX32 R209, R209, R235.reuse, 0x2, P1 ;  /* 0x000000ebd1d17211 */ /* 0x080fe600008f16ff */
[----:B------:R1:W-:Y:S04]  /*5a90*/  REDG.E.ADD.F32.FTZ.RN.STRONG.GPU desc[UR8][R4.64], R7 ;  /* 0x00000007040079a6 */ /* 0x0003e8000c10f388 */
[----:B------:R3:W-:Y:S01]  /*5aa0*/  REDG.E.ADD.F32.FTZ.RN.STRONG.GPU desc[UR8][R208.64], R8 ;  /* 0x00000008d00079a6 */ /* 0x0007e2000c10f388 */
[-C--:B--2---:R-:W-:Y:S02]  /*5ab0*/  LEA R206, P0, R197, R234.reuse, 0x2 ;  /* 0x000000eac5ce7211 */ /* 0x084fe400078010ff */
[-C--:B------:R-:W-:Y:S02]  /*5ac0*/  LEA R6, P1, R211, R234.reuse, 0x2 ;  /* 0x000000ead3067211 */ /* 0x080fe400078210ff */
[-C--:B------:R-:W-:Y:S01]  /*5ad0*/  LEA.HI.X.SX32 R207, R197, R235.reuse, 0x2, P0 ;  /* 0x000000ebc5cf7211 */ /* 0x080fe200000f16ff */
[----:B------:R-:W-:Y:S01]  /*5ae0*/  VIADD R197, R196, 0x20 ;  /* 0x00000020c4c57836 */ /* 0x000fe20000000000 */
[-C--:B-1----:R-:W-:Y:S03]  /*5af0*/  LEA.HI.X.SX32 R7, R211, R235.reuse, 0x2, P1 ;  /* 0x000000ebd3077211 */ /* 0x082fe600008f16ff */
[----:B------:R1:W-:Y:S01]  /*5b00*/  REDG.E.ADD.F32.FTZ.RN.STRONG.GPU desc[UR8][R206.64], R9 ;  /* 0x00000009ce0079a6 */ /* 0x0003e2000c10f388 */
[CC--:B------:R-:W-:Y:S03]  /*5b10*/  LEA R4, P0, R210.reuse, R234.reuse, 0x2 ;  /* 0x000000ead2047211 */ /* 0x0c0fe600078010ff */
[----:B------:R2:W-:Y:S01]  /*5b20*/  REDG.E.ADD.F32.FTZ.RN.STRONG.GPU desc[UR8][R6.64], R10 ;  /* 0x0000000a060079a6 */ /* 0x0005e2000c10f388 */
[-C--:B------:R-:W-:Y:S02]  /*5b30*/  LEA.HI.X.SX32 R5, R210, R235.reuse, 0x2, P0 ;  /* 0x000000ebd2057211 */ /* 0x080fe400000f16ff */
[CC--:B---3--:R-:W-:Y:S03]  /*5b40*/  LEA R8, P0, R197.reuse, R234.reuse, 0x2 ;  /* 0x000000eac5087211 */ /* 0x0c8fe600078010ff */
[----:B------:R3:W-:Y:S04]  /*5b50*/  REDG.E.ADD.F32.FTZ.RN.STRONG.GPU desc[UR8][R4.64], R11 ;  /* 0x0000000b040079a6 */ /* 0x0007e8000c10f388 */
[----:B------:R4:W-:Y:S04]  /*5b60*/  REDG.E.ADD.F32.FTZ.RN.STRONG.GPU desc[UR8][R234.64+0x80], R48 ;  /* 0x00008030ea0079a6 */ /* 0x0009e8000c10f388 */
[----:B------:R4:W-:Y:S01]  /*5b70*/  REDG.E.ADD.F32.FTZ.RN.STRONG.GPU desc[UR8][R204.64+0x80], R49 ;  /* 0x00008031cc0079a6 */ /* 0x0009e2000c10f388 */
[-C--:B-1----:R-:W-:Y:S01]  /*5b80*/  LEA.HI.X.SX32 R9, R197, R235.reuse, 0x2, P0 ;  /* 0x000000ebc5097211 */ /* 0x082fe200000f16ff */
[C---:B--2---:R-:W-:Y:S04]  /*5b90*/  IMAD.IADD R7, R0.reuse, 0x1, R197 ;  /* 0x0000000100077824 */ /* 0x044fe800078e02c5 */
[----:B------:R1:W-:Y:S01]  /*5ba0*/  REDG.E.ADD.F32.FTZ.RN.STRONG.GPU desc[UR8][R8.64], R50 ;  /* 0x00000032080079a6 */ /* 0x0003e2000c10f388 */
[CC--:B------:R-:W-:Y:S01]  /*5bb0*/  LEA R6, P1, R7.reuse, R234.reuse, 0x2 ;  /* 0x000000ea07067211 */ /* 0x0c0fe200078210ff */
[C---:B---3--:R-:W-:Y:S03]  /*5bc0*/  IMAD.IADD R4, R0.reuse, 0x1, R7 ;  /* 0x0000000100047824 */ /* 0x048fe600078e0207 */
[-C--:B------:R-:W-:Y:S01]  /*5bd0*/  LEA.HI.X.SX32 R7, R7, R235.reuse, 0x2, P1 ;  /* 0x000000eb07077211 */ /* 0x080fe200008f16ff */
[----:B------:R-:W-:Y:S01]  /*5be0*/  IMAD.IADD R5, R0, 0x1, R4 ;  /* 0x0000000100057824 */ /* 0x000fe200078e0204 */
[CC--:B----4-:R-:W-:Y:S03]  /*5bf0*/  LEA R48, P0, R4.reuse, R234.reuse, 0x2 ;  /* 0x000000ea04307211 */ /* 0x0d0fe600078010ff */
[----:B------:R2:W-:Y:S01]  /*5c00*/  REDG.E.ADD.F32.FTZ.RN.STRONG.GPU desc[UR8][R6.64], R51 ;  /* 0x00000033060079a6 */ /* 0x0005e2000c10f388 */
[-C--:B------:R-:W-:Y:S01]  /*5c10*/  LEA.HI.X.SX32 R49, R4, R235.reuse, 0x2, P0 ;  /* 0x000000eb04317211 */ /* 0x080fe200000f16ff */
[----:B------:R-:W-:Y:S01]  /*5c20*/  IMAD.IADD R4, R0, 0x1, R5 ;  /* 0x0000000100047824 */ /* 0x000fe200078e0205 */
[CC--:B------:R-:W-:Y:S03]  /*5c30*/  LEA R10, P0, R5.reuse, R234.reuse, 0x2 ;  /* 0x000000ea050a7211 */ /* 0x0c0fe600078010ff */
[----:B------:R-:W-:Y:S01]  /*5c40*/  REDG.E.ADD.F32.FTZ.RN.STRONG.GPU desc[UR8][R48.64], R44 ;  /* 0x0000002c300079a6 */ /* 0x000fe2000c10f388 */
[-C--:B------:R-:W-:Y:S01]  /*5c50*/  LEA.HI.X.SX32 R11, R5, R235.reuse, 0x2, P0 ;  /* 0x000000eb050b7211 */ /* 0x080fe200000f16ff */
[----:B------:R-:W-:Y:S04]  /*5c60*/  VIADD R5, R196, 0x40 ;  /* 0x00000040c4057836 */ /* 0x000fe80000000000 */
[----:B------:R3:W-:Y:S01]  /*5c70*/  REDG.E.ADD.F32.FTZ.RN.STRONG.GPU desc[UR8][R10.64], R45 ;  /* 0x0000002d0a0079a6 */ /* 0x0007e2000c10f388 */
[CC--:B-1----:R-:W-:Y:S04]  /*5c80*/  LEA R8, P1, R4.reuse, R234.reuse, 0x2 ;  /* 0x000000ea04087211 */ /* 0x0c2fe800078210ff */
[-C--:B------:R-:W-:Y:S05]  /*5c90*/  LEA.HI.X.SX32 R9, R4, R235.reuse, 0x2, P1 ;  /* 0x000000eb04097211 */ /* 0x080fea00008f16ff */
[----:B------:R1:W-:Y:S01]  /*5ca0*/  REDG.E.ADD.F32.FTZ.RN.STRONG.GPU desc[UR8][R8.64], R46 ;  /* 0x0000002e080079a6 */ /* 0x0003e2000c10f388 */
[C---:B--2---:R-:W-:Y:S05]  /*5cb0*/  IMAD.IADD R7, R0.reuse, 0x1, R4 ;  /* 0x0000000100077824 */ /* 0x044fea00078e0204 */
[CC--:B------:R-:W-:Y:S04]  /*5cc0*/  LEA R6, P0, R7.reuse, R234.reuse, 0x2 ;  /* 0x000000ea07067211 */ /* 0x0c0fe800078010ff */
[-C--:B------:R-:W-:Y:S01]  /*5cd0*/  LEA.HI.X.SX32 R7, R7, R235.reuse, 0x2, P0 ;  /* 0x000000eb07077211 */ /* 0x080fe200000f16ff */
[C---:B---3--:R-:W-:Y:S04]  /*5ce0*/  IMAD.IADD R10, R0.reuse, 0x1, R5 ;  /* 0x00000001000a7824 */ /* 0x048fe800078e0205 */
[----:B------:R2:W-:Y:S01]  /*5cf0*/  REDG.E.ADD.F32.FTZ.RN.STRONG.GPU desc[UR8][R6.64], R47 ;  /* 0x0000002f060079a6 */ /* 0x0005e2000c10f388 */
[C---:B------:R-:W-:Y:S03]  /*5d00*/  IMAD.IADD R4, R0.reuse, 0x1, R10 ;  /* 0x0000000100047824 */ /* 0x040fe600078e020a */
[----:B------:R-:W-:Y:S04]  /*5d10*/  REDG.E.ADD.F32.FTZ.RN.STRONG.GPU desc[UR8][R234.64+0x100], R52 ;  /* 0x00010034ea0079a6 */ /* 0x000fe8000c10f388 */
[----:B------:R-:W-:Y:S01]  /*5d20*/  REDG.E.ADD.F32.FTZ.RN.STRONG.GPU desc[UR8][R204.64+0x100], R53 ;  /* 0x00010035cc0079a6 */ /* 0x000fe2000c10f388 */
[CC--:B-1----:R-:W-:Y:S04]  /*5d30*/  LEA R8, P0, R5.reuse, R234.reuse, 0x2 ;  /* 0x000000ea05087211 */ /* 0x0c2fe800078010ff */
[-C--:B------:R-:W-:Y:S01]  /*5d40*/  LEA.HI.X.SX32 R9, R5, R235.reuse, 0x2, P0 ;  /* 0x000000eb05097211 */ /* 0x080fe200000f16ff */
[----:B------:R-:W-:Y:S01]  /*5d50*/  IMAD.IADD R5, R0, 0x1, R4 ;  /* 0x0000000100057824 */ /* 0x000fe200078e0204 */
[CC--:B------:R-:W-:Y:S03]  /*5d60*/  LEA R44, P0, R4.reuse, R234.reuse, 0x2 ;  /* 0x000000ea042c7211 */ /* 0x0c0fe600078010ff */
[----:B------:R1:W-:Y:S01]  /*5d70*/  REDG.E.ADD.F32.FTZ.RN.STRONG.GPU desc[UR8][R8.64], R54 ;  /* 0x00000036080079a6 */ /* 0x0003e2000c10f388 */
[-C--:B------:R-:W-:Y:S01]  /*5d80*/  LEA.HI.X.SX32 R45, R4, R235.reuse, 0x2, P0 ;  /* 0x000000eb042d7211 */ /* 0x080fe200000f16ff */
[----:B------:R-:W-:Y:S01]  /*5d90*/  IMAD.IADD R4, R0, 0x1, R5 ;  /* 0x0000000100047824 */ /* 0x000fe200078e0205 */
[CC--:B--2---:R-:W-:Y:S04]  /*5da0*/  LEA R6, P1, R10.reuse, R234.reuse, 0x2 ;  /* 0x000000ea0a067211 */ /* 0x0c4fe800078210ff */
[-C--:B------:R-:W-:Y:S02]  /*5db0*/  LEA.HI.X.SX32 R7, R10, R235.reuse, 0x2, P1 ;  /* 0x000000eb0a077211 */ /* 0x080fe400008f16ff */
[CC--:B------:R-:W-:Y:S03]  /*5dc0*/  LEA R10, P0, R5.reuse, R234.reuse, 0x2 ;  /* 0x000000ea050a7211 */ /* 0x0c0fe600078010ff */
[----:B------:R2:W-:Y:S01]  /*5dd0*/  REDG.E.ADD.F32.FTZ.RN.STRONG.GPU desc[UR8][R6.64], R55 ;  /* 0x00000037060079a6 */ /* 0x0005e2000c10f388 */
[-C--:B------:R-:W-:Y:S01]  /*5de0*/  LEA.HI.X.SX32 R11, R5, R235.reuse, 0x2, P0 ;  /* 0x000000eb050b7211 */ /* 0x080fe200000f16ff */
[----:B------:R-:W-:Y:S02]  /*5df0*/  VIADD R5, R196, 0x60 ;  /* 0x00000060c4057836 */ /* 0x000fe40000000000 */
[----:B------:R-:W-:Y:S04]  /*5e00*/  LDSM.16.MT88.4 R52, [R3+0x14400] ;  /* 0x014400000334783b */ /* 0x000fe80000004200 */
[----:B------:R-:W-:Y:S01]  /*5e10*/  REDG.E.ADD.F32.FTZ.RN.STRONG.GPU desc[UR8][R44.64], R56 ;  /* 0x000000382c0079a6 */ /* 0x000fe2000c10f388 */
[CC--:B-1----:R-:W-:Y:S03]  /*5e20*/  LEA R8, P1, R4.reuse, R234.reuse, 0x2 ;  /* 0x000000ea04087211 */ /* 0x0c2fe600078210ff */
[----:B------:R1:W-:Y:S01]  /*5e30*/  REDG.E.ADD.F32.FTZ.RN.STRONG.GPU desc[UR8][R10.64], R57 ;  /* 0x000000390a0079a6 */ /* 0x0003e2000c10f388 */
[-C--:B------:R-:W-:Y:S05]  /*5e40*/  LEA.HI.X.SX32 R9, R4, R235.reuse, 0x2, P1 ;  /* 0x000000eb04097211 */ /* 0x080fea00008f16ff */
[----:B------:R3:W-:Y:S01]  /*5e50*/  REDG.E.ADD.F32.FTZ.RN.STRONG.GPU desc[UR8][R8.64], R58 ;  /* 0x0000003a080079a6 */ /* 0x0007e2000c10f388 */
[C---:B--2---:R-:W-:Y:S05]  /*5e60*/  IMAD.IADD R7, R0.reuse, 0x1, R4 ;  /* 0x0000000100077824 */ /* 0x044fea00078e0204 */
[CC--:B------:R-:W-:Y:S04]  /*5e70*/  LEA R6, P0, R7.reuse, R234.reuse, 0x2 ;  /* 0x000000ea07067211 */ /* 0x0c0fe800078010ff */
[-C--:B------:R-:W-:Y:S01]  /*5e80*/  LEA.HI.X.SX32 R7, R7, R235.reuse, 0x2, P0 ;  /* 0x000000eb07077211 */ /* 0x080fe200000f16ff */
[C---:B-1----:R-:W-:Y:S04]  /*5e90*/  IMAD.IADD R10, R0.reuse, 0x1, R5 ;  /* 0x00000001000a7824 */ /* 0x042fe800078e0205 */
[----:B------:R1:W-:Y:S01]  /*5ea0*/  REDG.E.ADD.F32.FTZ.RN.STRONG.GPU desc[UR8][R6.64], R59 ;  /* 0x0000003b060079a6 */ /* 0x0003e2000c10f388 */
[C---:B------:R-:W-:Y:S03]  /*5eb0*/  IMAD.IADD R4, R0.reuse, 0x1, R10 ;  /* 0x0000000100047824 */ /* 0x040fe600078e020a */
[----:B------:R-:W-:Y:S01]  /*5ec0*/  REDG.E.ADD.F32.FTZ.RN.STRONG.GPU desc[UR8][R234.64+0x180], R64 ;  /* 0x00018040ea0079a6 */ /* 0x000fe2000c10f388 */
[CC--:B---3--:R-:W-:Y:S03]  /*5ed0*/  LEA R8, P0, R5.reuse, R234.reuse, 0x2 ;  /* 0x000000ea05087211 */ /* 0x0c8fe600078010ff */
        /* <DEDUP_REMOVED lines=13> */
[----:B------:R-:W-:Y:S01]  /*5fb0*/  REDG.E.ADD.F32.FTZ.RN.STRONG.GPU desc[UR8][R44.64], R60 ;  /* 0x0000003c2c0079a6 */ /* 0x000fe2000c10f388 */
[CC--:B--2---:R-:W-:Y:S03]  /*5fc0*/  LEA R8, P1, R4.reuse, R234.reuse, 0x2 ;  /* 0x000000ea04087211 */ /* 0x0c4fe600078210ff */
[----:B------:R2:W-:Y:S01]  /*5fd0*/  REDG.E.ADD.F32.FTZ.RN.STRONG.GPU desc[UR8][R10.64], R61 ;  /* 0x0000003d0a0079a6 */ /* 0x0005e2000c10f388 */
[-C--:B------:R-:W-:Y:S05]  /*5fe0*/  LEA.HI.X.SX32 R9, R4, R235.reuse, 0x2, P1 ;  /* 0x000000eb04097211 */ /* 0x080fea00008f16ff */
[----:B------:R3:W-:Y:S01]  /*5ff0*/  REDG.E.ADD.F32.FTZ.RN.STRONG.GPU desc[UR8][R8.64], R62 ;  /* 0x0000003e080079a6 */ /* 0x0007e2000c10f388 */
[C---:B-1----:R-:W-:Y:S05]  /*6000*/  IMAD.IADD R7, R0.reuse, 0x1, R4 ;  /* 0x0000000100077824 */ /* 0x042fea00078e0204 */
[CC--:B------:R-:W-:Y:S01]  /*6010*/  LEA R6, P0, R7.reuse, R234.reuse, 0x2 ;  /* 0x000000ea07067211 */ /* 0x0c0fe200078010ff */
[C---:B--2---:R-:W-:Y:S03]  /*6020*/  IMAD.IADD R10, R0.reuse, 0x1, R5 ;  /* 0x00000001000a7824 */ /* 0x044fe600078e0205 */
[-C--:B------:R-:W-:Y:S01]  /*6030*/  LEA.HI.X.SX32 R7, R7, R235.reuse, 0x2, P0 ;  /* 0x000000eb07077211 */ /* 0x080fe200000f16ff */
[C---:B------:R-:W-:Y:S04]  /*6040*/  IMAD.IADD R4, R0.reuse, 0x1, R10 ;  /* 0x0000000100047824 */ /* 0x040fe800078e020a */
[----:B------:R1:W-:Y:S01]  /*6050*/  REDG.E.ADD.F32.FTZ.RN.STRONG.GPU desc[UR8][R6.64], R63 ;  /* 0x0000003f060079a6 */ /* 0x0003e2000c10f388 */
[CC--:B---3--:R-:W-:Y:S03]  /*6060*/  LEA R8, P0, R5.reuse, R234.reuse, 0x2 ;  /* 0x000000ea05087211 */ /* 0x0c8fe600078010ff */
[----:B------:R-:W-:Y:S01]  /*6070*/  REDG.E.ADD.F32.FTZ.RN.STRONG.GPU desc[UR8][R234.64+0x200], R68 ;  /* 0x00020044ea0079a6 */ /* 0x000fe2000c10f388 */
[-C--:B------:R-:W-:Y:S01]  /*6080*/  LEA.HI.X.SX32 R9, R5, R235.reuse, 0x2, P0 ;  /* 0x000000eb05097211 */ /* 0x080fe200000f16ff */
[----:B------:R-:W-:Y:S01]  /*6090*/  IMAD.IADD R5, R0, 0x1, R4 ;  /* 0x0000000100057824 */ /* 0x000fe200078e0204 */
[CC--:B------:R-:W-:Y:S01]  /*60a0*/  LEA R44, P0, R4.reuse, R234.reuse, 0x2 ;  /* 0x000000ea042c7211 */ /* 0x0c0fe200078010ff */
[----:B------:R-:W-:Y:S03]  /*60b0*/  REDG.E.ADD.F32.FTZ.RN.STRONG.GPU desc[UR8][R204.64+0x200], R69 ;  /* 0x00020045cc0079a6 */ /* 0x000fe6000c10f388 */
[-C--:B------:R-:W-:Y:S01]  /*60c0*/  LEA.HI.X.SX32 R45, R4, R235.reuse, 0x2, P0 ;  /* 0x000000eb042d7211 */ /* 0x080fe200000f16ff */
[----:B------:R2:W-:Y:S01]  /*60d0*/  REDG.E.ADD.F32.FTZ.RN.STRONG.GPU desc[UR8][R8.64], R70 ;  /* 0x00000046080079a6 */ /* 0x0005e2000c10f388 */
[----:B------:R-:W-:Y:S03]  /*60e0*/  IMAD.IADD R4, R0, 0x1, R5 ;  /* 0x0000000100047824 */ /* 0x000fe600078e0205 */
        /* <DEDUP_REMOVED lines=70> */
[-C--:B------:R-:W-:Y:S02]  /*6550*/  LEA.HI.X.SX32 R47, R4, R235.reuse, 0x2, P2 ;  /* 0x000000eb042f7211 */ /* 0x080fe400010f16ff */
[----:B------:R-:W-:Y:S01]  /*6560*/  ISETP.NE.AND P2, PT, R236, RZ, PT ;  /* 0x000000ffec00720c */ /* 0x000fe20003f45270 */
        /* <DEDUP_REMOVED lines=73> */
[----:B------:R-:W-:Y:S02]  /*6a00*/  IMAD.MOV.U32 R4, RZ, RZ, R237 ;  /* 0x000000ffff047224 */ /* 0x000fe400078e00ed */
        /* <DEDUP_REMOVED lines=15> */
[CC--:B------:R-:W-:Y:S01]  /*6b00*/  @!P5 LEA R44, P2, R0.reuse, R237.reuse, 0x1 ;  /* 0x000000ed002cd211 */ /* 0x0c0fe200078408ff */
        /* <DEDUP_REMOVED lines=44> */
.L_x_101:
[----:B------:R-:W-:Y:S02]  /*6dd0*/  UISETP.GT.AND UP0, UPT, UR6, UR20, UPT ;  /* 0x000000140600728c */ /* 0x000fe4000bf04270 */
[----:B------:R-:W-:Y:S04]  /*6de0*/  UIADD3 UR6, UR6, -0x1, URZ ;  /* 0xffffffff06067890 */ /* 0x000fe8000fffe03f */
[----:B------:R-:W-:Y:S11]  /*6df0*/  PLOP3.LUT P0, PT, PT, PT, UP0, 0x80, 0x0 ;  /* 0x000000000000781c */ /* 0x000ff60003f0f008 */
[----:B------:R-:W-:Y:S02]  /*6e00*/  @!UPT UIADD3 URZ, URZ, URZ, URZ ;  /* 0x0000003f3f3ff290 */ /* 0x000fe4000fffe03f */
[----:B------:R-:W-:Y:S05]  /*6e10*/  @P0 BRA `(.L_x_102) ;  /* 0xffffffcc00ec0947 */ /* 0x000fea000383ffff */
[----:B------:R-:W2:Y:S01]  /*6e20*/  S2R R48, SR_TID.X ;  /* 0x0000000000307919 */ /* 0x000ea20000002100 */
[----:B------:R-:W-:Y:S01]  /*6e30*/  F2FP.BF16.F32.PACK_AB R20, R21, R20 ;  /* 0x000000141514723e */ /* 0x000fe200000010ff */
[----:B------:R-:W-:Y:S01]  /*6e40*/  ULDC UR6, c[0x0][0x390] ;  /* 0x0000e40000067ab9 */ /* 0x000fe20000000800 */
[----:B-1----:R-:W-:Y:S01]  /*6e50*/  F2FP.BF16.F32.PACK_AB R47, R13, R12 ;  /* 0x0000000c0d2f723e */ /* 0x002fe200000010ff */
[----:B------:R-:W-:Y:S01]  /*6e60*/  UIADD3 UR7, UR4, 0x10000, URZ ;  /* 0x0001000004077890 */ /* 0x000fe2000fffe03f */
        /* <DEDUP_REMOVED lines=31> */
[-C--:B------:R-:W-:Y:S01]  /*7060*/  LEA.HI R6, R21, R48.reuse, RZ, 0x2 ;  /* 0x0000003015067211 */ /* 0x080fe200078f10ff */
        /* <DEDUP_REMOVED lines=8> */
[----:B------:R-:W-:Y:S01]  /*70f0*/  FMUL.FTZ R127, R127, UR6 ;  /* 0x000000067f7f7c20 */ /* 0x000fe20008410000 */
[----:B------:R-:W-:Y:S01]  /*7100*/  LEA.HI R0, R0, R5, RZ, 0x3 ;  /* 0x0000000500007211 */ /* 0x000fe200078f18ff */
[----:B------:R-:W-:Y:S01]  /*7110*/  UISETP.NE.AND UP0, UPT, UR31, -0x1, UPT ;  /* 0xffffffff1f00788c */ /* 0x000fe2000bf05270 */
[----:B------:R-:W-:-:S02]  /*7120*/  F2FP.BF16.F32.PACK_AB R24, R25, R24 ;  /* 0x000000181918723e */ /* 0x000fc400000010ff */
        /* <DEDUP_REMOVED lines=16> */
[----:B------:R-:W-:-:S02]  /*7230*/  SHF.R.U32.HI R5, RZ, 0x3, R0 ;  /* 0x00000003ff057819 */ /* 0x000fc40000011600 */
[----:B------:R-:W-:Y:S02]  /*7240*/  F2FP.BF16.F32.PACK_AB R34, R35, R34 ;  /* 0x000000222322723e */ /* 0x000fe400000010ff */
[----:B------:R-:W-:Y:S02]  /*7250*/  LOP3.LUT R5, R5, R0, R6, 0x1e, !PT ;  /* 0x0000000005057212 */ /* 0x000fe400078e1e06 */
[----:B------:R-:W-:Y:S02]  /*7260*/  F2FP.BF16.F32.PACK_AB R40, R41, R40 ;  /* 0x000000282928723e */ /* 0x000fe400000010ff */
[----:B------:R-:W-:Y:S01]  /*7270*/  F2FP.BF16.F32.PACK_AB R42, R43, R42 ;  /* 0x0000002a2b2a723e */ /* 0x000fe200000010ff */
[----:B------:R-:W-:Y:S01]  /*7280*/  IMAD.IADD R0, R4, 0x1, R5 ;  /* 0x0000000104007824 */ /* 0x000fe200078e0205 */
        /* <DEDUP_REMOVED lines=15> */
[----:B------:R-:W-:Y:S01]  /*7380*/  LEA R0, R0, UR7, 0x1 ;  /* 0x0000000700007c11 */ /* 0x000fe2000f8e08ff */
[----:B------:R-:W-:Y:S01]  /*7390*/  BAR.SYNC.DEFER_BLOCKING 0x0 ;  /* 0x0000000000007b1d */ /* 0x000fe20000010000 */
[----:B------:R-:W-:Y:S01]  /*73a0*/  F2FP.BF16.F32.PACK_AB R6, R131, R130 ;  /* 0x000000828306723e */ /* 0x000fe200000010ff */
[----:B------:R-:W-:Y:S01]  /*73b0*/  @UP0 UIMAD.WIDE.U32 UR6, UR10, UR16, URZ ;  /* 0x000000100a0602a5 */ /* 0x000fe2000f8e003f */
[----:B------:R-:W-:Y:S01]  /*73c0*/  F2FP.BF16.F32.PACK_AB R5, R125, R124 ;  /* 0x0000007c7d05723e */ /* 0x000fe200000010ff */
[----:B------:R-:W-:Y:S01]  /*73d0*/  @UP0 UIMAD UR10, UR10, UR17, URZ ;  /* 0x000000110a0a02a4 */ /* 0x000fe2000f8e023f */
[----:B------:R-:W-:Y:S02]  /*73e0*/  F2FP.BF16.F32.PACK_AB R4, R127, R126 ;  /* 0x0000007e7f04723e */ /* 0x000fe400000010ff */
[----:B------:R-:W-:Y:S01]  /*73f0*/  PLOP3.LUT P0, PT, PT, PT, UP0, 0x80, 0x0 ;  /* 0x000000000000781c */ /* 0x000fe20003f0f008 */
[----:B------:R-:W-:Y:S01]  /*7400*/  @UP0 UIADD3 UR18, UR7, UR10, URZ ;  /* 0x0000000a07120290 */ /* 0x000fe2000fffe03f */
[----:B------:R-:W-:Y:S01]  /*7410*/  @UP0 UMOV UR13, UR6 ;  /* 0x00000006000d0c82 */ /* 0x000fe20008000000 */
        /* <DEDUP_REMOVED lines=46> */
.L_x_103:
        /* <DEDUP_REMOVED lines=18> */
[----:B------:R-:W-:-:S03]  /*7820*/  UIADD3 UR12, UR7, UR12, URZ ;  /* 0x0000000c070c7290 */ /* 0x000fc6000fffe03f */
[----:B------:R-:W-:-:S09]  /*7830*/  UMOV UR7, UR6 ;  /* 0x0000000600077c82 */ /* 0x000fd20008000000 */
.L_x_104:
[----:B------:R-:W-:Y:S01]  /*7840*/  BAR.SYNC.DEFER_BLOCKING 0x0 ;  /* 0x0000000000007b1d */ /* 0x000fe20000010000 */
[----:B------:R-:W-:Y:S01]  /*7850*/  USHF.L.U32 UR6, UR30, 0x5, URZ ;  /* 0x000000051e067899 */ /* 0x000fe2000800063f */
[----:B-1----:R-:W-:-:S03]  /*7860*/  LEA.HI R0, R21, R48, RZ, 0x3 ;  /* 0x0000003015007211 */ /* 0x002fc600078f18ff */
[----:B------:R-:W-:Y:S01]  /*7870*/  UIADD3 UR5, -UR6, UR5, URZ ;  /* 0x0000000506057290 */ /* 0x000fe2000fffe13f */
        /* <DEDUP_REMOVED lines=17> */
[----:B------:R-:W2:Y:S01]  /*7990*/  LDS.128 R24, [R233+0x11000] ;  /* 0x01100000e9187984 */ /* 0x000ea20000000c00 */
[----:B------:R-:W-:Y:S01]  /*79a0*/  ISETP.GE.AND P3, PT, R4, UR19, PT ;  /* 0x0000001304007c0c */ /* 0x000fe2000bf66270 */
[----:B------:R-:W-:Y:S01]  /*79b0*/  IMAD.U32 R6, RZ, RZ, UR6 ;  /* 0x00000006ff067e24 */ /* 0x000fe2000f8e00ff */
[----:B------:R-:W-:Y:S01]  /*79c0*/  IADD3 R8, P0, R0, UR6, RZ ;  /* 0x0000000600087c10 */ /* 0x000fe2000ff1e0ff */
[----:B------:R-:W3:Y:S01]  /*79d0*/  LDS.128 R20, [R233+0x12000] ;  /* 0x01200000e9147984 */ /* 0x000ee20000000c00 */
[----:B------:R-:W-:Y:S01]  /*79e0*/  USHF.R.S32.HI UR5, URZ, 0x1f, UR56 ;  /* 0x0000001f3f057899 */ /* 0x000fe20008011438 */
[----:B------:R-:W-:Y:S01]  /*79f0*/  ISETP.GE.AND P2, PT, R11, UR19, PT ;  /* 0x000000130b007c0c */ /* 0x000fe2000bf46270 */
[----:B------:R-:W-:Y:S01]  /*7a00*/  ULDC.64 UR10, c[0x0][0x468] ;  /* 0x00011a00000a7ab9 */ /* 0x000fe20000000a00 */
[----:B------:R-:W4:Y:S01]  /*7a10*/  LDS.128 R16, [R233+0x13000] ;  /* 0x01300000e9107984 */ /* 0x000f220000000c00 */
[----:B------:R-:W-:Y:S01]  /*7a20*/  LEA.HI.X.SX32 R9, R6, R29, 0x1, P0 ;  /* 0x0000001d06097211 */ /* 0x000fe200000f0eff */
[----:B------:R-:W-:Y:S01]  /*7a30*/  IMAD.WIDE.U32 R6, R8, UR16, R4 ;  /* 0x0000001008067c25 */ /* 0x000fe2000f8e0004 */
[----:B------:R-:W-:Y:S01]  /*7a40*/  UIMAD UR5, UR5, UR10, URZ ;  /* 0x0000000a050572a4 */ /* 0x000fe2000f8e023f */
[----:B------:R-:W-:-:S02]  /*7a50*/  ISETP.GE.AND P1, PT, R28, UR19, PT ;  /* 0x000000131c007c0c */ /* 0x000fc4000bf26270 */
[----:B------:R-:W1:Y:S01]  /*7a60*/  @!P3 LDS.128 R12, [R233+0x10000] ;  /* 0x01000000e90cb984 */ /* 0x000e620000000c00 */
[----:B------:R-:W-:Y:S01]  /*7a70*/  IMAD R9, R9, UR16, RZ ;  /* 0x0000001009097c24 */ /* 0x000fe2000f8e02ff */
[----:B------:R-:W-:Y:S01]  /*7a80*/  IADD3 R6, P0, R6, UR13, RZ ;  /* 0x0000000d06067c10 */ /* 0x000fe2000ff1e0ff */
[----:B------:R-:W-:Y:S02]  /*7a90*/  UIMAD UR5, UR56, UR11, UR5 ;  /* 0x0000000b380572a4 */ /* 0x000fe4000f8e0205 */
[----:B------:R-:W-:Y:S02]  /*7aa0*/  IMAD R9, R8, UR17, R9 ;  /* 0x0000001108097c24 */ /* 0x000fe4000f8e0209 */
[----:B------:R-:W-:Y:S01]  /*7ab0*/  IMAD.U32 R8, RZ, RZ, UR10 ;  /* 0x0000000aff087e24 */ /* 0x000fe2000f8e00ff */
[----:B------:R-:W-:Y:S02]  /*7ac0*/  ULDC.64 UR10, c[0x0][0x3f0] ;  /* 0x0000fc00000a7ab9 */ /* 0x000fe40000000a00 */
[----:B------:R-:W-:-:S02]  /*7ad0*/  IADD3.X R7, R7, UR18, R9, P0, !PT ;  /* 0x0000001207077c10 */ /* 0x000fc400087fe409 */
[----:B------:R-:W-:Y:S01]  /*7ae0*/  ISETP.GE.AND P0, PT, R10, UR19, PT ;  /* 0x000000130a007c0c */ /* 0x000fe2000bf06270 */
[----:B------:R-:W-:-:S04]  /*7af0*/  IMAD.WIDE.U32 R8, R8, UR56, R6 ;  /* 0x0000003808087c25 */ /* 0x000fc8000f8e0006 */
[----:B------:R-:W-:Y:S01]  /*7b00*/  VIADD R7, R9, UR5 ;  /* 0x0000000509077c36 */ /* 0x000fe20008000000 */
[----:B------:R-:W-:-:S04]  /*7b10*/  LEA R6, P5, R8, UR10, 0x1 ;  /* 0x0000000a08067c11 */ /* 0x000fc8000f8a08ff */
[----:B------:R-:W-:-:S05]  /*7b20*/  LEA.HI.X R7, R8, UR11, R7, 0x1, P5 ;  /* 0x0000000b08077c11 */ /* 0x000fca000a8f0c07 */
[----:B--2---:R2:W-:Y:S04]  /*7b30*/  @!P2 STG.E.128 desc[UR8][R6.64+0x80], R24 ;  /* 0x000080180600a986 */ /* 0x0045e8000c101d08 */
[----:B---3--:R2:W-:Y:S04]  /*7b40*/  @!P1 STG.E.128 desc[UR8][R6.64+0x100], R20 ;  /* 0x0001001406009986 */ /* 0x0085e8000c101d08 */
[----:B----4-:R2:W-:Y:S04]  /*7b50*/  @!P0 STG.E.128 desc[UR8][R6.64+0x180], R16 ;  /* 0x0001801006008986 */ /* 0x0105e8000c101d08 */
[----:B-1----:R2:W-:Y:S02]  /*7b60*/  @!P3 STG.E.128 desc[UR8][R6.64], R12 ;  /* 0x0000000c0600b986 */ /* 0x0025e4000c101d08 */
.L_x_106:
[----:B------:R-:W-:Y:S05]  /*7b70*/  BSYNC B0 ;  /* 0x0000000000007941 */ /* 0x000fea0003800000 */
.L_x_105:
[----:B------:R-:W-:Y:S05]  /*7b80*/  @P4 BRA `(.L_x_85) ;  /* 0x0000000000744947 */ /* 0x000fea0003800000 */
[----:B--2---:R-:W-:Y:S01]  /*7b90*/  IMAD.U32 R6, RZ, RZ, UR6 ;  /* 0x00000006ff067e24 */ /* 0x004fe2000f8e00ff */
[----:B------:R-:W-:Y:S01]  /*7ba0*/  IADD3 R0, P0, R0, UR6, RZ ;  /* 0x0000000600007c10 */ /* 0x000fe2000ff1e0ff */
[----:B------:R-:W-:Y:S01]  /*7bb0*/  IMAD.MOV.U32 R7, RZ, RZ, R5 ;  /* 0x000000ffff077224 */ /* 0x000fe200078e0005 */
[----:B------:R-:W-:Y:S02]  /*7bc0*/  USHF.R.S32.HI UR5, URZ, 0x1f, UR56 ;  /* 0x0000001f3f057899 */ /* 0x000fe40008011438 */
[----:B------:R-:W-:Y:S01]  /*7bd0*/  LEA.HI.X.SX32 R8, R6, R29, 0x1, P0 ;  /* 0x0000001d06087211 */ /* 0x000fe200000f0eff */
[----:B------:R-:W-:Y:S01]  /*7be0*/  IMAD.MOV.U32 R6, RZ, RZ, R4 ;  /* 0x000000ffff067224 */ /* 0x000fe200078e0004 */
[----:B------:R-:W-:Y:S01]  /*7bf0*/  ULDC.64 UR10, c[0x0][0x470] ;  /* 0x00011c00000a7ab9 */ /* 0x000fe20000000a00 */
[----:B------:R-:W-:Y:S01]  /*7c00*/  ULDC UR13, c[0x0][0x2d0] ;  /* 0x0000b400000d7ab9 */ /* 0x000fe20000000800 */
[----:B------:R-:W-:Y:S01]  /*7c10*/  UIMAD UR5, UR5, UR10, URZ ;  /* 0x0000000a050572a4 */ /* 0x000fe2000f8e023f */
[----:B------:R-:W-:Y:S01]  /*7c20*/  IMAD.WIDE.U32 R6, R0, UR14, R6 ;  /* 0x0000000e00067c25 */ /* 0x000fe2000f8e0006 */
[----:B------:R-:W-:-:S02]  /*7c30*/  ISETP.GE.AND P3, PT, R4, UR13, PT ;  /* 0x0000000d04007c0c */ /* 0x000fc4000bf66270 */
[----:B------:R-:W-:Y:S01]  /*7c40*/  UIMAD UR5, UR56, UR11, UR5 ;  /* 0x0000000b380572a4 */ /* 0x000fe2000f8e0205 */
[----:B------:R-:W-:Y:S01]  /*7c50*/  IMAD R5, R8, UR14, RZ ;  /* 0x0000000e08057c24 */ /* 0x000fe2000f8e02ff */
[----:B------:R-:W-:Y:S02]  /*7c60*/  IADD3 R6, P0, R6, UR7, RZ ;  /* 0x0000000706067c10 */ /* 0x000fe4000ff1e0ff */
[----:B------:R-:W-:Y:S01]  /*7c70*/  ISETP.GE.AND P2, PT, R11, UR13, PT ;  /* 0x0000000d0b007c0c */ /* 0x000fe2000bf46270 */
[----:B------:R-:W-:Y:S01]  /*7c80*/  IMAD R0, R0, UR15, R5 ;  /* 0x0000000f00007c24 */ /* 0x000fe2000f8e0205 */
[----:B------:R-:W-:-:S04]  /*7c90*/  ISETP.GE.AND P1, PT, R28, UR13, PT ;  /* 0x0000000d1c007c0c */ /* 0x000fc8000bf26270 */
[----:B------:R-:W-:Y:S01]  /*7ca0*/  IADD3.X R7, R7, UR12, R0, P0, !PT ;  /* 0x0000000c07077c10 */ /* 0x000fe200087fe400 */
[----:B------:R-:W-:Y:S01]  /*7cb0*/  IMAD.U32 R0, RZ, RZ, UR10 ;  /* 0x0000000aff007e24 */ /* 0x000fe2000f8e00ff */
[----:B------:R-:W-:Y:S01]  /*7cc0*/  ISETP.GE.AND P0, PT, R10, UR13, PT ;  /* 0x0000000d0a007c0c */ /* 0x000fe2000bf06270 */
[----:B------:R-:W-:Y:S02]  /*7cd0*/  ULDC.64 UR10, c[0x0][0x3f8] ;  /* 0x0000fe00000a7ab9 */ /* 0x000fe40000000a00 */
[----:B------:R-:W-:-:S04]  /*7ce0*/  IMAD.WIDE.U32 R6, R0, UR56, R6 ;  /* 0x0000003800067c25 */ /* 0x000fc8000f8e0006 */
[----:B------:R-:W-:Y:S01]  /*7cf0*/  VIADD R0, R7, UR5 ;  /* 0x0000000507007c36 */ /* 0x000fe20008000000 */
[----:B------:R-:W-:-:S04]  /*7d00*/  LEA R4, P4, R6, UR10, 0x1 ;  /* 0x0000000a06047c11 */ /* 0x000fc8000f8808ff */
[----:B------:R-:W-:-:S05]  /*7d10*/  LEA.HI.X R5, R6, UR11, R0, 0x1, P4 ;  /* 0x0000000b06057c11 */ /* 0x000fca000a0f0c00 */
[----:B------:R2:W-:Y:S04]  /*7d20*/  @!P3 STG.E.128 desc[UR8][R4.64], R44 ;  /* 0x0000002c0400b986 */ /* 0x0005e8000c101d08 */
[----:B---3--:R2:W-:Y:S04]  /*7d30*/  @!P2 STG.E.128 desc[UR8][R4.64+0x80], R40 ;  /* 0x000080280400a986 */ /* 0x0085e8000c101d08 */
[----:B----4-:R2:W-:Y:S04]  /*7d40*/  @!P1 STG.E.128 desc[UR8][R4.64+0x100], R36 ;  /* 0x0001002404009986 */ /* 0x0105e8000c101d08 */
[----:B-1----:R2:W-:Y:S02]  /*7d50*/  @!P0 STG.E.128 desc[UR8][R4.64+0x180], R32 ;  /* 0x0001802004008986 */ /* 0x0025e4000c101d08 */
.L_x_85:
[----:B------:R-:W-:Y:S05]  /*7d60*/  BSYNC B1 ;  /* 0x0000000000017941 */ /* 0x000fea0003800000 */
.L_x_75:
[----:B------:R-:W-:Y:S01]  /*7d70*/  R2UR UR6, R251 ;  /* 0x00000000fb0672ca */ /* 0x000fe200000e0000 */
[----:B------:R-:W-:Y:S02]  /*7d80*/  ULDC UR5, c[0x0][0xc] ;  /* 0x0000030000057ab9 */ /* 0x000fe40000000800 */
[----:B------:R-:W-:-:S10]  /*7d90*/  UIADD3 UR30, UR5, UR30, URZ ;  /* 0x0000001e051e7290 */ /* 0x000fd4000fffe03f */
[----:B------:R-:W-:-:S06]  /*7da0*/  UISETP.GE.AND UP0, UPT, UR30, UR6, UPT ;  /* 0x000000061e00728c */ /* 0x000fcc000bf06270 */
[----:B------:R-:W-:-:S13]  /*7db0*/  PLOP3.LUT P0, PT, PT, PT, UP0, 0x80, 0x0 ;  /* 0x000000000000781c */ /* 0x000fda0003f0f008 */
[----:B------:R-:W-:Y:S05]  /*7dc0*/  @P0 BRA `(.L_x_107) ;  /* 0x0000000000040947 */ /* 0x000fea0003800000 */
[----:B------:R-:W-:Y:S05]  /*7dd0*/  BRA `(.L_x_108) ;  /* 0xffffff8c00347947 */ /* 0x000fea000383ffff */
.L_x_107:
[----:B------:R-:W-:Y:S05]  /*7de0*/  EXIT ;  /* 0x000000000000794d */ /* 0x000fea0003800000 */
.L_x_109:
        /* <DEDUP_REMOVED lines=9> */
.L_x_2022:


//--------------------- .text._ZN5flash44flash_bwd_dq_dk_dv_loop_seqk_parallel_kernelI23Flash_bwd_kernel_traitsILi256ELi64ELi32ELi8ELi4ELi1ELi2ELb1ELb1EN7cutlass10bfloat16_tE19Flash_kernel_traitsILi256ELi64ELi32ELi8ES3_EELb0ELb0ELb1ELb0ELb0ELb0ELb1EEEvNS_16Flash_bwd_paramsE --------------------------
	.section	.text._ZN5flash44flash_bwd_dq_dk_dv_loop_seqk_parallel_kernelI23Flash_bwd_kernel_traitsILi256ELi64ELi32ELi8ELi4ELi1ELi2ELb1ELb1EN7cutlass10bfloat16_tE19Flash_kernel_traitsILi256ELi64ELi32ELi8ES3_EELb0ELb0ELb1ELb0ELb0ELb0ELb1EEEvNS_16Flash_bwd_paramsE,"ax",@progbits
	.align	128
        .global         _ZN5flash44flash_bwd_dq_dk_dv_loop_seqk_parallel_kernelI23Flash_bwd_kernel_traitsILi256ELi64ELi32ELi8ELi4ELi1ELi2ELb1ELb1EN7cutlass10bfloat16_tE19Flash_kernel_traitsILi256ELi64ELi32ELi8ES3_EELb0ELb0ELb1ELb0ELb0ELb0ELb1EEEvNS_16Flash_bwd_paramsE
        .type           _ZN5flash44flash_bwd_dq_dk_dv_loop_seqk_parallel_kernelI23Flash_bwd_kernel_traitsILi256ELi64ELi32ELi8ELi4ELi1ELi2ELb1ELb1EN7cutlass10bfloat16_tE19Flash_kernel_traitsILi256ELi64ELi32ELi8ES3_EELb0ELb0ELb1ELb0ELb0ELb0ELb1EEEvNS_16Flash_bwd_paramsE,@function
        .size           _ZN5flash44flash_bwd_dq_dk_dv_loop_seqk_parallel_kernelI23Flash_bwd_kernel_traitsILi256ELi64ELi32ELi8ELi4ELi1ELi2ELb1ELb1EN7cutlass10bfloat16_tE19Flash_kernel_traitsILi256ELi64ELi32ELi8ES3_EELb0ELb0ELb1ELb0ELb0ELb0ELb1EEEvNS_16Flash_bwd_paramsE,(.L_x_2023 - _ZN5flash44flash_bwd_dq_dk_dv_loop_seqk_parallel_kernelI23Flash_bwd_kernel_traitsILi256ELi64ELi32ELi8ELi4ELi1ELi2ELb1ELb1EN7cutlass10bfloat16_tE19Flash_kernel_traitsILi256ELi64ELi32ELi8ES3_EELb0ELb0ELb1ELb0ELb0ELb0ELb1EEEvNS_16Flash_bwd_paramsE)
        .other          _ZN5flash44flash_bwd_dq_dk_dv_loop_seqk_parallel_kernelI23Flash_bwd_kernel_traitsILi256ELi64ELi32ELi8ELi4ELi1ELi2ELb1ELb1EN7cutlass10bfloat16_tE19Flash_kernel_traitsILi256ELi64ELi32ELi8ES3_EELb0ELb0ELb1ELb0ELb0ELb0ELb1EEEvNS_16Flash_bwd_paramsE,@"STO_CUDA_ENTRY STV_DEFAULT"
_ZN5flash44flash_bwd_dq_dk_dv_loop_seqk_parallel_kernelI23Flash_bwd_kernel_traitsILi256ELi64ELi32ELi8ELi4ELi1ELi2ELb1ELb1EN7cutlass10bfloat16_tE19Flash_kernel_traitsILi256ELi64ELi32ELi8ES3_EELb0ELb0ELb1ELb0ELb0ELb0ELb1EEEvNS_16Flash_bwd_paramsE:
.text._ZN5flash44flash_bwd_dq_dk_dv_loop_seqk_parallel_kernelI23Flash_bwd_kernel_traitsILi256ELi64ELi32ELi8ELi4ELi1ELi2ELb1ELb1EN7cutlass10bfloat16_tE19Flash_kernel_traitsILi256ELi64ELi32ELi8ES3_EELb0ELb0ELb1ELb0ELb0ELb0ELb1EEEvNS_16Flash_bwd_paramsE:
        /* <DEDUP_REMOVED lines=171> */
.L_x_144:
        /* <DEDUP_REMOVED lines=67> */
.L_x_110:
        /* <DEDUP_REMOVED lines=113> */
.L_x_112:
        /* <DEDUP_REMOVED lines=13> */
.L_x_113:
        /* <DEDUP_REMOVED lines=39> */
.L_x_114:
[----:B------:R-:W-:-:S04]  /*1930*/  UIMAD UR6, UR50, UR60, UR56 ;  /* 0x0000003c320672a4 */ /* 0x000fc8000f8e0238 */
[----:B------:R-:W-:-:S12]  /*1940*/  UIMAD UR6, UR6, UR58, URZ ;  /* 0x0000003a060672a4 */ /* 0x000fd8000f8e023f */
.L_x_115:
        /* <DEDUP_REMOVED lines=10> */
[----:B------:R-:W-:Y:S02]  /*19f0*/  USHF.R.S32.HI UR53, URZ, 0x1f, UR56 ;  /* 0x0000001f3f357899 */ /* 0x000fe40008011438 */
[----:B------:R-:W-:Y:S02]  /*1a00*/  UIADD3.X UR10, UR15, UR10, UR21, UP3, UP1 ;  /* 0x0000000a0f0a7290 */ /* 0x000fe40009fe2415 */
[----:B------:R-:W-:Y:S02]  /*1a10*/  UIADD3 UR11, UP3, UP1, UR14, UR13, UR36 ;  /* 0x0000000d0e0b7290 */ /* 0x000fe4000f97e024 */
[----:B------:R-:W-:Y:S02]  /*1a20*/  UIADD3 UR37, UR20, UR6, URZ ;  /* 0x0000000614257290 */ /* 0x000fe4000fffe03f */
[----:B------:R-:W-:Y:S01]  /*1a30*/  UIADD3.X UR10, UR17, UR10, UR26, UP3, UP1 ;  /* 0x0000000a110a7290 */ /* 0x000fe20009fe241a */
[----:B------:R-:W-:Y:S02]  /*1a40*/  ULDC.64 UR14, c[0x0][0x428] ;  /* 0x00010a00000e7ab9 */ /* 0x000fe40000000a00 */
[----:B------:R-:W-:Y:S01]  /*1a50*/  ULDC.64 UR26, c[0x0][0x258] ;  /* 0x00009600001a7ab9 */ /* 0x000fe20000000a00 */
[----:B------:R-:W-:Y:S01]  /*1a60*/  IMAD.U32 R29, RZ, RZ, UR14 ;  /* 0x0000000eff1d7e24 */ /* 0x000fe2000f8e00ff */
[----:B------:R-:W-:Y:S01]  /*1a70*/  UIADD3 UR36, UR20, UR51, URZ ;  /* 0x0000003314247290 */ /* 0x000fe2000fffe03f */
[----:B------:R-:W-:Y:S01]  /*1a80*/  IMAD.U32 R34, RZ, RZ, UR26 ;  /* 0x0000001aff227e24 */ /* 0x000fe2000f8e00ff */
[----:B------:R-:W-:Y:S01]  /*1a90*/  ULDC.64 UR48, c[0x0][0x478] ;  /* 0x00011e0000307ab9 */ /* 0x000fe20000000a00 */
[----:B------:R-:W-:Y:S01]  /*1aa0*/  ULDC.64 UR54, c[0x0][0x2b0] ;  /* 0x0000ac0000367ab9 */ /* 0x000fe20000000a00 */
[----:B------:R-:W-:Y:S01]  /*1ab0*/  ULDC.64 UR22, c[0x0][0x210] ;  /* 0x0000840000167ab9 */ /* 0x000fe20000000a00 */
[----:B------:R-:W-:Y:S01]  /*1ac0*/  UIADD3 UR6, UR44, -0x1, URZ ;  /* 0xffffffff2c067890 */ /* 0x000fe2000fffe03f */
[----:B-1----:R-:W-:-:S04]  /*1ad0*/  SHF.R.S32.HI R10, RZ, 0x1f, R36 ;  /* 0x0000001fff0a7819 */ /* 0x002fc80000011424 */
        /* <DEDUP_REMOVED lines=24> */
[----:B------:R-:W-:Y:S01]  /*1c60*/  USHF.R.S32.HI UR21, URZ, 0x6, UR21 ;  /* 0x000000063f157899 */ /* 0x000fe20008011415 */
[----:B------:R-:W-:Y:S01]  /*1c70*/  ISETP.GE.AND P5, PT, R17, UR46, PT ;  /* 0x0000002e11007c0c */ /* 0x000fe2000bfa6270 */
[C---:B------:R-:W-:Y:S01]  /*1c80*/  VIADD R15, R4.reuse, 0x80 ;  /* 0x00000080040f7836 */ /* 0x040fe20000000000 */
[----:B------:R-:W-:Y:S01]  /*1c90*/  SHF.R.S32.HI R0, RZ, 0x3, R10 ;  /* 0x00000003ff007819 */ /* 0x000fe2000001140a */
[----:B------:R-:W-:Y:S01]  /*1ca0*/  UISETP.LT.AND UP1, UPT, URZ, UR21, UPT ;  /* 0x000000153f00728c */ /* 0x000fe2000bf21270 */
[----:B------:R-:W-:Y:S01]  /*1cb0*/  SEL R10, RZ, 0xffffffff, P5 ;  /* 0xffffffffff0a7807 */ /* 0x000fe20002800000 */
[C---:B------:R-:W-:Y:S01]  /*1cc0*/  VIADD R16, R4.reuse, 0xc0 ;  /* 0x000000c004107836 */ /* 0x040fe20000000000 */
[----:B------:R-:W-:Y:S01]  /*1cd0*/  IADD3.X R7, R5, UR40, RZ, P0, !PT ;  /* 0x0000002805077c10 */ /* 0x000fe200087fe4ff */
[----:B------:R-:W-:Y:S01]  /*1ce0*/  USEL UR21, URZ, UR21, !UP1 ;  /* 0x000000153f157287 */ /* 0x000fe2000c800000 */
[----:B------:R-:W-:Y:S01]  /*1cf0*/  ISETP.GE.AND P3, PT, R4, UR46, PT ;  /* 0x0000002e04007c0c */ /* 0x000fe2000bf66270 */
[----:B------:R-:W-:Y:S01]  /*1d00*/  IMAD.SHL.U32 R10, R10, 0x2, RZ ;  /* 0x000000020a0a7824 */ /* 0x000fe200078e00ff */
[----:B------:R-:W-:Y:S01]  /*1d10*/  SHF.R.S32.HI R39, RZ, 0x1f, R0 ;  /* 0x0000001fff277819 */ /* 0x000fe20000011400 */
[----:B------:R-:W-:Y:S01]  /*1d20*/  IMAD.WIDE.U32 R6, R8, UR20, R6 ;  /* 0x0000001408067c25 */ /* 0x000fe2000f8e0006 */
[----:B------:R-:W-:Y:S01]  /*1d30*/  IADD3 R22, P0, R0, UR20, RZ ;  /* 0x0000001400167c10 */ /* 0x000fe2000ff1e0ff */
[----:B------:R-:W-:Y:S01]  /*1d40*/  UIMAD UR11, UR53, UR14, URZ ;  /* 0x0000000e350b72a4 */ /* 0x000fe2000f8e023f */
[----:B------:R-:W-:Y:S01]  /*1d50*/  SEL R11, RZ, 0x1, P3 ;  /* 0x00000001ff0b7807 */ /* 0x000fe20001800000 */
[----:B------:R-:W-:Y:S01]  /*1d60*/  IMAD.IADD R7, R7, 0x1, R12 ;  /* 0x0000000107077824 */ /* 0x000fe200078e020c */
[----:B------:R-:W-:Y:S01]  /*1d70*/  IADD3.X R27, R39, UR18, RZ, P0, !PT ;  /* 0x00000012271b7c10 */ /* 0x000fe200087fe4ff */
[----:B------:R-:W-:Y:S01]  /*1d80*/  IMAD.WIDE.U32 R12, R22, UR28, R4 ;  /* 0x0000001c160c7c25 */ /* 0x000fe2000f8e0004 */
[----:B------:R-:W-:Y:S01]  /*1d90*/  LOP3.LUT R18, R10, 0x2, R11, 0xe2, !PT ;  /* 0x000000020a127812 */ /* 0x000fe200078ee20b */
[----:B------:R-:W-:Y:S01]  /*1da0*/  UISETP.GT.AND UP1, UPT, UR44, UR21, UPT ;  /* 0x000000152c00728c */ /* 0x000fe2000bf24270 */
[----:B------:R-:W-:Y:S01]  /*1db0*/  ISETP.GE.AND P4, PT, R15, UR46, PT ;  /* 0x0000002e0f007c0c */ /* 0x000fe2000bf86270 */
[----:B------:R-:W-:Y:S01]  /*1dc0*/  IMAD R10, R27, UR28, RZ ;  /* 0x0000001c1b0a7c24 */ /* 0x000fe2000f8e02ff */
[----:B------:R-:W-:Y:S01]  /*1dd0*/  ISETP.GE.AND P6, PT, R16, UR46, PT ;  /* 0x0000002e10007c0c */ /* 0x000fe2000bfc6270 */
[----:B------:R-:W-:Y:S01]  /*1de0*/  UIMAD UR11, UR56, UR15, UR11 ;  /* 0x0000000f380b72a4 */ /* 0x000fe2000f8e020b */
[----:B------:R-:W-:Y:S01]  /*1df0*/  SEL R14, RZ, 0x4, P4 ;  /* 0x00000004ff0e7807 */ /* 0x000fe20002000000 */
[----:B------:R-:W-:Y:S01]  /*1e00*/  IMAD R35, R22, UR29, R10 ;  /* 0x0000001d16237c24 */ /* 0x000fe2000f8e020a */
[----:B------:R-:W-:Y:S01]  /*1e10*/  SEL R10, RZ, 0x8, P6 ;  /* 0x00000008ff0a7807 */ /* 0x000fe20003000000 */
[----:B------:R-:W-:Y:S01]  /*1e20*/  IMAD.WIDE.U32 R6, R29, UR56, R6 ;  /* 0x000000381d067c25 */ /* 0x000fe2000f8e0006 */
[----:B------:R-:W-:Y:S01]  /*1e30*/  IADD3 R12, P0, R12, UR45, RZ ;  /* 0x0000002d0c0c7c10 */ /* 0x000fe2000ff1e0ff */
[----:B------:R-:W-:Y:S01]  /*1e40*/  UIMAD UR10, UR53, UR26, URZ ;  /* 0x0000001a350a72a4 */ /* 0x000fe2000f8e023f */
[----:B------:R-:W-:Y:S01]  /*1e50*/  LOP3.LUT R26, R10, R18, R14, 0xfe, !PT ;  /* 0x000000120a1a7212 */ /* 0x000fe200078efe0e */
[----:B------:R-:W-:Y:S01]  /*1e60*/  IMAD.MOV.U32 R10, RZ, RZ, R6 ;  /* 0x000000ffff0a7224 */ /* 0x000fe200078e0006 */
[----:B------:R-:W-:Y:S01]  /*1e70*/  PLOP3.LUT P2, PT, PT, PT, UP1, 0x80, 0x0 ;  /* 0x000000000000781c */ /* 0x000fe20003f4f018 */
[----:B------:R-:W-:Y:S01]  /*1e80*/  VIADD R11, R7, UR11 ;  /* 0x0000000b070b7c36 */ /* 0x000fe20008000000 */
[----:B------:R-:W-:Y:S01]  /*1e90*/  IADD3.X R13, R13, UR39, R35, P0, !PT ;  /* 0x000000270d0d7c10 */ /* 0x000fe200087fe423 */
[-C--:B------:R-:W-:Y:S01]  /*1ea0*/  IMAD R6, R39, R8.reuse, RZ ;  /* 0x0000000827067224 */ /* 0x080fe200078e02ff */
[----:B------:R-:W-:Y:S01]  /*1eb0*/  UIMAD UR14, UR56, UR27, UR10 ;  /* 0x0000001b380e72a4 */ /* 0x000fe2000f8e020a */
[----:B------:R-:W-:Y:S01]  /*1ec0*/  IMAD.WIDE.U32 R10, R0, R8, R10 ;  /* 0x00000008000a7225 */ /* 0x000fe200078e000a */
[----:B------:R-:W-:Y:S01]  /*1ed0*/  UIMAD.WIDE UR26, UR36, 0x4, UR54 ;  /* 0x00000004241a78a5 */ /* 0x000fe2000f8e0236 */
[----:B------:R-:W-:-:S02]  /*1ee0*/  UMOV UR18, UR16 ;  /* 0x0000001000127c82 */ /* 0x000fc40008000000 */
[----:B------:R-:W-:Y:S01]  /*1ef0*/  IMAD.WIDE.U32 R20, R34, UR56, R12 ;  /* 0x0000003822147c25 */ /* 0x000fe2000f8e000c */
[----:B------:R-:W-:-:S03]  /*1f00*/  LEA R238, P0, R10, UR12, 0x1 ;  /* 0x0000000c0aee7c11 */ /* 0x000fc6000f8008ff */
[----:B------:R-:W-:Y:S01]  /*1f10*/  IMAD R6, R0, R9, R6 ;  /* 0x0000000900067224 */ /* 0x000fe200078e0206 */
[C---:B------:R-:W-:Y:S01]  /*1f20*/  LEA R237, P1, R20.reuse, UR22, 0x1 ;  /* 0x0000001614ed7c11 */ /* 0x040fe2000f8208ff */
[----:B------:R-:W-:Y:S01]  /*1f30*/  VIADD R37, R21, UR14 ;  /* 0x0000000e15257c36 */ /* 0x000fe20008000000 */
[----:B------:R-:W-:Y:S01]  /*1f40*/  UMOV UR16, UR26 ;  /* 0x0000001a00107c82 */ /* 0x000fe20008000000 */
[----:B------:R-:W-:Y:S01]  /*1f50*/  IMAD.IADD R28, R11, 0x1, R6 ;  /* 0x000000010b1c7824 */ /* 0x000fe200078e0206 */
[----:B------:R-:W-:Y:S02]  /*1f60*/  UMOV UR15, UR27 ;  /* 0x0000001b000f7c82 */ /* 0x000fe40008000000 */
        /* <DEDUP_REMOVED lines=23> */
.L_x_117:
        /* <DEDUP_REMOVED lines=18> */
.L_x_118:
        /* <DEDUP_REMOVED lines=30> */
.L_x_120:
[----:B------:R-:W-:Y:S05]  /*23e0*/  BSYNC B0 ;  /* 0x0000000000007941 */ /* 0x000fea0003800000 */
.L_x_119:
        /* <DEDUP_REMOVED lines=29> */
.L_x_116:
        /* <DEDUP_REMOVED lines=70> */
.L_x_123:
[----:B------:R-:W-:Y:S05]  /*2a20*/  BSYNC B0 ;  /* 0x0000000000007941 */ /* 0x000fea0003800000 */
.L_x_122:
        /* <DEDUP_REMOVED lines=54> */
.L_x_125:
[----:B------:R-:W-:Y:S05]  /*2d90*/  BSYNC B0 ;  /* 0x0000000000007941 */ /* 0x000fea0003800000 */
.L_x_124:
        /* <DEDUP_REMOVED lines=44> */
.L_x_127:
[----:B------:R-:W-:Y:S05]  /*3060*/  BSYNC B0 ;  /* 0x0000000000007941 */ /* 0x000fea0003800000 */
.L_x_126:
        /* <DEDUP_REMOVED lines=39> */
.L_x_129:
[----:B------:R-:W-:Y:S05]  /*32e0*/  BSYNC B0 ;  /* 0x0000000000007941 */ /* 0x000fea0003800000 */
.L_x_128:
        /* <DEDUP_REMOVED lines=42> */
.L_x_131:
[----:B------:R-:W-:Y:S05]  /*3590*/  BSYNC B0 ;  /* 0x0000000000007941 */ /* 0x000fea0003800000 */
.L_x_130:
        /* <DEDUP_REMOVED lines=61> */
.L_x_133:
[----:B------:R-:W-:Y:S05]  /*3970*/  BSYNC B0 ;  /* 0x0000000000007941 */ /* 0x000fea0003800000 */
.L_x_132:
        /* <DEDUP_REMOVED lines=50> */
[----:B------:R-:W-:Y:S01]  /*3ca0*/  ULDC UR26, c[0x0][0x2dc] ;  /* 0x0000b700001a7ab9 */ /* 0x000fe20000000800 */
[----:B------:R-:W-:Y:S02]  /*3cb0*/  UIADD3 UR23, UR52, -UR47, -UR5 ;  /* 0x8000002f34177290 */ /* 0x000fe4000fffe805 */
[----:B------:R2:W1:Y:S01]  /*3cc0*/  LDSM.16.M88.4 R148, [R180+0x15000] ;  /* 0x01500000b494783b */ /* 0x0004620000000200 */
[----:B------:R-:W-:Y:S01]  /*3cd0*/  UMOV UR13, UR10 ;  /* 0x0000000a000d7c82 */ /* 0x000fe20008000000 */
[----:B------:R-:W-:Y:S01]  /*3ce0*/  ULDC UR20, c[0x0][0x39c] ;  /* 0x0000e70000147ab9 */ /* 0x000fe20000000800 */
[----:B------:R-:W-:Y:S01]  /*3cf0*/  ULDC UR22, c[0x0][0x2ec] ;  /* 0x0000bb0000167ab9 */ /* 0x000fe20000000800 */
        /* <DEDUP_REMOVED lines=14> */
.L_x_138:
[----:B------:R-:W0:Y:S01]  /*3de0*/  LDGDEPBAR ;  /* 0x00000000000079af */ /* 0x000e220000000000 */
[----:B------:R-:W-:Y:S01]  /*3df0*/  LEA R0, R230, UR4, 0x1 ;  /* 0x00000004e6007c11 */ /* 0x000fe2000f8e08ff */
[----:B------:R-:W-:Y:S02]  /*3e00*/  USHF.L.U32 UR12, UR6, 0x6, URZ ;  /* 0x00000006060c7899 */ /* 0x000fe4000800063f */
[----:B------:R-:W-:Y:S02]  /*3e10*/  USHF.L.U32 UR10, UR30, 0x5, URZ ;  /* 0x000000051e0a7899 */ /* 0x000fe4000800063f */
[----:B------:R-:W-:Y:S01]  /*3e20*/  UISETP.GE.AND UP0, UPT, UR12, UR23, UPT ;  /* 0x000000170c00728c */ /* 0x000fe2000bf06270 */
[----:B------:R-:W-:Y:S01]  /*3e30*/  UMOV UR11, UR59 ;  /* 0x0000003b000b7c82 */ /* 0x000fe20008000000 */
[----:B------:R-:W-:Y:S04]  /*3e40*/  DEPBAR.LE SB0, 0x0 ;  /* 0x000080000000791a */ /* 0x000fe80000000000 */
[----:B------:R-:W-:Y:S06]  /*3e50*/  BAR.SYNC.DEFER_BLOCKING 0x0 ;  /* 0x0000000000007b1d */ /* 0x000fec0000010000 */
[----:B-1-3--:R-:W-:Y:S04]  /*3e60*/  LDSM.16.M88.4 R8, [R2] ;  /* 0x000000000208783b */ /* 0x00afe80000000200 */
[----:B------:R-:W3:Y:S04]  /*3e70*/  LDSM.16.M88.4 R44, [R0+0x10000] ;  /* 0x01000000002c783b */ /* 0x000ee80000000200 */
[----:B------:R-:W-:Y:S04]  /*3e80*/  LDSM.16.M88.4 R48, [R220] ;  /* 0x00000000dc30783b */ /* 0x000fe80000000200 */
[----:B------:R-:W4:Y:S04]  /*3e90*/  LDSM.16.M88.4 R52, [R225+-0x4000] ;  /* 0xffc00000e134783b */ /* 0x000f280000000200 */
[----:B------:R-:W-:Y:S04]  /*3ea0*/  LDSM.16.M88.4 R56, [R224] ;  /* 0x00000000e038783b */ /* 0x000fe80000000200 */
[----:B------:R-:W2:Y:S04]  /*3eb0*/  LDSM.16.M88.4 R60, [R226+-0x4000] ;  /* 0xffc00000e23c783b */ /* 0x000ea80000000200 */
[----:B------:R-:W-:Y:S01]  /*3ec0*/  LDSM.16.M88.4 R64, [R227+-0x4000] ;  /* 0xffc00000e340783b */ /* 0x000fe20000000200 */
[C---:B---3--:R-:W-:Y:S06]  /*3ed0*/  HMMA.16816.F32.BF16 R4, R8.reuse, R44, RZ ;  /* 0x0000002c0804723c */ /* 0x048fec00000418ff */
[----:B------:R-:W-:Y:S01]  /*3ee0*/  HMMA.16816.F32.BF16 R8, R8, R46, RZ ;  /* 0x0000002e0808723c */ /* 0x000fe200000418ff */
[----:B------:R-:W3:Y:S11]  /*3ef0*/  LDSM.16.M88.4 R44, [R223] ;  /* 0x00000000df2c783b */ /* 0x000ef60000000200 */
[----:B------:R-:W-:Y:S06]  /*3f00*/  @!UPT UIADD3 URZ, URZ, URZ, URZ ;  /* 0x0000003f3f3ff290 */ /* 0x000fec000fffe03f */
[C---:B----4-:R-:W-:Y:S06]  /*3f10*/  HMMA.16816.F32.BF16 R4, R48.reuse, R52, R4 ;  /* 0x000000343004723c */ /* 0x050fec0000041804 */
[----:B------:R-:W-:Y:S01]  /*3f20*/  HMMA.16816.F32.BF16 R8, R48, R54, R8 ;  /* 0x000000363008723c */ /* 0x000fe20000041808 */
[----:B------:R-:W-:Y:S04]  /*3f30*/  LDSM.16.M88.4 R48, [R2+0x2000] ;  /* 0x002000000230783b */ /* 0x000fe80000000200 */
[----:B------:R-:W4:Y:S11]  /*3f40*/  LDSM.16.M88.4 R52, [R0+0x11000] ;  /* 0x011000000034783b */ /* 0x000f360000000200 */
[----:B------:R-:W-:Y:S02]  /*3f50*/  @!UPT UIADD3 URZ, URZ, URZ, URZ ;  /* 0x0000003f3f3ff290 */ /* 0x000fe4000fffe03f */
[C---:B--2---:R-:W-:Y:S06]  /*3f60*/  HMMA.16816.F32.BF16 R4, R56.reuse, R60, R4 ;  /* 0x0000003c3804723c */ /* 0x044fec0000041804 */
[----:B------:R-:W-:Y:S01]  /*3f70*/  HMMA.16816.F32.BF16 R8, R56, R62, R8 ;  /* 0x0000003e3808723c */ /* 0x000fe20000041808 */
[----:B------:R-:W-:Y:S04]  /*3f80*/  LDSM.16.M88.4 R56, [R220+0x2000] ;  /* 0x00200000dc38783b */ /* 0x000fe80000000200 */
[----:B------:R-:W2:Y:S11]  /*3f90*/  LDSM.16.M88.4 R60, [R225+-0x3000] ;  /* 0xffd00000e13c783b */ /* 0x000eb60000000200 */
[----:B------:R-:W-:Y:S02]  /*3fa0*/  @!UPT UIADD3 URZ, URZ, URZ, URZ ;  /* 0x0000003f3f3ff290 */ /* 0x000fe4000fffe03f */
[C---:B---3--:R-:W-:Y:S06]  /*3fb0*/  HMMA.16816.F32.BF16 R4, R44.reuse, R64, R4 ;  /* 0x000000402c04723c */ /* 0x048fec0000041804 */
[----:B------:R-:W-:Y:S01]  /*3fc0*/  HMMA.16816.F32.BF16 R8, R44, R66, R8 ;  /* 0x000000422c08723c */ /* 0x000fe20000041808 */
[----:B------:R-:W-:Y:S04]  /*3fd0*/  LDSM.16.M88.4 R44, [R224+0x2000] ;  /* 0x00200000e02c783b */ /* 0x000fe80000000200 */
[----:B------:R-:W3:Y:S11]  /*3fe0*/  LDSM.16.M88.4 R64, [R226+-0x3000] ;  /* 0xffd00000e240783b */ /* 0x000ef60000000200 */
        /* <DEDUP_REMOVED lines=9> */
[----:B------:R-:W-:Y:S06]  /*4080*/  IADD3 R60, P0, R244, UR18, RZ ;  /* 0x00000012f43c7c10 */ /* 0x000fec000ff1e0ff */
[----:B------:R-:W-:Y:S02]  /*4090*/  IADD3.X R61, R243, UR17, RZ, P0, !PT ;  /* 0x00000011f33d7c10 */ /* 0x000fe400087fe4ff */
[----:B------:R-:W-:Y:S03]  /*40a0*/  PLOP3.LUT P0, PT, PT, PT, UP0, 0x80, 0x0 ;  /* 0x000000000000781c */ /* 0x000fe60003f0f008 */
[----:B-----5:R-:W5:Y:S02]  /*40b0*/  LDG.E R69, desc[UR8][R60.64] ;  /* 0x000000083c457981 */ /* 0x020f64000c1e1900 */
[C---:B---3--:R-:W-:Y:S02]  /*40c0*/  HMMA.16816.F32.BF16 R4, R44.reuse, R64, R4 ;  /* 0x000000402c04723c */ /* 0x048fe40000041804 */
[----:B------:R2:W5:Y:S04]  /*40d0*/  LDG.E R68, desc[UR8][R60.64+0x20] ;  /* 0x000020083c447981 */ /* 0x000568000c1e1900 */
[----:B------:R-:W-:Y:S01]  /*40e0*/  HMMA.16816.F32.BF16 R8, R44, R66, R8 ;  /* 0x000000422c08723c */ /* 0x000fe20000041808 */
[----:B------:R-:W-:Y:S04]  /*40f0*/  LDSM.16.M88.4 R44, [R220+0x4000] ;  /* 0x00400000dc2c783b */ /* 0x000fe80000000200 */
[----:B------:R-:W-:Y:S11]  /*4100*/  LDSM.16.M88.4 R64, [R225+-0x2000] ;  /* 0xffe00000e140783b */ /* 0x000ff60000000200 */
[----:B------:R-:W-:Y:S02]  /*4110*/  @!UPT UIADD3 URZ, URZ, URZ, URZ ;  /* 0x0000003f3f3ff290 */ /* 0x000fe4000fffe03f */
[C---:B----4-:R-:W-:Y:S01]  /*4120*/  HMMA.16816.F32.BF16 R4, R48.reuse, R52, R4 ;  /* 0x000000343004723c */ /* 0x050fe20000041804 */
[----:B--2---:R-:W2:Y:S05]  /*4130*/  LDSM.16.M88.4 R60, [R0+0x12000] ;  /* 0x01200000003c783b */ /* 0x004eaa0000000200 */
        /* <DEDUP_REMOVED lines=9> */
[C---:B------:R-:W-:Y:S06]  /*41d0*/  HMMA.16816.F32.BF16 R4, R44.reuse, R64, R4 ;  /* 0x000000402c04723c */ /* 0x040fec0000041804 */
[----:B------:R-:W-:Y:S01]  /*41e0*/  HMMA.16816.F32.BF16 R8, R44, R66, R8 ;  /* 0x000000422c08723c */ /* 0x000fe20000041808 */
[----:B------:R-:W-:Y:S04]  /*41f0*/  LDSM.16.M88.4 R64, [R0+0x13000] ;  /* 0x013000000040783b */ /* 0x000fe80000000200 */
[----:B------:R-:W4:Y:S11]  /*4200*/  LDSM.16.M88.4 R44, [R2+0x6000] ;  /* 0x00600000022c783b */ /* 0x000f360000000200 */
        /* <DEDUP_REMOVED lines=16> */
[C---:B---3--:R-:W-:Y:S06]  /*4310*/  HMMA.16816.F32.BF16 R4, R48.reuse, R52, R4 ;  /* 0x000000343004723c */ /* 0x048fec0000041804 */
[----:B------:R-:W-:Y:S11]  /*4320*/  HMMA.16816.F32.BF16 R8, R48, R54, R8 ;  /* 0x000000363008723c */ /* 0x000ff60000041808 */
[----:B------:R-:W-:Y:S07]  /*4330*/  @!UPT UIADD3 URZ, URZ, URZ, URZ ;  /* 0x0000003f3f3ff290 */ /* 0x000fee000fffe03f */
[C---:B--2---:R-:W-:Y:S06]  /*4340*/  HMMA.16816.F32.BF16 R4, R56.reuse, R60, R4 ;  /* 0x0000003c3804723c */ /* 0x044fec0000041804 */
[----:B------:R-:W-:Y:S11]  /*4350*/  HMMA.16816.F32.BF16 R8, R56, R62, R8 ;  /* 0x0000003e3808723c */ /* 0x000ff60000041808 */
[----:B------:R-:W-:Y:S07]  /*4360*/  @!UPT UIADD3 URZ, URZ, URZ, URZ ;  /* 0x0000003f3f3ff290 */ /* 0x000fee000fffe03f */
[C---:B----4-:R-:W-:Y:S06]  /*4370*/  HMMA.16816.F32.BF16 R4, R44.reuse, R64, R4 ;  /* 0x000000402c04723c */ /* 0x050fec0000041804 */
[----:B------:R-:W-:Y:S11]  /*4380*/  HMMA.16816.F32.BF16 R8, R44, R66, R8 ;  /* 0x000000422c08723c */ /* 0x000ff60000041808 */
[----:B------:R-:W-:Y:S07]  /*4390*/  @!UPT UIADD3 URZ, URZ, URZ, URZ ;  /* 0x0000003f3f3ff290 */ /* 0x000fee000fffe03f */
[----:B------:R-:W-:Y:S01]  /*43a0*/  FMUL.FTZ R4, R4, UR20 ;  /* 0x0000001404047c20 */ /* 0x000fe20008410000 */
[----:B------:R-:W-:Y:S01]  /*43b0*/  FMUL.FTZ R5, R5, UR20 ;  /* 0x0000001405057c20 */ /* 0x000fe20008410000 */
[----:B------:R-:W-:Y:S01]  /*43c0*/  FMUL.FTZ R6, R6, UR20 ;  /* 0x0000001406067c20 */ /* 0x000fe20008410000 */
[----:B------:R-:W-:Y:S01]  /*43d0*/  FMUL.FTZ R7, R7, UR20 ;  /* 0x0000001407077c20 */ /* 0x000fe20008410000 */
[----:B------:R2:W3:Y:S02]  /*43e0*/  MUFU.TANH R59, R4 ;  /* 0x00000004003b7308 */ /* 0x0004e40000002400 */
[----:B------:R-:W-:Y:S01]  /*43f0*/  FMUL.FTZ R8, R8, UR20 ;  /* 0x0000001408087c20 */ /* 0x000fe20008410000 */
[----:B------:R-:W-:Y:S01]  /*4400*/  FMUL.FTZ R9, R9, UR20 ;  /* 0x0000001409097c20 */ /* 0x000fe20008410000 */
[----:B------:R-:W-:Y:S01]  /*4410*/  FMUL.FTZ R10, R10, UR20 ;  /* 0x000000140a0a7c20 */ /* 0x000fe20008410000 */
[----:B------:R-:W-:Y:S05]  /*4420*/  FMUL.FTZ R11, R11, UR20 ;  /* 0x000000140b0b7c20 */ /* 0x000fea0008410000 */
[----:B------:R2:W4:Y:S10]  /*4430*/  MUFU.TANH R58, R5 ;  /* 0x00000005003a7308 */ /* 0x0005340000002400 */
[----:B------:R2:W1:Y:S10]  /*4440*/  MUFU.TANH R57, R6 ;  /* 0x0000000600397308 */ /* 0x0004740000002400 */
[----:B------:R2:W1:Y:S10]  /*4450*/  MUFU.TANH R56, R7 ;  /* 0x0000000700387308 */ /* 0x0004740000002400 */
[----:B------:R2:W1:Y:S10]  /*4460*/  MUFU.TANH R55, R8 ;  /* 0x0000000800377308 */ /* 0x0004740000002400 */
[----:B------:R2:W1:Y:S10]  /*4470*/  MUFU.TANH R54, R9 ;  /* 0x0000000900367308 */ /* 0x0004740000002400 */
[----:B------:R2:W1:Y:S10]  /*4480*/  MUFU.TANH R53, R10 ;  /* 0x0000000a00357308 */ /* 0x0004740000002400 */
[----:B------:R2:W1:Y:S01]  /*4490*/  MUFU.TANH R52, R11 ;  /* 0x0000000b00347308 */ /* 0x0004620000002400 */
[----:B---34-:R-:W-:Y:S05]  /*44a0*/  @!P0 BRA `(.L_x_134) ;  /* 0x00000000004c8947 */ /* 0x018fea0003800000 */
[----:B-12---:R-:W-:Y:S01]  /*44b0*/  MOV R7, R52 ;  /* 0x0000003400077202 */ /* 0x006fe20000000f00 */
[----:B------:R-:W-:Y:S01]  /*44c0*/  UIADD3 UR11, -UR5, UR7, UR10 ;  /* 0x00000007050b7290 */ /* 0x000fe2000fffe10a */
[----:B------:R-:W-:Y:S01]  /*44d0*/  MOV R44, R54 ;  /* 0x00000036002c7202 */ /* 0x000fe20000000f00 */
[----:B------:R-:W-:Y:S01]  /*44e0*/  IMAD.MOV.U32 R6, RZ, RZ, R53 ;  /* 0x000000ffff067224 */ /* 0x000fe200078e0035 */
[----:B------:R-:W-:Y:S01]  /*44f0*/  UIADD3 UR19, UR10, 0x20, URZ ;  /* 0x000000200a137890 */ /* 0x000fe2000fffe03f */
[----:B------:R-:W-:Y:S01]  /*4500*/  MOV R5, R56 ;  /* 0x0000003800057202 */ /* 0x000fe20000000f00 */
[----:B------:R-:W-:Y:S01]  /*4510*/  IMAD.MOV.U32 R11, RZ, RZ, R55 ;  /* 0x000000ffff0b7224 */ /* 0x000fe200078e0037 */
[----:B------:R-:W-:Y:S01]  /*4520*/  UIADD3 UR14, UR12, 0x40, URZ ;  /* 0x000000400c0e7890 */ /* 0x000fe2000fffe03f */
[----:B------:R-:W-:Y:S01]  /*4530*/  MOV R46, R58 ;  /* 0x0000003a002e7202 */ /* 0x000fe20000000f00 */
[----:B------:R-:W-:Y:S01]  /*4540*/  IMAD.MOV.U32 R10, RZ, RZ, R57 ;  /* 0x000000ffff0a7224 */ /* 0x000fe200078e0039 */
[----:B------:R-:W-:Y:S01]  /*4550*/  UIADD3 UR11, UR11, UR13, URZ ;  /* 0x0000000d0b0b7290 */ /* 0x000fe2000fffe03f */
[----:B------:R-:W-:Y:S02]  /*4560*/  IMAD.U32 R0, RZ, RZ, UR19 ;  /* 0x00000013ff007e24 */ /* 0x000fe4000f8e00ff */
[----:B------:R-:W-:Y:S01]  /*4570*/  IMAD.MOV.U32 R45, RZ, RZ, R59 ;  /* 0x000000ffff2d7224 */ /* 0x000fe200078e003b */
[----:B------:R-:W-:Y:S02]  /*4580*/  UISETP.GE.AND UP0, UPT, UR14, UR11, UPT ;  /* 0x0000000b0e00728c */ /* 0x000fe4000bf06270 */
[----:B------:R-:W-:Y:S01]  /*4590*/  ISETP.LT.AND P0, PT, R0, UR5, PT ;  /* 0x0000000500007c0c */ /* 0x000fe2000bf01270 */
[----:B------:R-:W-:Y:S03]  /*45a0*/  UMOV UR11, UR13 ;  /* 0x0000000d000b7c82 */ /* 0x000fe60008000000 */
[----:B------:R-:W-:Y:S11]  /*45b0*/  PLOP3.LUT P1, PT, PT, PT, UP0, 0x80, 0x0 ;  /* 0x000000000000781c */ /* 0x000ff60003f2f008 */
[----:B------:R-:W-:Y:S02]  /*45c0*/  @!UPT UIADD3 URZ, URZ, URZ, URZ ;  /* 0x0000003f3f3ff290 */ /* 0x000fe4000fffe03f */
[----:B------:R-:W-:Y:S05]  /*45d0*/  @!P1 BRA P0, `(.L_x_135) ;  /* 0x0000000000a49947 */ /* 0x000fea0000000000 */
.L_x_134:
[----:B------:R-:W-:Y:S01]  /*45e0*/  UIADD3 UR14, UR5, 0x1, -UR7 ;  /* 0x00000001050e7890 */ /* 0x000fe2000fffe807 */
[----:B--2---:R-:W-:Y:S01]  /*45f0*/  VIADD R5, R249, UR12 ;  /* 0x0000000cf9057c36 */ /* 0x004fe20008000000 */
        /* <DEDUP_REMOVED lines=20> */
[C---:B------:R-:W-:Y:S02]  /*4740*/  ISETP.GE.AND P1, PT, R7.reuse, R4, PT ;  /* 0x000000040700720c */ /* 0x040fe40003f26270 */
[----:B------:R-:W-:Y:S02]  /*4750*/  FSEL R46, R58, -INF , !P0 ;  /* 0xff8000003a2e7808 */ /* 0x000fe40004000000 */
[----:B------:R-:W-:Y:S02]  /*4760*/  VIMNMX R4, R10, UR5, PT ;  /* 0x000000050a047c48 */ /* 0x000fe4000bfe0100 */
[-C--:B------:R-:W-:Y:S02]  /*4770*/  ISETP.GE.AND P0, PT, R0, R5.reuse, PT ;  /* 0x000000050000720c */ /* 0x080fe40003f06270 */
[-C--:B------:R-:W-:Y:S02]  /*4780*/  ISETP.GE.OR P2, PT, R8, R6.reuse, !P2 ;  /* 0x000000060800720c */ /* 0x080fe40005746670 */
[----:B------:R-:W-:Y:S02]  /*4790*/  ISETP.GE.OR P1, PT, R7, R6, !P1 ;  /* 0x000000060700720c */ /* 0x000fe40004f26670 */
[-C--:B------:R-:W-:Y:S02]  /*47a0*/  ISETP.GE.OR P0, PT, R0, R4.reuse, !P0 ;  /* 0x000000040000720c */ /* 0x080fe40004706670 */
[----:B-1----:R-:W-:Y:S02]  /*47b0*/  FSEL R11, R55, -INF , !P2 ;  /* 0xff800000370b7808 */ /* 0x002fe40005000000 */
        /* <DEDUP_REMOVED lines=11> */
.L_x_135:
[C---:B------:R-:W-:Y:S01]  /*4870*/  FMUL.FTZ R4, R241.reuse, 1.4426950216293334961 ;  /* 0x3fb8aa3bf1047820 */ /* 0x040fe20000410000 */
[----:B------:R-:W-:Y:S01]  /*4880*/  FSETP.NEU.FTZ.AND P0, PT, R241, -INF , PT ;  /* 0xff800000f100780b */ /* 0x000fe20003f1d000 */
[----:B------:R-:W-:Y:S01]  /*4890*/  FMUL.FTZ R8, R242, 1.4426950216293334961 ;  /* 0x3fb8aa3bf2087820 */ /* 0x000fe20000410000 */
[----:B------:R-:W-:Y:S02]  /*48a0*/  UISETP.GT.AND UP2, UPT, UR6, UR21, UPT ;  /* 0x000000150600728c */ /* 0x000fe4000bf44270 */
[----:B------:R-:W-:Y:S02]  /*48b0*/  FSEL R4, R4, RZ, P0 ;  /* 0x000000ff04047208 */ /* 0x000fe40000000000 */
[----:B------:R-:W-:Y:S02]  /*48c0*/  FSETP.NEU.FTZ.AND P0, PT, R242, -INF , PT ;  /* 0xff800000f200780b */ /* 0x000fe40003f1d000 */
[----:B------:R-:W-:Y:S01]  /*48d0*/  PLOP3.LUT P2, PT, PT, PT, UP2, 0x80, 0x0 ;  /* 0x000000000000781c */ /* 0x000fe20003f4f028 */
[--C-:B------:R-:W-:Y:S03]  /*48e0*/  FFMA.FTZ R0, R45, UR22, -R4.reuse ;  /* 0x000000162d007c23 */ /* 0x100fe60008010804 */
[----:B------:R-:W-:Y:S01]  /*48f0*/  P2R R236, PR, RZ, 0x4 ;  /* 0x00000004ffec7803 */ /* 0x000fe20000000000 */
[----:B------:R1:W-:Y:S02]  /*4900*/  MUFU.EX2 R67, R0 ;  /* 0x0000000000437308 */ /* 0x0003e40000000800 */
[----:B-1----:R-:W-:Y:S01]  /*4910*/  FSEL R0, R8, RZ, P0 ;  /* 0x000000ff08007208 */ /* 0x002fe20000000000 */
[----:B------:R-:W-:Y:S04]  /*4920*/  FFMA.FTZ R8, R46, UR22, -R4 ;  /* 0x000000162e087c23 */ /* 0x000fe80008010804 */
[--C-:B------:R-:W-:Y:S03]  /*4930*/  FFMA.FTZ R5, R5, UR22, -R0.reuse ;  /* 0x0000001605057c23 */ /* 0x100fe60008010800 */
[----:B------:R1:W2:Y:S10]  /*4940*/  MUFU.EX2 R66, R8 ;  /* 0x0000000800427308 */ /* 0x0002b40000000800 */
[----:B------:R3:W-:Y:S01]  /*4950*/  MUFU.EX2 R64, R5 ;  /* 0x0000000500407308 */ /* 0x0007e20000000800 */
[----:B-1----:R-:W-:Y:S09]  /*4960*/  FFMA.FTZ R8, R10, UR22, -R0 ;  /* 0x000000160a087c23 */ /* 0x002ff20008010800 */
[----:B------:R-:W1:Y:S01]  /*4970*/  MUFU.EX2 R65, R8 ;  /* 0x0000000800417308 */ /* 0x000e620000000800 */
[--C-:B---3--:R-:W-:Y:S01]  /*4980*/  FFMA.FTZ R5, R11, UR22, -R4.reuse ;  /* 0x000000160b057c23 */ /* 0x108fe20008010804 */
[----:B------:R-:W-:Y:S08]  /*4990*/  FFMA.FTZ R4, R44, UR22, -R4 ;  /* 0x000000162c047c23 */ /* 0x000ff00008010804 */
[----:B------:R-:W-:Y:S10]  /*49a0*/  MUFU.EX2 R63, R5 ;  /* 0x00000005003f7308 */ /* 0x000ff40000000800 */
[----:B------:R3:W4:Y:S02]  /*49b0*/  MUFU.EX2 R62, R4 ;  /* 0x00000004003e7308 */ /* 0x0007240000000800 */
[--C-:B---3--:R-:W-:Y:S01]  /*49c0*/  FFMA.FTZ R4, R6, UR22, -R0.reuse ;  /* 0x0000001606047c23 */ /* 0x108fe20008010800 */
[----:B------:R-:W-:Y:S01]  /*49d0*/  FFMA.FTZ R0, R7, UR22, -R0 ;  /* 0x0000001607007c23 */ /* 0x000fe20008010800 */
[----:B--2---:R-:W-:Y:S06]  /*49e0*/  F2FP.BF16.F32.PACK_AB R6, R66, R67 ;  /* 0x000000434206723e */ /* 0x004fec00000010ff */
[----:B------:R4:W-:Y:S01]  /*49f0*/  MUFU.EX2 R61, R4 ;  /* 0x00000004003d7308 */ /* 0x0009e20000000800 */
[----:B-1----:R-:W-:Y:S01]  /*4a00*/  F2FP.BF16.F32.PACK_AB R5, R64, R65 ;  /* 0x000000414005723e */ /* 0x002fe200000010ff */
[----:B------:R-:W-:Y:S05]  /*4a10*/  STS [R245+0x15000], R6 ;  /* 0x01500006f5007388 */ /* 0x000fea0000000800 */
[----:B------:R-:W-:Y:S03]  /*4a20*/  STS [R248+0x15000], R5 ;  /* 0x01500005f8007388 */ /* 0x000fe60000000800 */
[----:B------:R-:W1:Y:S01]  /*4a30*/  MUFU.EX2 R60, R0 ;  /* 0x00000000003c7308 */ /* 0x000e620000000800 */
[----:B----4-:R-:W-:Y:S05]  /*4a40*/  F2FP.BF16.F32.PACK_AB R4, R62, R63 ;  /* 0x0000003f3e04723e */ /* 0x010fea00000010ff */
[----:B------:R-:W-:Y:S01]  /*4a50*/  STS [R246+0x15000], R4 ;  /* 0x01500004f6007388 */ /* 0x000fe20000000800 */
[----:B-1----:R-:W-:Y:S05]  /*4a60*/  F2FP.BF16.F32.PACK_AB R0, R60, R61 ;  /* 0x0000003d3c00723e */ /* 0x002fea00000010ff */
[----:B------:R1:W-:Y:S05]  /*4a70*/  STS [R247+0x15000], R0 ;  /* 0x01500000f7007388 */ /* 0x0003ea0000000800 */
[----:B------:R-:W2:Y:S05]  /*4a80*/  LDSM.16.M88.4 R8, [R2+0x8000] ;  /* 0x008000000208783b */ /* 0x000eaa0000000200 */
[----:B------:R-:W3:Y:S05]  /*4a90*/  LDSM.16.M88.4 R44, [R220+0x8000] ;  /* 0x00800000dc2c783b */ /* 0x000eea0000000200 */
[----:B------:R-:W4:Y:S01]  /*4aa0*/  LDSM.16.M88.4 R48, [R224+0x8000] ;  /* 0x00800000e030783b */ /* 0x000f220000000200 */
[----:B-1----:R-:W-:Y:S04]  /*4ab0*/  FFMA.FTZ R0, -R56, R56, 1 ;  /* 0x3f80000038007423 */ /* 0x002fe80000010138 */
[----:B------:R-:W-:Y:S01]  /*4ac0*/  FMUL.FTZ R0, R0, UR20 ;  /* 0x0000001400007c20 */ /* 0x000fe20008410000 */
[C---:B--2---:R-:W-:Y:S06]  /*4ad0*/  HMMA.16816.F32.BF16 R4, R8.reuse, R132, RZ ;  /* 0x000000840804723c */ /* 0x044fec00000418ff */
[----:B------:R-:W-:Y:S11]  /*4ae0*/  HMMA.16816.F32.BF16 R8, R8, R134, RZ ;  /* 0x000000860808723c */ /* 0x000ff600000418ff */
[----:B------:R-:W-:Y:S07]  /*4af0*/  @!UPT UIADD3 URZ, URZ, URZ, URZ ;  /* 0x0000003f3f3ff290 */ /* 0x000fee000fffe03f */
[C---:B---3--:R-:W-:Y:S06]  /*4b00*/  HMMA.16816.F32.BF16 R4, R44.reuse, R136, R4 ;  /* 0x000000882c04723c */ /* 0x048fec0000041804 */
[----:B------:R-:W-:Y:S01]  /*4b10*/  HMMA.16816.F32.BF16 R8, R44, R138, R8 ;  /* 0x0000008a2c08723c */ /* 0x000fe20000041808 */
[----:B------:R-:W1:Y:S11]  /*4b20*/  LDSM.16.M88.4 R44, [R223+0x8000] ;  /* 0x00800000df2c783b */ /* 0x000e760000000200 */
[----:B------:R-:W-:Y:S06]  /*4b30*/  @!UPT UIADD3 URZ, URZ, URZ, URZ ;  /* 0x0000003f3f3ff290 */ /* 0x000fec000fffe03f */
[C---:B----4-:R-:W-:Y:S06]  /*4b40*/  HMMA.16816.F32.BF16 R4, R48.reuse, R140, R4 ;  /* 0x0000008c3004723c */ /* 0x050fec0000041804 */
        /* <DEDUP_REMOVED lines=54> */
[C---:B------:R-:W-:Y:S01]  /*4eb0*/  FADD.FTZ R6, -R68.reuse, R6 ;  /* 0x0000000644067221 */ /* 0x040fe20000010100 */
[----:B------:R-:W-:Y:S01]  /*4ec0*/  FADD.FTZ R5, -R69, R5 ;  /* 0x0000000545057221 */ /* 0x000fe20000010100 */
[----:B------:R-:W-:Y:S01]  /*4ed0*/  FADD.FTZ R7, -R68, R7 ;  /* 0x0000000744077221 */ /* 0x000fe20000010100 */
[----:B------:R-:W-:Y:S01]  /*4ee0*/  FMUL.FTZ R46, R67, R4 ;  /* 0x00000004432e7220 */ /* 0x000fe20000410000 */
[----:B------:R-:W-:Y:S01]  /*4ef0*/  FFMA.FTZ R4, -R57, R57, 1 ;  /* 0x3f80000039047423 */ /* 0x000fe20000010139 */
[----:B------:R-:W-:Y:S01]  /*4f00*/  FMUL.FTZ R44, R65, R6 ;  /* 0x00000006412c7220 */ /* 0x000fe20000410000 */
[----:B------:R-:W-:Y:S01]  /*4f10*/  FMUL.FTZ R45, R66, R5 ;  /* 0x00000005422d7220 */ /* 0x000fe20000410000 */
[----:B------:R-:W-:Y:S01]  /*4f20*/  FFMA.FTZ R6, -R59, R59, 1 ;  /* 0x3f8000003b067423 */ /* 0x000fe2000001013b */
[----:B------:R-:W-:Y:S01]  /*4f30*/  FFMA.FTZ R5, -R58, R58, 1 ;  /* 0x3f8000003a057423 */ /* 0x000fe2000001013a */
[----:B------:R-:W-:Y:S01]  /*4f40*/  FMUL.FTZ R4, R4, UR20 ;  /* 0x0000001404047c20 */ /* 0x000fe20008410000 */
[C---:B------:R-:W-:Y:S01]  /*4f50*/  FADD.FTZ R8, -R69.reuse, R8 ;  /* 0x0000000845087221 */ /* 0x040fe20000010100 */
[C---:B------:R-:W-:Y:S01]  /*4f60*/  FADD.FTZ R10, -R68.reuse, R10 ;  /* 0x0000000a440a7221 */ /* 0x040fe20000010100 */
[----:B------:R-:W-:Y:S01]  /*4f70*/  FADD.FTZ R9, -R69, R9 ;  /* 0x0000000945097221 */ /* 0x000fe20000010100 */
[----:B------:R-:W-:Y:S01]  /*4f80*/  FADD.FTZ R11, -R68, R11 ;  /* 0x0000000b440b7221 */ /* 0x000fe20000010100 */
[----:B------:R-:W-:Y:S01]  /*4f90*/  FMUL.FTZ R6, R6, UR20 ;  /* 0x0000001406067c20 */ /* 0x000fe20008410000 */
[----:B------:R-:W-:Y:S01]  /*4fa0*/  FMUL.FTZ R7, R64, R7 ;  /* 0x0000000740077220 */ /* 0x000fe20000410000 */
[----:B------:R-:W-:Y:S01]  /*4fb0*/  FMUL.FTZ R44, R44, R4 ;  /* 0x000000042c2c7220 */ /* 0x000fe20000410000 */
[----:B------:R-:W-:Y:S01]  /*4fc0*/  FMUL.FTZ R5, R5, UR20 ;  /* 0x0000001405057c20 */ /* 0x000fe20008410000 */
[----:B------:R-:W-:Y:S01]  /*4fd0*/  FMUL.FTZ R49, R63, R8 ;  /* 0x000000083f317220 */ /* 0x000fe20000410000 */
[----:B------:R-:W-:Y:S01]  /*4fe0*/  FFMA.FTZ R4, -R53, R53, 1 ;  /* 0x3f80000035047423 */ /* 0x000fe20000010135 */
[----:B------:R-:W-:Y:S01]  /*4ff0*/  FMUL.FTZ R8, R61, R10 ;  /* 0x0000000a3d087220 */ /* 0x000fe20000410000 */
[----:B------:R-:W-:Y:S01]  /*5000*/  FMUL.FTZ R48, R62, R9 ;  /* 0x000000093e307220 */ /* 0x000fe20000410000 */
[----:B------:R-:W-:Y:S01]  /*5010*/  FMUL.FTZ R47, R60, R11 ;  /* 0x0000000b3c2f7220 */ /* 0x000fe20000410000 */
[----:B------:R-:W-:Y:S01]  /*5020*/  FMUL.FTZ R10, R46, R6 ;  /* 0x000000062e0a7220 */ /* 0x000fe20000410000 */
[----:B------:R-:W-:Y:S01]  /*5030*/  FMUL.FTZ R9, R45, R5 ;  /* 0x000000052d097220 */ /* 0x000fe20000410000 */
[----:B------:R-:W-:Y:S01]  /*5040*/  FMUL.FTZ R11, R7, R0 ;  /* 0x00000000070b7220 */ /* 0x000fe20000410000 */
[----:B------:R-:W-:Y:S01]  /*5050*/  FFMA.FTZ R6, -R55, R55, 1 ;  /* 0x3f80000037067423 */ /* 0x000fe20000010137 */
[----:B------:R-:W-:Y:S01]  /*5060*/  FFMA.FTZ R5, -R54, R54, 1 ;  /* 0x3f80000036057423 */ /* 0x000fe20000010136 */
[----:B------:R-:W-:Y:S01]  /*5070*/  FFMA.FTZ R0, -R52, R52, 1 ;  /* 0x3f80000034007423 */ /* 0x000fe20000010134 */
[----:B------:R-:W-:Y:S01]  /*5080*/  FMUL.FTZ R4, R4, UR20 ;  /* 0x0000001404047c20 */ /* 0x000fe20008410000 */
[----:B------:R-:W-:Y:S01]  /*5090*/  FMUL.FTZ R7, R6, UR20 ;  /* 0x0000001406077c20 */ /* 0x000fe20008410000 */
[----:B------:R-:W-:Y:S01]  /*50a0*/  FMUL.FTZ R6, R5, UR20 ;  /* 0x0000001405067c20 */ /* 0x000fe20008410000 */
[----:B------:R-:W-:Y:S01]  /*50b0*/  FMUL.FTZ R0, R0, UR20 ;  /* 0x0000001400007c20 */ /* 0x000fe20008410000 */
[----:B------:R-:W-:Y:S01]  /*50c0*/  FMUL.FTZ R8, R8, R4 ;  /* 0x0000000408087220 */ /* 0x000fe20000410000 */
[----:B------:R-:W-:Y:S01]  /*50d0*/  F2FP.BF16.F32.PACK_AB R4, R9, R10 ;  /* 0x0000000a0904723e */ /* 0x000fe200000010ff */
[----:B------:R-:W-:Y:S01]  /*50e0*/  FMUL.FTZ R5, R49, R7 ;  /* 0x0000000731057220 */ /* 0x000fe20000410000 */
[----:B------:R-:W-:Y:S01]  /*50f0*/  FMUL.FTZ R6, R48, R6 ;  /* 0x0000000630067220 */ /* 0x000fe20000410000 */
[----:B------:R-:W-:Y:S01]  /*5100*/  FMUL.FTZ R7, R47, R0 ;  /* 0x000000002f077220 */ /* 0x000fe20000410000 */
[----:B------:R-:W-:Y:S01]  /*5110*/  F2FP.BF16.F32.PACK_AB R0, R11, R44 ;  /* 0x0000002c0b00723e */ /* 0x000fe200000010ff */
[----:B------:R-:W-:Y:S02]  /*5120*/  STS [R245+0x14000], R4 ;  /* 0x01400004f5007388 */ /* 0x000fe40000000800 */
[----:B------:R-:W-:Y:S03]  /*5130*/  F2FP.BF16.F32.PACK_AB R6, R6, R5 ;  /* 0x000000050606723e */ /* 0x000fe600000010ff */
[----:B------:R1:W-:Y:S01]  /*5140*/  STS [R248+0x14000], R0 ;  /* 0x01400000f8007388 */ /* 0x0003e20000000800 */
[----:B------:R-:W-:Y:S04]  /*5150*/  F2FP.BF16.F32.PACK_AB R5, R7, R8 ;  /* 0x000000080705723e */ /* 0x000fe800000010ff */
        /* <DEDUP_REMOVED lines=117> */
.L_x_136:
        /* <DEDUP_REMOVED lines=385> */
.L_x_137:
        /* <DEDUP_REMOVED lines=147> */
.L_x_139:
        /* <DEDUP_REMOVED lines=20> */
.L_x_140:
        /* <DEDUP_REMOVED lines=51> */
.L_x_142:
[----:B------:R-:W-:Y:S05]  /*7e60*/  BSYNC B0 ;  /* 0x0000000000007941 */ /* 0x000fea0003800000 */
.L_x_141:
        /* <DEDUP_REMOVED lines=30> */
.L_x_121:
[----:B------:R-:W-:Y:S05]  /*8050*/  BSYNC B1 ;  /* 0x0000000000017941 */ /* 0x000fea0003800000 */
.L_x_111:
[----:B------:R-:W-:Y:S01]  /*8060*/  R2UR UR6, R251 ;  /* 0x00000000fb0672ca */ /* 0x000fe200000e0000 */
[----:B------:R-:W-:Y:S02]  /*8070*/  ULDC UR5, c[0x0][0xc] ;  /* 0x0000030000057ab9 */ /* 0x000fe40000000800 */
[----:B------:R-:W-:-:S10]  /*8080*/  UIADD3 UR30, UR5, UR30, URZ ;  /* 0x0000001e051e7290 */ /* 0x000fd4000fffe03f */
[----:B------:R-:W-:-:S06]  /*8090*/  UISETP.GE.AND UP0, UPT, UR30, UR6, UPT ;  /* 0x000000061e00728c */ /* 0x000fcc000bf06270 */
[----:B------:R-:W-:-:S13]  /*80a0*/  PLOP3.LUT P0, PT, PT, PT, UP0, 0x80, 0x0 ;  /* 0x000000000000781c */ /* 0x000fda0003f0f008 */
[----:B------:R-:W-:Y:S05]  /*80b0*/  @P0 BRA `(.L_x_143) ;  /* 0x0000000000040947 */ /* 0x000fea0003800000 */
[----:B------:R-:W-:Y:S05]  /*80c0*/  BRA `(.L_x_144) ;  /* 0xffffff8800787947 */ /* 0x000fea000383ffff */
.L_x_143:
[----:B------:R-:W-:Y:S05]  /*80d0*/  EXIT ;  /* 0x000000000000794d */ /* 0x000fea0003800000 */
.L_x_145:
        /* <DEDUP_REMOVED lines=10> */
.L_x_2023:


//--------------------- .text._ZN5flash44flash_bwd_dq_dk_dv_loop_seqk_parallel_kernelI23Flash_bwd_kernel_traitsILi256ELi64ELi32ELi8ELi4ELi1ELi2ELb1ELb1EN7cutlass10bfloat16_tE19Flash_kernel_traitsILi256ELi64ELi32ELi8ES3_EELb0ELb0ELb0ELb0ELb0ELb1ELb0EEEvNS_16Flash_bwd_paramsE --------------------------
	.section	.text._ZN5flash44flash_bwd_dq_dk_dv_loop_seqk_parallel_kernelI23Flash_bwd_kernel_traitsILi256ELi64ELi32ELi8ELi4ELi1ELi2ELb1ELb1EN7cutlass10bfloat16_tE19Flash_kernel_traitsILi256ELi64ELi32ELi8ES3_EELb0ELb0ELb0ELb0ELb0ELb1ELb0EEEvNS_16Flash_bwd_paramsE,"ax",@progbits
	.align	128
        .global         _ZN5flash44flash_bwd_dq_dk_dv_loop_seqk_parallel_kernelI23Flash_bwd_kernel_traitsILi256ELi64ELi32ELi8ELi4ELi1ELi2ELb1ELb1EN7cutlass10bfloat16_tE19Flash_kernel_traitsILi256ELi64ELi32ELi8ES3_EELb0ELb0ELb0ELb0ELb0ELb1ELb0EEEvNS_16Flash_bwd_paramsE
        .type           _ZN5flash44flash_bwd_dq_dk_dv_loop_seqk_parallel_kernelI23Flash_bwd_kernel_traitsILi256ELi64ELi32ELi8ELi4ELi1ELi2ELb1ELb1EN7cutlass10bfloat16_tE19Flash_kernel_traitsILi256ELi64ELi32ELi8ES3_EELb0ELb0ELb0ELb0ELb0ELb1ELb0EEEvNS_16Flash_bwd_paramsE,@function
        .size           _ZN5flash44flash_bwd_dq_dk_dv_loop_seqk_parallel_kernelI23Flash_bwd_kernel_traitsILi256ELi64ELi32ELi8ELi4ELi1ELi2ELb1ELb1EN7cutlass10bfloat16_tE19Flash_kernel_traitsILi256ELi64ELi32ELi8ES3_EELb0ELb0ELb0ELb0ELb0ELb1ELb0EEEvNS_16Flash_bwd_paramsE,(.L_x_2024 - _ZN5flash44flash_bwd_dq_dk_dv_loop_seqk_parallel_kernelI23Flash_bwd_kernel_traitsILi256ELi64ELi32ELi8ELi4ELi1ELi2ELb1ELb1EN7cutlass10bfloat16_tE19Flash_kernel_traitsILi256ELi64ELi32ELi8ES3_EELb0ELb0ELb0ELb0ELb0ELb1ELb0EEEvNS_16Flash_bwd_paramsE)
        .other          _ZN5flash44flash_bwd_dq_dk_dv_loop_seqk_parallel_kernelI23Flash_bwd_kernel_traitsILi256ELi64ELi32ELi8ELi4ELi1ELi2ELb1ELb1EN7cutlass10bfloat16_tE19Flash_kernel_traitsILi256ELi64ELi32ELi8ES3_EELb0ELb0ELb0ELb0ELb0ELb1ELb0EEEvNS_16Flash_bwd_paramsE,@"STO_CUDA_ENTRY STV_DEFAULT"
_ZN5flash44flash_bwd_dq_dk_dv_loop_seqk_parallel_kernelI23Flash_bwd_kernel_traitsILi256ELi64ELi32ELi8ELi4ELi1ELi2ELb1ELb1EN7cutlass10bfloat16_tE19Flash_kernel_traitsILi256ELi64ELi32ELi8ES3_EELb0ELb0ELb0ELb0ELb0ELb1ELb0EEEvNS_16Flash_bwd_paramsE:
.text._ZN5flash44flash_bwd_dq_dk_dv_loop_seqk_parallel_kernelI23Flash_bwd_kernel_traitsILi256ELi64ELi32ELi8ELi4ELi1ELi2ELb1ELb1EN7cutlass10bfloat16_tE19Flash_kernel_traitsILi256ELi64ELi32ELi8ES3_EELb0ELb0ELb0ELb0ELb0ELb1ELb0EEEvNS_16Flash_bwd_paramsE:
        /* <DEDUP_REMOVED lines=17> */
[----:B------:R-:W3:Y:S08]  /*0110*/  S2UR UR52, SR_CTAID.Z ;  /* 0x00000000003479c3 */ /* 0x000ef00000002700 */
[----:B------:R-:W4:Y:S01]  /*0120*/  S2UR UR44, SR_CTAID.Y ;  /* 0x00000000002c79c3 */ /* 0x000f220000002600 */
[----:B--2---:R-:W-:-:S04]  /*0130*/  ULEA UR4, UR4, UR5, 0x18 ;  /* 0x0000000504047291 */ /* 0x004fc8000f8ec03f */
[----:B------:R-:W-:Y:S01]  /*0140*/  UIADD3 UR60, UR4, 0x14000, URZ ;  /* 0x00014000043c7890 */ /* 0x000fe2000fffe03f */
[----:B-1----:R-:W-:Y:S01]  /*0150*/  SHF.R.S32.HI R8, RZ, 0x1f, R13 ;  /* 0x0000001fff087819 */ /* 0x002fe2000001140d */
[----:B---3--:R-:W-:Y:S02]  /*0160*/  USHF.R.S32.HI UR5, URZ, 0x1f, UR52 ;  /* 0x0000001f3f057899 */ /* 0x008fe40008011434 */
[----:B------:R-:W-:Y:S01]  /*0170*/  USHF.R.S32.HI UR61, URZ, 0x1f, UR52 ;  /* 0x0000001f3f3d7899 */ /* 0x000fe20008011434 */
[CC--:B------:R-:W-:Y:S02]  /*0180*/  LEA.HI R15, R8.reuse, R13.reuse, RZ, 0x4 ;  /* 0x0000000d080f7211 */ /* 0x0c0fe400078f20ff */
[CC--:B------:R-:W-:Y:S02]  /*0190*/  LEA.HI R18, R8.reuse, R13.reuse, RZ, 0x3 ;  /* 0x0000000d08127211 */ /* 0x0c0fe400078f18ff */
[----:B------:R-:W-:Y:S01]  /*01a0*/  SHF.R.S32.HI R2, RZ, 0x4, R15 ;  /* 0x00000004ff027819 */ /* 0x000fe2000001140f */
[----:B----4-:R-:W-:Y:S01]  /*01b0*/  USHF.L.U32 UR6, UR44, 0x7, URZ ;  /* 0x000000072c067899 */ /* 0x010fe2000800063f */
[----:B------:R-:W-:-:S02]  /*01c0*/  LEA.HI R16, R8, R13, RZ, 0x2 ;  /* 0x0000000d08107211 */ /* 0x000fc400078f10ff */
[----:B------:R-:W-:Y:S02]  /*01d0*/  LEA.HI R0, R15, R2, RZ, 0x1 ;  /* 0x000000020f007211 */ /* 0x000fe400078f08ff */
[----:B------:R-:W-:Y:S02]  /*01e0*/  SHF.R.S32.HI R4, RZ, 0x3, R18 ;  /* 0x00000003ff047819 */ /* 0x000fe40000011412 */
[----:B------:R-:W-:Y:S02]  /*01f0*/  LOP3.LUT R0, R0, 0xfffffffe, RZ, 0xc0, !PT ;  /* 0xfffffffe00007812 */ /* 0x000fe400078ec0ff */
[--C-:B------:R-:W-:Y:S02]  /*0200*/  SHF.R.S32.HI R9, RZ, 0x2, R16.reuse ;  /* 0x00000002ff097819 */ /* 0x100fe40000011410 */
[----:B------:R-:W-:Y:S01]  /*0210*/  SHF.R.S32.HI R3, RZ, 0x1f, R16 ;  /* 0x0000001fff037819 */ /* 0x000fe20000011410 */
[----:B------:R-:W-:Y:S01]  /*0220*/  IMAD.IADD R12, R2, 0x1, -R0 ;  /* 0x00000001020c7824 */ /* 0x000fe200078e0a00 */
[----:B------:R-:W-:Y:S01]  /*0230*/  LOP3.LUT R0, R18, 0xfffffff8, RZ, 0xc0, !PT ;  /* 0xfffffff812007812 */ /* 0x000fe200078ec0ff */
[----:B------:R-:W-:Y:S01]  /*0240*/  IMAD.SHL.U32 R2, R4, 0x40, RZ ;  /* 0x0000004004027824 */ /* 0x000fe200078e00ff */
[----:B------:R-:W-:-:S02]  /*0250*/  LEA.HI R3, R3, R9, RZ, 0x3 ;  /* 0x0000000903037211 */ /* 0x000fc400078f18ff */
[----:B------:R-:W-:Y:S01]  /*0260*/  LEA.HI R11, R8, R13, RZ, 0x5 ;  /* 0x0000000d080b7211 */ /* 0x000fe200078f28ff */
[----:B------:R-:W-:Y:S01]  /*0270*/  IMAD.IADD R0, R13, 0x1, -R0 ;  /* 0x000000010d007824 */ /* 0x000fe200078e0a00 */
[----:B------:R-:W-:Y:S02]  /*0280*/  LOP3.LUT R3, R3, 0xfffffff8, RZ, 0xc0, !PT ;  /* 0xfffffff803037812 */ /* 0x000fe400078ec0ff */
[----:B------:R-:W-:Y:S01]  /*0290*/  LOP3.LUT R2, R2, 0x1c0, RZ, 0xc0, !PT ;  /* 0x000001c002027812 */ /* 0x000fe200078ec0ff */
[C---:B------:R-:W-:Y:S01]  /*02a0*/  IMAD.SHL.U32 R5, R0.reuse, 0x8, RZ ;  /* 0x0000000800057824 */ /* 0x040fe200078e00ff */
[----:B------:R-:W-:Y:S01]  /*02b0*/  LOP3.LUT R7, R11, 0xffffffe0, RZ, 0xc0, !PT ;  /* 0xffffffe00b077812 */ /* 0x000fe200078ec0ff */
[----:B------:R-:W-:Y:S01]  /*02c0*/  IMAD.SHL.U32 R6, R0, 0x40, RZ ;  /* 0x0000004000067824 */ /* 0x000fe200078e00ff */
[----:B------:R-:W-:Y:S01]  /*02d0*/  SHF.R.U32.HI R4, RZ, 0x3, R2 ;  /* 0x00000003ff047819 */ /* 0x000fe20000011602 */
[----:B------:R-:W-:Y:S01]  /*02e0*/  IMAD.IADD R9, R9, 0x1, -R3 ;  /* 0x0000000109097824 */ /* 0x000fe200078e0a03 */
[----:B------:R-:W-:Y:S01]  /*02f0*/  LOP3.LUT R5, R2, 0x38, R5, 0xf8, !PT ;  /* 0x0000003802057812 */ /* 0x000fe200078ef805 */
[----:B------:R-:W-:Y:S01]  /*0300*/  IMAD.IADD R2, R13, 0x1, -R7 ;  /* 0x000000010d027824 */ /* 0x000fe200078e0a07 */
[----:B------:R-:W-:-:S02]  /*0310*/  LOP3.LUT R3, R6, 0x1c0, RZ, 0xc0, !PT ;  /* 0x000001c006037812 */ /* 0x000fc400078ec0ff */
[CC--:B------:R-:W-:Y:S02]  /*0320*/  LEA.HI R7, R8.reuse, R13.reuse, RZ, 0x6 ;  /* 0x0000000d08077211 */ /* 0x0c0fe400078f30ff */
[----:B------:R-:W-:Y:S02]  /*0330*/  LOP3.LUT R6, R5, R4, RZ, 0x3c, !PT ;  /* 0x0000000405067212 */ /* 0x000fe400078e3cff */
[----:B------:R-:W-:Y:S02]  /*0340*/  LEA.HI R8, R8, R13, RZ, 0x7 ;  /* 0x0000000d08087211 */ /* 0x000fe400078f38ff */
[----:B------:R-:W-:Y:S02]  /*0350*/  LOP3.LUT R5, R3, 0x8, R18, 0xf8, !PT ;  /* 0x0000000803057812 */ /* 0x000fe400078ef812 */
[----:B------:R-:W-:Y:S02]  /*0360*/  SHF.R.U32.HI R4, RZ, 0x3, R3 ;  /* 0x00000003ff047819 */ /* 0x000fe40000011603 */
[----:B------:R-:W-:-:S02]  /*0370*/  SHF.R.S32.HI R10, RZ, 0x1f, R2 ;  /* 0x0000001fff0a7819 */ /* 0x000fc40000011402 */
[----:B------:R-:W-:Y:S02]  /*0380*/  SHF.R.S32.HI R3, RZ, 0x6, R7 ;  /* 0x00000006ff037819 */ /* 0x000fe40000011407 */
[----:B------:R-:W-:Y:S02]  /*0390*/  SHF.R.S32.HI R8, RZ, 0x7, R8 ;  /* 0x00000007ff087819 */ /* 0x000fe40000011408 */
[----:B------:R-:W-:Y:S01]  /*03a0*/  LEA.HI R19, R10, R2, RZ, 0x2 ;  /* 0x000000020a137211 */ /* 0x000fe200078f10ff */
[----:B------:R-:W-:Y:S01]  /*03b0*/  IMAD R237, R3, 0x200, R6 ;  /* 0x0000020003ed7824 */ /* 0x000fe200078e0206 */
[----:B------:R-:W-:Y:S01]  /*03c0*/  LOP3.LUT R2, R5, R4, RZ, 0x3c, !PT ;  /* 0x0000000405027212 */ /* 0x000fe200078e3cff */
[----:B------:R-:W-:Y:S01]  /*03d0*/  IMAD.SHL.U32 R7, R3, 0x8, RZ ;  /* 0x0000000803077824 */ /* 0x000fe200078e00ff */
[C---:B------:R-:W-:Y:S01]  /*03e0*/  LOP3.LUT P4, RZ, R0.reuse, 0x2, RZ, 0xc0, !PT ;  /* 0x0000000200ff7812 */ /* 0x040fe2000788c0ff */
[C---:B------:R-:W-:Y:S01]  /*03f0*/  IMAD.SHL.U32 R5, R0.reuse, 0x20, RZ ;  /* 0x0000002000057824 */ /* 0x040fe200078e00ff */
[----:B------:R-:W-:Y:S01]  /*0400*/  LOP3.LUT P3, RZ, R0, 0x4, RZ, 0xc0, !PT ;  /* 0x0000000400ff7812 */ /* 0x000fe2000786c0ff */
[----:B------:R-:W-:Y:S01]  /*0410*/  IMAD.SHL.U32 R3, R12, 0x20, RZ ;  /* 0x000000200c037824 */ /* 0x000fe200078e00ff */
[C---:B------:R-:W-:Y:S01]  /*0420*/  LOP3.LUT R6, R9.reuse, 0x1, RZ, 0xc0, !PT ;  /* 0x0000000109067812 */ /* 0x040fe200078ec0ff */
[----:B------:R-:W-:Y:S01]  /*0430*/  IMAD R0, R8, 0x2, R12 ;  /* 0x0000000208007824 */ /* 0x000fe200078e020c */
[----:B------:R-:W-:Y:S01]  /*0440*/  LOP3.LUT P2, RZ, R9, 0x2, RZ, 0xc0, !PT ;  /* 0x0000000209ff7812 */ /* 0x000fe2000784c0ff */
[----:B------:R-:W-:Y:S01]  /*0450*/  IMAD.SHL.U32 R4, R12, 0x100, RZ ;  /* 0x000001000c047824 */ /* 0x000fe200078e00ff */
[----:B------:R-:W-:Y:S01]  /*0460*/  LOP3.LUT R3, R3, 0x20, RZ, 0xc0, !PT ;  /* 0x0000002003037812 */ /* 0x000fe200078ec0ff */
[----:B------:R-:W-:Y:S01]  /*0470*/  IMAD.U32 R234, R0, 0x200, R2 ;  /* 0x0000020000ea7824 */ /* 0x000fe200078e0002 */
[----:B------:R-:W-:-:S02]  /*0480*/  LOP3.LUT R0, R15, 0xfffffff0, RZ, 0xc0, !PT ;  /* 0xfffffff00f007812 */ /* 0x000fc400078ec0ff */
[----:B------:R-:W-:Y:S02]  /*0490*/  LOP3.LUT R4, R4, 0x100, RZ, 0xc0, !PT ;  /* 0x0000010004047812 */ /* 0x000fe400078ec0ff */
[----:B------:R-:W-:Y:S01]  /*04a0*/  LOP3.LUT R17, R3, 0x18, R7, 0xf8, !PT ;  /* 0x0000001803117812 */ /* 0x000fe200078ef807 */
[----:B------:R-:W-:Y:S01]  /*04b0*/  IMAD.IADD R0, R13, 0x1, -R0 ;  /* 0x000000010d007824 */ /* 0x000fe200078e0a00 */
[----:B------:R-:W-:Y:S02]  /*04c0*/  LOP3.LUT R3, R16, 0x7ffffffc, RZ, 0xc0, !PT ;  /* 0x7ffffffc10037812 */ /* 0x000fe400078ec0ff */
[----:B------:R-:W-:Y:S01]  /*04d0*/  LOP3.LUT R14, R4, 0xe0, R5, 0xf8, !PT ;  /* 0x000000e0040e7812 */ /* 0x000fe200078ef805 */
[----:B------:R-:W-:Y:S01]  /*04e0*/  IMAD.SHL.U32 R4, R9, 0x20, RZ ;  /* 0x0000002009047824 */ /* 0x000fe200078e00ff */
[----:B------:R-:W-:Y:S01]  /*04f0*/  SHF.R.S32.HI R2, RZ, 0x5, R11 ;  /* 0x00000005ff027819 */ /* 0x000fe2000001140b */
[C---:B------:R-:W-:Y:S01]  /*0500*/  IMAD.IADD R16, R13.reuse, 0x1, -R3 ;  /* 0x000000010d107824 */ /* 0x040fe200078e0a03 */
[----:B------:R-:W-:Y:S01]  /*0510*/  SHF.R.S32.HI R7, RZ, 0x1f, R0 ;  /* 0x0000001fff077819 */ /* 0x000fe20000011400 */
[----:B------:R-:W-:Y:S01]  /*0520*/  IMAD.SHL.U32 R13, R13, 0x2, RZ ;  /* 0x000000020d0d7824 */ /* 0x000fe200078e00ff */
[----:B------:R-:W-:Y:S01]  /*0530*/  ISETP.NE.U32.AND P1, PT, R6, 0x1, PT ;  /* 0x000000010600780c */ /* 0x000fe20003f25070 */
[----:B------:R-:W-:Y:S01]  /*0540*/  IMAD.SHL.U32 R3, R8, 0x10, RZ ;  /* 0x0000001008037824 */ /* 0x000fe200078e00ff */
[----:B------:R-:W-:-:S02]  /*0550*/  LOP3.LUT R5, R4, 0xe0, RZ, 0xc0, !PT ;  /* 0x000000e004057812 */ /* 0x000fc400078ec0ff */
[----:B------:R-:W-:Y:S02]  /*0560*/  SHF.R.S32.HI R6, RZ, 0x1f, R11 ;  /* 0x0000001fff067819 */ /* 0x000fe4000001140b */
[----:B------:R-:W-:Y:S02]  /*0570*/  LEA.HI R4, R11, R2, RZ, 0x1 ;  /* 0x000000020b047211 */ /* 0x000fe400078f08ff */
[----:B------:R-:W-:Y:S02]  /*0580*/  LEA.HI R226, R7, R0, RZ, 0x3 ;  /* 0x0000000007e27211 */ /* 0x000fe400078f18ff */
[----:B------:R-:W-:Y:S02]  /*0590*/  LOP3.LUT R8, R3, 0x6, R13, 0xf8, !PT ;  /* 0x0000000603087812 */ /* 0x000fe400078ef80d */
[----:B------:R-:W-:Y:S02]  /*05a0*/  LEA.HI R6, R6, R2, RZ, 0x2 ;  /* 0x0000000206067211 */ /* 0x000fe400078f10ff */
[----:B------:R-:W-:Y:S01]  /*05b0*/  LOP3.LUT R7, R4, 0x3ffffe, RZ, 0xc0, !PT ;  /* 0x003ffffe04077812 */ /* 0x000fe200078ec0ff */
[----:B------:R1:W-:Y:S01]  /*05c0*/  STL [R1], R8 ;  /* 0x0000000801007387 */ /* 0x0003e20000100800 */
[C---:B------:R-:W-:Y:S01]  /*05d0*/  LOP3.LUT R4, R226.reuse, 0xfffffff8, RZ, 0xc0, !PT ;  /* 0xfffffff8e2047812 */ /* 0x040fe200078ec0ff */
[----:B------:R-:W-:Y:S01]  /*05e0*/  IMAD.SHL.U32 R226, R226, 0x40, RZ ;  /* 0x00000040e2e27824 */ /* 0x000fe200078e00ff */
[----:B------:R-:W-:Y:S01]  /*05f0*/  LOP3.LUT R15, R5, 0x10, R3, 0xf8, !PT ;  /* 0x00000010050f7812 */ /* 0x000fe200078ef803 */
[C---:B------:R-:W-:Y:S01]  /*0600*/  IMAD.SHL.U32 R5, R0.reuse, 0x20, RZ ;  /* 0x0000002000057824 */ /* 0x040fe200078e00ff */
[C---:B------:R-:W-:Y:S01]  /*0610*/  LOP3.LUT P0, RZ, R0.reuse, 0x4, RZ, 0xc0, !PT ;  /* 0x0000000400ff7812 */ /* 0x040fe2000780c0ff */
[----:B------:R-:W-:Y:S01]  /*0620*/  IMAD.IADD R4, R0, 0x1, -R4 ;  /* 0x0000000100047824 */ /* 0x000fe200078e0a04 */
[----:B------:R-:W-:Y:S01]  /*0630*/  LOP3.LUT R226, R226, 0xfffffe00, RZ, 0xc0, !PT ;  /* 0xfffffe00e2e27812 */ /* 0x000fe200078ec0ff */
[----:B------:R-:W-:Y:S01]  /*0640*/  IMAD.SHL.U32 R3, R12, 0x8, RZ ;  /* 0x000000080c037824 */ /* 0x000fe200078e00ff */
[----:B------:R-:W-:Y:S01]  /*0650*/  SEL R225, R224, 0xffffffe0, !P3 ;  /* 0xffffffe0e0e17807 */ /* 0x000fe20005800000 */
[----:B------:R-:W-:Y:S01]  /*0660*/  IMAD.IADD R13, R2, 0x1, -R7 ;  /* 0x00000001020d7824 */ /* 0x000fe200078e0a07 */
[----:B------:R-:W-:-:S02]  /*0670*/  LOP3.LUT P6, RZ, R4, 0x2, RZ, 0xc0, !PT ;  /* 0x0000000204ff7812 */ /* 0x000fc400078cc0ff */
[----:B------:R-:W-:Y:S02]  /*0680*/  LOP3.LUT R11, R3, 0x8, RZ, 0xc0, !PT ;  /* 0x00000008030b7812 */ /* 0x000fe400078ec0ff */
[----:B------:R-:W-:Y:S02]  /*0690*/  LOP3.LUT P5, RZ, R4, 0x4, RZ, 0xc0, !PT ;  /* 0x0000000404ff7812 */ /* 0x000fe400078ac0ff */
[----:B------:R-:W-:Y:S01]  /*06a0*/  LOP3.LUT R3, R11, 0x1e0, R5, 0xf8, !PT ;  /* 0x000001e00b037812 */ /* 0x000fe200078ef805 */
[----:B------:R-:W-:Y:S01]  /*06b0*/  IMAD.SHL.U32 R5, R16, 0x2, RZ ;  /* 0x0000000210057824 */ /* 0x000fe200078e00ff */
[C---:B------:R-:W-:Y:S02]  /*06c0*/  SEL R231, R227.reuse, 0xffffffc0, !P3 ;  /* 0xffffffc0e3e77807 */ /* 0x040fe40005800000 */
[----:B------:R-:W-:Y:S02]  /*06d0*/  SEL R250, R250, 0x240, !P1 ;  /* 0x00000240fafa7807 */ /* 0x000fe40004800000 */
[----:B------:R-:W-:-:S02]  /*06e0*/  SEL R227, R227, 0xffffffc0, !P5 ;  /* 0xffffffc0e3e37807 */ /* 0x000fc40006800000 */
[----:B-1----:R-:W-:Y:S01]  /*06f0*/  LOP3.LUT R8, R6, 0xfffffffc, RZ, 0xc0, !PT ;  /* 0xfffffffc06087812 */ /* 0x002fe200078ec0ff */
[----:B------:R-:W-:Y:S01]  /*0700*/  IMAD.SHL.U32 R6, R0, 0x4, RZ ;  /* 0x0000000400067824 */ /* 0x000fe200078e00ff */
[----:B------:R-:W-:Y:S01]  /*0710*/  LEA R237, R237, UR4, 0x1 ;  /* 0x00000004eded7c11 */ /* 0x000fe2000f8e08ff */
[----:B------:R-:W-:Y:S02]  /*0720*/  IMAD.SHL.U32 R0, R9, 0x40, RZ ;  /* 0x0000004009007824 */ /* 0x000fe400078e00ff */
[C---:B------:R-:W-:Y:S01]  /*0730*/  IMAD.IADD R10, R2.reuse, 0x1, -R8 ;  /* 0x00000001020a7824 */ /* 0x040fe200078e0a08 */
[----:B------:R-:W-:Y:S01]  /*0740*/  LOP3.LUT R232, R3, 0x38, R6, 0x78, !PT ;  /* 0x0000003803e87812 */ /* 0x000fe200078e7806 */
[----:B------:R-:W-:Y:S01]  /*0750*/  IMAD.SHL.U32 R2, R2, 0x8, RZ ;  /* 0x0000000802027824 */ /* 0x000fe200078e00ff */
[----:B------:R-:W-:Y:S01]  /*0760*/  LOP3.LUT R0, R0, 0x1c0, RZ, 0xc0, !PT ;  /* 0x000001c000007812 */ /* 0x000fe200078ec0ff */
[----:B------:R-:W-:Y:S02]  /*0770*/  IMAD.SHL.U32 R3, R9, 0x4, RZ ;  /* 0x0000000409037824 */ /* 0x000fe400078e00ff */
[----:B------:R-:W-:Y:S01]  /*0780*/  IMAD R6, R10, 0x200, R5 ;  /* 0x000002000a067824 */ /* 0x000fe200078e0205 */
[----:B------:R-:W-:Y:S01]  /*0790*/  LOP3.LUT R8, R2, 0x38, RZ, 0xc0, !PT ;  /* 0x0000003802087812 */ /* 0x000fe200078ec0ff */
[----:B------:R-:W-:Y:S01]  /*07a0*/  IMAD R232, R13, 0x200, R232 ;  /* 0x000002000de87824 */ /* 0x000fe200078e02e8 */
[----:B------:R-:W-:-:S02]  /*07b0*/  SHF.R.U32.HI R2, RZ, 0x3, R0 ;  /* 0x00000003ff027819 */ /* 0x000fc40000011600 */
[----:B------:R-:W-:Y:S02]  /*07c0*/  LOP3.LUT R9, R15, 0x18, R3, 0x78, !PT ;  /* 0x000000180f097812 */ /* 0x000fe400078e7803 */
[----:B------:R-:W-:Y:S01]  /*07d0*/  LOP3.LUT R7, R2, R0, R8, 0x1e, !PT ;  /* 0x0000000002077212 */ /* 0x000fe200078e1e08 */
[----:B------:R-:W-:Y:S01]  /*07e0*/  IMAD.SHL.U32 R2, R4, 0x40, RZ ;  /* 0x0000004004027824 */ /* 0x000fe200078e00ff */
[----:B------:R-:W-:Y:S01]  /*07f0*/  LOP3.LUT R0, R14, 0x8, R18, 0xf8, !PT ;  /* 0x000000080e007812 */ /* 0x000fe200078ef812 */
[----:B------:R-:W-:Y:S01]  /*0800*/  IMAD.IADD R9, R6, 0x1, R9 ;  /* 0x0000000106097824 */ /* 0x000fe200078e0209 */
[----:B------:R-:W-:Y:S01]  /*0810*/  SHF.R.U32.HI R3, RZ, 0x3, R14 ;  /* 0x00000003ff037819 */ /* 0x000fe2000001160e */
[----:B------:R-:W-:Y:S01]  /*0820*/  IMAD.IADD R252, R5, 0x1, R7 ;  /* 0x0000000105fc7824 */ /* 0x000fe200078e0207 */
[----:B------:R-:W-:Y:S02]  /*0830*/  LOP3.LUT R2, R2, 0x1c0, RZ, 0xc0, !PT ;  /* 0x000001c002027812 */ /* 0x000fe400078ec0ff */
[----:B------:R-:W-:-:S02]  /*0840*/  LOP3.LUT R3, R0, 0x38, R3, 0x78, !PT ;  /* 0x0000003800037812 */ /* 0x000fc400078e7803 */
[----:B------:R-:W-:Y:S02]  /*0850*/  SHF.R.U32.HI R4, RZ, 0x3, R2 ;  /* 0x00000003ff047819 */ /* 0x000fe40000011602 */
[----:B------:R-:W-:Y:S02]  /*0860*/  SHF.R.S32.HI R5, RZ, 0x2, R19 ;  /* 0x00000002ff057819 */ /* 0x000fe40000011413 */
[CC--:B------:R-:W-:Y:S02]  /*0870*/  LOP3.LUT R0, R4.reuse, R2.reuse, R8, 0x1e, !PT ;  /* 0x0000000204007212 */ /* 0x0c0fe400078e1e08 */
[----:B------:R-:W-:Y:S01]  /*0880*/  LOP3.LUT R7, R4, R2, R11, 0x1e, !PT ;  /* 0x0000000204077212 */ /* 0x000fe200078e1e0b */
[----:B------:R-:W-:Y:S01]  /*0890*/  IMAD R8, R10, 0x10, R5 ;  /* 0x000000100a087824 */ /* 0x000fe200078e0205 */
[----:B------:R-:W-:Y:S01]  /*08a0*/  LOP3.LUT R6, R4, R17, R2, 0x1e, !PT ;  /* 0x0000001104067212 */ /* 0x000fe200078e1e02 */
[----:B------:R-:W-:Y:S01]  /*08b0*/  IMAD R2, R12, 0x1000, R226 ;  /* 0x000010000c027824 */ /* 0x000fe200078e02e2 */
[----:B------:R-:W-:Y:S01]  /*08c0*/  LEA R248, R9, UR4, 0x1 ;  /* 0x0000000409f87c11 */ /* 0x000fe2000f8e08ff */
[----:B------:R-:W-:Y:S01]  /*08d0*/  IMAD.U32 R5, RZ, RZ, UR5 ;  /* 0x00000005ff057e24 */ /* 0x000fe2000f8e00ff */
[----:B------:R-:W-:Y:S01]  /*08e0*/  USHF.R.S32.HI UR5, URZ, 0x1f, UR44 ;  /* 0x0000001f3f057899 */ /* 0x000fe2000801142c */
[----:B------:R-:W-:Y:S01]  /*08f0*/  IMAD.IADD R233, R2, 0x1, R0 ;  /* 0x0000000102e97824 */ /* 0x000fe200078e0200 */
[----:B------:R1:W-:Y:S01]  /*0900*/  STL [R1+0x4], R8 ;  /* 0x0000040801007387 */ /* 0x0003e20000100800 */
[----:B------:R-:W-:Y:S01]  /*0910*/  IMAD.U32 R0, RZ, RZ, UR6 ;  /* 0x00000006ff007e24 */ /* 0x000fe2000f8e00ff */
[----:B------:R-:W-:Y:S01]  /*0920*/  USHF.R.S32.HI UR6, URZ, 0x1f, UR52 ;  /* 0x0000001f3f067899 */ /* 0x000fe20008011434 */
[----:B------:R-:W-:Y:S01]  /*0930*/  IMAD R4, R10, 0x400, R226 ;  /* 0x000004000a047824 */ /* 0x000fe200078e02e2 */
[----:B------:R-:W-:Y:S01]  /*0940*/  LEA R3, R3, UR4, 0x1 ;  /* 0x0000000403037c11 */ /* 0x000fe2000f8e08ff */
[----:B------:R-:W-:Y:S01]  /*0950*/  IMAD.U32 R0, RZ, RZ, UR5 ;  /* 0x00000005ff007e24 */ /* 0x000fe2000f8e00ff */
[----:B------:R-:W-:Y:S01]  /*0960*/  LOP3.LUT R226, R6, R226, RZ, 0xfc, !PT ;  /* 0x000000e206e27212 */ /* 0x000fe200078efcff */
[----:B------:R-:W-:-:S02]  /*0970*/  IMAD.IADD R2, R4, 0x1, R7 ;  /* 0x0000000104027824 */ /* 0x000fc400078e0207 */
[----:B------:R-:W-:Y:S01]  /*0980*/  IMAD.U32 R0, RZ, RZ, UR6 ;  /* 0x00000006ff007e24 */ /* 0x000fe2000f8e00ff */
[----:B------:R-:W-:Y:S01]  /*0990*/  UIADD3 UR6, UR4, 0x14000, URZ ;  /* 0x0001400004067890 */ /* 0x000fe2000fffe03f */
[----:B------:R-:W-:Y:S01]  /*09a0*/  IMAD.U32 R0, RZ, RZ, UR5 ;  /* 0x00000005ff007e24 */ /* 0x000fe2000f8e00ff */
[C---:B------:R-:W-:Y:S01]  /*09b0*/  SEL R0, R224.reuse, 0xffffffe0, !P4 ;  /* 0xffffffe0e0007807 */ /* 0x040fe20006000000 */
[----:B------:R-:W-:Y:S01]  /*09c0*/  UIADD3 UR5, UR4, 0x10000, URZ ;  /* 0x0001000004057890 */ /* 0x000fe2000fffe03f */
[----:B------:R-:W-:Y:S01]  /*09d0*/  SEL R224, R224, 0xffffffe0, !P6 ;  /* 0xffffffe0e0e07807 */ /* 0x000fe20007000000 */
[----:B------:R-:W-:Y:S01]  /*09e0*/  VIADD R249, R248, 0x10 ;  /* 0x00000010f8f97836 */ /* 0x000fe20000000000 */
[----:B------:R-:W-:Y:S01]  /*09f0*/  LEA R232, R232, UR6, 0x1 ;  /* 0x00000006e8e87c11 */ /* 0x000fe2000f8e08ff */
[----:B------:R-:W-:Y:S01]  /*0a00*/  @P2 VIADD R249, R248, 0xfffffff0 ;  /* 0xfffffff0f8f92836 */ /* 0x000fe20000000000 */
[----:B------:R-:W-:Y:S01]  /*0a10*/  LEA R230, R234, UR6, 0x1 ;  /* 0x00000006eae67c11 */ /* 0x000fe2000f8e08ff */
[----:B------:R-:W-:Y:S01]  /*0a20*/  IMAD.IADD R251, R248, 0x1, R250 ;  /* 0x00000001f8fb7824 */ /* 0x000fe200078e02fa */
[----:B------:R-:W-:Y:S01]  /*0a30*/  LEA R2, R2, UR4, 0x1 ;  /* 0x0000000402027c11 */ /* 0x000fe2000f8e08ff */
[----:B------:R-:W-:Y:S01]  /*0a40*/  VIADD R235, R232, 0x20 ;  /* 0x00000020e8eb7836 */ /* 0x000fe20000000000 */
[----:B------:R-:W-:Y:S01]  /*0a50*/  LEA R252, R252, UR5, 0x1 ;  /* 0x00000005fcfc7c11 */ /* 0x000fe2000f8e08ff */
[----:B------:R-:W-:Y:S01]  /*0a60*/  IMAD.IADD R229, R230, 0x1, R0 ;  /* 0x00000001e6e57824 */ /* 0x000fe200078e0200 */
[----:B------:R-:W-:Y:S01]  /*0a70*/  LEA R226, R226, UR5, 0x1 ;  /* 0x00000005e2e27c11 */ /* 0x000fe2000f8e08ff */
[----:B------:R-:W-:Y:S01]  /*0a80*/  @P0 VIADD R235, R232, 0xffffffe0 ;  /* 0xffffffe0e8eb0836 */ /* 0x000fe20000000000 */
[----:B------:R-:W-:Y:S01]  /*0a90*/  ULDC.64 UR6, c[0x0][0x208] ;  /* 0x0000820000067ab9 */ /* 0x000fe20000000a00 */
[----:B------:R-:W-:-:S02]  /*0aa0*/  IMAD.IADD R224, R2, 0x1, R224 ;  /* 0x0000000102e07824 */ /* 0x000fc400078e02e0 */
[----:B------:R-:W-:Y:S02]  /*0ab0*/  IMAD.IADD R230, R230, 0x1, R231 ;  /* 0x00000001e6e67824 */ /* 0x000fe400078e02e7 */
[----:B------:R-:W-:Y:S02]  /*0ac0*/  IMAD.IADD R228, R2, 0x1, R227 ;  /* 0x0000000102e47824 */ /* 0x000fe400078e02e3 */
[----:B------:R-:W-:Y:S02]  /*0ad0*/  IMAD.IADD R231, R229, 0x1, R231 ;  /* 0x00000001e5e77824 */ /* 0x000fe400078e02e7 */
[----:B------:R-:W-:Y:S02]  /*0ae0*/  IMAD.IADD R225, R225, 0x1, R3 ;  /* 0x00000001e1e17824 */ /* 0x000fe400078e0203 */
[----:B------:R-:W-:Y:S02]  /*0af0*/  IMAD.IADD R250, R250, 0x1, R249 ;  /* 0x00000001fafa7824 */ /* 0x000fe400078e02f9 */
[----:B------:R-:W-:-:S02]  /*0b00*/  VIADD R236, R235, 0x800 ;  /* 0x00000800ebec7836 */ /* 0x000fc40000000000 */
[----:B-1----:R-:W-:-:S07]  /*0b10*/  IMAD.IADD R227, R224, 0x1, R227 ;  /* 0x00000001e0e37824 */ /* 0x002fce00078e02e3 */
.L_x_166:
        /* <DEDUP_REMOVED lines=13> */
[----:B------:R-:W-:Y:S02]  /*0bf0*/  @UP4 UIADD3 UR10, UP1, UR16, UR10, URZ ;  /* 0x0000000a100a4290 */ /* 0x000fe4000ff3e03f */
[----:B------:R-:W-:Y:S02]  /*0c00*/  UIADD3 UR15, UP2, UR16, UR12, URZ ;  /* 0x0000000c100f7290 */ /* 0x000fe4000ff5e03f */
[----:B------:R-:W-:Y:S01]  /*0c10*/  @UP3 UIADD3.X UR9, UR5, UR9, URZ, UP0, !UPT ;  /* 0x0000000905093290 */ /* 0x000fe200087fe43f */
[----:B-12---:R-:W-:Y:S01]  /*0c20*/  IMAD.U32 R4, RZ, RZ, UR8 ;  /* 0x00000008ff047e24 */ /* 0x006fe2000f8e00ff */
[----:B------:R-:W-:Y:S01]  /*0c30*/  UISETP.NE.U32.AND UP0, UPT, UR12, URZ, UPT ;  /* 0x0000003f0c00728c */ /* 0x000fe2000bf05070 */
[----:B------:R-:W-:Y:S01]  /*0c40*/  IMAD.U32 R6, RZ, RZ, UR10 ;  /* 0x0000000aff067e24 */ /* 0x000fe2000f8e00ff */
[----:B------:R-:W-:-:S02]  /*0c50*/  @UP4 UIADD3.X UR11, UR5, UR11, URZ, UP1, !UPT ;  /* 0x0000000b050b4290 */ /* 0x000fc40008ffe43f */
[----:B------:R-:W-:Y:S01]  /*0c60*/  UIADD3.X UR14, UR5, UR13, URZ, UP2, !UPT ;  /* 0x0000000d050e7290 */ /* 0x000fe200097fe43f */
[----:B------:R-:W-:Y:S01]  /*0c70*/  IMAD.U32 R5, RZ, RZ, UR9 ;  /* 0x00000009ff057e24 */ /* 0x000fe2000f8e00ff */
[----:B------:R-:W-:Y:S01]  /*0c80*/  UISETP.NE.AND.EX UP2, UPT, UR13, URZ, UPT, UP0 ;  /* 0x0000003f0d00728c */ /* 0x000fe2000bf45300 */
[----:B------:R-:W-:Y:S02]  /*0c90*/  ULDC.U8 UR17, c[0x0][0x3c2] ;  /* 0x0000f08000117ab9 */ /* 0x000fe40000000000 */
[----:B------:R-:W-:Y:S01]  /*0ca0*/  ULDC.64 UR12, c[0x0][0x2f8] ;  /* 0x0000be00000c7ab9 */ /* 0x000fe20000000a00 */
[----:B------:R-:W-:Y:S01]  /*0cb0*/  UISETP.NE.AND UP1, UPT, UR17, URZ, UPT ;  /* 0x0000003f1100728c */ /* 0x000fe2000bf25270 */
[----:B------:R-:W-:Y:S01]  /*0cc0*/  IMAD.U32 R7, RZ, RZ, UR11 ;  /* 0x0000000bff077e24 */ /* 0x000fe2000f8e00ff */
[----:B------:R-:W-:Y:S01]  /*0cd0*/  UISETP.EQ.U32.AND UP4, UPT, UR12, URZ, UPT ;  /* 0x0000003f0c00728c */ /* 0x000fe2000bf82070 */
[----:B------:R-:W-:-:S03]  /*0ce0*/  PLOP3.LUT P3, PT, PT, PT, UP2, 0x80, 0x0 ;  /* 0x000000000000781c */ /* 0x000fc60003f6f028 */
[----:B------:R-:W-:Y:S01]  /*0cf0*/  UISETP.EQ.OR.EX UP4, UPT, UR13, URZ, !UP1, UP4 ;  /* 0x0000003f0d00728c */ /* 0x000fe2000cf82740 */
[----:B------:R-:W2:Y:S01]  /*0d00*/  @P1 LDG.E R9, desc[UR6][R6.64] ;  /* 0x0000000606091981 */ /* 0x000ea2000c1e1900 */
[----:B------:R-:W-:-:S04]  /*0d10*/  UIADD3 UR8, UP0, UR16, UR12, URZ ;  /* 0x0000000c10087290 */ /* 0x000fc8000ff1e03f */
[----:B------:R-:W-:Y:S01]  /*0d20*/  PLOP3.LUT P2, PT, PT, PT, UP4, 0x80, 0x0 ;  /* 0x000000000000781c */ /* 0x000fe20003f4f048 */
[----:B------:R-:W-:Y:S01]  /*0d30*/  UIADD3.X UR5, UR5, UR13, URZ, UP0, !UPT ;  /* 0x0000000d05057290 */ /* 0x000fe200087fe43f */
[----:B------:R1:W3:Y:S02]  /*0d40*/  @P0 LDG.E R7, desc[UR6][R4.64] ;  /* 0x0000000604070981 */ /* 0x0002e4000c1e1900 */
[----:B-1----:R-:W-:Y:S02]  /*0d50*/  IMAD.U32 R4, RZ, RZ, UR15 ;  /* 0x0000000fff047e24 */ /* 0x002fe4000f8e00ff */
[----:B------:R-:W-:-:S05]  /*0d60*/  IMAD.U32 R5, RZ, RZ, UR14 ;  /* 0x0000000eff057e24 */ /* 0x000fca000f8e00ff */
[----:B------:R-:W4:Y:S04]  /*0d70*/  @P3 LDG.E R8, desc[UR6][R4.64] ;  /* 0x0000000604083981 */ /* 0x000f28000c1e1900 */
[----:B-----5:R1:W5:Y:S02]  /*0d80*/  @P3 LDG.E R0, desc[UR6][R4.64+0x4] ;  /* 0x0000040604003981 */ /* 0x020364000c1e1900 */
[----:B-1----:R-:W-:Y:S01]  /*0d90*/  IMAD.U32 R4, RZ, RZ, UR8 ;  /* 0x00000008ff047e24 */ /* 0x002fe2000f8e00ff */
[----:B------:R-:W-:Y:S01]  /*0da0*/  UMOV UR17, URZ ;  /* 0x0000003f00117c82 */ /* 0x000fe20008000000 */
[----:B------:R-:W-:Y:S01]  /*0db0*/  IMAD.U32 R5, RZ, RZ, UR5 ;  /* 0x00000005ff057e24 */ /* 0x000fe2000f8e00ff */
[----:B------:R-:W-:Y:S01]  /*0dc0*/  @!UP3 ULDC.64 UR8, c[0x0][0x318] ;  /* 0x0000c6000008bab9 */ /* 0x000fe20000000a00 */
[----:B------:R-:W-:-:S03]  /*0dd0*/  @!UP3 ULDC UR5, c[0x0][0x2cc] ;  /* 0x0000b3000005bab9 */ /* 0x000fc60000000800 */
[----:B------:R-:W5:Y:S01]  /*0de0*/  @!P2 LDG.E R6, desc[UR6][R4.64] ;  /* 0x000000060406a981 */ /* 0x000f62000c1e1900 */
[----:B------:R-:W-:Y:S01]  /*0df0*/  @!UP3 UISETP.NE.U32.AND UP0, UPT, UR8, URZ, UPT ;  /* 0x0000003f0800b28c */ /* 0x000fe2000bf05070 */
[----:B------:R-:W-:Y:S01]  /*0e00*/  UMOV UR16, 0xffffffff ;  /* 0xffffffff00107882 */ /* 0x000fe20000000000 */
[----:B------:R-:W-:Y:S02]  /*0e10*/  UMOV UR22, 0xffffffff ;  /* 0xffffffff00167882 */ /* 0x000fe40000000000 */
[----:B------:R-:W-:Y:S02]  /*0e20*/  @!UP3 UISETP.NE.AND.EX UP0, UPT, UR9, URZ, UPT, UP0 ;  /* 0x0000003f0900b28c */ /* 0x000fe4000bf05300 */
[----:B------:R-:W-:Y:S02]  /*0e30*/  USHF.L.U32 UR29, UR20, 0x5, URZ ;  /* 0x00000005141d7899 */ /* 0x000fe4000800063f */
[----:B------:R-:W-:Y:S01]  /*0e40*/  @!UP3 USEL UR9, UR5, URZ, UP0 ;  /* 0x0000003f0509b287 */ /* 0x000fe20008000000 */
[----:B------:R-:W-:Y:S01]  /*0e50*/  ULDC UR8, c[0x0][0x2c8] ;  /* 0x0000b20000087ab9 */ /* 0x000fe20000000800 */
[----:B--2---:R-:W-:-:S02]  /*0e60*/  @P1 R2UR UR17, R9 ;  /* 0x00000000091112ca */ /* 0x004fc400000e0000 */
[----:B---3--:R-:W-:Y:S02]  /*0e70*/  @P0 R2UR UR10, R7 ;  /* 0x00000000070a02ca */ /* 0x008fe400000e0000 */
[----:B------:R-:W-:-:S04]  /*0e80*/  ISETP.NE.U32.AND P0, PT, RZ, UR12, PT ;  /* 0x0000000cff007c0c */ /* 0x000fc8000bf05070 */
[----:B------:R-:W-:-:S07]  /*0e90*/  ISETP.NE.AND.EX P0, PT, RZ, UR13, PT, P0 ;  /* 0x0000000dff007c0c */ /* 0x000fce000bf05300 */
[----:B------:R-:W-:Y:S01]  /*0ea0*/  @UP3 UIADD3 UR5, UR10, -UR17, URZ ;  /* 0x800000110a053290 */ /* 0x000fe2000fffe03f */
[----:B----4-:R-:W-:Y:S02]  /*0eb0*/  @P3 R2UR UR16, R8 ;  /* 0x00000000081032ca */ /* 0x010fe400000e0000 */
[----:B-----5:R-:W-:Y:S02]  /*0ec0*/  @P3 R2UR UR11, R0 ;  /* 0x00000000000b32ca */ /* 0x020fe400000e0000 */
[----:B------:R-:W-:Y:S01]  /*0ed0*/  @!P2 R2UR UR22, R6 ;  /* 0x000000000616a2ca */ /* 0x000fe200000e0000 */
[----:B------:R-:W-:-:S14]  /*0ee0*/  @!P0 BRA `(.L_x_146) ;  /* 0x0000000000188947 */ /* 0x000fdc0003800000 */
[----:B------:R-:W-:-:S13]  /*0ef0*/  PLOP3.LUT P0, PT, PT, PT, UP1, 0x80, 0x0 ;  /* 0x000000000000781c */ /* 0x000fda0003f0f018 */
[----:B------:R-:W2:Y:S04]  /*0f00*/  @P0 LDG.E R0, desc[UR6][R4.64+0x4] ;  /* 0x0000040604000981 */ /* 0x000ea8000c1e1900 */
[----:B------:R-:W3:Y:S01]  /*0f10*/  @!P0 LDG.E R4, desc[UR6][R4.64] ;  /* 0x0000000604048981 */ /* 0x000ee2000c1e1900 */
[----:B--2---:R-:W-:-:S13]  /*0f20*/  @P0 R2UR UR8, R0 ;  /* 0x00000000000802ca */ /* 0x004fda00000e0000 */
[----:B------:R-:W-:-:S07]  /*0f30*/  @UP1 UIADD3 UR8, UR8, -UR22, URZ ;  /* 0x8000001608081290 */ /* 0x000fce000fffe03f */
[----:B---3--:R-:W-:-:S15]  /*0f40*/  @!P0 R2UR UR8, R4 ;  /* 0x00000000040882ca */ /* 0x008fde00000e0000 */
.L_x_146:
[----:B------:R-:W-:Y:S02]  /*0f50*/  @!UP3 UIADD3 UR5, UR9, UR8, -UR17 ;  /* 0x000000080905b290 */ /* 0x000fe4000fffe811 */
[----:B------:R-:W-:Y:S02]  /*0f60*/  @UP2 UIADD3 UR36, UR11, -UR16, URZ ;  /* 0x800000100b242290 */ /* 0x000fe4000fffe03f */
[----:B------:R-:W-:-:S05]  /*0f70*/  UISETP.GT.AND UP0, UPT, UR5, UR29, UPT ;  /* 0x0000001d0500728c */ /* 0x000fca000bf04270 */
[----:B------:R-:W-:Y:S01]  /*0f80*/  @!UP2 ULDC UR36, c[0x0][0x2c4] ;  /* 0x0000b1000024aab9 */ /* 0x000fe20000000800 */
[----:B------:R-:W-:-:S13]  /*0f90*/  PLOP3.LUT P0, PT, PT, PT, UP0, 0x80, 0x0 ;  /* 0x000000000000781c */ /* 0x000fda0003f0f008 */
[----:B------:R-:W-:Y:S05]  /*0fa0*/  @!P0 BRA `(.L_x_147) ;  /* 0x0000005400888947 */ /* 0x000fea0003800000 */
[----:B------:R-:W1:Y:S01]  /*0fb0*/  LDC R8, c[0x0][0x278] ;  /* 0x00009e00ff087b82 */ /* 0x000e620000000800 */
[----:B------:R-:W-:Y:S01]  /*0fc0*/  ULDC.64 UR10, c[0x0][0x488] ;  /* 0x00012200000a7ab9 */ /* 0x000fe20000000a00 */
[----:B------:R-:W-:Y:S01]  /*0fd0*/  UISETP.NE.AND UP1, UPT, UR16, -0x1, UPT ;  /* 0xffffffff1000788c */ /* 0x000fe2000bf25270 */
[----:B------:R-:W-:Y:S01]  /*0fe0*/  IABS R6, UR52 ;  /* 0x0000003400067c13 */ /* 0x000fe20008000000 */
[----:B------:R-:W-:Y:S01]  /*0ff0*/  ULDC.64 UR8, c[0x0][0x228] ;  /* 0x00008a0000087ab9 */ /* 0x000fe20000000a00 */
[----:B------:R-:W-:Y:S01]  /*1000*/  ULDC.64 UR34, c[0x0][0x240] ;  /* 0x0000900000227ab9 */ /* 0x000fe20000000a00 */
[----:B------:R-:W-:Y:S02]  /*1010*/  UIMAD UR14, UR55, UR8, URZ ;  /* 0x00000008370e72a4 */ /* 0x000fe4000f8e023f */
[----:B------:R-:W2:Y:S01]  /*1020*/  S2UR UR15, SR_CTAID.X ;  /* 0x00000000000f79c3 */ /* 0x000ea20000002500 */
[----:B------:R-:W-:Y:S01]  /*1030*/  ULDC UR56, c[0x0][0x2d4] ;  /* 0x0000b50000387ab9 */ /* 0x000fe20000000800 */
[----:B------:R-:W-:-:S02]  /*1040*/  UIMAD UR25, UR44, UR9, UR14 ;  /* 0x000000092c1972a4 */ /* 0x000fc4000f8e020e */
[----:B------:R-:W-:Y:S02]  /*1050*/  UIMAD.WIDE.U32 UR12, UR44, UR8, URZ ;  /* 0x000000082c0c72a5 */ /* 0x000fe4000f8e003f */
[----:B------:R-:W-:Y:S01]  /*1060*/  USHF.R.S32.HI UR26, URZ, 0x1f, UR56 ;  /* 0x0000001f3f1a7899 */ /* 0x000fe20008011438 */
[----:B------:R-:W-:Y:S01]  /*1070*/  @!UP1 ULDC.64 UR8, c[0x0][0x418] ;  /* 0x0001060000089ab9 */ /* 0x000fe20000000a00 */
[----:B------:R-:W-:Y:S01]  /*1080*/  UIADD3 UR18, UR36, 0x3f, URZ ;  /* 0x0000003f24127890 */ /* 0x000fe2000fffe03f */
[----:B------:R-:W-:Y:S01]  /*1090*/  ULDC UR58, c[0x0][0x2dc] ;  /* 0x0000b700003a7ab9 */ /* 0x000fe20000000800 */
[----:B------:R-:W-:Y:S01]  /*10a0*/  ULDC UR57, c[0x0][0x270] ;  /* 0x00009c0000397ab9 */ /* 0x000fe20000000800 */
[----:B------:R-:W-:Y:S02]  /*10b0*/  @!UP1 UIMAD.WIDE.U32 UR40, UR44, UR8, URZ ;  /* 0x000000082c2892a5 */ /* 0x000fe4000f8e003f */
[----:B------:R-:W-:Y:S01]  /*10c0*/  USHF.R.S32.HI UR21, URZ, 0x1f, UR18 ;  /* 0x0000001f3f157899 */ /* 0x000fe20008011412 */
[----:B-1----:R-:W-:Y:S01]  /*10d0*/  IABS R7, R8 ;  /* 0x0000000800077213 */ /* 0x002fe20000000000 */
[----:B------:R-:W-:Y:S01]  /*10e0*/  ULDC.U8 UR27, c[0x0][0x3d8] ;  /* 0x0000f600001b7ab9 */ /* 0x000fe20000000000 */
[----:B------:R-:W-:Y:S01]  /*10f0*/  UIMAD UR23, UR16, UR35, URZ ;  /* 0x00000023101772a4 */ /* 0x000fe2000f8e023f */
[----:B------:R-:W-:Y:S01]  /*1100*/  ISETP.NE.AND P3, PT, R8, RZ, PT ;  /* 0x000000ff0800720c */ /* 0x000fe20003f65270 */
[----:B------:R-:W1:Y:S01]  /*1110*/  I2F.RP R4, R7 ;  /* 0x0000000700047306 */ /* 0x000e620000209400 */
[----:B------:R-:W-:-:S02]  /*1120*/  UISETP.NE.AND UP3, UPT, UR27, URZ, UPT ;  /* 0x0000003f1b00728c */ /* 0x000fc4000bf65270 */
[----:B------:R-:W-:Y:S02]  /*1130*/  ULEA.HI UR46, UR21, UR18, URZ, 0x6 ;  /* 0x00000012152e7291 */ /* 0x000fe4000f8f303f */
[----:B--2---:R-:W-:Y:S02]  /*1140*/  UIMAD.WIDE.U32 UR32, UR15, UR10, URZ ;  /* 0x0000000a0f2072a5 */ /* 0x004fe4000f8e003f */
[----:B------:R-:W-:Y:S02]  /*1150*/  UIADD3 UR47, UR13, UR25, URZ ;  /* 0x000000190d2f7290 */ /* 0x000fe4000fffe03f */
[----:B------:R-:W-:Y:S02]  /*1160*/  UIMAD UR50, UR15, UR11, UR33 ;  /* 0x0000000b0f3272a4 */ /* 0x000fe4000f8e0221 */
[----:B------:R-:W-:Y:S01]  /*1170*/  USHF.L.U32 UR15, UR44, 0x7, URZ ;  /* 0x000000072c0f7899 */ /* 0x000fe2000800063f */
[----:B------:R-:W-:Y:S01]  /*1180*/  @UP1 ULDC.64 UR10, c[0x0][0x420] ;  /* 0x00010800000a1ab9 */ /* 0x000fe20000000a00 */
[----:B------:R-:W-:Y:S01]  /*1190*/  ULDC UR39, c[0x0][0x2c4] ;  /* 0x0000b10000277ab9 */ /* 0x000fe20000000800 */
[----:B-1----:R-:W1:Y:S01]  /*11a0*/  MUFU.RCP R4, R4 ;  /* 0x0000000400047308 */ /* 0x002e620000001000 */
[----:B------:R-:W-:-:S02]  /*11b0*/  USEL UR37, UR15, URZ, UP2 ;  /* 0x0000003f0f257287 */ /* 0x000fc40009000000 */
[----:B------:R-:W-:Y:S02]  /*11c0*/  UIMAD.WIDE.U32 UR14, UR16, UR34, URZ ;  /* 0x00000022100e72a5 */ /* 0x000fe4000f8e003f */
[----:B------:R-:W-:Y:S02]  /*11d0*/  @UP1 UIMAD.WIDE.U32 UR42, UR16, UR10, URZ ;  /* 0x0000000a102a12a5 */ /* 0x000fe4000f8e003f */
[----:B------:R-:W-:Y:S02]  /*11e0*/  @!UP1 UIMAD UR10, UR55, UR8, URZ ;  /* 0x00000008370a92a4 */ /* 0x000fe4000f8e023f */
[----:B------:R-:W-:Y:S02]  /*11f0*/  USEL UR54, UR12, UR14, !UP1 ;  /* 0x0000000e0c367287 */ /* 0x000fe4000c800000 */
[----:B------:R-:W-:Y:S02]  /*1200*/  UIMAD UR12, UR26, UR44, URZ ;  /* 0x0000002c1a0c72a4 */ /* 0x000fe4000f8e023f */
[----:B------:R-:W-:-:S02]  /*1210*/  @UP1 UIMAD UR48, UR16, UR11, UR43 ;  /* 0x0000000b103012a4 */ /* 0x000fc4000f8e022b */
[----:B------:R-:W-:Y:S01]  /*1220*/  @!UP1 UIMAD UR33, UR44, UR9, UR10 ;  /* 0x000000092c2192a4 */ /* 0x000fe2000f8e020a */
[----:B-1----:R-:W-:Y:S01]  /*1230*/  VIADD R4, R4, 0xffffffe ;  /* 0x0ffffffe04047836 */ /* 0x002fe20000000000 */
[----:B------:R-:W-:Y:S02]  /*1240*/  UIMAD.WIDE UR8, UR58, UR57, URZ ;  /* 0x000000393a0872a5 */ /* 0x000fe4000f8e023f */
[----:B------:R-:W-:Y:S01]  /*1250*/  UIMAD.WIDE.U32 UR10, UR44, UR56, URZ ;  /* 0x000000382c0a72a5 */ /* 0x000fe2000f8e003f */
[----:B------:R-:W1:Y:S01]  /*1260*/  F2I.FTZ.U32.TRUNC.NTZ R5, R4 ;  /* 0x0000000400057305 */ /* 0x000e62000021f000 */
[----:B------:R-:W-:Y:S02]  /*1270*/  UIMAD UR12, UR55, UR56, UR12 ;  /* 0x00000038370c72a4 */ /* 0x000fe4000f8e020c */
[----:B------:R-:W-:Y:S02]  /*1280*/  UIMAD UR18, UR9, UR10, URZ ;  /* 0x0000000a091272a4 */ /* 0x000fe4000f8e023f */
[----:B------:R-:W-:-:S02]  /*1290*/  UIADD3 UR14, UR11, UR12, URZ ;  /* 0x0000000c0b0e7290 */ /* 0x000fc4000fffe03f */
[----:B------:R-:W-:Y:S02]  /*12a0*/  UIMAD.WIDE.U32 UR12, UR8, UR10, URZ ;  /* 0x0000000a080c72a5 */ /* 0x000fe4000f8e003f */
[----:B------:R-:W-:Y:S02]  /*12b0*/  @UP1 UIADD3 UR47, UR15, UR23, URZ ;  /* 0x000000170f2f1290 */ /* 0x000fe4000fffe03f */
[----:B------:R-:W-:Y:S02]  /*12c0*/  UIMAD.WIDE.U32 UR10, UR8, UR16, URZ ;  /* 0x00000010080a72a5 */ /* 0x000fe4000f8e003f */
[----:B------:R-:W-:Y:S01]  /*12d0*/  UIMAD UR14, UR8, UR14, UR18 ;  /* 0x0000000e080e72a4 */ /* 0x000fe2000f8e0212 */
[----:B-1----:R-:W-:Y:S01]  /*12e0*/  IMAD.MOV R0, RZ, RZ, -R5 ;  /* 0x000000ffff007224 */ /* 0x002fe200078e0a05 */
[----:B------:R-:W-:Y:S01]  /*12f0*/  UIMAD UR15, UR9, UR16, URZ ;  /* 0x00000010090f72a4 */ /* 0x000fe2000f8e023f */
[----:B------:R-:W-:Y:S01]  /*1300*/  IMAD.MOV.U32 R4, RZ, RZ, RZ ;  /* 0x000000ffff047224 */ /* 0x000fe200078e00ff */
[----:B------:R-:W-:Y:S01]  /*1310*/  USEL UR53, UR12, UR10, !UP1 ;  /* 0x0000000a0c357287 */ /* 0x000fe2000c800000 */
[----:B------:R-:W-:Y:S01]  /*1320*/  IMAD R0, R0, R7, RZ ;  /* 0x0000000700007224 */ /* 0x000fe200078e02ff */
[----:B------:R-:W-:-:S02]  /*1330*/  UIADD3 UR45, UR13, UR14, URZ ;  /* 0x0000000e0d2d7290 */ /* 0x000fc4000fffe03f */
[----:B------:R-:W-:Y:S01]  /*1340*/  @UP1 UIADD3 UR45, UR11, UR15, URZ ;  /* 0x0000000f0b2d1290 */ /* 0x000fe2000fffe03f */
[----:B------:R-:W-:Y:S01]  /*1350*/  IMAD.HI.U32 R0, R5, R0, R4 ;  /* 0x0000000005007227 */ /* 0x000fe200078e0004 */
[----:B------:R-:W-:Y:S01]  /*1360*/  MOV R4, R6 ;  /* 0x0000000600047202 */ /* 0x000fe20000000f00 */
[----:B------:R-:W-:Y:S02]  /*1370*/  @UP3 UIMAD UR10, UR44, UR39, URZ ;  /* 0x000000272c0a32a4 */ /* 0x000fe4000f8e023f */
[----:B------:R-:W-:Y:S02]  /*1380*/  ULOP3.LUT UR11, UR46, 0xffffffc0, URZ, 0xc0, !UPT ;  /* 0xffffffc02e0b7892 */ /* 0x000fe4000f8ec03f */
[----:B------:R-:W-:Y:S01]  /*1390*/  IMAD.HI.U32 R0, R0, R4, RZ ;  /* 0x0000000400007227 */ /* 0x000fe200078e00ff */
[----:B------:R-:W-:Y:S02]  /*13a0*/  UISETP.NE.AND UP0, UPT, UR22, -0x1, UPT ;  /* 0xffffffff1600788c */ /* 0x000fe4000bf05270 */
[----:B------:R-:W-:Y:S01]  /*13b0*/  USHF.L.U64.HI UR19, UR44, 0x7, UR55 ;  /* 0x000000072c137899 */ /* 0x000fe20008010237 */
[----:B------:R-:W-:Y:S01]  /*13c0*/  IMAD.MOV R5, RZ, RZ, -R0 ;  /* 0x000000ffff057224 */ /* 0x000fe200078e0a00 */
[----:B------:R-:W-:-:S02]  /*13d0*/  @UP3 USEL UR10, UR10, UR16, !UP1 ;  /* 0x000000100a0a3287 */ /* 0x000fc4000c800000 */
[----:B------:R-:W-:Y:S01]  /*13e0*/  UIADD3 UR18, UR11, -0x40, URZ ;  /* 0xffffffc00b127890 */ /* 0x000fe2000fffe03f */
[C---:B------:R-:W-:Y:S01]  /*13f0*/  IMAD R4, R7.reuse, R5, R4 ;  /* 0x0000000507047224 */ /* 0x040fe200078e0204 */
[----:B------:R-:W-:Y:S01]  /*1400*/  @UP3 ULDC UR14, c[0x0][0x2e4] ;  /* 0x0000b900000e3ab9 */ /* 0x000fe20000000800 */
[----:B------:R-:W-:Y:S02]  /*1410*/  USEL UR38, UR19, URZ, UP2 ;  /* 0x0000003f13267287 */ /* 0x000fe40009000000 */
[----:B------:R-:W-:Y:S01]  /*1420*/  @!UP3 UIMAD UR11, UR44, UR57, UR52 ;  /* 0x000000392c0bb2a4 */ /* 0x000fe2000f8e0234 */
[----:B------:R-:W-:Y:S01]  /*1430*/  ISETP.GT.U32.AND P1, PT, R7, R4, PT ;  /* 0x000000040700720c */ /* 0x000fe20003f24070 */
[----:B------:R-:W-:Y:S02]  /*1440*/  @UP3 UIMAD UR15, UR52, UR14, UR10 ;  /* 0x0000000e340f32a4 */ /* 0x000fe4000f8e020a */
[----:B------:R-:W-:Y:S02]  /*1450*/  USHF.R.S32.HI UR19, URZ, 0x1f, UR18 ;  /* 0x0000001f3f137899 */ /* 0x000fe40008011412 */
[----:B------:R-:W-:-:S02]  /*1460*/  UIADD3 UR10, UP2, UR18, UR37, URZ ;  /* 0x00000025120a7290 */ /* 0x000fc4000ff5e03f */
[----:B------:R-:W-:Y:S01]  /*1470*/  @!UP3 UIMAD UR15, UR11, UR39, URZ ;  /* 0x000000270b0fb2a4 */ /* 0x000fe2000f8e023f */
[----:B------:R-:W-:Y:S01]  /*1480*/  ULDC.U8 UR30, c[0x0][0x480] ;  /* 0x00012000001e7ab9 */ /* 0x000fe20000000000 */
[----:B------:R-:W-:Y:S02]  /*1490*/  UIADD3.X UR11, UR19, UR38, URZ, UP2, !UPT ;  /* 0x00000026130b7290 */ /* 0x000fe400097fe43f */
[----:B------:R-:W-:Y:S02]  /*14a0*/  UIMAD UR9, UR9, UR10, URZ ;  /* 0x0000000a090972a4 */ /* 0x000fe4000f8e023f */
[----:B------:R-:W-:Y:S01]  /*14b0*/  @!P1 IMAD.IADD R4, R4, 0x1, -R7 ;  /* 0x0000000104049824 */ /* 0x000fe200078e0a07 */
[----:B------:R-:W-:Y:S01]  /*14c0*/  @!P1 IADD3 R0, R0, 0x1, RZ ;  /* 0x0000000100009810 */ /* 0x000fe20007ffe0ff */
[----:B------:R-:W-:Y:S01]  /*14d0*/  @UP0 UIADD3 UR24, UR17, UR22, URZ ;  /* 0x0000001611180290 */ /* 0x000fe2000fffe03f */
[----:B------:R-:W-:Y:S01]  /*14e0*/  PLOP3.LUT P1, PT, PT, PT, UP0, 0x80, 0x0 ;  /* 0x000000000000781c */ /* 0x000fe20003f2f008 */
[----:B------:R-:W-:Y:S01]  /*14f0*/  @UP0 UIADD3 UR28, UR17, UR22, URZ ;  /* 0x00000016111c0290 */ /* 0x000fe2000fffe03f */
[----:B------:R-:W-:Y:S01]  /*1500*/  ISETP.GE.U32.AND P0, PT, R4, R7, PT ;  /* 0x000000070400720c */ /* 0x000fe20003f06070 */
[----:B------:R-:W-:Y:S01]  /*1510*/  UISETP.NE.AND UP4, UPT, UR30, URZ, UPT ;  /* 0x0000003f1e00728c */ /* 0x000fe2000bf85270 */
[----:B------:R-:W-:Y:S01]  /*1520*/  LOP3.LUT R4, R8, UR52, RZ, 0x3c, !PT ;  /* 0x0000003408047c12 */ /* 0x000fe2000f8e3cff */
[----:B------:R-:W-:Y:S01]  /*1530*/  @UP0 ULDC.64 UR26, c[0x0][0x250] ;  /* 0x00009400001a0ab9 */ /* 0x000fe20000000a00 */
[----:B------:R-:W-:Y:S01]  /*1540*/  @UP0 ULDC.64 UR30, c[0x0][0x248] ;  /* 0x00009200001e0ab9 */ /* 0x000fe20000000a00 */
[----:B------:R-:W-:Y:S01]  /*1550*/  UIMAD.WIDE.U32 UR38, UR8, UR10, URZ ;  /* 0x0000000a082672a5 */ /* 0x000fe2000f8e003f */
[----:B------:R-:W-:Y:S01]  /*1560*/  ISETP.GE.AND P2, PT, R4, RZ, PT ;  /* 0x000000ff0400720c */ /* 0x000fe20003f46270 */
[----:B------:R-:W-:-:S02]  /*1570*/  UIMAD UR10, UR8, UR11, UR9 ;  /* 0x0000000b080a72a4 */ /* 0x000fc4000f8e0209 */
[----:B------:R-:W-:Y:S02]  /*1580*/  @UP0 UIMAD.WIDE.U32 UR12, UR24, UR30, URZ ;  /* 0x0000001e180c02a5 */ /* 0x000fe4000f8e003f */
[----:B------:R-:W-:Y:S02]  /*1590*/  @UP0 UIMAD.WIDE.U32 UR8, UR28, UR26, URZ ;  /* 0x0000001a1c0802a5 */ /* 0x000fe4000f8e003f */
[----:B------:R-:W-:Y:S01]  /*15a0*/  UIMAD UR49, UR52, UR58, URZ ;  /* 0x0000003a343172a4 */ /* 0x000fe2000f8e023f */
[----:B------:R-:W-:Y:S01]  /*15b0*/  @P0 VIADD R0, R0, 0x1 ;  /* 0x0000000100000836 */ /* 0x000fe20000000000 */
[----:B------:R-:W-:Y:S01]  /*15c0*/  @UP0 UIMAD UR14, UR24, UR31, URZ ;  /* 0x0000001f180e02a4 */ /* 0x000fe2000f8e023f */
[----:B------:R-:W-:Y:S01]  /*15d0*/  PLOP3.LUT P0, PT, PT, PT, UP3, 0x80, 0x0 ;  /* 0x000000000000781c */ /* 0x000fe20003f0f038 */
[----:B------:R-:W-:Y:S02]  /*15e0*/  @UP0 UIMAD UR11, UR28, UR27, URZ ;  /* 0x0000001b1c0b02a4 */ /* 0x000fe4000f8e023f */
[----:B------:R-:W-:Y:S01]  /*15f0*/  @!UP1 UIADD3 UR48, UR41, UR33, URZ ;  /* 0x0000002129309290 */ /* 0x000fe2000fffe03f */
[----:B------:R-:W-:Y:S01]  /*1600*/  @!P2 IADD3 R0, -R0, RZ, RZ ;  /* 0x000000ff0000a210 */ /* 0x000fe20007ffe1ff */
[----:B------:R-:W-:Y:S01]  /*1610*/  USHF.R.S32.HI UR51, URZ, 0x1f, UR49 ;  /* 0x0000001f3f337899 */ /* 0x000fe20008011431 */
[----:B------:R-:W-:Y:S01]  /*1620*/  @!P3 LOP3.LUT R0, RZ, R8, RZ, 0x33, !PT ;  /* 0x00000008ff00b212 */ /* 0x000fe200078e33ff */
[----:B------:R-:W-:-:S02]  /*1630*/  USEL UR37, UR32, URZ, UP4 ;  /* 0x0000003f20257287 */ /* 0x000fc4000a000000 */
[----:B------:R-:W-:Y:S02]  /*1640*/  @UP0 UIADD3 UR23, UR9, UR11, URZ ;  /* 0x0000000b09170290 */ /* 0x000fe4000fffe03f */
[----:B------:R-:W-:Y:S02]  /*1650*/  USEL UR50, UR50, URZ, UP4 ;  /* 0x0000003f32327287 */ /* 0x000fe4000a000000 */
[----:B------:R-:W-:Y:S02]  /*1660*/  UIADD3 UR33, UR39, UR10, URZ ;  /* 0x0000000a27217290 */ /* 0x000fe4000fffe03f */
[----:B------:R-:W-:Y:S01]  /*1670*/  @UP0 UIADD3 UR25, UR13, UR14, URZ ;  /* 0x0000000e0d190290 */ /* 0x000fe2000fffe03f */
[----:B------:R-:W-:Y:S01]  /*1680*/  @UP0 UMOV UR24, UR12 ;  /* 0x0000000c00180c82 */ /* 0x000fe20008000000 */
[----:B------:R-:W-:Y:S01]  /*1690*/  @UP0 UMOV UR21, UR8 ;  /* 0x0000000800150c82 */ /* 0x000fe20008000000 */
[----:B------:R-:W-:Y:S09]  /*16a0*/  @P1 BRA `(.L_x_148) ;  /* 0x0000000000301947 */ /* 0x000ff20003800000 */
        /* <DEDUP_REMOVED lines=11> */
[----:B------:R-:W-:-:S11]  /*1760*/  UMOV UR24, UR8 ;  /* 0x0000000800187c82 */ /* 0x000fd60008000000 */
.L_x_148:
[----:B------:R-:W-:Y:S05]  /*1770*/  @P1 BRA `(.L_x_149) ;  /* 0x0000000000301947 */ /* 0x000fea0003800000 */
        /* <DEDUP_REMOVED lines=12> */
.L_x_149:
        /* <DEDUP_REMOVED lines=11> */
.L_x_150:
[----:B------:R-:W-:-:S04]  /*18f0*/  UIMAD UR8, UR44, UR57, UR52 ;  /* 0x000000392c0872a4 */ /* 0x000fc8000f8e0234 */
[----:B------:R-:W-:-:S12]  /*1900*/  UIMAD UR8, UR8, UR56, URZ ;  /* 0x00000038080872a4 */ /* 0x000fd8000f8e023f */
.L_x_151:
[----:B------:R-:W1:Y:S01]  /*1910*/  S2R R5, SR_TID.X ;  /* 0x0000000000057919 */ /* 0x000e620000002100 */
[----:B------:R-:W2:Y:S01]  /*1920*/  LDC.64 R12, c[0x0][0x420] ;  /* 0x00010800ff0c7b82 */ /* 0x000ea20000000a00 */
[----:B------:R-:W-:Y:S01]  /*1930*/  UIMAD UR9, UR58, UR57, URZ ;  /* 0x000000393a0972a4 */ /* 0x000fe2000f8e023f */
[----:B------:R-:W-:Y:S01]  /*1940*/  BSSY B1, `(.L_x_147) ;  /* 0x00004c8000017945 */ /* 0x000fe20003800000 */
[----:B------:R-:W3:Y:S01]  /*1950*/  S2R R19, SR_TID.X ;  /* 0x0000000000137919 */ /* 0x000ee20000002100 */
[----:B------:R-:W-:Y:S02]  /*1960*/  USHF.R.S32.HI UR13, URZ, 0x1f, UR52 ;  /* 0x0000001f3f0d7899 */ /* 0x000fe40008011434 */
[----:B------:R-:W-:Y:S01]  /*1970*/  UIADD3 UR32, UR18, UR8, URZ ;  /* 0x0000000812207290 */ /* 0x000fe2000fffe03f */
[----:B------:R-:W4:Y:S01]  /*1980*/  S2R R20, SR_TID.X ;  /* 0x0000000000147919 */ /* 0x000f220000002100 */
[----:B------:R-:W-:Y:S02]  /*1990*/  USHF.L.U32 UR8, UR9, 0x6, URZ ;  /* 0x0000000609087899 */ /* 0x000fe4000800063f */
[----:B------:R-:W-:Y:S01]  /*19a0*/  UIADD3 UR28, UR18, UR15, URZ ;  /* 0x0000000f121c7290 */ /* 0x000fe2000fffe03f */
[----:B------:R-:W-:-:S02]  /*19b0*/  ULDC.64 UR40, c[0x0][0x2b0] ;  /* 0x0000ac0000287ab9 */ /* 0x000fc40000000a00 */
[----:B------:R-:W-:Y:S01]  /*19c0*/  ULDC.64 UR14, c[0x0][0x258] ;  /* 0x00009600000e7ab9 */ /* 0x000fe20000000a00 */
[----:B------:R-:W-:Y:S01]  /*19d0*/  ULDC.64 UR42, c[0x0][0x478] ;  /* 0x00011e00002a7ab9 */ /* 0x000fe20000000a00 */
[----:B------:R-:W-:Y:S01]  /*19e0*/  ULEA.HI.SX32 UR16, UR46, 0xffffffff, 0x1a ;  /* 0xffffffff2e107891 */ /* 0x000fe2000f8fd23f */
[----:B--2---:R-:W-:-:S04]  /*19f0*/  IMAD R14, R12, UR19, RZ ;  /* 0x000000130c0e7c24 */ /* 0x004fc8000f8e02ff */
[----:B------:R-:W-:Y:S01]  /*1a00*/  IMAD R14, R13, UR18, R14 ;  /* 0x000000120d0e7c24 */ /* 0x000fe2000f8e020e */
[----:B-1----:R-:W-:-:S04]  /*1a10*/  SHF.R.S32.HI R9, RZ, 0x1f, R5 ;  /* 0x0000001fff097819 */ /* 0x002fc80000011405 */
[-C--:B------:R-:W-:Y:S02]  /*1a20*/  LEA.HI R4, R9, R5.reuse, RZ, 0x3 ;  /* 0x0000000509047211 */ /* 0x080fe400078f18ff */
[----:B---3--:R-:W-:Y:S02]  /*1a30*/  SHF.R.S32.HI R19, RZ, 0x1f, R19 ;  /* 0x0000001fff137819 */ /* 0x008fe40000011413 */
[----:B------:R-:W-:Y:S02]  /*1a40*/  LOP3.LUT R4, R4, 0xfffffff8, RZ, 0xc0, !PT ;  /* 0xfffffff804047812 */ /* 0x000fe400078ec0ff */
[----:B----4-:R-:W-:Y:S02]  /*1a50*/  LEA.HI R19, R19, R20, RZ, 0x3 ;  /* 0x0000001413137211 */ /* 0x010fe400078f18ff */
[----:B------:R-:W-:Y:S01]  /*1a60*/  LEA.HI R9, R9, R5, RZ, 0x5 ;  /* 0x0000000509097211 */ /* 0x000fe200078f28ff */
[----:B------:R-:W-:Y:S01]  /*1a70*/  IMAD.IADD R16, R5, 0x1, -R4 ;  /* 0x0000000105107824 */ /* 0x000fe200078e0a04 */
[----:B------:R-:W-:-:S02]  /*1a80*/  SHF.R.S32.HI R19, RZ, 0x3, R19 ;  /* 0x00000003ff137819 */ /* 0x000fc40000011413 */
[----:B------:R-:W-:Y:S01]  /*1a90*/  LOP3.LUT R15, R9, 0xffffffe0, RZ, 0xc0, !PT ;  /* 0xffffffe0090f7812 */ /* 0x000fe200078ec0ff */
[----:B------:R-:W-:Y:S01]  /*1aa0*/  IMAD.SHL.U32 R4, R16, 0x8, RZ ;  /* 0x0000000810047824 */ /* 0x000fe200078e00ff */
[----:B------:R-:W-:Y:S02]  /*1ab0*/  SHF.R.S32.HI R18, RZ, 0x1f, R19 ;  /* 0x0000001fff127819 */ /* 0x000fe40000011413 */
[----:B------:R-:W-:Y:S01]  /*1ac0*/  IADD3 R8, P1, R19, UR18, RZ ;  /* 0x0000001213087c10 */ /* 0x000fe2000ff3e0ff */
[----:B------:R-:W-:Y:S01]  /*1ad0*/  IMAD.IADD R15, R5, 0x1, -R15 ;  /* 0x00000001050f7824 */ /* 0x000fe200078e0a0f */
[----:B------:R-:W-:Y:S02]  /*1ae0*/  SHF.R.S32.HI R5, RZ, 0x1f, R4 ;  /* 0x0000001fff057819 */ /* 0x000fe40000011404 */
[----:B------:R-:W-:Y:S02]  /*1af0*/  IADD3.X R10, R18, UR19, RZ, P1, !PT ;  /* 0x00000013120a7c10 */ /* 0x000fe40008ffe4ff */
[----:B------:R-:W-:Y:S01]  /*1b00*/  IADD3 R6, P0, R4, UR10, RZ ;  /* 0x0000000a04067c10 */ /* 0x000fe2000ff1e0ff */
[----:B------:R-:W-:Y:S01]  /*1b10*/  ULDC.64 UR10, c[0x0][0x428] ;  /* 0x00010a00000a7ab9 */ /* 0x000fe20000000a00 */
[----:B------:R-:W-:Y:S01]  /*1b20*/  SHF.R.S32.HI R11, RZ, 0x5, R9 ;  /* 0x00000005ff0b7819 */ /* 0x000fe20000011409 */
[----:B------:R-:W-:Y:S01]  /*1b30*/  IMAD R10, R10, UR34, RZ ;  /* 0x000000220a0a7c24 */ /* 0x000fe2000f8e02ff */
[----:B------:R-:W-:Y:S01]  /*1b40*/  IADD3.X R7, R5, UR48, RZ, P0, !PT ;  /* 0x0000003005077c10 */ /* 0x000fe200087fe4ff */
[----:B------:R-:W-:-:S02]  /*1b50*/  UIMAD UR12, UR13, UR10, URZ ;  /* 0x0000000a0d0c72a4 */ /* 0x000fc4000f8e023f */
[----:B------:R-:W-:Y:S01]  /*1b60*/  IMAD R11, R11, UR9, R15 ;  /* 0x000000090b0b7c24 */ /* 0x000fe2000f8e020f */
[----:B------:R-:W-:Y:S01]  /*1b70*/  UIMAD UR9, UR13, UR14, URZ ;  /* 0x0000000e0d0972a4 */ /* 0x000fe2000f8e023f */
[C---:B------:R-:W-:Y:S01]  /*1b80*/  IMAD R15, R8.reuse, UR35, R10 ;  /* 0x00000023080f7c24 */ /* 0x040fe2000f8e020a */
[----:B------:R-:W-:Y:S01]  /*1b90*/  UIMAD UR12, UR52, UR11, UR12 ;  /* 0x0000000b340c72a4 */ /* 0x000fe2000f8e020c */
[----:B------:R-:W-:Y:S01]  /*1ba0*/  IMAD.WIDE.U32 R8, R8, UR34, R4 ;  /* 0x0000002208087c25 */ /* 0x000fe2000f8e0004 */
[----:B------:R-:W-:Y:S02]  /*1bb0*/  USHF.R.S32.HI UR11, URZ, 0x1f, UR8 ;  /* 0x0000001f3f0b7899 */ /* 0x000fe40008011408 */
[----:B------:R-:W-:Y:S01]  /*1bc0*/  UIMAD UR13, UR52, UR15, UR9 ;  /* 0x0000000f340d72a4 */ /* 0x000fe2000f8e0209 */
[----:B------:R-:W-:Y:S01]  /*1bd0*/  IMAD.WIDE.U32 R6, R12, UR18, R6 ;  /* 0x000000120c067c25 */ /* 0x000fe2000f8e0006 */
[----:B------:R-:W-:-:S03]  /*1be0*/  IADD3 R8, P0, R8, UR54, RZ ;  /* 0x0000003608087c10 */ /* 0x000fc6000ff1e0ff */
[----:B------:R-:W-:Y:S01]  /*1bf0*/  IMAD.U32 R10, RZ, RZ, UR10 ;  /* 0x0000000aff0a7e24 */ /* 0x000fe2000f8e00ff */
[----:B------:R-:W-:Y:S01]  /*1c00*/  UIADD3 UR10, UP1, UP0, UR38, UR8, UR49 ;  /* 0x00000008260a7290 */ /* 0x000fe2000f83e031 */
[----:B------:R-:W-:Y:S01]  /*1c10*/  IMAD.IADD R7, R7, 0x1, R14 ;  /* 0x0000000107077824 */ /* 0x000fe200078e020e */
[----:B------:R-:W-:Y:S01]  /*1c20*/  IADD3.X R9, R9, UR47, R15, P0, !PT ;  /* 0x0000002f09097c10 */ /* 0x000fe200087fe40f */
[----:B------:R-:W-:Y:S01]  /*1c30*/  IMAD R14, R18, R12, RZ ;  /* 0x0000000c120e7224 */ /* 0x000fe200078e02ff */
[----:B------:R-:W-:Y:S01]  /*1c40*/  UIADD3.X UR8, UR33, UR11, UR51, UP1, UP0 ;  /* 0x0000000b21087290 */ /* 0x000fe20008fe0433 */
[----:B------:R-:W-:Y:S01]  /*1c50*/  IMAD.WIDE.U32 R6, R10, UR52, R6 ;  /* 0x000000340a067c25 */ /* 0x000fe2000f8e0006 */
[----:B------:R-:W-:-:S03]  /*1c60*/  UIADD3 UR9, UP1, UP0, UR37, UR10, UR53 ;  /* 0x0000000a25097290 */ /* 0x000fc6000f83e035 */
[----:B------:R-:W-:Y:S01]  /*1c70*/  IMAD.U32 R10, RZ, RZ, UR14 ;  /* 0x0000000eff0a7e24 */ /* 0x000fe2000f8e00ff */
[----:B------:R-:W-:Y:S01]  /*1c80*/  UIADD3.X UR10, UR50, UR8, UR45, UP1, UP0 ;  /* 0x00000008320a7290 */ /* 0x000fe20008fe042d */
[----:B------:R-:W-:Y:S01]  /*1c90*/  VIADD R7, R7, UR12 ;  /* 0x0000000c07077c36 */ /* 0x000fe20008000000 */
[----:B------:R-:W-:Y:S01]  /*1ca0*/  UISETP.GE.AND UP0, UPT, UR36, 0x1, UPT ;  /* 0x000000012400788c */ /* 0x000fe2000bf06270 */
[----:B------:R-:W-:Y:S01]  /*1cb0*/  IMAD.WIDE.U32 R8, R10, UR52, R8 ;  /* 0x000000340a087c25 */ /* 0x000fe2000f8e0008 */
[----:B------:R-:W-:Y:S01]  /*1cc0*/  IADD3 R10, P0, R11, UR9, RZ ;  /* 0x000000090b0a7c10 */ /* 0x000fe2000ff1e0ff */
[----:B------:R-:W-:Y:S01]  /*1cd0*/  ULDC.64 UR8, c[0x0][0x400] ;  /* 0x0001000000087ab9 */ /* 0x000fe20000000a00 */
[----:B------:R-:W-:Y:S01]  /*1ce0*/  ULDC.64 UR14, c[0x0][0x210] ;  /* 0x00008400000e7ab9 */ /* 0x000fe20000000a00 */
[----:B------:R-:W-:Y:S01]  /*1cf0*/  IMAD R14, R19, R13, R14 ;  /* 0x0000000d130e7224 */ /* 0x000fe200078e020e */
[----:B------:R-:W-:Y:S01]  /*1d00*/  LEA.HI.X.SX32 R11, R11, UR10, 0x1, P0 ;  /* 0x0000000a0b0b7c11 */ /* 0x000fe200080f0eff */
[----:B------:R-:W-:Y:S01]  /*1d10*/  IMAD.WIDE.U32 R6, R19, R12, R6 ;  /* 0x0000000c13067225 */ /* 0x000fe200078e0006 */
[----:B------:R-:W-:Y:S01]  /*1d20*/  LEA R238, P0, R10, UR8, 0x2 ;  /* 0x000000080aee7c11 */ /* 0x000fe2000f8010ff */
[----:B------:R-:W-:Y:S01]  /*1d30*/  ULDC.64 UR10, c[0x0][0x3e0] ;  /* 0x0000f800000a7ab9 */ /* 0x000fe20000000a00 */
[----:B------:R-:W-:Y:S01]  /*1d40*/  LEA R242, P2, R8, UR14, 0x1 ;  /* 0x0000000e08f27c11 */ /* 0x000fe2000f8408ff */
[----:B------:R-:W-:Y:S01]  /*1d50*/  VIADD R9, R9, UR13 ;  /* 0x0000000d09097c36 */ /* 0x000fe20008000000 */
[----:B------:R-:W-:Y:S01]  /*1d60*/  LEA.HI.X R239, R10, UR9, R11, 0x2, P0 ;  /* 0x000000090aef7c11 */ /* 0x000fe200080f140b */
[----:B------:R-:W-:Y:S01]  /*1d70*/  IMAD.IADD R7, R7, 0x1, R14 ;  /* 0x0000000107077824 */ /* 0x000fe200078e020e */
[----:B------:R-:W-:Y:S01]  /*1d80*/  PLOP3.LUT P0, PT, PT, PT, UP0, 0x80, 0x0 ;  /* 0x000000000000781c */ /* 0x000fe20003f0f008 */
[----:B------:R-:W-:Y:S01]  /*1d90*/  UIMAD.WIDE UR8, UR28, 0x4, UR40 ;  /* 0x000000041c0878a5 */ /* 0x000fe2000f8e0228 */
[----:B------:R-:W-:Y:S01]  /*1da0*/  LEA R240, P1, R6, UR10, 0x1 ;  /* 0x0000000a06f07c11 */ /* 0x000fe2000f8208ff */
[----:B------:R-:W-:Y:S01]  /*1db0*/  UIMAD.WIDE UR12, UR32, 0x4, UR42 ;  /* 0x00000004200c78a5 */ /* 0x000fe2000f8e022a */
[----:B------:R-:W-:-:S02]  /*1dc0*/  LEA.HI.X R243, R8, UR15, R9, 0x1, P2 ;  /* 0x0000000f08f37c11 */ /* 0x000fc400090f0c09 */
[----:B------:R-:W-:-:S07]  /*1dd0*/  LEA.HI.X R241, R6, UR11, R7, 0x1, P1 ;  /* 0x0000000b06f17c11 */ /* 0x000fce00088f0c07 */
[----:B------:R-:W-:Y:S05]  /*1de0*/  @!P0 BRA `(.L_x_152) ;  /* 0x00000040008c8947 */ /* 0x000fea0003800000 */
[----:B------:R-:W-:Y:S01]  /*1df0*/  PLOP3.LUT P0, PT, PT, PT, UP4, 0x80, 0x0 ;  /* 0x000000000000781c */ /* 0x000fe20003f0f048 */
[----:B------:R-:W-:Y:S01]  /*1e00*/  UIMAD UR10, UR20, -0x20, UR5 ;  /* 0xffffffe0140a78a4 */ /* 0x000fe2000f8e0205 */
[----:B------:R-:W-:Y:S01]  /*1e10*/  BSSY B0, `(.L_x_153) ;  /* 0x0000022000007945 */ /* 0x000fe20003800000 */
[----:B------:R-:W-:-:S10]  /*1e20*/  UMOV UR11, UR13 ;  /* 0x0000000d000b7c82 */ /* 0x000fd40008000000 */
[----:B------:R-:W-:Y:S01]  /*1e30*/  @P0 BAR.SYNC.DEFER_BLOCKING 0x0 ;  /* 0x0000000000000b1d */ /* 0x000fe20000010000 */
[----:B------:R-:W-:-:S05]  /*1e40*/  ISETP.GE.AND P2, PT, R19, UR10, PT ;  /* 0x0000000a13007c0c */ /* 0x000fca000bf46270 */
[----:B------:R-:W-:Y:S01]  /*1e50*/  UMOV UR10, UR8 ;  /* 0x00000008000a7c82 */ /* 0x000fe20008000000 */
[----:B------:R-:W-:-:S07]  /*1e60*/  UMOV UR8, UR16 ;  /* 0x0000001000087c82 */ /* 0x000fce0008000000 */
[----:B------:R1:W-:Y:S04]  /*1e70*/  @P2 STS.128 [R237+0x14000], RZ ;  /* 0x014000ffed002388 */ /* 0x0003e80000000c00 */
[----:B------:R1:W-:Y:S04]  /*1e80*/  @P2 STS.128 [R237+0x15000], RZ ;  /* 0x015000ffed002388 */ /* 0x0003e80000000c00 */
[----:B------:R1:W-:Y:S04]  /*1e90*/  @P2 STS.128 [R237+0x16000], RZ ;  /* 0x016000ffed002388 */ /* 0x0003e80000000c00 */
[----:B------:R1:W-:Y:S01]  /*1ea0*/  @P2 STS.128 [R237+0x17000], RZ ;  /* 0x017000ffed002388 */ /* 0x0003e20000000c00 */
[----:B------:R-:W-:Y:S05]  /*1eb0*/  @P2 BRA `(.L_x_154) ;  /* 0x00000000005c2947 */ /* 0x000fea0003800000 */
[----:B------:R-:W-:Y:S01]  /*1ec0*/  IADD3 R8, P0, R19, UR29, RZ ;  /* 0x0000001d13087c10 */ /* 0x000fe2000ff1e0ff */
[----:B------:R-:W-:Y:S01]  /*1ed0*/  ULDC.64 UR14, c[0x0][0x268] ;  /* 0x00009a00000e7ab9 */ /* 0x000fe20000000a00 */
[----:B------:R-:W-:-:S04]  /*1ee0*/  MOV R6, UR29 ;  /* 0x0000001d00067c02 */ /* 0x000fc80008000f00 */
[----:B------:R-:W-:Y:S01]  /*1ef0*/  LEA.HI.X.SX32 R9, R6, R18, 0x1, P0 ;  /* 0x0000001206097211 */ /* 0x000fe200000f0eff */
[----:B------:R-:W-:-:S04]  /*1f00*/  IMAD.WIDE.U32 R6, R8, UR26, R4 ;  /* 0x0000001a08067c25 */ /* 0x000fc8000f8e0004 */
[----:B------:R-:W-:-:S04]  /*1f10*/  IMAD R9, R9, UR26, RZ ;  /* 0x0000001a09097c24 */ /* 0x000fc8000f8e02ff */
[----:B------:R-:W-:Y:S01]  /*1f20*/  IMAD R9, R8, UR27, R9 ;  /* 0x0000001b08097c24 */ /* 0x000fe2000f8e0209 */
[----:B------:R-:W-:Y:S01]  /*1f30*/  IADD3 R8, P0, R6, UR21, RZ ;  /* 0x0000001506087c10 */ /* 0x000fe2000ff1e0ff */
[----:B------:R-:W-:-:S03]  /*1f40*/  IMAD R6, R17, UR14, RZ ;  /* 0x0000000e11067c24 */ /* 0x000fc6000f8e02ff */
[----:B------:R-:W-:Y:S01]  /*1f50*/  IADD3.X R9, R7, UR23, R9, P0, !PT ;  /* 0x0000001707097c10 */ /* 0x000fe200087fe409 */
[C---:B------:R-:W-:Y:S02]  /*1f60*/  IMAD R6, R0.reuse, UR15, R6 ;  /* 0x0000000f00067c24 */ /* 0x040fe4000f8e0206 */
[----:B------:R-:W-:Y:S01]  /*1f70*/  IMAD.WIDE.U32 R8, R0, UR14, R8 ;  /* 0x0000000e00087c25 */ /* 0x000fe2000f8e0008 */
[----:B------:R-:W-:-:S04]  /*1f80*/  ULDC.64 UR14, c[0x0][0x220] ;  /* 0x00008800000e7ab9 */ /* 0x000fc80000000a00 */
[----:B------:R-:W-:Y:S02]  /*1f90*/  IADD3 R7, R9, R6, RZ ;  /* 0x0000000609077210 */ /* 0x000fe40007ffe0ff */
[----:B------:R-:W-:-:S04]  /*1fa0*/  LEA R6, P0, R8, UR14, 0x1 ;  /* 0x0000000e08067c11 */ /* 0x000fc8000f8008ff */
[----:B------:R-:W-:-:S05]  /*1fb0*/  LEA.HI.X R7, R8, UR15, R7, 0x1, P0 ;  /* 0x0000000f08077c11 */ /* 0x000fca00080f0c07 */
[----:B------:R-:W-:Y:S01]  /*1fc0*/  @!PT LDS RZ, [RZ] ;  /* 0x00000000fffff984 */ /* 0x000fe20000000800 */
[----:B------:R-:W-:Y:S01]  /*1fd0*/  @!PT LDS RZ, [RZ] ;  /* 0x00000000fffff984 */ /* 0x000fe20000000800 */
[----:B------:R-:W-:Y:S01]  /*1fe0*/  @!PT LDS RZ, [RZ] ;  /* 0x00000000fffff984 */ /* 0x000fe20000000800 */
[----:B------:R2:W-:Y:S04]  /*1ff0*/  LDGSTS.E.BYPASS.LTC128B.128 [R237+0x14000], desc[UR6][R6.64] ;  /* 0x1400000006ed7fae */ /* 0x0005e8000b901d46 */
[----:B------:R2:W-:Y:S04]  /*2000*/  LDGSTS.E.BYPASS.LTC128B.128 [R237+0x15000], desc[UR6][R6.64+0x80] ;  /* 0x1500008006ed7fae */ /* 0x0005e8000b901d46 */
[----:B------:R2:W-:Y:S04]  /*2010*/  LDGSTS.E.BYPASS.LTC128B.128 [R237+0x16000], desc[UR6][R6.64+0x100] ;  /* 0x1600010006ed7fae */ /* 0x0005e8000b901d46 */
[----:B------:R2:W-:Y:S02]  /*2020*/  LDGSTS.E.BYPASS.LTC128B.128 [R237+0x17000], desc[UR6][R6.64+0x180] ;  /* 0x1700018006ed7fae */ /* 0x0005e4000b901d46 */
.L_x_154:
[----:B------:R-:W-:Y:S05]  /*2030*/  BSYNC B0 ;  /* 0x0000000000007941 */ /* 0x000fea0003800000 */
.L_x_153:
[----:B------:R-:W3:Y:S01]  /*2040*/  LDL R11, [R1+0x4] ;  /* 0x00000400010b7983 */ /* 0x000ee20000100800 */
[----:B------:R-:W-:Y:S01]  /*2050*/  UIMAD UR13, UR8, -0x40, UR36 ;  /* 0xffffffc0080d78a4 */ /* 0x000fe2000f8e0224 */
[----:B--2---:R-:W-:Y:S01]  /*2060*/  VIADD R6, R19, 0x20 ;  /* 0x0000002013067836 */ /* 0x004fe20000000000 */
[----:B------:R-:W-:Y:S01]  /*2070*/  USHF.L.U32 UR16, UR35, 0x6, URZ ;  /* 0x0000000623107899 */ /* 0x000fe2000800063f */
[----:B------:R-:W-:Y:S01]  /*2080*/  IMAD.WIDE.U32 R8, R12, 0x40, RZ ;  /* 0x000000400c087825 */ /* 0x000fe200078e00ff */
[----:B------:R-:W0:Y:S01]  /*2090*/  LDGDEPBAR ;  /* 0x00000000000079af */ /* 0x000e220000000000 */
[----:B------:R-:W-:Y:S01]  /*20a0*/  UIMAD.WIDE.U32 UR14, UR34, 0x40, URZ ;  /* 0x00000040220e78a5 */ /* 0x000fe2000f8e003f */
[----:B------:R-:W-:Y:S01]  /*20b0*/  ISETP.GE.AND P0, PT, R6, UR13, PT ;  /* 0x0000000d06007c0c */ /* 0x000fe2000bf06270 */
[----:B------:R-:W-:Y:S01]  /*20c0*/  IMAD.SHL.U32 R13, R13, 0x40, RZ ;  /* 0x000000400d0d7824 */ /* 0x000fe200078e00ff */
[----:B------:R-:W-:Y:S01]  /*20d0*/  ISETP.GE.AND P1, PT, R19, UR13, PT ;  /* 0x0000000d13007c0c */ /* 0x000fe2000bf26270 */
[----:B------:R-:W-:Y:S01]  /*20e0*/  IMAD.U32 R7, RZ, RZ, UR16 ;  /* 0x00000010ff077e24 */ /* 0x000fe2000f8e00ff */
[----:B------:R-:W-:Y:S01]  /*20f0*/  BSSY B0, `(.L_x_155) ;  /* 0x0000057000007945 */ /* 0x000fe20003800000 */
[----:B------:R-:W-:-:S02]  /*2100*/  IMAD.MOV.U32 R244, RZ, RZ, 0x7f800000 ;  /* 0x7f800000fff47424 */ /* 0x000fc400078e00ff */
[----:B------:R-:W-:-:S06]  /*2110*/  IMAD.MOV.U32 R245, RZ, RZ, 0x7f800000 ;  /* 0x7f800000fff57424 */ /* 0x000fcc00078e00ff */
[----:B------:R-:W-:Y:S02]  /*2120*/  @!P0 IADD3 R8, P3, R240, R8, RZ ;  /* 0x00000008f0088210 */ /* 0x000fe40007f7e0ff */
[----:B------:R2:W-:Y:S02]  /*2130*/  @P1 STS.128 [R237+0x8000], RZ ;  /* 0x008000ffed001388 */ /* 0x0005e40000000c00 */
[----:B------:R-:W-:Y:S02]  /*2140*/  @!P0 IADD3.X R9, R241, R9, R13, P3, !PT ;  /* 0x00000009f1098210 */ /* 0x000fe40001ffe40d */
[----:B------:R2:W-:Y:S04]  /*2150*/  @P1 STS.128 [R237+0xa000], RZ ;  /* 0x00a000ffed001388 */ /* 0x0005e80000000c00 */
[----:B------:R2:W-:Y:S04]  /*2160*/  @P1 STS.128 [R237+0xc000], RZ ;  /* 0x00c000ffed001388 */ /* 0x0005e80000000c00 */
[----:B------:R2:W-:Y:S04]  /*2170*/  @P1 STS.128 [R237+0xe000], RZ ;  /* 0x00e000ffed001388 */ /* 0x0005e80000000c00 */
[----:B------:R-:W-:Y:S01]  /*2180*/  @!PT LDS RZ, [RZ] ;  /* 0x00000000fffff984 */ /* 0x000fe20000000800 */
[----:B------:R-:W-:Y:S01]  /*2190*/  @!PT LDS RZ, [RZ] ;  /* 0x00000000fffff984 */ /* 0x000fe20000000800 */
[----:B------:R-:W-:Y:S01]  /*21a0*/  @!PT LDS RZ, [RZ] ;  /* 0x00000000fffff984 */ /* 0x000fe20000000800 */
[----:B------:R-:W-:Y:S04]  /*21b0*/  @!P1 LDGSTS.E.BYPASS.LTC128B.128 [R237+0x8000], desc[UR6][R240.64] ;  /* 0x08000000f0ed9fae */ /* 0x000fe8000b901d46 */
[----:B------:R-:W-:Y:S04]  /*21c0*/  @!P1 LDGSTS.E.BYPASS.LTC128B.128 [R237+0xa000], desc[UR6][R240.64+0x80] ;  /* 0x0a000080f0ed9fae */ /* 0x000fe8000b901d46 */
[----:B------:R-:W-:Y:S04]  /*21d0*/  @!P1 LDGSTS.E.BYPASS.LTC128B.128 [R237+0xc000], desc[UR6][R240.64+0x100] ;  /* 0x0c000100f0ed9fae */ /* 0x000fe8000b901d46 */
[----:B------:R-:W-:Y:S04]  /*21e0*/  @!P1 LDGSTS.E.BYPASS.LTC128B.128 [R237+0xe000], desc[UR6][R240.64+0x180] ;  /* 0x0e000180f0ed9fae */ /* 0x000fe8000b901d46 */
[----:B------:R2:W-:Y:S04]  /*21f0*/  @P0 STS.128 [R237+0x9000], RZ ;  /* 0x009000ffed000388 */ /* 0x0005e80000000c00 */
        /* <DEDUP_REMOVED lines=9> */
[----:B------:R4:W-:Y:S04]  /*2290*/  @!P0 LDGSTS.E.BYPASS.LTC128B.128 [R237+0xf000], desc[UR6][R8.64+0x180] ;  /* 0x0f00018008ed8fae */ /* 0x0009e8000b901d46 */
[----:B------:R2:W-:Y:S04]  /*22a0*/  @P1 STS.128 [R237], RZ ;  /* 0x000000ffed001388 */ /* 0x0005e80000000c00 */
[----:B------:R2:W-:Y:S04]  /*22b0*/  @P1 STS.128 [R237+0x2000], RZ ;  /* 0x002000ffed001388 */ /* 0x0005e80000000c00 */
[----:B------:R2:W-:Y:S04]  /*22c0*/  @P1 STS.128 [R237+0x4000], RZ ;  /* 0x004000ffed001388 */ /* 0x0005e80000000c00 */
[----:B------:R2:W-:Y:S04]  /*22d0*/  @P1 STS.128 [R237+0x6000], RZ ;  /* 0x006000ffed001388 */ /* 0x0005e80000000c00 */
[----:B------:R-:W-:Y:S01]  /*22e0*/  @!PT LDS RZ, [RZ] ;  /* 0x00000000fffff984 */ /* 0x000fe20000000800 */
[----:B------:R-:W-:Y:S01]  /*22f0*/  @!PT LDS RZ, [RZ] ;  /* 0x00000000fffff984 */ /* 0x000fe20000000800 */
[----:B------:R-:W-:Y:S01]  /*2300*/  @!PT LDS RZ, [RZ] ;  /* 0x00000000fffff984 */ /* 0x000fe20000000800 */
[----:B------:R2:W-:Y:S04]  /*2310*/  @!P1 LDGSTS.E.BYPASS.LTC128B.128 [R237], desc[UR6][R242.64] ;  /* 0x00000000f2ed9fae */ /* 0x0005e8000b901d46 */
[----:B------:R2:W-:Y:S04]  /*2320*/  @!P1 LDGSTS.E.BYPASS.LTC128B.128 [R237+0x2000], desc[UR6][R242.64+0x80] ;  /* 0x02000080f2ed9fae */ /* 0x0005e8000b901d46 */
[----:B------:R2:W-:Y:S04]  /*2330*/  @!P1 LDGSTS.E.BYPASS.LTC128B.128 [R237+0x4000], desc[UR6][R242.64+0x100] ;  /* 0x04000100f2ed9fae */ /* 0x0005e8000b901d46 */
[----:B------:R2:W-:Y:S04]  /*2340*/  @!P1 LDGSTS.E.BYPASS.LTC128B.128 [R237+0x6000], desc[UR6][R242.64+0x180] ;  /* 0x06000180f2ed9fae */ /* 0x0005e8000b901d46 */
[----:B------:R2:W-:Y:S04]  /*2350*/  @P0 STS.128 [R237+0x1000], RZ ;  /* 0x001000ffed000388 */ /* 0x0005e80000000c00 */
[----:B------:R2:W-:Y:S04]  /*2360*/  @P0 STS.128 [R237+0x3000], RZ ;  /* 0x003000ffed000388 */ /* 0x0005e80000000c00 */
[----:B------:R2:W-:Y:S04]  /*2370*/  @P0 STS.128 [R237+0x5000], RZ ;  /* 0x005000ffed000388 */ /* 0x0005e80000000c00 */
[----:B------:R2:W-:Y:S01]  /*2380*/  @P0 STS.128 [R237+0x7000], RZ ;  /* 0x007000ffed000388 */ /* 0x0005e20000000c00 */
[C---:B---3--:R-:W-:Y:S01]  /*2390*/  VIADD R6, R11.reuse, 0x8 ;  /* 0x000000080b067836 */ /* 0x048fe20000000000 */
[----:B------:R-:W-:Y:S01]  /*23a0*/  SHF.R.S32.HI R246, RZ, 0x1f, R11 ;  /* 0x0000001ffff67819 */ /* 0x000fe2000001140b */
[----:B------:R-:W-:-:S03]  /*23b0*/  IMAD.SHL.U32 R10, R11, 0x4, RZ ;  /* 0x000000040b0a7824 */ /* 0x000fc600078e00ff */
[----:B------:R-:W-:Y:S02]  /*23c0*/  ISETP.GE.AND P4, PT, R6, UR13, PT ;  /* 0x0000000d06007c0c */ /* 0x000fe4000bf86270 */
[----:B------:R-:W-:Y:S02]  /*23d0*/  @!P0 IADD3 R6, P3, R242, UR14, RZ ;  /* 0x0000000ef2068c10 */ /* 0x000fe4000ff7e0ff */
[----:B----4-:R-:W-:Y:S02]  /*23e0*/  SHF.L.U64.HI R9, R11, 0x2, R246 ;  /* 0x000000020b097819 */ /* 0x010fe400000102f6 */
[----:B------:R-:W-:Y:S02]  /*23f0*/  @!P0 IADD3.X R7, R243, UR15, R7, P3, !PT ;  /* 0x0000000ff3078c10 */ /* 0x000fe40009ffe407 */
[----:B------:R-:W-:-:S03]  /*2400*/  IADD3 R8, P3, R10, UR10, RZ ;  /* 0x0000000a0a087c10 */ /* 0x000fc6000ff7e0ff */
[----:B------:R-:W-:Y:S01]  /*2410*/  @!PT LDS RZ, [RZ] ;  /* 0x00000000fffff984 */ /* 0x000fe20000000800 */
[----:B------:R-:W-:Y:S01]  /*2420*/  @!PT LDS RZ, [RZ] ;  /* 0x00000000fffff984 */ /* 0x000fe20000000800 */
[----:B------:R-:W-:Y:S01]  /*2430*/  @!PT LDS RZ, [RZ] ;  /* 0x00000000fffff984 */ /* 0x000fe20000000800 */
[----:B------:R2:W-:Y:S01]  /*2440*/  @!P0 LDGSTS.E.BYPASS.LTC128B.128 [R237+0x1000], desc[UR6][R6.64] ;  /* 0x0100000006ed8fae */ /* 0x0005e2000b901d46 */
[----:B------:R-:W-:-:S03]  /*2450*/  IADD3.X R9, R9, UR9, RZ, P3, !PT ;  /* 0x0000000909097c10 */ /* 0x000fc60009ffe4ff */
[----:B------:R2:W-:Y:S04]  /*2460*/  @!P0 LDGSTS.E.BYPASS.LTC128B.128 [R237+0x3000], desc[UR6][R6.64+0x80] ;  /* 0x0300008006ed8fae */ /* 0x0005e8000b901d46 */
[----:B------:R2:W-:Y:S04]  /*2470*/  @!P0 LDGSTS.E.BYPASS.LTC128B.128 [R237+0x5000], desc[UR6][R6.64+0x100] ;  /* 0x0500010006ed8fae */ /* 0x0005e8000b901d46 */
[----:B------:R2:W-:Y:S01]  /*2480*/  @!P0 LDGSTS.E.BYPASS.LTC128B.128 [R237+0x7000], desc[UR6][R6.64+0x180] ;  /* 0x0700018006ed8fae */ /* 0x0005e2000b901d46 */
[----:B------:R-:W-:-:S03]  /*2490*/  ISETP.GE.AND P0, PT, R11, UR13, PT ;  /* 0x0000000d0b007c0c */ /* 0x000fc6000bf06270 */
[----:B------:R2:W-:Y:S04]  /*24a0*/  @P2 STS.128 [R237+0x10000], RZ ;  /* 0x010000ffed002388 */ /* 0x0005e80000000c00 */
[----:B------:R2:W-:Y:S04]  /*24b0*/  @P2 STS.128 [R237+0x11000], RZ ;  /* 0x011000ffed002388 */ /* 0x0005e80000000c00 */
[----:B------:R2:W-:Y:S04]  /*24c0*/  @P2 STS.128 [R237+0x12000], RZ ;  /* 0x012000ffed002388 */ /* 0x0005e80000000c00 */
[----:B------:R2:W-:Y:S01]  /*24d0*/  @P2 STS.128 [R237+0x13000], RZ ;  /* 0x013000ffed002388 */ /* 0x0005e20000000c00 */
[----:B------:R-:W-:Y:S05]  /*24e0*/  @P2 BRA `(.L_x_156) ;  /* 0x00000000005c2947 */ /* 0x000fea0003800000 */
[----:B--2---:R-:W-:Y:S01]  /*24f0*/  IADD3 R6, P1, R19, UR29, RZ ;  /* 0x0000001d13067c10 */ /* 0x004fe2000ff3e0ff */
[----:B------:R-:W-:Y:S01]  /*2500*/  ULDC.64 UR14, c[0x0][0x260] ;  /* 0x00009800000e7ab9 */ /* 0x000fe20000000a00 */
[----:B------:R-:W-:-:S03]  /*2510*/  MOV R7, UR29 ;  /* 0x0000001d00077c02 */ /* 0x000fc60008000f00 */
[----:B------:R-:W-:Y:S01]  /*2520*/  IMAD.WIDE.U32 R4, R6, UR30, R4 ;  /* 0x0000001e06047c25 */ /* 0x000fe2000f8e0004 */
[----:B------:R-:W-:-:S05]  /*2530*/  LEA.HI.X.SX32 R7, R7, R18, 0x1, P1 ;  /* 0x0000001207077211 */ /* 0x000fca00008f0eff */
        /* <DEDUP_REMOVED lines=18> */
.L_x_156:
[----:B------:R-:W-:Y:S05]  /*2660*/  BSYNC B0 ;  /* 0x0000000000007941 */ /* 0x000fea0003800000 */
.L_x_155:
[----:B------:R-:W-:Y:S01]  /*2670*/  IMAD.MOV.U32 R0, RZ, RZ, 0x20 ;  /* 0x00000020ff007424 */ /* 0x000fe200078e00ff */
[----:B------:R-:W-:Y:S01]  /*2680*/  LOP3.LUT P1, RZ, R16, 0x2, RZ, 0xc0, !PT ;  /* 0x0000000210ff7812 */ /* 0x000fe2000782c0ff */
[----:B------:R-:W-:Y:S01]  /*2690*/  IMAD.MOV.U32 R192, RZ, RZ, 0x40 ;  /* 0x00000040ffc07424 */ /* 0x000fe200078e00ff */
[----:B---3--:R-:W-:Y:S01]  /*26a0*/  LEA R4, R234, UR60, 0x1 ;  /* 0x0000003cea047c11 */ /* 0x008fe2000f8e08ff */
[----:B------:R-:W0:Y:S04]  /*26b0*/  LDGDEPBAR ;  /* 0x00000000000079af */ /* 0x000e280000000000 */
[----:B------:R3:W5:Y:S04]  /*26c0*/  @!P0 LDG.E R244, desc[UR6][R8.64] ;  /* 0x0000000608f48981 */ /* 0x000768000c1e1900 */
[----:B------:R3:W5:Y:S01]  /*26d0*/  @!P4 LDG.E R245, desc[UR6][R8.64+0x20] ;  /* 0x0000200608f5c981 */ /* 0x000762000c1e1900 */
[----:B------:R-:W-:Y:S01]  /*26e0*/  LOP3.LUT P0, RZ, R16, 0x4, RZ, 0xc0, !PT ;  /* 0x0000000410ff7812 */ /* 0x000fe2000780c0ff */
[----:B------:R-:W-:Y:S01]  /*26f0*/  ULEA UR13, UR20, 0x20, 0x5 ;  /* 0x00000020140d7891 */ /* 0x000fe2000f8e283f */
[----:B------:R-:W-:Y:S01]  /*2700*/  SEL R0, R0, 0xffffffe0, !P1 ;  /* 0xffffffe000007807 */ /* 0x000fe20004800000 */
[----:B------:R-:W-:Y:S01]  /*2710*/  IMAD.SHL.U32 R247, R11, 0x4, RZ ;  /* 0x000000040bf77824 */ /* 0x000fe200078e00ff */
[----:B------:R-:W-:-:S02]  /*2720*/  SEL R192, R192, 0xffffffc0, !P0 ;  /* 0xffffffc0c0c07807 */ /* 0x000fc40004000000 */
[----:B------:R-:W-:Y:S02]  /*2730*/  CS2R R126, SRZ ;  /* 0x00000000007e7805 */ /* 0x000fe4000001ff00 */
[----:B------:R-:W-:Y:S02]  /*2740*/  LEA R180, R234, UR4, 0x1 ;  /* 0x00000004eab47c11 */ /* 0x000fe4000f8e08ff */
[----:B------:R-:W-:Y:S02]  /*2750*/  CS2R R124, SRZ ;  /* 0x00000000007c7805 */ /* 0x000fe4000001ff00 */
[----:B------:R-:W-:Y:S02]  /*2760*/  IADD3 R192, R0, R4, R192 ;  /* 0x0000000400c07210 */ /* 0x000fe40007ffe0c0 */
[----:B------:R-:W-:Y:S02]  /*2770*/  CS2R R130, SRZ ;  /* 0x0000000000827805 */ /* 0x000fe4000001ff00 */
[----:B------:R-:W-:-:S02]  /*2780*/  CS2R R128, SRZ ;  /* 0x0000000000807805 */ /* 0x000fc4000001ff00 */
[----:B------:R-:W-:Y:S02]  /*2790*/  CS2R R122, SRZ ;  /* 0x00000000007a7805 */ /* 0x000fe4000001ff00 */
[----:B------:R-:W-:Y:S02]  /*27a0*/  CS2R R120, SRZ ;  /* 0x0000000000787805 */ /* 0x000fe4000001ff00 */
        /* <DEDUP_REMOVED lines=26> */
[----:B------:R-:W-:Y:S01]  /*2950*/  CS2R R14, SRZ ;  /* 0x00000000000e7805 */ /* 0x000fe2000001ff00 */
[----:B------:R3:W4:Y:S01]  /*2960*/  LDSM.16.M88.4 R132, [R180+0x14000] ;  /* 0x01400000b484783b */ /* 0x0007220000000200 */
[----:B------:R-:W-:-:S02]  /*2970*/  CS2R R12, SRZ ;  /* 0x00000000000c7805 */ /* 0x000fc4000001ff00 */
[----:B------:R-:W-:Y:S01]  /*2980*/  SHF.L.U64.HI R246, R11, 0x2, R246 ;  /* 0x000000020bf67819 */ /* 0x000fe200000102f6 */
[----:B------:R-:W-:Y:S01]  /*2990*/  UISETP.GE.AND UP0, UPT, UR13, UR5, UPT ;  /* 0x000000050d00728c */ /* 0x000fe2000bf06270 */
[----:B------:R3:W1:Y:S01]  /*29a0*/  LDSM.16.M88.4 R148, [R180+0x15000] ;  /* 0x01500000b494783b */ /* 0x0006620000000200 */
[----:B------:R-:W-:Y:S01]  /*29b0*/  ULDC UR16, c[0x0][0x2dc] ;  /* 0x0000b70000107ab9 */ /* 0x000fe20000000800 */
[----:B------:R-:W-:Y:S02]  /*29c0*/  ULDC UR15, c[0x0][0x2ec] ;  /* 0x0000bb00000f7ab9 */ /* 0x000fe40000000800 */
        /* <DEDUP_REMOVED lines=14> */
.L_x_159:
[----:B------:R-:W0:Y:S01]  /*2ab0*/  LDGDEPBAR ;  /* 0x00000000000079af */ /* 0x000e220000000000 */
[----:B------:R-:W-:Y:S01]  /*2ac0*/  LEA R0, R234, UR4, 0x1 ;  /* 0x00000004ea007c11 */ /* 0x000fe2000f8e08ff */
[----:B------:R-:W-:Y:S01]  /*2ad0*/  UISETP.GE.AND UP3, UPT, UR8, 0x1, UPT ;  /* 0x000000010800788c */ /* 0x000fe2000bf66270 */
[----:B------:R-:W-:Y:S01]  /*2ae0*/  PLOP3.LUT P0, PT, PT, PT, UP0, 0x80, 0x0 ;  /* 0x000000000000781c */ /* 0x000fe20003f0f008 */
[----:B------:R-:W4:Y:S01]  /*2af0*/  LDL R68, [R1] ;  /* 0x0000000001447983 */ /* 0x000f220000100800 */
[C---:B-----5:R-:W-:Y:S01]  /*2b00*/  FSETP.NEU.FTZ.AND P1, PT, R244.reuse, -INF , PT ;  /* 0xff800000f400780b */ /* 0x060fe20003f3d000 */
[----:B------:R-:W-:Y:S04]  /*2b10*/  DEPBAR.LE SB0, 0x0 ;  /* 0x000080000000791a */ /* 0x000fe80000000000 */
[----:B------:R-:W-:Y:S06]  /*2b20*/  BAR.SYNC.DEFER_BLOCKING 0x0 ;  /* 0x0000000000007b1d */ /* 0x000fec0000010000 */
[----:B---3--:R-:W-:Y:S04]  /*2b30*/  LDSM.16.M88.4 R8, [R2] ;  /* 0x000000000208783b */ /* 0x008fe80000000200 */
[----:B------:R-:W2:Y:S04]  /*2b40*/  LDSM.16.M88.4 R44, [R0+0x10000] ;  /* 0x01000000002c783b */ /* 0x000ea80000000200 */
[----:B------:R-:W-:Y:S04]  /*2b50*/  LDSM.16.M88.4 R48, [R224] ;  /* 0x00000000e030783b */ /* 0x000fe80000000200 */
[----:B------:R-:W3:Y:S04]  /*2b60*/  LDSM.16.M88.4 R52, [R229+-0x4000] ;  /* 0xffc00000e534783b */ /* 0x000ee80000000200 */
[----:B------:R-:W-:Y:S04]  /*2b70*/  LDSM.16.M88.4 R56, [R228] ;  /* 0x00000000e438783b */ /* 0x000fe80000000200 */
[----:B-1----:R-:W1:Y:S04]  /*2b80*/  LDSM.16.M88.4 R60, [R230+-0x4000] ;  /* 0xffc00000e63c783b */ /* 0x002e680000000200 */
[----:B------:R-:W-:Y:S01]  /*2b90*/  LDSM.16.M88.4 R64, [R231+-0x4000] ;  /* 0xffc00000e740783b */ /* 0x000fe20000000200 */
[C---:B--2---:R-:W-:Y:S06]  /*2ba0*/  HMMA.16816.F32.BF16 R4, R8.reuse, R44, RZ ;  /* 0x0000002c0804723c */ /* 0x044fec00000418ff */
[----:B------:R-:W-:Y:S01]  /*2bb0*/  HMMA.16816.F32.BF16 R8, R8, R46, RZ ;  /* 0x0000002e0808723c */ /* 0x000fe200000418ff */
[----:B------:R-:W2:Y:S11]  /*2bc0*/  LDSM.16.M88.4 R44, [R227] ;  /* 0x00000000e32c783b */ /* 0x000eb60000000200 */
[----:B------:R-:W-:Y:S06]  /*2bd0*/  @!UPT UIADD3 URZ, URZ, URZ, URZ ;  /* 0x0000003f3f3ff290 */ /* 0x000fec000fffe03f */
[C---:B---3--:R-:W-:Y:S06]  /*2be0*/  HMMA.16816.F32.BF16 R4, R48.reuse, R52, R4 ;  /* 0x000000343004723c */ /* 0x048fec0000041804 */
[----:B------:R-:W-:Y:S01]  /*2bf0*/  HMMA.16816.F32.BF16 R8, R48, R54, R8 ;  /* 0x000000363008723c */ /* 0x000fe20000041808 */
[----:B------:R-:W-:Y:S04]  /*2c00*/  LDSM.16.M88.4 R48, [R2+0x2000] ;  /* 0x002000000230783b */ /* 0x000fe80000000200 */
[----:B------:R-:W3:Y:S11]  /*2c10*/  LDSM.16.M88.4 R52, [R0+0x11000] ;  /* 0x011000000034783b */ /* 0x000ef60000000200 */
        /* <DEDUP_REMOVED lines=57> */
[----:B------:R-:W-:Y:S07]  /*2fb0*/  HMMA.16816.F32.BF16 R8, R48, R54, R8 ;  /* 0x000000363008723c */ /* 0x000fee0000041808 */
[----:B------:R-:W-:Y:S04]  /*2fc0*/  IMAD.U32 R49, RZ, RZ, UR20 ;  /* 0x00000014ff317e24 */ /* 0x000fe8000f8e00ff */
[----:B------:R-:W-:Y:S01]  /*2fd0*/  FMUL.FTZ R48, R244, 1.4426950216293334961 ;  /* 0x3fb8aa3bf4307820 */ /* 0x000fe20000410000 */
[----:B----4-:R-:W-:Y:S04]  /*2fe0*/  @P0 IMAD R49, R49, 0x20, R68 ;  /* 0x0000002031310824 */ /* 0x010fe800078e0244 */
[----:B------:R-:W-:Y:S02]  /*2ff0*/  FSEL R48, R48, RZ, P1 ;  /* 0x000000ff30307208 */ /* 0x000fe40000800000 */
[----:B------:R-:W-:Y:S02]  /*3000*/  FSETP.NEU.FTZ.AND P1, PT, R245, -INF , PT ;  /* 0xff800000f500780b */ /* 0x000fe40003f3d000 */
[C---:B------:R-:W-:Y:S01]  /*3010*/  @P0 ISETP.GE.AND P2, PT, R49.reuse, UR5, PT ;  /* 0x0000000531000c0c */ /* 0x040fe2000bf46270 */
[C---:B-1----:R-:W-:Y:S05]  /*3020*/  HMMA.16816.F32.BF16 R4, R56.reuse, R60, R4 ;  /* 0x0000003c3804723c */ /* 0x042fea0000041804 */
[----:B------:R-:W-:Y:S01]  /*3030*/  @P0 IADD3 R0, R49, 0x1, RZ ;  /* 0x0000000131000810 */ /* 0x000fe20007ffe0ff */
[----:B------:R-:W-:Y:S03]  /*3040*/  HMMA.16816.F32.BF16 R8, R56, R62, R8 ;  /* 0x0000003e3808723c */ /* 0x000fe60000041808 */
[----:B------:R-:W-:Y:S02]  /*3050*/  @P0 ISETP.GE.AND P3, PT, R0, UR5, PT ;  /* 0x0000000500000c0c */ /* 0x000fe4000bf66270 */
[----:B------:R-:W-:Y:S06]  /*3060*/  FMUL.FTZ R0, R245, 1.4426950216293334961 ;  /* 0x3fb8aa3bf5007820 */ /* 0x000fec0000410000 */
[----:B------:R-:W-:Y:S07]  /*3070*/  FSEL R0, R0, RZ, P1 ;  /* 0x000000ff00007208 */ /* 0x000fee0000800000 */
[C---:B--2---:R-:W-:Y:S06]  /*3080*/  HMMA.16816.F32.BF16 R4, R44.reuse, R64, R4 ;  /* 0x000000402c04723c */ /* 0x044fec0000041804 */
[----:B------:R-:W-:Y:S11]  /*3090*/  HMMA.16816.F32.BF16 R8, R44, R66, R8 ;  /* 0x000000422c08723c */ /* 0x000ff60000041808 */
[----:B------:R-:W-:Y:S07]  /*30a0*/  @!UPT UIADD3 URZ, URZ, URZ, URZ ;  /* 0x0000003f3f3ff290 */ /* 0x000fee000fffe03f */
[----:B------:R-:W-:Y:S02]  /*30b0*/  @P0 FSEL R4, R4, -INF , !P2 ;  /* 0xff80000004040808 */ /* 0x000fe40005000000 */
[----:B------:R-:W-:Y:S02]  /*30c0*/  @P0 FSEL R5, R5, -INF , !P3 ;  /* 0xff80000005050808 */ /* 0x000fe40005800000 */
[----:B------:R-:W-:Y:S01]  /*30d0*/  @P0 FSEL R6, R6, -INF , !P2 ;  /* 0xff80000006060808 */ /* 0x000fe20005000000 */
[--C-:B------:R-:W-:Y:S01]  /*30e0*/  FFMA.FTZ R4, R4, UR15, -R48.reuse ;  /* 0x0000000f04047c23 */ /* 0x100fe20008010830 */
[----:B------:R-:W-:Y:S01]  /*30f0*/  @P0 FSEL R7, R7, -INF , !P3 ;  /* 0xff80000007070808 */ /* 0x000fe20005800000 */
[----:B------:R-:W-:Y:S01]  /*3100*/  FFMA.FTZ R5, R5, UR15, -R48 ;  /* 0x0000000f05057c23 */ /* 0x000fe20008010830 */
[----:B------:R-:W-:Y:S01]  /*3110*/  PLOP3.LUT P3, PT, PT, PT, UP3, 0x80, 0x0 ;  /* 0x000000000000781c */ /* 0x000fe20003f6f038 */
[----:B------:R1:W-:Y:S01]  /*3120*/  MUFU.EX2 R60, R4 ;  /* 0x00000004003c7308 */ /* 0x0003e20000000800 */
[--C-:B------:R-:W-:Y:S01]  /*3130*/  FFMA.FTZ R6, R6, UR15, -R0.reuse ;  /* 0x0000000f06067c23 */ /* 0x100fe20008010800 */
[----:B------:R-:W-:Y:S08]  /*3140*/  FFMA.FTZ R7, R7, UR15, -R0 ;  /* 0x0000000f07077c23 */ /* 0x000ff00008010800 */
[----:B------:R-:W2:Y:S10]  /*3150*/  MUFU.EX2 R59, R5 ;  /* 0x00000005003b7308 */ /* 0x000eb40000000800 */
[----:B------:R2:W-:Y:S01]  /*3160*/  MUFU.EX2 R61, R6 ;  /* 0x00000006003d7308 */ /* 0x0005e20000000800 */
[C---:B-1----:R-:W-:Y:S01]  /*3170*/  @P0 VIADD R4, R49.reuse, 0x8 ;  /* 0x0000000831040836 */ /* 0x042fe20000000000 */
[----:B------:R-:W-:Y:S04]  /*3180*/  @P0 IADD3 R49, R49, 0x9, RZ ;  /* 0x0000000931310810 */ /* 0x000fe80007ffe0ff */
[----:B------:R-:W-:Y:S02]  /*3190*/  @P0 ISETP.GE.AND P1, PT, R4, UR5, PT ;  /* 0x0000000504000c0c */ /* 0x000fe4000bf26270 */
[----:B------:R-:W-:Y:S02]  /*31a0*/  @P0 ISETP.GE.AND P2, PT, R49, UR5, PT ;  /* 0x0000000531000c0c */ /* 0x000fe4000bf46270 */
[----:B------:R-:W1:Y:S01]  /*31b0*/  MUFU.EX2 R58, R7 ;  /* 0x00000007003a7308 */ /* 0x000e620000000800 */
[----:B------:R-:W-:Y:S02]  /*31c0*/  @P0 FSEL R8, R8, -INF , !P1 ;  /* 0xff80000008080808 */ /* 0x000fe40004800000 */
[----:B------:R-:W-:Y:S02]  /*31d0*/  @P0 FSEL R9, R9, -INF , !P2 ;  /* 0xff80000009090808 */ /* 0x000fe40005000000 */
[----:B------:R-:W-:Y:S01]  /*31e0*/  @P0 FSEL R10, R10, -INF , !P1 ;  /* 0xff8000000a0a0808 */ /* 0x000fe20004800000 */
[--C-:B------:R-:W-:Y:S01]  /*31f0*/  FFMA.FTZ R8, R8, UR15, -R48.reuse ;  /* 0x0000000f08087c23 */ /* 0x100fe20008010830 */
[----:B------:R-:W-:Y:S01]  /*3200*/  @P0 FSEL R11, R11, -INF , !P2 ;  /* 0xff8000000b0b0808 */ /* 0x000fe20005000000 */
[----:B------:R-:W-:Y:S01]  /*3210*/  FFMA.FTZ R48, R9, UR15, -R48 ;  /* 0x0000000f09307c23 */ /* 0x000fe20008010830 */
[----:B--2---:R-:W-:Y:S01]  /*3220*/  F2FP.BF16.F32.PACK_AB R6, R59, R60 ;  /* 0x0000003c3b06723e */ /* 0x004fe200000010ff */
[--C-:B------:R-:W-:Y:S01]  /*3230*/  FFMA.FTZ R10, R10, UR15, -R0.reuse ;  /* 0x0000000f0a0a7c23 */ /* 0x100fe20008010800 */
[----:B------:R-:W-:Y:S01]  /*3240*/  MUFU.EX2 R54, R8 ;  /* 0x0000000800367308 */ /* 0x000fe20000000800 */
[----:B------:R-:W-:Y:S01]  /*3250*/  FFMA.FTZ R0, R11, UR15, -R0 ;  /* 0x0000000f0b007c23 */ /* 0x000fe20008010800 */
[----:B------:R-:W-:Y:S01]  /*3260*/  IADD3 R52, P0, R247, UR12, RZ ;  /* 0x0000000cf7347c10 */ /* 0x000fe2000ff1e0ff */
[----:B------:R-:W-:Y:S01]  /*3270*/  STS [R248+0x15000], R6 ;  /* 0x01500006f8007388 */ /* 0x000fe20000000800 */
[----:B-1----:R-:W-:Y:S06]  /*3280*/  F2FP.BF16.F32.PACK_AB R5, R58, R61 ;  /* 0x0000003d3a05723e */ /* 0x002fec00000010ff */
[----:B------:R-:W1:Y:S01]  /*3290*/  MUFU.EX2 R57, R48 ;  /* 0x0000003000397308 */ /* 0x000e620000000800 */
[----:B------:R-:W-:Y:S01]  /*32a0*/  IADD3.X R53, R246, UR11, RZ, P0, !PT ;  /* 0x0000000bf6357c10 */ /* 0x000fe200087fe4ff */
[----:B------:R-:W-:Y:S08]  /*32b0*/  STS [R251+0x15000], R5 ;  /* 0x01500005fb007388 */ /* 0x000ff00000000800 */
        /* <DEDUP_REMOVED lines=150> */
[----:B------:R-:W1:Y:S08]  /*3c20*/  LDC R5, c[0x0][0x420] ;  /* 0x00010800ff057b82 */ /* 0x000e700000000800 */
[----:B------:R-:W2:Y:S01]  /*3c30*/  LDC R6, c[0x0][0x424] ;  /* 0x00010900ff067b82 */ /* 0x000ea20000000800 */
[C---:B-1----:R-:W-:Y:S05]  /*3c40*/  IMAD.U32 R0, R5.reuse, -0x40, RZ ;  /* 0xffffffc005007824 */ /* 0x042fea00078e00ff */
[C---:B------:R-:W-:Y:S04]  /*3c50*/  LEA R4, P0, R0.reuse, R240, 0x1 ;  /* 0x000000f000047211 */ /* 0x040fe800078008ff */
[----:B------:R-:W-:Y:S01]  /*3c60*/  LEA.HI.X.SX32 R0, R0, R241, 0x1, P0 ;  /* 0x000000f100007211 */ /* 0x000fe200000f0eff */
[----:B------:R-:W-:Y:S04]  /*3c70*/  IMAD.MOV.U32 R240, RZ, RZ, R4 ;  /* 0x000000fffff07224 */ /* 0x000fe800078e0004 */
[----:B------:R-:W-:Y:S01]  /*3c80*/  IMAD.MOV.U32 R241, RZ, RZ, R0 ;  /* 0x000000fffff17224 */ /* 0x000fe200078e0000 */
[C---:B------:R-:W-:Y:S04]  /*3c90*/  LEA R4, P0, R5.reuse, R240, 0x6 ;  /* 0x000000f005047211 */ /* 0x040fe800078030ff */
[----:B------:R-:W-:Y:S01]  /*3ca0*/  @!PT LDS RZ, [RZ] ;  /* 0x00000000fffff984 */ /* 0x000fe20000000800 */
[----:B------:R-:W-:Y:S01]  /*3cb0*/  @!PT LDS RZ, [RZ] ;  /* 0x00000000fffff984 */ /* 0x000fe20000000800 */
[----:B------:R-:W-:Y:S01]  /*3cc0*/  @!PT LDS RZ, [RZ] ;  /* 0x00000000fffff984 */ /* 0x000fe20000000800 */
[----:B------:R1:W-:Y:S01]  /*3cd0*/  LDGSTS.E.BYPASS.LTC128B.128 [R237+0x8000], desc[UR6][R240.64] ;  /* 0x08000000f0ed7fae */ /* 0x0003e2000b901d46 */
[----:B--2---:R-:W-:Y:S03]  /*3ce0*/  LEA.HI.X R5, R5, R241, R6, 0x6, P0 ;  /* 0x000000f105057211 */ /* 0x004fe600000f3406 */
[----:B------:R1:W-:Y:S04]  /*3cf0*/  LDGSTS.E.BYPASS.LTC128B.128 [R237+0xa000], desc[UR6][R240.64+0x80] ;  /* 0x0a000080f0ed7fae */ /* 0x0003e8000b901d46 */
[----:B------:R1:W-:Y:S04]  /*3d00*/  LDGSTS.E.BYPASS.LTC128B.128 [R237+0xc000], desc[UR6][R240.64+0x100] ;  /* 0x0c000100f0ed7fae */ /* 0x0003e8000b901d46 */
[----:B------:R1:W-:Y:S04]  /*3d10*/  LDGSTS.E.BYPASS.LTC128B.128 [R237+0xe000], desc[UR6][R240.64+0x180] ;  /* 0x0e000180f0ed7fae */ /* 0x0003e8000b901d46 */
[----:B------:R1:W-:Y:S04]  /*3d20*/  LDGSTS.E.BYPASS.LTC128B.128 [R237+0x9000], desc[UR6][R4.64] ;  /* 0x0900000004ed7fae */ /* 0x0003e8000b901d46 */
[----:B------:R1:W-:Y:S04]  /*3d30*/  LDGSTS.E.BYPASS.LTC128B.128 [R237+0xb000], desc[UR6][R4.64+0x80] ;  /* 0x0b00008004ed7fae */ /* 0x0003e8000b901d46 */
[----:B------:R1:W-:Y:S04]  /*3d40*/  LDGSTS.E.BYPASS.LTC128B.128 [R237+0xd000], desc[UR6][R4.64+0x100] ;  /* 0x0d00010004ed7fae */ /* 0x0003e8000b901d46 */
[----:B------:R1:W-:Y:S04]  /*3d50*/  LDGSTS.E.BYPASS.LTC128B.128 [R237+0xf000], desc[UR6][R4.64+0x180] ;  /* 0x0f00018004ed7fae */ /* 0x0003e8000b901d46 */
[----:B------:R-:W0:Y:S02]  /*3d60*/  LDGDEPBAR ;  /* 0x00000000000079af */ /* 0x000e240000000000 */
.L_x_157:
        /* <DEDUP_REMOVED lines=31> */
[-C--:B------:R-:W-:Y:S01]  /*3f60*/  HMMA.16816.F32.BF16 R92, R92, R198.reuse, RZ ;  /* 0x000000c65c5c723c */ /* 0x080fe200000418ff */
[----:B------:R-:W-:Y:S04]  /*3f70*/  IMAD R197, R0, UR16, RZ ;  /* 0x0000001000c57c24 */ /* 0x000fe8000f8e02ff */
[C---:B------:R-:W-:Y:S01]  /*3f80*/  IMAD.U32 R0, R197.reuse, -0x40, RZ ;  /* 0xffffffc0c5007824 */ /* 0x040fe200078e00ff */
[----:B------:R-:W-:Y:S02]  /*3f90*/  HMMA.16816.F32.BF16 R96, R96, R198, RZ ;  /* 0x000000c66060723c */ /* 0x000fe400000418ff */
[C---:B------:R-:W-:Y:S03]  /*3fa0*/  IMAD.SHL.U32 R196, R197.reuse, 0x10, RZ ;  /* 0x00000010c5c47824 */ /* 0x040fe600078e00ff */
[C---:B------:R-:W-:Y:S01]  /*3fb0*/  LEA R238, P0, R0.reuse, R238, 0x2 ;  /* 0x000000ee00ee7211 */ /* 0x040fe200078010ff */
[-C--:B------:R-:W-:Y:S05]  /*3fc0*/  HMMA.16816.F32.BF16 R4, R200, R204.reuse, R4 ;  /* 0x000000ccc804723c */ /* 0x080fea0000041804 */
[----:B------:R-:W-:Y:S01]  /*3fd0*/  LEA.HI.X.SX32 R239, R0, R239, 0x2, P0 ;  /* 0x000000ef00ef7211 */ /* 0x000fe200000f16ff */
[C---:B------:R-:W-:Y:S05]  /*3fe0*/  HMMA.16816.F32.BF16 R8, R208.reuse, R204, R8 ;  /* 0x000000ccd008723c */ /* 0x040fea0000041808 */
[----:B------:R-:W-:Y:S01]  /*3ff0*/  IMAD.SHL.U32 R0, R197, 0x8, RZ ;  /* 0x00000008c5007824 */ /* 0x000fe200078e00ff */
        /* <DEDUP_REMOVED lines=8> */
[CC--:B------:R-:W-:Y:S01]  /*4080*/  LEA R198, P1, R0.reuse, R238.reuse, 0x2 ;  /* 0x000000ee00c67211 */ /* 0x0c0fe200078210ff */
[C---:B------:R-:W-:Y:S02]  /*4090*/  HMMA.16816.F32.BF16 R56, R208.reuse, R212, R56 ;  /* 0x000000d4d038723c */ /* 0x040fe40000041838 */
[----:B------:R2:W5:Y:S03]  /*40a0*/  @P3 LDG.E R245, desc[UR6][R204.64+-0xe0] ;  /* 0xffff2006ccf53981 */ /* 0x000566000c1e1900 */
[-C--:B------:R-:W-:Y:S01]  /*40b0*/  LEA.HI.X.SX32 R199, R0, R239.reuse, 0x2, P1 ;  /* 0x000000ef00c77211 */ /* 0x080fe200008f16ff */
[----:B------:R-:W-:Y:S01]  /*40c0*/  REDG.E.ADD.F32.FTZ.RN.STRONG.GPU desc[UR6][R238.64], R4 ;  /* 0x00000004ee0079a6 */ /* 0x000fe2000c10f386 */
[-C--:B------:R-:W-:Y:S03]  /*40d0*/  HMMA.16816.F32.BF16 R60, R208, R214.reuse, R60 ;  /* 0x000000d6d03c723c */ /* 0x080fe6000004183c */
[----:B------:R-:W-:Y:S01]  /*40e0*/  REDG.E.ADD.F32.FTZ.RN.STRONG.GPU desc[UR6][R198.64], R5 ;  /* 0x00000005c60079a6 */ /* 0x000fe2000c10f386 */
[----:B------:R-:W-:Y:S02]  /*40f0*/  IMAD.SHL.U32 R207, R197, 0x20, RZ ;  /* 0x00000020c5cf7824 */ /* 0x000fe400078e00ff */
[C---:B------:R-:W-:Y:S06]  /*4100*/  HMMA.16816.F32.BF16 R64, R200.reuse, R214, R64 ;  /* 0x000000d6c840723c */ /* 0x040fec0000041840 */
[-C--:B------:R-:W-:Y:S06]  /*4110*/  HMMA.16816.F32.BF16 R68, R200, R216.reuse, R68 ;  /* 0x000000d8c844723c */ /* 0x080fec0000041844 */
[C---:B------:R-:W-:Y:S05]  /*4120*/  HMMA.16816.F32.BF16 R72, R208.reuse, R216, R72 ;  /* 0x000000d8d048723c */ /* 0x040fea0000041848 */
[CC--:B--2---:R-:W-:Y:S01]  /*4130*/  LEA R204, P0, R196.reuse, R238.reuse, 0x2 ;  /* 0x000000eec4cc7211 */ /* 0x0c4fe200078010ff */
[-C--:B------:R-:W-:Y:S05]  /*4140*/  HMMA.16816.F32.BF16 R76, R208, R218.reuse, R76 ;  /* 0x000000dad04c723c */ /* 0x080fea000004184c */
[-C--:B------:R-:W-:Y:S01]  /*4150*/  LEA.HI.X.SX32 R205, R196, R239.reuse, 0x2, P0 ;  /* 0x000000efc4cd7211 */ /* 0x080fe200000f16ff */
[C---:B------:R-:W-:Y:S04]  /*4160*/  HMMA.16816.F32.BF16 R80, R200.reuse, R218, R80 ;  /* 0x000000dac850723c */ /* 0x040fe80000041850 */
[----:B------:R2:W-:Y:S01]  /*4170*/  REDG.E.ADD.F32.FTZ.RN.STRONG.GPU desc[UR6][R204.64], R6 ;  /* 0x00000006cc0079a6 */ /* 0x0005e2000c10f386 */
[CC--:B------:R-:W-:Y:S01]  /*4180*/  LEA R206, P0, R207.reuse, R238.reuse, 0x2 ;  /* 0x000000eecfce7211 */ /* 0x0c0fe200078010ff */
[-C--:B-1----:R-:W-:Y:S05]  /*4190*/  HMMA.16816.F32.BF16 R84, R200, R220.reuse, R84 ;  /* 0x000000dcc854723c */ /* 0x082fea0000041854 */
[-C--:B------:R-:W-:Y:S01]  /*41a0*/  LEA.HI.X.SX32 R207, R207, R239.reuse, 0x2, P0 ;  /* 0x000000efcfcf7211 */ /* 0x080fe200000f16ff */
[C---:B------:R-:W-:Y:S06]  /*41b0*/  HMMA.16816.F32.BF16 R88, R208.reuse, R220, R88 ;  /* 0x000000dcd058723c */ /* 0x040fec0000041858 */
[-C--:B------:R-:W-:Y:S06]  /*41c0*/  HMMA.16816.F32.BF16 R92, R208, R222.reuse, R92 ;  /* 0x000000ded05c723c */ /* 0x080fec000004185c */
[----:B------:R-:W-:Y:S05]  /*41d0*/  HMMA.16816.F32.BF16 R96, R200, R222, R96 ;  /* 0x000000dec860723c */ /* 0x000fea0000041860 */
[C---:B------:R-:W-:Y:S02]  /*41e0*/  IMAD R208, R197.reuse, 0x18, RZ ;  /* 0x00000018c5d07824 */ /* 0x040fe400078e02ff */
[----:B--2---:R-:W-:Y:S04]  /*41f0*/  IMAD R205, R197, 0x28, RZ ;  /* 0x00000028c5cd7824 */ /* 0x004fe800078e02ff */
[CC--:B------:R-:W-:Y:S02]  /*4200*/  LEA R4, P1, R208.reuse, R238.reuse, 0x2 ;  /* 0x000000eed0047211 */ /* 0x0c0fe400078210ff */
[-C--:B------:R-:W-:Y:S02]  /*4210*/  LEA R204, P2, R205, R238.reuse, 0x2 ;  /* 0x000000eecdcc7211 */ /* 0x080fe400078410ff */
[-C--:B------:R-:W-:Y:S01]  /*4220*/  LEA.HI.X.SX32 R5, R208, R239.reuse, 0x2, P1 ;  /* 0x000000efd0057211 */ /* 0x080fe200008f16ff */
[----:B------:R-:W-:Y:S01]  /*4230*/  IMAD R208, R197, 0x30, RZ ;  /* 0x00000030c5d07824 */ /* 0x000fe200078e02ff */
[-C--:B------:R-:W-:Y:S01]  /*4240*/  LEA.HI.X.SX32 R205, R205, R239.reuse, 0x2, P2 ;  /* 0x000000efcdcd7211 */ /* 0x080fe200010f16ff */
[----:B------:R-:W-:Y:S02]  /*4250*/  IMAD R197, R197, 0x38, RZ ;  /* 0x00000038c5c57824 */ /* 0x000fe400078e02ff */
[----:B------:R1:W-:Y:S01]  /*4260*/  REDG.E.ADD.F32.FTZ.RN.STRONG.GPU desc[UR6][R4.64], R7 ;  /* 0x00000007040079a6 */ /* 0x0003e2000c10f386 */
[CC--:B------:R-:W-:Y:S03]  /*4270*/  LEA R6, P1, R208.reuse, R238.reuse, 0x2 ;  /* 0x000000eed0067211 */ /* 0x0c0fe600078210ff */
[----:B------:R2:W-:Y:S04]  /*4280*/  REDG.E.ADD.F32.FTZ.RN.STRONG.GPU desc[UR6][R206.64], R8 ;  /* 0x00000008ce0079a6 */ /* 0x0005e8000c10f386 */
[----:B------:R3:W-:Y:S01]  /*4290*/  REDG.E.ADD.F32.FTZ.RN.STRONG.GPU desc[UR6][R204.64], R9 ;  /* 0x00000009cc0079a6 */ /* 0x0007e2000c10f386 */
[-C--:B-1----:R-:W-:Y:S02]  /*42a0*/  LEA.HI.X.SX32 R7, R208, R239.reuse, 0x2, P1 ;  /* 0x000000efd0077211 */ /* 0x082fe400008f16ff */
[CC--:B------:R-:W-:Y:S01]  /*42b0*/  LEA R4, P0, R197.reuse, R238.reuse, 0x2 ;  /* 0x000000eec5047211 */ /* 0x0c0fe200078010ff */
[----:B--2---:R-:W-:Y:S02]  /*42c0*/  VIADD R206, R196, 0x20 ;  /* 0x00000020c4ce7836 */ /* 0x004fe40000000000 */
[----:B------:R1:W-:Y:S01]  /*42d0*/  REDG.E.ADD.F32.FTZ.RN.STRONG.GPU desc[UR6][R6.64], R10 ;  /* 0x0000000a060079a6 */ /* 0x0003e2000c10f386 */
[-C--:B------:R-:W-:Y:S02]  /*42e0*/  LEA.HI.X.SX32 R5, R197, R239.reuse, 0x2, P0 ;  /* 0x000000efc5057211 */ /* 0x080fe400000f16ff */
[CC--:B------:R-:W-:Y:S03]  /*42f0*/  LEA R8, P0, R206.reuse, R238.reuse, 0x2 ;  /* 0x000000eece087211 */ /* 0x0c0fe600078010ff */
[----:B------:R2:W-:Y:S01]  /*4300*/  REDG.E.ADD.F32.FTZ.RN.STRONG.GPU desc[UR6][R4.64], R11 ;  /* 0x0000000b040079a6 */ /* 0x0005e2000c10f386 */
[-C--:B---3--:R-:W-:Y:S03]  /*4310*/  LEA.HI.X.SX32 R9, R206, R239.reuse, 0x2, P0 ;  /* 0x000000efce097211 */ /* 0x088fe600000f16ff */
[----:B------:R3:W-:Y:S04]  /*4320*/  REDG.E.ADD.F32.FTZ.RN.STRONG.GPU desc[UR6][R238.64+0x80], R48 ;  /* 0x00008030ee0079a6 */ /* 0x0007e8000c10f386 */
[----:B------:R4:W-:Y:S04]  /*4330*/  REDG.E.ADD.F32.FTZ.RN.STRONG.GPU desc[UR6][R198.64+0x80], R49 ;  /* 0x00008031c60079a6 */ /* 0x0009e8000c10f386 */
[----:B------:R4:W-:Y:S01]  /*4340*/  REDG.E.ADD.F32.FTZ.RN.STRONG.GPU desc[UR6][R8.64], R50 ;  /* 0x00000032080079a6 */ /* 0x0009e2000c10f386 */
[C---:B-1----:R-:W-:Y:S05]  /*4350*/  IMAD.IADD R7, R0.reuse, 0x1, R206 ;  /* 0x0000000100077824 */ /* 0x042fea00078e02ce */
[CC--:B------:R-:W-:Y:S01]  /*4360*/  LEA R6, P1, R7.reuse, R238.reuse, 0x2 ;  /* 0x000000ee07067211 */ /* 0x0c0fe200078210ff */
[C---:B--2---:R-:W-:Y:S03]  /*4370*/  IMAD.IADD R4, R0.reuse, 0x1, R7 ;  /* 0x0000000100047824 */ /* 0x044fe600078e0207 */
[-C--:B------:R-:W-:Y:S01]  /*4380*/  LEA.HI.X.SX32 R7, R7, R239.reuse, 0x2, P1 ;  /* 0x000000ef07077211 */ /* 0x080fe200008f16ff */
[----:B------:R-:W-:Y:S01]  /*4390*/  IMAD.IADD R5, R0, 0x1, R4 ;  /* 0x0000000100057824 */ /* 0x000fe200078e0204 */
[CC--:B---3--:R-:W-:Y:S03]  /*43a0*/  LEA R48, P0, R4.reuse, R238.reuse, 0x2 ;  /* 0x000000ee04307211 */ /* 0x0c8fe600078010ff */
        /* <DEDUP_REMOVED lines=155> */
[-C--:B------:R-:W-:Y:S03]  /*4d60*/  LEA.HI.X.SX32 R9, R196, R239.reuse, 0x2, P0 ;  /* 0x000000efc4097211 */ /* 0x080fe600000f16ff */
[----:B------:R-:W-:Y:S01]  /*4d70*/  IMAD.IADD R4, R0, 0x1, R5 ;  /* 0x0000000100047824 */ /* 0x000fe200078e0205 */
[CC--:B------:R-:W-:Y:S02]  /*4d80*/  LEA R44, P0, R6.reuse, R238.reuse, 0x2 ;  /* 0x000000ee062c7211 */ /* 0x0c0fe400078010ff */
[CC--:B------:R-:W-:Y:S01]  /*4d90*/  LEA R10, P2, R5.reuse, R238.reuse, 0x2 ;  /* 0x000000ee050a7211 */ /* 0x0c0fe200078410ff */
[----:B------:R1:W-:Y:S01]  /*4da0*/  REDG.E.ADD.F32.FTZ.RN.STRONG.GPU desc[UR6][R8.64], R98 ;  /* 0x00000062080079a6 */ /* 0x0003e2000c10f386 */
[-C--:B------:R-:W-:Y:S01]  /*4db0*/  LEA.HI.X.SX32 R45, R6, R239.reuse, 0x2, P0 ;  /* 0x000000ef062d7211 */ /* 0x080fe200000f16ff */
[----:B------:R-:W-:Y:S01]  /*4dc0*/  IMAD.IADD R0, R0, 0x1, R4 ;  /* 0x0000000100007824 */ /* 0x000fe200078e0204 */
[-C--:B------:R-:W-:Y:S01]  /*4dd0*/  LEA.HI.X.SX32 R11, R5, R239.reuse, 0x2, P2 ;  /* 0x000000ef050b7211 */ /* 0x080fe200010f16ff */
[----:B------:R-:W-:Y:S03]  /*4de0*/  REDG.E.ADD.F32.FTZ.RN.STRONG.GPU desc[UR6][R46.64], R99 ;  /* 0x000000632e0079a6 */ /* 0x000fe6000c10f386 */
[CC--:B------:R-:W-:Y:S01]  /*4df0*/  LEA R6, P0, R0.reuse, R238.reuse, 0x2 ;  /* 0x000000ee00067211 */ /* 0x0c0fe200078010ff */
[----:B------:R-:W-:Y:S03]  /*4e00*/  REDG.E.ADD.F32.FTZ.RN.STRONG.GPU desc[UR6][R44.64], R92 ;  /* 0x0000005c2c0079a6 */ /* 0x000fe6000c10f386 */
[-C--:B------:R-:W-:Y:S01]  /*4e10*/  LEA.HI.X.SX32 R7, R0, R239.reuse, 0x2, P0 ;  /* 0x000000ef00077211 */ /* 0x080fe200000f16ff */
        /* <DEDUP_REMOVED lines=55> */
[----:B------:R-:W-:Y:S08]  /*5190*/  BAR.SYNC.DEFER_BLOCKING 0x0 ;  /* 0x0000000000007b1d */ /* 0x000ff00000010000 */
        /* <DEDUP_REMOVED lines=11> */
[----:B------:R1:W-:Y:S01]  /*5250*/  LDGSTS.E.BYPASS.LTC128B.128 [R237], desc[UR6][R242.64] ;  /* 0x00000000f2ed7fae */ /* 0x0003e2000b901d46 */
        /* <DEDUP_REMOVED lines=9> */
.L_x_158:
[----:B------:R-:W-:Y:S01]  /*52f0*/  ISETP.LT.AND P0, PT, RZ, UR8, PT ;  /* 0x00000008ff007c0c */ /* 0x000fe2000bf01270 */
[----:B------:R-:W-:Y:S11]  /*5300*/  UIADD3 UR8, UR8, -0x1, URZ ;  /* 0xffffffff08087890 */ /* 0x000ff6000fffe03f */
[----:B------:R-:W-:Y:S01]  /*5310*/  @!UPT UIADD3 URZ, URZ, URZ, URZ ;  /* 0x0000003f3f3ff290 */ /* 0x000fe2000fffe03f */
[----:B------:R-:W-:Y:S05]  /*5320*/  @P0 BRA `(.L_x_159) ;  /* 0xffffffd400e00947 */ /* 0x000fea000383ffff */
[----:B------:R-:W-:Y:S01]  /*5330*/  BAR.SYNC.DEFER_BLOCKING 0x0 ;  /* 0x0000000000007b1d */ /* 0x000fe20000010000 */
[----:B------:R-:W-:Y:S01]  /*5340*/  F2FP.BF16.F32.PACK_AB R12, R13, R12 ;  /* 0x0000000c0d0c723e */ /* 0x000fe200000010ff */
[----:B------:R-:W-:Y:S01]  /*5350*/  UISETP.NE.AND UP0, UPT, UR22, -0x1, UPT ;  /* 0xffffffff1600788c */ /* 0x000fe2000bf05270 */
[----:B------:R-:W-:Y:S02]  /*5360*/  F2FP.BF16.F32.PACK_AB R14, R15, R14 ;  /* 0x0000000e0f0e723e */ /* 0x000fe400000010ff */
[----:B------:R-:W-:Y:S01]  /*5370*/  F2FP.BF16.F32.PACK_AB R16, R17, R16 ;  /* 0x000000101110723e */ /* 0x000fe200000010ff */
[----:B------:R-:W-:Y:S01]  /*5380*/  ULDC UR8, c[0x0][0x390] ;  /* 0x0000e40000087ab9 */ /* 0x000fe20000000800 */
        /* <DEDUP_REMOVED lines=17> */
[----:B------:R2:W-:Y:S01]  /*54a0*/  STS [R252+0x4000], R12 ;  /* 0x0040000cfc007388 */ /* 0x0005e20000000800 */
        /* <DEDUP_REMOVED lines=9> */
[----:B-1----:R-:W-:Y:S01]  /*5540*/  FMUL.FTZ R5, R131, UR8 ;  /* 0x0000000883057c20 */ /* 0x002fe20008410000 */
[----:B------:R-:W-:Y:S01]  /*5550*/  FMUL.FTZ R124, R124, UR8 ;  /* 0x000000087c7c7c20 */ /* 0x000fe20008410000 */
[----:B------:R1:W-:Y:S01]  /*5560*/  STS [R252+0x4c00], R18 ;  /* 0x004c0012fc007388 */ /* 0x0003e20000000800 */
[----:B------:R-:W-:Y:S01]  /*5570*/  FMUL.FTZ R4, R125, UR8 ;  /* 0x000000087d047c20 */ /* 0x000fe20008410000 */
[----:B------:R-:W-:Y:S01]  /*5580*/  FMUL.FTZ R126, R126, UR8 ;  /* 0x000000087e7e7c20 */ /* 0x000fe20008410000 */
[----:B------:R-:W-:Y:S01]  /*5590*/  FMUL.FTZ R0, R127, UR8 ;  /* 0x000000087f007c20 */ /* 0x000fe20008410000 */
[----:B------:R-:W-:Y:S01]  /*55a0*/  F2FP.BF16.F32.PACK_AB R24, R25, R24 ;  /* 0x000000181918723e */ /* 0x000fe200000010ff */
[----:B------:R-:W-:Y:S01]  /*55b0*/  @UP0 UIADD3 UR10, UR17, UR22, URZ ;  /* 0x00000016110a0290 */ /* 0x000fe2000fffe03f */
[----:B------:R-:W-:Y:S01]  /*55c0*/  F2FP.BF16.F32.PACK_AB R26, R27, R26 ;  /* 0x0000001a1b1a723e */ /* 0x000fe200000010ff */
[----:B------:R-:W-:Y:S01]  /*55d0*/  @UP0 UIADD3 UR12, UR17, UR22, URZ ;  /* 0x00000016110c0290 */ /* 0x000fe2000fffe03f */
[----:B------:R-:W-:Y:S01]  /*55e0*/  F2FP.BF16.F32.PACK_AB R20, R21, R20 ;  /* 0x000000141514723e */ /* 0x000fe200000010ff */
[----:B------:R1:W-:Y:S01]  /*55f0*/  STS [R252+0x5000], R24 ;  /* 0x00500018fc007388 */ /* 0x0003e20000000800 */
[----:B------:R-:W-:Y:S01]  /*5600*/  F2FP.BF16.F32.PACK_AB R22, R23, R22 ;  /* 0x000000161716723e */ /* 0x000fe200000010ff */
[----:B------:R-:W-:Y:S01]  /*5610*/  @UP0 ULDC.64 UR18, c[0x0][0x458] ;  /* 0x0001160000120ab9 */ /* 0x000fe20000000a00 */
[----:B------:R-:W-:Y:S01]  /*5620*/  F2FP.BF16.F32.PACK_AB R28, R29, R28 ;  /* 0x0000001c1d1c723e */ /* 0x000fe200000010ff */
[----:B--2---:R-:W-:Y:S01]  /*5630*/  FMUL.FTZ R12, R109, UR8 ;  /* 0x000000086d0c7c20 */ /* 0x004fe20008410000 */
[----:B------:R-:W-:Y:S01]  /*5640*/  F2FP.BF16.F32.PACK_AB R30, R31, R30 ;  /* 0x0000001e1f1e723e */ /* 0x000fe200000010ff */
[----:B------:R2:W-:Y:S01]  /*5650*/  STS [R252+0x5400], R26 ;  /* 0x0054001afc007388 */ /* 0x0005e20000000800 */
[----:B------:R-:W-:Y:S01]  /*5660*/  F2FP.BF16.F32.PACK_AB R32, R33, R32 ;  /* 0x000000202120723e */ /* 0x000fe200000010ff */
[----:B---3--:R-:W-:Y:S01]  /*5670*/  FMUL.FTZ R14, R113, UR8 ;  /* 0x00000008710e7c20 */ /* 0x008fe20008410000 */
[----:B------:R-:W-:Y:S01]  /*5680*/  F2FP.BF16.F32.PACK_AB R34, R35, R34 ;  /* 0x000000222322723e */ /* 0x000fe200000010ff */
[----:B------:R2:W-:Y:S01]  /*5690*/  STS [R252+0x5800], R20 ;  /* 0x00580014fc007388 */ /* 0x0005e20000000800 */
[----:B------:R-:W-:Y:S01]  /*56a0*/  F2FP.BF16.F32.PACK_AB R40, R41, R40 ;  /* 0x000000282928723e */ /* 0x000fe200000010ff */
[----:B----4-:R-:W-:Y:S01]  /*56b0*/  FMUL.FTZ R16, R105, UR8 ;  /* 0x0000000869107c20 */ /* 0x010fe20008410000 */
[----:B------:R-:W-:Y:S01]  /*56c0*/  F2FP.BF16.F32.PACK_AB R42, R43, R42 ;  /* 0x0000002a2b2a723e */ /* 0x000fe200000010ff */
[----:B------:R2:W-:Y:S01]  /*56d0*/  STS [R252+0x5c00], R22 ;  /* 0x005c0016fc007388 */ /* 0x0005e20000000800 */
[----:B------:R-:W-:Y:S01]  /*56e0*/  F2FP.BF16.F32.PACK_AB R36, R37, R36 ;  /* 0x000000242524723e */ /* 0x000fe200000010ff */
[----:B-1----:R-:W-:Y:S01]  /*56f0*/  FMUL.FTZ R18, R101, UR8 ;  /* 0x0000000865127c20 */ /* 0x002fe20008410000 */
[----:B------:R-:W-:Y:S01]  /*5700*/  F2FP.BF16.F32.PACK_AB R38, R39, R38 ;  /* 0x000000262726723e */ /* 0x000fe200000010ff */
[----:B------:R2:W-:Y:S01]  /*5710*/  STS [R252+0x6000], R28 ;  /* 0x0060001cfc007388 */ /* 0x0005e20000000800 */
[----:B------:R-:W-:Y:S01]  /*5720*/  F2FP.BF16.F32.PACK_AB R17, R17, R102 ;  /* 0x000000661111723e */ /* 0x000fe200000010ff */
[----:B------:R-:W-:Y:S01]  /*5730*/  @UP0 ULDC.64 UR14, c[0x0][0x450] ;  /* 0x00011400000e0ab9 */ /* 0x000fe20000000a00 */
[----:B------:R-:W-:Y:S01]  /*5740*/  F2FP.BF16.F32.PACK_AB R18, R18, R100 ;  /* 0x000000641212723e */ /* 0x000fe200000010ff */
[----:B------:R2:W-:Y:S01]  /*5750*/  STS [R252+0x6400], R30 ;  /* 0x0064001efc007388 */ /* 0x0005e20000000800 */
[----:B------:R-:W-:Y:S01]  /*5760*/  F2FP.BF16.F32.PACK_AB R16, R16, R104 ;  /* 0x000000681010723e */ /* 0x000fe200000010ff */
[----:B------:R-:W-:Y:S01]  /*5770*/  @UP0 UIMAD.WIDE.U32 UR8, UR10, UR18, URZ ;  /* 0x000000120a0802a5 */ /* 0x000fe2000f8e003f */
[----:B------:R-:W-:Y:S01]  /*5780*/  F2FP.BF16.F32.PACK_AB R15, R15, R106 ;  /* 0x0000006a0f0f723e */ /* 0x000fe200000010ff */
[----:B------:R2:W-:Y:S01]  /*5790*/  STS [R252+0x7000], R40 ;  /* 0x00700028fc007388 */ /* 0x0005e20000000800 */
[----:B------:R-:W-:Y:S01]  /*57a0*/  F2FP.BF16.F32.PACK_AB R14, R14, R112 ;  /* 0x000000700e0e723e */ /* 0x000fe200000010ff */
[----:B------:R-:W-:Y:S01]  /*57b0*/  @UP0 UIMAD UR13, UR10, UR19, URZ ;  /* 0x000000130a0d02a4 */ /* 0x000fe2000f8e023f */
        /* <DEDUP_REMOVED lines=11> */
[----:B------:R-:W-:Y:S01]  /*5870*/  @UP0 UIADD3 UR22, UR9, UR13, URZ ;  /* 0x0000000d09160290 */ /* 0x000fe2000fffe03f */
[----:B------:R-:W-:Y:S01]  /*5880*/  F2FP.BF16.F32.PACK_AB R7, R7, R122 ;  /* 0x0000007a0707723e */ /* 0x000fe200000010ff */
[----:B------:R2:W-:Y:S01]  /*5890*/  STS [R252+0x7800], R36 ;  /* 0x00780024fc007388 */ /* 0x0005e20000000800 */
[----:B------:R-:W-:Y:S01]  /*58a0*/  F2FP.BF16.F32.PACK_AB R6, R6, R128 ;  /* 0x000000800606723e */ /* 0x000fe200000010ff */
[----:B------:R-:W-:Y:S01]  /*58b0*/  @UP0 UIADD3 UR21, UR11, UR12, URZ ;  /* 0x0000000c0b150290 */ /* 0x000fe2000fffe03f */
[----:B------:R-:W-:Y:S01]  /*58c0*/  F2FP.BF16.F32.PACK_AB R5, R5, R130 ;  /* 0x000000820505723e */ /* 0x000fe200000010ff */
[----:B------:R2:W-:Y:S01]  /*58d0*/  STS [R252+0x7c00], R38 ;  /* 0x007c0026fc007388 */ /* 0x0005e20000000800 */
[----:B------:R-:W-:Y:S01]  /*58e0*/  F2FP.BF16.F32.PACK_AB R4, R4, R124 ;  /* 0x0000007c0404723e */ /* 0x000fe200000010ff */
[----:B------:R-:W-:Y:S01]  /*58f0*/  @UP0 UMOV UR16, UR10 ;  /* 0x0000000a00100c82 */ /* 0x000fe20008000000 */
[----:B------:R-:W-:Y:S01]  /*5900*/  F2FP.BF16.F32.PACK_AB R0, R0, R126 ;  /* 0x0000007e0000723e */ /* 0x000fe200000010ff */
[----:B------:R2:W-:Y:S01]  /*5910*/  STS [R252], R18 ;  /* 0x00000012fc007388 */ /* 0x0005e20000000800 */
[----:B------:R-:W-:Y:S01]  /*5920*/  PLOP3.LUT P0, PT, PT, PT, UP0, 0x80, 0x0 ;  /* 0x000000000000781c */ /* 0x000fe20003f0f008 */
[----:B------:R-:W-:-:S02]  /*5930*/  @UP0 UMOV UR13, UR8 ;  /* 0x00000008000d0c82 */ /* 0x000fc40008000000 */
        /* <DEDUP_REMOVED lines=29> */
.L_x_160:
        /* <DEDUP_REMOVED lines=14> */
.L_x_161:
[----:B--2---:R-:W1:Y:S01]  /*5bf0*/  S2R R0, SR_TID.X ;  /* 0x0000000000007919 */ /* 0x004e620000002100 */
[----:B------:R-:W-:Y:S01]  /*5c00*/  UIMAD UR5, UR20, -0x20, UR5 ;  /* 0xffffffe0140578a4 */ /* 0x000fe2000f8e0205 */
[----:B------:R-:W2:Y:S01]  /*5c10*/  S2R R4, SR_TID.X ;  /* 0x0000000000047919 */ /* 0x000ea20000002100 */
[----:B------:R-:W-:Y:S01]  /*5c20*/  BAR.SYNC.DEFER_BLOCKING 0x0 ;  /* 0x0000000000007b1d */ /* 0x000fe20000010000 */
[----:B-1----:R-:W-:-:S04]  /*5c30*/  SHF.R.S32.HI R0, RZ, 0x1f, R0 ;  /* 0x0000001fff007819 */ /* 0x002fc80000011400 */
[----:B--2---:R-:W-:-:S04]  /*5c40*/  LEA.HI R0, R0, R4, RZ, 0x3 ;  /* 0x0000000400007211 */ /* 0x004fc800078f18ff */
[----:B------:R-:W-:-:S04]  /*5c50*/  SHF.R.S32.HI R0, RZ, 0x3, R0 ;  /* 0x00000003ff007819 */ /* 0x000fc80000011400 */
[----:B------:R-:W-:-:S13]  /*5c60*/  ISETP.GE.AND P0, PT, R0, UR5, PT ;  /* 0x0000000500007c0c */ /* 0x000fda000bf06270 */
[----:B------:R-:W-:Y:S05]  /*5c70*/  @P0 BRA `(.L_x_162) ;  /* 0x0000000800500947 */ /* 0x000fea0003800000 */
[----:B------:R-:W1:Y:S01]  /*5c80*/  S2R R6, SR_TID.X ;  /* 0x0000000000067919 */ /* 0x000e620000002100 */
[----:B------:R-:W-:Y:S01]  /*5c90*/  USHF.L.U32 UR5, UR20, 0x5, URZ ;  /* 0x0000000514057899 */ /* 0x000fe2000800063f */
[----:B------:R-:W-:Y:S01]  /*5ca0*/  SHF.R.S32.HI R8, RZ, 0x1f, R0 ;  /* 0x0000001fff087819 */ /* 0x000fe20000011400 */
[----:B------:R-:W-:Y:S01]  /*5cb0*/  USHF.R.S32.HI UR11, URZ, 0x1f, UR52 ;  /* 0x0000001f3f0b7899 */ /* 0x000fe20008011434 */
[----:B------:R-:W2:Y:S01]  /*5cc0*/  LDS.128 R40, [R237+0x12000] ;  /* 0x01200000ed287984 */ /* 0x000ea20000000c00 */
[----:B------:R-:W-:Y:S02]  /*5cd0*/  ULDC.64 UR8, c[0x0][0x468] ;  /* 0x00011a0000087ab9 */ /* 0x000fe40000000a00 */
[----:B------:R-:W-:Y:S01]  /*5ce0*/  IMAD.U32 R4, RZ, RZ, UR5 ;  /* 0x00000005ff047e24 */ /* 0x000fe2000f8e00ff */
[----:B------:R-:W-:Y:S01]  /*5cf0*/  IADD3 R0, P0, R0, UR5, RZ ;  /* 0x0000000500007c10 */ /* 0x000fe2000ff1e0ff */
[----:B------:R-:W3:Y:S01]  /*5d00*/  LDS.128 R16, [R237+0x11000] ;  /* 0x01100000ed107984 */ /* 0x000ee20000000c00 */
[----:B------:R-:W-:-:S02]  /*5d10*/  UIMAD UR5, UR11, UR8, URZ ;  /* 0x000000080b0572a4 */ /* 0x000fc4000f8e023f */
[----:B------:R-:W-:Y:S01]  /*5d20*/  LEA.HI.X.SX32 R8, R4, R8, 0x1, P0 ;  /* 0x0000000804087211 */ /* 0x000fe200000f0eff */
[----:B------:R-:W4:Y:S01]  /*5d30*/  LDS.128 R12, [R237+0x10000] ;  /* 0x01000000ed0c7984 */ /* 0x000f220000000c00 */
[----:B------:R-:W-:-:S03]  /*5d40*/  UIMAD UR10, UR52, UR9, UR5 ;  /* 0x00000009340a72a4 */ /* 0x000fc6000f8e0205 */
[----:B------:R-:W4:Y:S01]  /*5d50*/  LDS.128 R20, [R237+0x13000] ;  /* 0x01300000ed147984 */ /* 0x000f220000000c00 */
[C---:B------:R-:W-:Y:S02]  /*5d60*/  IMAD R9, R8.reuse, UR14, RZ ;  /* 0x0000000e08097c24 */ /* 0x040fe4000f8e02ff */
[----:B------:R-:W-:Y:S01]  /*5d70*/  IMAD R8, R8, UR18, RZ ;  /* 0x0000001208087c24 */ /* 0x000fe2000f8e02ff */
[----:B------:R-:W4:Y:S01]  /*5d80*/  LDS.128 R32, [R237+0x16000] ;  /* 0x01600000ed207984 */ /* 0x000f220000000c00 */
[----:B------:R-:W-:-:S03]  /*5d90*/  IMAD R9, R0, UR15, R9 ;  /* 0x0000000f00097c24 */ /* 0x000fc6000f8e0209 */
[----:B------:R-:W4:Y:S04]  /*5da0*/  LDS.128 R28, [R237+0x15000] ;  /* 0x01500000ed1c7984 */ /* 0x000f280000000c00 */
[----:B------:R-:W4:Y:S01]  /*5db0*/  LDS.128 R24, [R237+0x14000] ;  /* 0x01400000ed187984 */ /* 0x000f220000000c00 */
[----:B-1----:R-:W-:-:S03]  /*5dc0*/  SHF.R.S32.HI R5, RZ, 0x1f, R6 ;  /* 0x0000001fff057819 */ /* 0x002fc60000011406 */
[----:B------:R-:W1:Y:S01]  /*5dd0*/  LDS.128 R36, [R237+0x17000] ;  /* 0x01700000ed247984 */ /* 0x000e620000000c00 */
[----:B------:R-:W-:-:S04]  /*5de0*/  LEA.HI R5, R5, R6, RZ, 0x3 ;  /* 0x0000000605057211 */ /* 0x000fc800078f18ff */
[----:B------:R-:W-:-:S05]  /*5df0*/  LOP3.LUT R5, R5, 0xfffffff8, RZ, 0xc0, !PT ;  /* 0xfffffff805057812 */ /* 0x000fca00078ec0ff */
[----:B------:R-:W-:-:S04]  /*5e00*/  IMAD.IADD R5, R6, 0x1, -R5 ;  /* 0x0000000106057824 */ /* 0x000fc800078e0a05 */
[----:B------:R-:W-:-:S05]  /*5e10*/  IMAD.SHL.U32 R4, R5, 0x8, RZ ;  /* 0x0000000805047824 */ /* 0x000fca00078e00ff */
[----:B------:R-:W-:-:S03]  /*5e20*/  SHF.R.S32.HI R5, RZ, 0x1f, R4 ;  /* 0x0000001fff057819 */ /* 0x000fc60000011404 */
[----:B------:R-:W-:-:S04]  /*5e30*/  IMAD.WIDE.U32 R6, R0, UR14, R4 ;  /* 0x0000000e00067c25 */ /* 0x000fc8000f8e0004 */
[----:B------:R-:W-:Y:S01]  /*5e40*/  IMAD.WIDE.U32 R4, R0, UR18, R4 ;  /* 0x0000001200047c25 */ /* 0x000fe2000f8e0004 */
[----:B------:R-:W-:-:S03]  /*5e50*/  IADD3 R6, P0, R6, UR16, RZ ;  /* 0x0000001006067c10 */ /* 0x000fc6000ff1e0ff */
[----:B------:R-:W-:Y:S01]  /*5e60*/  IMAD R0, R0, UR19, R8 ;  /* 0x0000001300007c24 */ /* 0x000fe2000f8e0208 */
[----:B------:R-:W-:Y:S02]  /*5e70*/  IADD3.X R7, R7, UR21, R9, P0, !PT ;  /* 0x0000001507077c10 */ /* 0x000fe400087fe409 */
[----:B------:R-:W-:Y:S01]  /*5e80*/  IADD3 R8, P0, R4, UR13, RZ ;  /* 0x0000000d04087c10 */ /* 0x000fe2000ff1e0ff */
[----:B------:R-:W-:Y:S01]  /*5e90*/  IMAD.U32 R4, RZ, RZ, UR8 ;  /* 0x00000008ff047e24 */ /* 0x000fe2000f8e00ff */
[----:B------:R-:W-:Y:S02]  /*5ea0*/  ULDC.64 UR8, c[0x0][0x470] ;  /* 0x00011c0000087ab9 */ /* 0x000fe40000000a00 */
[----:B------:R-:W-:Y:S01]  /*5eb0*/  UIMAD UR5, UR11, UR8, URZ ;  /* 0x000000080b0572a4 */ /* 0x000fe2000f8e023f */
[----:B------:R-:W-:Y:S01]  /*5ec0*/  IADD3.X R9, R5, UR22, R0, P0, !PT ;  /* 0x0000001605097c10 */ /* 0x000fe200087fe400 */
[----:B------:R-:W-:Y:S02]  /*5ed0*/  IMAD.WIDE.U32 R4, R4, UR52, R6 ;  /* 0x0000003404047c25 */ /* 0x000fe4000f8e0006 */
[----:B------:R-:W-:-:S02]  /*5ee0*/  UIMAD UR5, UR52, UR9, UR5 ;  /* 0x00000009340572a4 */ /* 0x000fc4000f8e0205 */
[----:B------:R-:W-:Y:S01]  /*5ef0*/  IMAD.U32 R0, RZ, RZ, UR8 ;  /* 0x00000008ff007e24 */ /* 0x000fe2000f8e00ff */
[----:B------:R-:W-:Y:S01]  /*5f00*/  ULDC.64 UR8, c[0x0][0x3f0] ;  /* 0x0000fc0000087ab9 */ /* 0x000fe20000000a00 */
[----:B------:R-:W-:Y:S01]  /*5f10*/  VIADD R5, R5, UR10 ;  /* 0x0000000a05057c36 */ /* 0x000fe20008000000 */
[----:B------:R-:W-:Y:S01]  /*5f20*/  LEA R6, P0, R4, UR8, 0x1 ;  /* 0x0000000804067c11 */ /* 0x000fe2000f8008ff */
[----:B------:R-:W-:-:S03]  /*5f30*/  IMAD.WIDE.U32 R8, R0, UR52, R8 ;  /* 0x0000003400087c25 */ /* 0x000fc6000f8e0008 */
[----:B------:R-:W-:Y:S01]  /*5f40*/  LEA.HI.X R7, R4, UR9, R5, 0x1, P0 ;  /* 0x0000000904077c11 */ /* 0x000fe200080f0c05 */
[----:B------:R-:W-:Y:S01]  /*5f50*/  ULDC.64 UR8, c[0x0][0x3f8] ;  /* 0x0000fe0000087ab9 */ /* 0x000fe20000000a00 */
[----:B------:R-:W-:Y:S01]  /*5f60*/  VIADD R0, R9, UR5 ;  /* 0x0000000509007c36 */ /* 0x000fe20008000000 */
[C---:B------:R-:W-:Y:S02]  /*5f70*/  LEA R4, P0, R8.reuse, UR8, 0x1 ;  /* 0x0000000808047c11 */ /* 0x040fe4000f8008ff */
[----:B--2---:R2:W-:Y:S02]  /*5f80*/  STG.E.128 desc[UR6][R6.64+0x100], R40 ;  /* 0x0001002806007986 */ /* 0x0045e4000c101d06 */
[----:B------:R-:W-:Y:S02]  /*5f90*/  LEA.HI.X R5, R8, UR9, R0, 0x1, P0 ;  /* 0x0000000908057c11 */ /* 0x000fe400080f0c00 */
[----:B---3--:R2:W-:Y:S04]  /*5fa0*/  STG.E.128 desc[UR6][R6.64+0x80], R16 ;  /* 0x0000801006007986 */ /* 0x0085e8000c101d06 */
[----:B----4-:R2:W-:Y:S04]  /*5fb0*/  STG.E.128 desc[UR6][R6.64], R12 ;  /* 0x0000000c06007986 */ /* 0x0105e8000c101d06 */
[----:B------:R2:W-:Y:S04]  /*5fc0*/  STG.E.128 desc[UR6][R6.64+0x180], R20 ;  /* 0x0001801406007986 */ /* 0x0005e8000c101d06 */
[----:B------:R2:W-:Y:S04]  /*5fd0*/  STG.E.128 desc[UR6][R4.64+0x100], R32 ;  /* 0x0001002004007986 */ /* 0x0005e8000c101d06 */
[----:B------:R2:W-:Y:S04]  /*5fe0*/  STG.E.128 desc[UR6][R4.64+0x80], R28 ;  /* 0x0000801c04007986 */ /* 0x0005e8000c101d06 */
[----:B------:R2:W-:Y:S04]  /*5ff0*/  STG.E.128 desc[UR6][R4.64], R24 ;  /* 0x0000001804007986 */ /* 0x0005e8000c101d06 */
[----:B-1----:R2:W-:Y:S01]  /*6000*/  STG.E.128 desc[UR6][R4.64+0x180], R36 ;  /* 0x0001802404007986 */ /* 0x0025e2000c101d06 */
[----:B------:R-:W-:Y:S05]  /*6010*/  BRA `(.L_x_162) ;  /* 0x0000000400687947 */ /* 0x000fea0003800000 */
.L_x_152:
[----:B------:R-:W1:Y:S01]  /*6020*/  S2R R0, SR_TID.X ;  /* 0x0000000000007919 */ /* 0x000e620000002100 */
[----:B------:R-:W-:Y:S02]  /*6030*/  UISETP.NE.AND UP0, UPT, UR22, -0x1, UPT ;  /* 0xffffffff1600788c */ /* 0x000fe4000bf05270 */
[----:B------:R-:W-:Y:S01]  /*6040*/  UIMAD UR13, UR20, -0x20, UR5 ;  /* 0xffffffe0140d78a4 */ /* 0x000fe2000f8e0205 */
[----:B------:R-:W2:Y:S03]  /*6050*/  S2R R7, SR_TID.X ;  /* 0x0000000000077919 */ /* 0x000ea60000002100 */
[----:B------:R-:W-:-:S05]  /*6060*/  PLOP3.LUT P0, PT, PT, PT, UP0, 0x80, 0x0 ;  /* 0x000000000000781c */ /* 0x000fca0003f0f008 */
[----:B------:R-:W-:Y:S02]  /*6070*/  @UP0 UIADD3 UR12, UR17, UR22, URZ ;  /* 0x00000016110c0290 */ /* 0x000fe4000fffe03f */
[----:B------:R-:W-:Y:S01]  /*6080*/  @UP0 UIADD3 UR5, UR17, UR22, URZ ;  /* 0x0000001611050290 */ /* 0x000fe2000fffe03f */
[----:B------:R-:W-:Y:S01]  /*6090*/  @UP0 ULDC.64 UR14, c[0x0][0x450] ;  /* 0x00011400000e0ab9 */ /* 0x000fe20000000a00 */
[----:B------:R-:W-:Y:S01]  /*60a0*/  @UP0 ULDC.64 UR18, c[0x0][0x458] ;  /* 0x0001160000120ab9 */ /* 0x000fe20000000a00 */
[----:B------:R-:W-:Y:S02]  /*60b0*/  @UP0 UIMAD.WIDE.U32 UR10, UR12, UR14, URZ ;  /* 0x0000000e0c0a02a5 */ /* 0x000fe4000f8e003f */
[----:B------:R-:W-:Y:S02]  /*60c0*/  @UP0 UIMAD.WIDE.U32 UR8, UR5, UR18, URZ ;  /* 0x00000012050802a5 */ /* 0x000fe4000f8e003f */
[----:B------:R-:W-:Y:S02]  /*60d0*/  @UP0 UIMAD UR5, UR5, UR19, URZ ;  /* 0x00000013050502a4 */ /* 0x000fe4000f8e023f */
[----:B------:R-:W-:-:S02]  /*60e0*/  @UP0 UIMAD UR12, UR12, UR15, URZ ;  /* 0x0000000f0c0c02a4 */ /* 0x000fc4000f8e023f */
[----:B------:R-:W-:Y:S02]  /*60f0*/  @UP0 UIADD3 UR22, UR9, UR5, URZ ;  /* 0x0000000509160290 */ /* 0x000fe4000fffe03f */
[----:B------:R-:W-:Y:S01]  /*6100*/  @UP0 UIADD3 UR21, UR11, UR12, URZ ;  /* 0x0000000c0b150290 */ /* 0x000fe2000fffe03f */
[----:B------:R-:W-:Y:S01]  /*6110*/  @UP0 UMOV UR16, UR10 ;  /* 0x0000000a00100c82 */ /* 0x000fe20008000000 */
[----:B-1----:R-:W-:-:S04]  /*6120*/  SHF.R.S32.HI R0, RZ, 0x1f, R0 ;  /* 0x0000001fff007819 */ /* 0x002fc80000011400 */
[----:B--2---:R-:W-:-:S04]  /*6130*/  LEA.HI R0, R0, R7, RZ, 0x3 ;  /* 0x0000000700007211 */ /* 0x004fc800078f18ff */
[----:B------:R-:W-:-:S04]  /*6140*/  SHF.R.S32.HI R0, RZ, 0x3, R0 ;  /* 0x00000003ff007819 */ /* 0x000fc80000011400 */
[----:B------:R-:W-:Y:S01]  /*6150*/  ISETP.GE.AND P1, PT, R0, UR13, PT ;  /* 0x0000000d00007c0c */ /* 0x000fe2000bf26270 */
[----:B------:R-:W-:Y:S01]  /*6160*/  @UP0 UMOV UR13, UR8 ;  /* 0x00000008000d0c82 */ /* 0x000fe20008000000 */
[----:B------:R-:W-:Y:S11]  /*6170*/  @P0 BRA `(.L_x_163) ;  /* 0x0000000000340947 */ /* 0x000ff60003800000 */
[----:B------:R-:W-:Y:S01]  /*6180*/  USHF.R.S32.HI UR5, URZ, 0x1f, UR17 ;  /* 0x0000001f3f057899 */ /* 0x000fe20008011411 */
[----:B------:R-:W-:Y:S01]  /*6190*/  ULDC.64 UR14, c[0x0][0x450] ;  /* 0x00011400000e7ab9 */ /* 0x000fe20000000a00 */
[----:B------:R-:W-:Y:S02]  /*61a0*/  USHF.R.S32.HI UR12, URZ, 0x1f, UR44 ;  /* 0x0000001f3f0c7899 */ /* 0x000fe4000801142c */
[----:B------:R-:W-:Y:S02]  /*61b0*/  UIMAD UR5, UR5, UR14, URZ ;  /* 0x0000000e050572a4 */ /* 0x000fe4000f8e023f */
[----:B------:R-:W-:Y:S02]  /*61c0*/  UIMAD.WIDE.U32 UR8, UR17, UR14, URZ ;  /* 0x0000000e110872a5 */ /* 0x000fe4000f8e003f */
[----:B------:R-:W-:Y:S01]  /*61d0*/  UIMAD UR5, UR17, UR15, UR5 ;  /* 0x0000000f110572a4 */ /* 0x000fe2000f8e0205 */
[----:B------:R-:W-:-:S03]  /*61e0*/  ULDC.64 UR10, c[0x0][0x438] ;  /* 0x00010e00000a7ab9 */ /* 0x000fc60000000a00 */
[----:B------:R-:W-:Y:S02]  /*61f0*/  UIADD3 UR9, UR9, UR5, URZ ;  /* 0x0000000509097290 */ /* 0x000fe4000fffe03f */
[----:B------:R-:W-:Y:S02]  /*6200*/  UIMAD UR5, UR12, UR10, URZ ;  /* 0x0000000a0c0572a4 */ /* 0x000fe4000f8e023f */
[----:B------:R-:W-:Y:S02]  /*6210*/  UIMAD.WIDE.U32 UR8, UR44, UR10, UR8 ;  /* 0x0000000a2c0872a5 */ /* 0x000fe4000f8e0008 */
[----:B------:R-:W-:-:S04]  /*6220*/  UIMAD UR5, UR44, UR11, UR5 ;  /* 0x0000000b2c0572a4 */ /* 0x000fc8000f8e0205 */
[----:B------:R-:W-:Y:S01]  /*6230*/  UIADD3 UR21, UR9, UR5, URZ ;  /* 0x0000000509157290 */ /* 0x000fe2000fffe03f */
[----:B------:R-:W-:-:S11]  /*6240*/  UMOV UR16, UR8 ;  /* 0x0000000800107c82 */ /* 0x000fd60008000000 */
.L_x_163:
[----:B------:R-:W-:Y:S05]  /*6250*/  @P0 BRA `(.L_x_164) ;  /* 0x0000000000340947 */ /* 0x000fea0003800000 */
        /* <DEDUP_REMOVED lines=13> */
.L_x_164:
[----:B------:R-:W-:Y:S05]  /*6330*/  @P1 BRA `(.L_x_162) ;  /* 0x0000000000a01947 */ /* 0x000fea0003800000 */
[----:B------:R-:W-:Y:S01]  /*6340*/  SHF.R.S32.HI R6, RZ, 0x1f, R0 ;  /* 0x0000001fff067819 */ /* 0x000fe20000011400 */
[----:B------:R-:W-:Y:S01]  /*6350*/  IMAD.U32 R8, RZ, RZ, UR29 ;  /* 0x0000001dff087e24 */ /* 0x000fe2000f8e00ff */
[----:B------:R-:W-:Y:S01]  /*6360*/  IADD3 R0, P0, R0, UR29, RZ ;  /* 0x0000001d00007c10 */ /* 0x000fe2000ff1e0ff */
[----:B------:R-:W-:Y:S01]  /*6370*/  ULDC.64 UR8, c[0x0][0x468] ;  /* 0x00011a0000087ab9 */ /* 0x000fe20000000a00 */
[----:B------:R-:W-:Y:S01]  /*6380*/  ULDC.64 UR10, c[0x0][0x3f0] ;  /* 0x0000fc00000a7ab9 */ /* 0x000fe20000000a00 */
[----:B------:R-:W-:Y:S01]  /*6390*/  UIMAD UR5, UR61, UR8, URZ ;  /* 0x000000083d0572a4 */ /* 0x000fe2000f8e023f */
[----:B------:R-:W-:Y:S01]  /*63a0*/  LEA.HI.X.SX32 R8, R8, R6, 0x1, P0 ;  /* 0x0000000608087211 */ /* 0x000fe200000f0eff */
[--C-:B------:R-:W-:Y:S02]  /*63b0*/  IMAD.WIDE.U32 R6, R0, UR14, R4.reuse ;  /* 0x0000000e00067c25 */ /* 0x100fe4000f8e0004 */
[----:B------:R-:W-:Y:S02]  /*63c0*/  UIMAD UR12, UR52, UR9, UR5 ;  /* 0x00000009340c72a4 */ /* 0x000fe4000f8e0205 */
[----:B------:R-:W-:Y:S01]  /*63d0*/  IMAD R9, R8, UR14, RZ ;  /* 0x0000000e08097c24 */ /* 0x000fe2000f8e02ff */
[----:B------:R-:W-:Y:S01]  /*63e0*/  IADD3 R10, P0, R6, UR16, RZ ;  /* 0x00000010060a7c10 */ /* 0x000fe2000ff1e0ff */
[----:B------:R-:W-:-:S04]  /*63f0*/  IMAD.WIDE.U32 R4, R0, UR18, R4 ;  /* 0x0000001200047c25 */ /* 0x000fc8000f8e0004 */
[----:B------:R-:W-:Y:S02]  /*6400*/  IMAD R9, R0, UR15, R9 ;  /* 0x0000000f00097c24 */ /* 0x000fe4000f8e0209 */
[----:B------:R-:W-:-:S03]  /*6410*/  IMAD R8, R8, UR18, RZ ;  /* 0x0000001208087c24 */ /* 0x000fc6000f8e02ff */
[----:B------:R-:W-:Y:S01]  /*6420*/  IADD3.X R11, R7, UR21, R9, P0, !PT ;  /* 0x00000015070b7c10 */ /* 0x000fe200087fe409 */
[----:B------:R-:W-:Y:S01]  /*6430*/  IMAD R0, R0, UR19, R8 ;  /* 0x0000001300007c24 */ /* 0x000fe2000f8e0208 */
[----:B------:R-:W-:Y:S01]  /*6440*/  IADD3 R8, P0, R4, UR13, RZ ;  /* 0x0000000d04087c10 */ /* 0x000fe2000ff1e0ff */
[----:B------:R-:W-:Y:S01]  /*6450*/  IMAD.U32 R4, RZ, RZ, UR8 ;  /* 0x00000008ff047e24 */ /* 0x000fe2000f8e00ff */
[----:B------:R-:W-:Y:S02]  /*6460*/  ULDC.64 UR8, c[0x0][0x470] ;  /* 0x00011c0000087ab9 */ /* 0x000fe40000000a00 */
[----:B------:R-:W-:Y:S01]  /*6470*/  IADD3.X R9, R5, UR22, R0, P0, !PT ;  /* 0x0000001605097c10 */ /* 0x000fe200087fe400 */
[----:B------:R-:W-:Y:S01]  /*6480*/  UIMAD UR5, UR61, UR8, URZ ;  /* 0x000000083d0572a4 */ /* 0x000fe2000f8e023f */
[----:B------:R-:W-:Y:S01]  /*6490*/  MOV R0, UR8 ;  /* 0x0000000800007c02 */ /* 0x000fe20008000f00 */
[----:B------:R-:W-:Y:S02]  /*64a0*/  IMAD.WIDE.U32 R10, R4, UR52, R10 ;  /* 0x00000034040a7c25 */ /* 0x000fe4000f8e000a */
[----:B------:R-:W-:-:S02]  /*64b0*/  UIMAD UR5, UR52, UR9, UR5 ;  /* 0x00000009340572a4 */ /* 0x000fc4000f8e0205 */
[----:B------:R-:W-:Y:S01]  /*64c0*/  IMAD.WIDE.U32 R8, R0, UR52, R8 ;  /* 0x0000003400087c25 */ /* 0x000fe2000f8e0008 */
[----:B------:R-:W-:Y:S01]  /*64d0*/  ULDC.64 UR8, c[0x0][0x3f8] ;  /* 0x0000fe0000087ab9 */ /* 0x000fe20000000a00 */
[----:B------:R-:W-:Y:S02]  /*64e0*/  LEA R6, P1, R10, UR10, 0x1 ;  /* 0x0000000a0a067c11 */ /* 0x000fe4000f8208ff */
[----:B------:R-:W-:Y:S01]  /*64f0*/  VIADD R0, R11, UR12 ;  /* 0x0000000c0b007c36 */ /* 0x000fe20008000000 */
[----:B------:R-:W-:Y:S02]  /*6500*/  IADD3 R5, R9, UR5, RZ ;  /* 0x0000000509057c10 */ /* 0x000fe4000fffe0ff */
[----:B------:R-:W-:Y:S02]  /*6510*/  LEA R4, P0, R8, UR8, 0x1 ;  /* 0x0000000808047c11 */ /* 0x000fe4000f8008ff */
[----:B------:R-:W-:Y:S02]  /*6520*/  LEA.HI.X R7, R10, UR11, R0, 0x1, P1 ;  /* 0x0000000b0a077c11 */ /* 0x000fe400088f0c00 */
[----:B------:R-:W-:-:S03]  /*6530*/  LEA.HI.X R5, R8, UR9, R5, 0x1, P0 ;  /* 0x0000000908057c11 */ /* 0x000fc600080f0c05 */
[----:B------:R1:W-:Y:S04]  /*6540*/  STG.E.128 desc[UR6][R6.64], RZ ;  /* 0x000000ff06007986 */ /* 0x0003e8000c101d06 */
[----:B------:R1:W-:Y:S04]  /*6550*/  STG.E.128 desc[UR6][R6.64+0x80], RZ ;  /* 0x000080ff06007986 */ /* 0x0003e8000c101d06 */
[----:B------:R1:W-:Y:S04]  /*6560*/  STG.E.128 desc[UR6][R6.64+0x100], RZ ;  /* 0x000100ff06007986 */ /* 0x0003e8000c101d06 */
[----:B------:R1:W-:Y:S04]  /*6570*/  STG.E.128 desc[UR6][R6.64+0x180], RZ ;  /* 0x000180ff06007986 */ /* 0x0003e8000c101d06 */
[----:B------:R1:W-:Y:S04]  /*6580*/  STG.E.128 desc[UR6][R4.64], RZ ;  /* 0x000000ff04007986 */ /* 0x0003e8000c101d06 */
[----:B------:R1:W-:Y:S04]  /*6590*/  STG.E.128 desc[UR6][R4.64+0x80], RZ ;  /* 0x000080ff04007986 */ /* 0x0003e8000c101d06 */
[----:B------:R1:W-:Y:S04]  /*65a0*/  STG.E.128 desc[UR6][R4.64+0x100], RZ ;  /* 0x000100ff04007986 */ /* 0x0003e8000c101d06 */
[----:B------:R1:W-:Y:S02]  /*65b0*/  STG.E.128 desc[UR6][R4.64+0x180], RZ ;  /* 0x000180ff04007986 */ /* 0x0003e4000c101d06 */
.L_x_162:
[----:B------:R-:W-:Y:S05]  /*65c0*/  BSYNC B1 ;  /* 0x0000000000017941 */ /* 0x000fea0003800000 */
.L_x_147:
[----:B------:R-:W-:Y:S02]  /*65d0*/  ULDC UR5, c[0x0][0xc] ;  /* 0x0000030000057ab9 */ /* 0x000fe40000000800 */
[----:B------:R-:W-:-:S04]  /*65e0*/  UIADD3 UR20, UR5, UR20, URZ ;  /* 0x0000001405147290 */ /* 0x000fc8000fffe03f */
[----:B------:R-:W-:-:S06]  /*65f0*/  UISETP.GE.AND UP0, UPT, UR20, UR59, UPT ;  /* 0x0000003b1400728c */ /* 0x000fcc000bf06270 */
[----:B------:R-:W-:-:S13]  /*6600*/  PLOP3.LUT P0, PT, PT, PT, UP0, 0x80, 0x0 ;  /* 0x000000000000781c */ /* 0x000fda0003f0f008 */
[----:B------:R-:W-:Y:S05]  /*6610*/  @P0 BRA `(.L_x_165) ;  /* 0x0000000000040947 */ /* 0x000fea0003800000 */
[----:B------:R-:W-:Y:S05]  /*6620*/  BRA `(.L_x_166) ;  /* 0xffffffa4003c7947 */ /* 0x000fea000383ffff */
.L_x_165:
[----:B------:R-:W-:Y:S05]  /*6630*/  EXIT ;  /* 0x000000000000794d */ /* 0x000fea0003800000 */
.L_x_167:
        /* <DEDUP_REMOVED lines=12> */
.L_x_2024:


//--------------------- .text._ZN5flash44flash_bwd_dq_dk_dv_loop_seqk_parallel_kernelI23Flash_bwd_kernel_traitsILi256ELi64ELi32ELi8ELi4ELi1ELi2ELb1ELb1EN7cutlass10bfloat16_tE19Flash_kernel_traitsILi256ELi64ELi32ELi8ES3_EELb0ELb0ELb0ELb0ELb0ELb1ELb1EEEvNS_16Flash_bwd_paramsE --------------------------
	.section	.text._ZN5flash44flash_bwd_dq_dk_dv_loop_seqk_parallel_kernelI23Flash_bwd_kernel_traitsILi256ELi64ELi32ELi8ELi4ELi1ELi2ELb1ELb1EN7cutlass10bfloat16_tE19Flash_kernel_traitsILi256ELi64ELi32ELi8ES3_EELb0ELb0ELb0ELb0ELb0ELb1ELb1EEEvNS_16Flash_bwd_paramsE,"ax",@progbits
	.align	128
        .global         _ZN5flash44flash_bwd_dq_dk_dv_loop_seqk_parallel_kernelI23Flash_bwd_kernel_traitsILi256ELi64ELi32ELi8ELi4ELi1ELi2ELb1ELb1EN7cutlass10bfloat16_tE19Flash_kernel_traitsILi256ELi64ELi32ELi8ES3_EELb0ELb0ELb0ELb0ELb0ELb1ELb1EEEvNS_16Flash_bwd_paramsE
        .type           _ZN5flash44flash_bwd_dq_dk_dv_loop_seqk_parallel_kernelI23Flash_bwd_kernel_traitsILi256ELi64ELi32ELi8ELi4ELi1ELi2ELb1ELb1EN7cutlass10bfloat16_tE19Flash_kernel_traitsILi256ELi64ELi32ELi8ES3_EELb0ELb0ELb0ELb0ELb0ELb1ELb1EEEvNS_16Flash_bwd_paramsE,@function
        .size           _ZN5flash44flash_bwd_dq_dk_dv_loop_seqk_parallel_kernelI23Flash_bwd_kernel_traitsILi256ELi64ELi32ELi8ELi4ELi1ELi2ELb1ELb1EN7cutlass10bfloat16_tE19Flash_kernel_traitsILi256ELi64ELi32ELi8ES3_EELb0ELb0ELb0ELb0ELb0ELb1ELb1EEEvNS_16Flash_bwd_paramsE,(.L_x_2025 - _ZN5flash44flash_bwd_dq_dk_dv_loop_seqk_parallel_kernelI23Flash_bwd_kernel_traitsILi256ELi64ELi32ELi8ELi4ELi1ELi2ELb1ELb1EN7cutlass10bfloat16_tE19Flash_kernel_traitsILi256ELi64ELi32ELi8ES3_EELb0ELb0ELb0ELb0ELb0ELb1ELb1EEEvNS_16Flash_bwd_paramsE)
        .other          _ZN5flash44flash_bwd_dq_dk_dv_loop_seqk_parallel_kernelI23Flash_bwd_kernel_traitsILi256ELi64ELi32ELi8ELi4ELi1ELi2ELb1ELb1EN7cutlass10bfloat16_tE19Flash_kernel_traitsILi256ELi64ELi32ELi8ES3_EELb0ELb0ELb0ELb0ELb0ELb1ELb1EEEvNS_16Flash_bwd_paramsE,@"STO_CUDA_ENTRY STV_DEFAULT"
_ZN5flash44flash_bwd_dq_dk_dv_loop_seqk_parallel_kernelI23Flash_bwd_kernel_traitsILi256ELi64ELi32ELi8ELi4ELi1ELi2ELb1ELb1EN7cutlass10bfloat16_tE19Flash_kernel_traitsILi256ELi64ELi32ELi8ES3_EELb0ELb0ELb0ELb0ELb0ELb1ELb1EEEvNS_16Flash_bwd_paramsE:
.text._ZN5flash44flash_bwd_dq_dk_dv_loop_seqk_parallel_kernelI23Flash_bwd_kernel_traitsILi256ELi64ELi32ELi8ELi4ELi1ELi2ELb1ELb1EN7cutlass10bfloat16_tE19Flash_kernel_traitsILi256ELi64ELi32ELi8ES3_EELb0ELb0ELb0ELb0ELb0ELb1ELb1EEEvNS_16Flash_bwd_paramsE:
        /* <DEDUP_REMOVED lines=178> */
.L_x_188:
        /* <DEDUP_REMOVED lines=67> */
.L_x_168:
        /* <DEDUP_REMOVED lines=130> */
.L_x_170:
        /* <DEDUP_REMOVED lines=13> */
.L_x_171:
        /* <DEDUP_REMOVED lines=11> */
.L_x_172:
[----:B------:R-:W-:-:S04]  /*18f0*/  UIMAD UR8, UR44, UR57, UR52 ;  /* 0x000000392c0872a4 */ /* 0x000fc8000f8e0234 */
[----:B------:R-:W-:-:S12]  /*1900*/  UIMAD UR8, UR8, UR56, URZ ;  /* 0x00000038080872a4 */ /* 0x000fd8000f8e023f */
.L_x_173:
        /* <DEDUP_REMOVED lines=114> */
.L_x_176:
[----:B------:R-:W-:Y:S05]  /*2030*/  BSYNC B0 ;  /* 0x0000000000007941 */ /* 0x000fea0003800000 */
.L_x_175:
        /* <DEDUP_REMOVED lines=98> */
.L_x_178:
[----:B------:R-:W-:Y:S05]  /*2660*/  BSYNC B0 ;  /* 0x0000000000007941 */ /* 0x000fea0003800000 */
.L_x_177:
[----:B------:R-:W-:Y:S01]  /*2670*/  IMAD.MOV.U32 R0, RZ, RZ, 0x20 ;  /* 0x00000020ff007424 */ /* 0x000fe200078e00ff */
[----:B------:R-:W-:Y:S01]  /*2680*/  LOP3.LUT P1, RZ, R16, 0x2, RZ, 0xc0, !PT ;  /* 0x0000000210ff7812 */ /* 0x000fe2000782c0ff */
[----:B------:R-:W-:Y:S01]  /*2690*/  IMAD.MOV.U32 R192, RZ, RZ, 0x40 ;  /* 0x00000040ffc07424 */ /* 0x000fe200078e00ff */
[----:B---3--:R-:W-:Y:S01]  /*26a0*/  LEA R4, R234, UR60, 0x1 ;  /* 0x0000003cea047c11 */ /* 0x008fe2000f8e08ff */
[----:B------:R-:W-:Y:S01]  /*26b0*/  ULDC UR18, c[0x0][0x2dc] ;  /* 0x0000b70000127ab9 */ /* 0x000fe20000000800 */
[----:B------:R-:W-:Y:S01]  /*26c0*/  SEL R0, R0, 0xffffffe0, !P1 ;  /* 0xffffffe000007807 */ /* 0x000fe20004800000 */
[----:B------:R-:W0:Y:S04]  /*26d0*/  LDGDEPBAR ;  /* 0x00000000000079af */ /* 0x000e280000000000 */
[----:B------:R3:W5:Y:S04]  /*26e0*/  @!P0 LDG.E R244, desc[UR6][R8.64] ;  /* 0x0000000608f48981 */ /* 0x000768000c1e1900 */
[----:B------:R3:W5:Y:S01]  /*26f0*/  @!P4 LDG.E R245, desc[UR6][R8.64+0x20] ;  /* 0x0000200608f5c981 */ /* 0x000762000c1e1900 */
[----:B------:R-:W-:Y:S01]  /*2700*/  LOP3.LUT P0, RZ, R16, 0x4, RZ, 0xc0, !PT ;  /* 0x0000000410ff7812 */ /* 0x000fe2000780c0ff */
[----:B------:R-:W-:Y:S01]  /*2710*/  ULEA UR13, UR20, 0x20, 0x5 ;  /* 0x00000020140d7891 */ /* 0x000fe2000f8e283f */
[----:B------:R-:W-:Y:S01]  /*2720*/  LEA R180, R234, UR4, 0x1 ;  /* 0x00000004eab47c11 */ /* 0x000fe2000f8e08ff */
[----:B------:R-:W-:Y:S01]  /*2730*/  IMAD.SHL.U32 R247, R11, 0x4, RZ ;  /* 0x000000040bf77824 */ /* 0x000fe200078e00ff */
[----:B------:R-:W-:-:S02]  /*2740*/  SEL R192, R192, 0xffffffc0, !P0 ;  /* 0xffffffc0c0c07807 */ /* 0x000fc40004000000 */
[----:B------:R-:W-:Y:S02]  /*2750*/  CS2R R126, SRZ ;  /* 0x00000000007e7805 */ /* 0x000fe4000001ff00 */
[----:B------:R-:W-:Y:S02]  /*2760*/  CS2R R124, SRZ ;  /* 0x00000000007c7805 */ /* 0x000fe4000001ff00 */
        /* <DEDUP_REMOVED lines=34> */
[----:B------:R-:W-:Y:S01]  /*2990*/  SHF.L.U64.HI R246, R11, 0x2, R246 ;  /* 0x000000020bf67819 */ /* 0x000fe200000102f6 */
[----:B------:R-:W-:-:S02]  /*29a0*/  UISETP.GE.AND UP0, UPT, UR13, UR5, UPT ;  /* 0x000000050d00728c */ /* 0x000fc4000bf06270 */
        /* <DEDUP_REMOVED lines=17> */
.L_x_181:
[----:B------:R-:W0:Y:S01]  /*2ac0*/  LDGDEPBAR ;  /* 0x00000000000079af */ /* 0x000e220000000000 */
[----:B------:R-:W-:Y:S01]  /*2ad0*/  LEA R0, R234, UR4, 0x1 ;  /* 0x00000004ea007c11 */ /* 0x000fe2000f8e08ff */
[----:B------:R-:W-:Y:S01]  /*2ae0*/  UISETP.GE.AND UP3, UPT, UR8, 0x1, UPT ;  /* 0x000000010800788c */ /* 0x000fe2000bf66270 */
[----:B------:R-:W-:Y:S01]  /*2af0*/  PLOP3.LUT P0, PT, PT, PT, UP0, 0x80, 0x0 ;  /* 0x000000000000781c */ /* 0x000fe20003f0f008 */
[----:B------:R-:W4:Y:S01]  /*2b00*/  LDL R68, [R1] ;  /* 0x0000000001447983 */ /* 0x000f220000100800 */
[----:B-----5:R-:W-:Y:S01]  /*2b10*/  FSETP.NEU.FTZ.AND P1, PT, R244, -INF , PT ;  /* 0xff800000f400780b */ /* 0x020fe20003f3d000 */
        /* <DEDUP_REMOVED lines=86> */
[----:B------:R1:W-:Y:S02]  /*3080*/  MUFU.TANH R55, R5 ;  /* 0x0000000500377308 */ /* 0x0003e40000002400 */
[----:B------:R-:W-:Y:S01]  /*3090*/  FMUL.FTZ R8, R8, UR13 ;  /* 0x0000000d08087c20 */ /* 0x000fe20008410000 */
[----:B------:R-:W-:Y:S01]  /*30a0*/  FMUL.FTZ R9, R9, UR13 ;  /* 0x0000000d09097c20 */ /* 0x000fe20008410000 */
[----:B------:R-:W-:Y:S01]  /*30b0*/  FMUL.FTZ R10, R10, UR13 ;  /* 0x0000000d0a0a7c20 */ /* 0x000fe20008410000 */
[----:B------:R-:W-:Y:S05]  /*30c0*/  FMUL.FTZ R11, R11, UR13 ;  /* 0x0000000d0b0b7c20 */ /* 0x000fea0008410000 */
[----:B------:R2:W3:Y:S10]  /*30d0*/  MUFU.TANH R56, R4 ;  /* 0x0000000400387308 */ /* 0x0004f40000002400 */
[----:B------:R3:W3:Y:S01]  /*30e0*/  MUFU.TANH R58, R6 ;  /* 0x00000006003a7308 */ /* 0x0006e20000002400 */
[----:B-1----:R-:W-:Y:S04]  /*30f0*/  MOV R5, UR20 ;  /* 0x0000001400057c02 */ /* 0x002fe80008000f00 */
[----:B----4-:R-:W-:Y:S05]  /*3100*/  @P0 LEA R5, R5, R68, 0x5 ;  /* 0x0000004405050211 */ /* 0x010fea00078e28ff */
[----:B------:R1:W-:Y:S01]  /*3110*/  MUFU.TANH R54, R8 ;  /* 0x0000000800367308 */ /* 0x0003e20000002400 */
[----:B--2---:R-:W-:Y:S01]  /*3120*/  FMUL.FTZ R4, R244, 1.4426950216293334961 ;  /* 0x3fb8aa3bf4047820 */ /* 0x004fe20000410000 */
[C---:B------:R-:W-:Y:S02]  /*3130*/  @P0 ISETP.GE.AND P2, PT, R5.reuse, UR5, PT ;  /* 0x0000000505000c0c */ /* 0x040fe4000bf46270 */
[----:B------:R-:W-:Y:S02]  /*3140*/  @P0 IADD3 R0, R5, 0x1, RZ ;  /* 0x0000000105000810 */ /* 0x000fe40007ffe0ff */
[----:B------:R-:W-:Y:S02]  /*3150*/  FSEL R4, R4, RZ, P1 ;  /* 0x000000ff04047208 */ /* 0x000fe40000800000 */
[----:B------:R-:W-:Y:S02]  /*3160*/  @P0 ISETP.GE.AND P3, PT, R0, UR5, PT ;  /* 0x0000000500000c0c */ /* 0x000fe4000bf66270 */
[----:B------:R2:W-:Y:S01]  /*3170*/  MUFU.TANH R61, R7 ;  /* 0x00000007003d7308 */ /* 0x0005e20000002400 */
[----:B---3--:R-:W-:Y:S02]  /*3180*/  MOV R6, R56 ;  /* 0x0000003800067202 */ /* 0x008fe40000000f00 */
[----:B------:R-:W-:Y:S02]  /*3190*/  @P0 FSEL R6, R56, -INF , !P2 ;  /* 0xff80000038060808 */ /* 0x000fe40005000000 */
[----:B------:R-:W-:Y:S02]  /*31a0*/  MOV R0, R55 ;  /* 0x0000003700007202 */ /* 0x000fe40000000f00 */
[----:B------:R-:W-:Y:S01]  /*31b0*/  @P0 FSEL R0, R55, -INF , !P3 ;  /* 0xff80000037000808 */ /* 0x000fe20005800000 */
[--C-:B------:R-:W-:Y:S01]  /*31c0*/  FFMA.FTZ R6, R6, UR16, -R4.reuse ;  /* 0x0000001006067c23 */ /* 0x100fe20008010804 */
[C---:B-1----:R-:W-:Y:S01]  /*31d0*/  FMUL.FTZ R8, R245.reuse, 1.4426950216293334961 ;  /* 0x3fb8aa3bf5087820 */ /* 0x042fe20000410000 */
[----:B------:R-:W-:Y:S01]  /*31e0*/  FSETP.NEU.FTZ.AND P1, PT, R245, -INF , PT ;  /* 0xff800000f500780b */ /* 0x000fe20003f3d000 */
[----:B------:R-:W1:Y:S01]  /*31f0*/  MUFU.TANH R60, R9 ;  /* 0x00000009003c7308 */ /* 0x000e620000002400 */
[----:B--2---:R-:W-:Y:S09]  /*3200*/  MOV R7, R58 ;  /* 0x0000003a00077202 */ /* 0x004ff20000000f00 */
[----:B------:R2:W-:Y:S01]  /*3210*/  MUFU.EX2 R65, R6 ;  /* 0x0000000600417308 */ /* 0x0005e20000000800 */
[----:B------:R-:W-:Y:S09]  /*3220*/  @P0 FSEL R7, R58, -INF , !P2 ;  /* 0xff8000003a070808 */ /* 0x000ff20005000000 */
[----:B------:R-:W-:Y:S10]  /*3230*/  MUFU.TANH R59, R10 ;  /* 0x0000000a003b7308 */ /* 0x000ff40000002400 */
[----:B------:R-:W3:Y:S01]  /*3240*/  MUFU.TANH R57, R11 ;  /* 0x0000000b00397308 */ /* 0x000ee20000002400 */
[----:B--2---:R-:W-:Y:S01]  /*3250*/  FFMA.FTZ R6, R0, UR16, -R4 ;  /* 0x0000001000067c23 */ /* 0x004fe20008010804 */
[----:B------:R-:W-:Y:S02]  /*3260*/  FSEL R0, R8, RZ, P1 ;  /* 0x000000ff08007208 */ /* 0x000fe40000800000 */
[C---:B------:R-:W-:Y:S02]  /*3270*/  @P0 IADD3 R8, R5.reuse, 0x8, RZ ;  /* 0x0000000805080810 */ /* 0x040fe40007ffe0ff */
[----:B------:R-:W-:Y:S01]  /*3280*/  @P0 IADD3 R5, R5, 0x9, RZ ;  /* 0x0000000905050810 */ /* 0x000fe20007ffe0ff */
[--C-:B------:R-:W-:Y:S03]  /*3290*/  FFMA.FTZ R7, R7, UR16, -R0.reuse ;  /* 0x0000001007077c23 */ /* 0x100fe60008010800 */
[----:B------:R2:W4:Y:S01]  /*32a0*/  MUFU.EX2 R64, R6 ;  /* 0x0000000600407308 */ /* 0x0005220000000800 */
[----:B------:R-:W-:Y:S02]  /*32b0*/  @P0 ISETP.GE.AND P1, PT, R8, UR5, PT ;  /* 0x0000000508000c0c */ /* 0x000fe4000bf26270 */
[----:B------:R-:W-:Y:S02]  /*32c0*/  @P0 ISETP.GE.AND P2, PT, R5, UR5, PT ;  /* 0x0000000505000c0c */ /* 0x000fe4000bf46270 */
[----:B-1----:R-:W-:Y:S02]  /*32d0*/  MOV R5, R60 ;  /* 0x0000003c00057202 */ /* 0x002fe40000000f00 */
[----:B------:R-:W-:Y:S03]  /*32e0*/  @P0 FSEL R5, R60, -INF , !P2 ;  /* 0xff8000003c050808 */ /* 0x000fe60005000000 */
[----:B------:R1:W-:Y:S01]  /*32f0*/  MUFU.EX2 R69, R7 ;  /* 0x0000000700457308 */ /* 0x0003e20000000800 */
[----:B--2---:R-:W-:Y:S02]  /*3300*/  MOV R6, R61 ;  /* 0x0000003d00067202 */ /* 0x004fe40000000f00 */
[----:B------:R-:W-:Y:S02]  /*3310*/  @P0 FSEL R6, R61, -INF , !P3 ;  /* 0xff8000003d060808 */ /* 0x000fe40005800000 */
[----:B------:R-:W-:Y:S03]  /*3320*/  PLOP3.LUT P3, PT, PT, PT, UP3, 0x80, 0x0 ;  /* 0x000000000000781c */ /* 0x000fe60003f6f038 */
[----:B------:R-:W-:Y:S01]  /*3330*/  FFMA.FTZ R6, R6, UR16, -R0 ;  /* 0x0000001006067c23 */ /* 0x000fe20008010800 */
[----:B-1----:R-:W-:Y:S02]  /*3340*/  MOV R7, R54 ;  /* 0x0000003600077202 */ /* 0x002fe40000000f00 */
[----:B------:R-:W-:Y:S01]  /*3350*/  @P0 FSEL R7, R54, -INF , !P1 ;  /* 0xff80000036070808 */ /* 0x000fe20004800000 */
[----:B------:R1:W2:Y:S04]  /*3360*/  MUFU.EX2 R68, R6 ;  /* 0x0000000600447308 */ /* 0x0002a80000000800 */
[--C-:B-1----:R-:W-:Y:S01]  /*3370*/  FFMA.FTZ R6, R7, UR16, -R4.reuse ;  /* 0x0000001007067c23 */ /* 0x102fe20008010804 */
[----:B------:R-:W-:Y:S01]  /*3380*/  FFMA.FTZ R4, R5, UR16, -R4 ;  /* 0x0000001005047c23 */ /* 0x000fe20008010804 */
[----:B---3--:R-:W-:Y:S04]  /*3390*/  MOV R5, R57 ;  /* 0x0000003900057202 */ /* 0x008fe80000000f00 */
[----:B------:R1:W-:Y:S01]  /*33a0*/  MUFU.EX2 R62, R6 ;  /* 0x00000006003e7308 */ /* 0x0003e20000000800 */
[----:B------:R-:W-:Y:S09]  /*33b0*/  @P0 FSEL R5, R57, -INF , !P2 ;  /* 0xff80000039050808 */ /* 0x000ff20005000000 */
[----:B------:R3:W2:Y:S01]  /*33c0*/  MUFU.EX2 R63, R4 ;  /* 0x00000004003f7308 */ /* 0x0006a20000000800 */
[----:B-1----:R-:W-:Y:S02]  /*33d0*/  MOV R6, R59 ;  /* 0x0000003b00067202 */ /* 0x002fe40000000f00 */
[----:B------:R-:W-:Y:S02]  /*33e0*/  @P0 FSEL R6, R59, -INF , !P1 ;  /* 0xff8000003b060808 */ /* 0x000fe40004800000 */
[----:B------:R-:W-:Y:S03]  /*33f0*/  IADD3 R52, P0, R247, UR12, RZ ;  /* 0x0000000cf7347c10 */ /* 0x000fe6000ff1e0ff */
[--C-:B---3--:R-:W-:Y:S01]  /*3400*/  FFMA.FTZ R4, R6, UR16, -R0.reuse ;  /* 0x0000001006047c23 */ /* 0x108fe20008010800 */
[----:B------:R-:W-:Y:S01]  /*3410*/  FFMA.FTZ R0, R5, UR16, -R0 ;  /* 0x0000001005007c23 */ /* 0x000fe20008010800 */
[----:B----4-:R-:W-:Y:S02]  /*3420*/  F2FP.BF16.F32.PACK_AB R6, R64, R65 ;  /* 0x000000414006723e */ /* 0x010fe400000010ff */
[----:B------:R1:W-:Y:S01]  /*3430*/  MUFU.EX2 R67, R4 ;  /* 0x0000000400437308 */ /* 0x0003e20000000800 */
[----:B--2---:R-:W-:Y:S02]  /*3440*/  F2FP.BF16.F32.PACK_AB R5, R68, R69 ;  /* 0x000000454405723e */ /* 0x004fe400000010ff */
[----:B------:R-:W-:Y:S01]  /*3450*/  STS [R248+0x15000], R6 ;  /* 0x01500006f8007388 */ /* 0x000fe20000000800 */
[----:B------:R-:W-:Y:S03]  /*3460*/  IADD3.X R53, R246, UR11, RZ, P0, !PT ;  /* 0x0000000bf6357c10 */ /* 0x000fe600087fe4ff */
[----:B------:R-:W-:Y:S03]  /*3470*/  STS [R251+0x15000], R5 ;  /* 0x01500005fb007388 */ /* 0x000fe60000000800 */
        /* <DEDUP_REMOVED lines=89> */
[----:B------:R-:W-:Y:S01]  /*3a10*/  FADD.FTZ R0, -R52, R6 ;  /* 0x0000000634007221 */ /* 0x000fe20000010100 */
        /* <DEDUP_REMOVED lines=103> */
.L_x_179:
        /* <DEDUP_REMOVED lines=344> */
.L_x_180:
        /* <DEDUP_REMOVED lines=130> */
.L_x_182:
        /* <DEDUP_REMOVED lines=14> */
.L_x_183:
        /* <DEDUP_REMOVED lines=67> */
.L_x_174:
        /* <DEDUP_REMOVED lines=35> */
.L_x_185:
        /* <DEDUP_REMOVED lines=14> */
.L_x_186:
        /* <DEDUP_REMOVED lines=41> */
.L_x_184:
[----:B------:R-:W-:Y:S05]  /*68e0*/  BSYNC B1 ;  /* 0x0000000000017941 */ /* 0x000fea0003800000 */
.L_x_169:
[----:B------:R-:W-:Y:S02]  /*68f0*/  ULDC UR5, c[0x0][0xc] ;  /* 0x0000030000057ab9 */ /* 0x000fe40000000800 */
[----:B------:R-:W-:-:S04]  /*6900*/  UIADD3 UR20, UR5, UR20, URZ ;  /* 0x0000001405147290 */ /* 0x000fc8000fffe03f */
[----:B------:R-:W-:-:S06]  /*6910*/  UISETP.GE.AND UP0, UPT, UR20, UR59, UPT ;  /* 0x0000003b1400728c */ /* 0x000fcc000bf06270 */
[----:B------:R-:W-:-:S13]  /*6920*/  PLOP3.LUT P0, PT, PT, PT, UP0, 0x80, 0x0 ;  /* 0x000000000000781c */ /* 0x000fda0003f0f008 */
[----:B------:R-:W-:Y:S05]  /*6930*/  @P0 BRA `(.L_x_187) ;  /* 0x0000000000040947 */ /* 0x000fea0003800000 */
[----:B------:R-:W-:Y:S05]  /*6940*/  BRA `(.L_x_188) ;  /* 0xffffffa000747947 */ /* 0x000fea000383ffff */
.L_x_187:
[----:B------:R-:W-:Y:S05]  /*6950*/  EXIT ;  /* 0x000000000000794d */ /* 0x000fea0003800000 */
.L_x_189:
        /* <DEDUP_REMOVED lines=10> */
.L_x_2025:


//--------------------- .text._ZN5flash44flash_bwd_dq_dk_dv_loop_seqk_parallel_kernelI23Flash_bwd_kernel_traitsILi256ELi64ELi32ELi8ELi4ELi1ELi2ELb1ELb1EN7cutlass10bfloat16_tE19Flash_kernel_traitsILi256ELi64ELi32ELi8ES3_EELb0ELb0ELb0ELb1ELb0ELb0ELb0EEEvNS_16Flash_bwd_paramsE --------------------------
	.section	.text._ZN5flash44flash_bwd_dq_dk_dv_loop_seqk_parallel_kernelI23Flash_bwd_kernel_traitsILi256ELi64ELi32ELi8ELi4ELi1ELi2ELb1ELb1EN7cutlass10bfloat16_tE19Flash_kernel_traitsILi256ELi64ELi32ELi8ES3_EELb0ELb0ELb0ELb1ELb0ELb0ELb0EEEvNS_16Flash_bwd_paramsE,"ax",@progbits
	.align	128
        .global         _ZN5flash44flash_bwd_dq_dk_dv_loop_seqk_parallel_kernelI23Flash_bwd_kernel_traitsILi256ELi64ELi32ELi8ELi4ELi1ELi2ELb1ELb1EN7cutlass10bfloat16_tE19Flash_kernel_traitsILi256ELi64ELi32ELi8ES3_EELb0ELb0ELb0ELb1ELb0ELb0ELb0EEEvNS_16Flash_bwd_paramsE
        .type           _ZN5flash44flash_bwd_dq_dk_dv_loop_seqk_parallel_kernelI23Flash_bwd_kernel_traitsILi256ELi64ELi32ELi8ELi4ELi1ELi2ELb1ELb1EN7cutlass10bfloat16_tE19Flash_kernel_traitsILi256ELi64ELi32ELi8ES3_EELb0ELb0ELb0ELb1ELb0ELb0ELb0EEEvNS_16Flash_bwd_paramsE,@function
        .size           _ZN5flash44flash_bwd_dq_dk_dv_loop_seqk_parallel_kernelI23Flash_bwd_kernel_traitsILi256ELi64ELi32ELi8ELi4ELi1ELi2ELb1ELb1EN7cutlass10bfloat16_tE19Flash_kernel_traitsILi256ELi64ELi32ELi8ES3_EELb0ELb0ELb0ELb1ELb0ELb0ELb0EEEvNS_16Flash_bwd_paramsE,(.L_x_2026 - _ZN5flash44flash_bwd_dq_dk_dv_loop_seqk_parallel_kernelI23Flash_bwd_kernel_traitsILi256ELi64ELi32ELi8ELi4ELi1ELi2ELb1ELb1EN7cutlass10bfloat16_tE19Flash_kernel_traitsILi256ELi64ELi32ELi8ES3_EELb0ELb0ELb0ELb1ELb0ELb0ELb0EEEvNS_16Flash_bwd_paramsE)
        .other          _ZN5flash44flash_bwd_dq_dk_dv_loop_seqk_parallel_kernelI23Flash_bwd_kernel_traitsILi256ELi64ELi32ELi8ELi4ELi1ELi2ELb1ELb1EN7cutlass10bfloat16_tE19Flash_kernel_traitsILi256ELi64ELi32ELi8ES3_EELb0ELb0ELb0ELb1ELb0ELb0ELb0EEEvNS_16Flash_bwd_paramsE,@"STO_CUDA_ENTRY STV_DEFAULT"
_ZN5flash44flash_bwd_dq_dk_dv_loop_seqk_parallel_kernelI23Flash_bwd_kernel_traitsILi256ELi64ELi32ELi8ELi4ELi1ELi2ELb1ELb1EN7cutlass10bfloat16_tE19Flash_kernel_traitsILi256ELi64ELi32ELi8ES3_EELb0ELb0ELb0ELb1ELb0ELb0ELb0EEEvNS_16Flash_bwd_paramsE:
.text._ZN5flash44flash_bwd_dq_dk_dv_loop_seqk_parallel_kernelI23Flash_bwd_kernel_traitsILi256ELi64ELi32ELi8ELi4ELi1ELi2ELb1ELb1EN7cutlass10bfloat16_tE19Flash_kernel_traitsILi256ELi64ELi32ELi8ES3_EELb0ELb0ELb0ELb1ELb0ELb0ELb0EEEvNS_16Flash_bwd_paramsE:
        /* <DEDUP_REMOVED lines=141> */
[C---:B------:R-:W-:Y:S02]  /*08d0*/  IMAD R4, R7.reuse, 0x10, R4 ;  /* 0x0000001007047824 */ /* 0x040fe400078e0204 */
[----:B------:R-:W-:Y:S02]  /*08e0*/  IMAD.U32 R0, RZ, RZ, UR6 ;  /* 0x00000006ff007e24 */ /* 0x000fe4000f8e00ff */
[----:B------:R-:W-:Y:S01]  /*08f0*/  IMAD.U32 R0, RZ, RZ, UR5 ;  /* 0x00000005ff007e24 */ /* 0x000fe2000f8e00ff */
[----:B------:R1:W-:Y:S01]  /*0900*/  STL [R1+0x8], R4 ;  /* 0x0000080401007387 */ /* 0x0003e20000100800 */
        /* <DEDUP_REMOVED lines=8> */
[----:B------:R-:W-:Y:S01]  /*0990*/  UIADD3 UR6, UR4, 0x10000, URZ ;  /* 0x0001000004067890 */ /* 0x000fe2000fffe03f */
[----:B------:R-:W-:Y:S01]  /*09a0*/  LEA R232, R232, UR5, 0x1 ;  /* 0x00000005e8e87c11 */ /* 0x000fe2000f8e08ff */
[----:B------:R-:W-:Y:S01]  /*09b0*/  IMAD.IADD R252, R249, 0x1, R251 ;  /* 0x00000001f9fc7824 */ /* 0x000fe200078e02fb */
[----:B------:R-:W-:Y:S01]  /*09c0*/  LEA R230, R234, UR5, 0x1 ;  /* 0x00000005eae67c11 */ /* 0x000fe2000f8e08ff */
[----:B------:R-:W-:Y:S01]  /*09d0*/  IMAD.IADD R225, R225, 0x1, R3 ;  /* 0x00000001e1e17824 */ /* 0x000fe200078e0203 */
[----:B------:R-:W-:Y:S01]  /*09e0*/  SEL R224, R224, 0xffffffe0, !P3 ;  /* 0xffffffe0e0e07807 */ /* 0x000fe20005800000 */
        /* <DEDUP_REMOVED lines=11> */
[----:B------:R-:W-:Y:S02]  /*0aa0*/  VIADD R236, R235, 0x800 ;  /* 0x00000800ebec7836 */ /* 0x000fe40000000000 */
[----:B-1----:R-:W-:-:S07]  /*0ab0*/  IMAD.IADD R227, R224, 0x1, R227 ;  /* 0x00000001e0e37824 */ /* 0x002fce00078e02e3 */
.L_x_222:
        /* <DEDUP_REMOVED lines=50> */
[----:B------:R-:W-:-:S03]  /*0de0*/  @!UP3 USEL UR10, UR5, URZ, UP0 ;  /* 0x0000003f050ab287 */ /* 0x000fc60008000000 */
[----:B------:R-:W-:Y:S01]  /*0df0*/  ULDC UR5, c[0x0][0x2c8] ;  /* 0x0000b20000057ab9 */ /* 0x000fe20000000800 */
        /* <DEDUP_REMOVED lines=15> */
.L_x_190:
[----:B------:R-:W-:Y:S02]  /*0ef0*/  @!UP3 UIADD3 UR9, UR10, UR5, -UR18 ;  /* 0x000000050a09b290 */ /* 0x000fe4000fffe812 */
[----:B------:R-:W-:Y:S02]  /*0f00*/  @UP2 UIADD3 UR38, UR12, -UR8, URZ ;  /* 0x800000080c262290 */ /* 0x000fe4000fffe03f */
[----:B------:R-:W-:-:S05]  /*0f10*/  UISETP.GT.AND UP0, UPT, UR9, UR28, UPT ;  /* 0x0000001c0900728c */ /* 0x000fca000bf04270 */
[----:B------:R-:W-:Y:S01]  /*0f20*/  @!UP2 ULDC UR38, c[0x0][0x2c4] ;  /* 0x0000b1000026aab9 */ /* 0x000fe20000000800 */
[----:B------:R-:W-:-:S13]  /*0f30*/  PLOP3.LUT P0, PT, PT, PT, UP0, 0x80, 0x0 ;  /* 0x000000000000781c */ /* 0x000fda0003f0f008 */
[----:B------:R-:W-:Y:S05]  /*0f40*/  @!P0 BRA `(.L_x_191) ;  /* 0x0000006c00e88947 */ /* 0x000fea0003800000 */
[----:B------:R-:W1:Y:S01]  /*0f50*/  LDC R8, c[0x0][0x278] ;  /* 0x00009e00ff087b82 */ /* 0x000e620000000800 */
[----:B------:R-:W-:Y:S01]  /*0f60*/  UISETP.NE.AND UP1, UPT, UR8, -0x1, UPT ;  /* 0xffffffff0800788c */ /* 0x000fe2000bf25270 */
[----:B------:R-:W-:Y:S01]  /*0f70*/  IABS R6, UR53 ;  /* 0x0000003500067c13 */ /* 0x000fe20008000000 */
[----:B------:R-:W-:Y:S01]  /*0f80*/  ULDC.64 UR10, c[0x0][0x228] ;  /* 0x00008a00000a7ab9 */ /* 0x000fe20000000a00 */
[----:B------:R-:W-:Y:S01]  /*0f90*/  ULDC.64 UR12, c[0x0][0x488] ;  /* 0x00012200000c7ab9 */ /* 0x000fe20000000a00 */
[----:B------:R-:W-:Y:S02]  /*0fa0*/  UIMAD UR5, UR55, UR10, URZ ;  /* 0x0000000a370572a4 */ /* 0x000fe4000f8e023f */
[----:B------:R-:W-:Y:S01]  /*0fb0*/  UIMAD.WIDE.U32 UR16, UR46, UR10, URZ ;  /* 0x0000000a2e1072a5 */ /* 0x000fe2000f8e003f */
[----:B------:R-:W2:Y:S01]  /*0fc0*/  S2UR UR14, SR_CTAID.X ;  /* 0x00000000000e79c3 */ /* 0x000ea20000002500 */
[----:B------:R-:W-:Y:S02]  /*0fd0*/  UIMAD UR25, UR46, UR11, UR5 ;  /* 0x0000000b2e1972a4 */ /* 0x000fe4000f8e0205 */
[----:B------:R-:W-:Y:S01]  /*0fe0*/  UISETP.NE.AND UP0, UPT, UR23, -0x1, UPT ;  /* 0xffffffff1700788c */ /* 0x000fe2000bf05270 */
[----:B------:R-:W-:Y:S01]  /*0ff0*/  @!UP1 ULDC.64 UR10, c[0x0][0x418] ;  /* 0x00010600000a9ab9 */ /* 0x000fe20000000a00 */
[----:B------:R-:W-:Y:S01]  /*1000*/  ULDC.64 UR26, c[0x0][0x240] ;  /* 0x00009000001a7ab9 */ /* 0x000fe20000000a00 */
[----:B------:R-:W-:Y:S01]  /*1010*/  @!UP1 UIMAD UR5, UR55, UR10, URZ ;  /* 0x0000000a370592a4 */ /* 0x000fe2000f8e023f */
[----:B------:R-:W-:Y:S01]  /*1020*/  ULDC UR56, c[0x0][0x2d4] ;  /* 0x0000b50000387ab9 */ /* 0x000fe20000000800 */
[----:B------:R-:W-:Y:S01]  /*1030*/  USHF.L.U64.HI UR20, UR46, 0x7, UR55 ;  /* 0x000000072e147899 */ /* 0x000fe20008010237 */
[----:B------:R-:W-:Y:S01]  /*1040*/  ULDC.U8 UR31, c[0x0][0x480] ;  /* 0x00012000001f7ab9 */ /* 0x000fe20000000000 */
[----:B------:R-:W-:-:S04]  /*1050*/  ULDC.U8 UR30, c[0x0][0x3d8] ;  /* 0x0000f600001e7ab9 */ /* 0x000fc80000000000 */
[----:B------:R-:W-:Y:S01]  /*1060*/  @UP0 UIADD3 UR19, UR18, UR23, URZ ;  /* 0x0000001712130290 */ /* 0x000fe2000fffe03f */
[----:B-1----:R-:W-:Y:S01]  /*1070*/  IABS R7, R8 ;  /* 0x0000000800077213 */ /* 0x002fe20000000000 */
[----:B------:R-:W-:Y:S01]  /*1080*/  USHF.R.S32.HI UR35, URZ, 0x1f, UR56 ;  /* 0x0000001f3f237899 */ /* 0x000fe20008011438 */
[----:B------:R-:W-:Y:S01]  /*1090*/  ISETP.NE.AND P3, PT, R8, RZ, PT ;  /* 0x000000ff0800720c */ /* 0x000fe20003f65270 */
[----:B------:R-:W-:Y:S01]  /*10a0*/  UISETP.NE.AND UP4, UPT, UR31, URZ, UPT ;  /* 0x0000003f1f00728c */ /* 0x000fe2000bf85270 */
[----:B------:R-:W1:Y:S01]  /*10b0*/  I2F.RP R4, R7 ;  /* 0x0000000700047306 */ /* 0x000e620000209400 */
[----:B------:R-:W-:Y:S02]  /*10c0*/  UISETP.NE.AND UP3, UPT, UR30, URZ, UPT ;  /* 0x0000003f1e00728c */ /* 0x000fe4000bf65270 */
[----:B------:R-:W-:Y:S02]  /*10d0*/  USEL UR36, UR20, URZ, UP2 ;  /* 0x0000003f14247287 */ /* 0x000fe40009000000 */
[----:B--2---:R-:W-:Y:S01]  /*10e0*/  UIMAD.WIDE.U32 UR32, UR14, UR12, URZ ;  /* 0x0000000c0e2072a5 */ /* 0x004fe2000f8e003f */
[----:B------:R-:W-:Y:S01]  /*10f0*/  @UP0 ULDC.64 UR30, c[0x0][0x248] ;  /* 0x00009200001e0ab9 */ /* 0x000fe20000000a00 */
[----:B------:R-:W-:-:S02]  /*1100*/  UIADD3 UR39, UR17, UR25, URZ ;  /* 0x0000001911277290 */ /* 0x000fc4000fffe03f */
[----:B------:R-:W-:Y:S02]  /*1110*/  UIMAD UR51, UR14, UR13, UR33 ;  /* 0x0000000d0e3372a4 */ /* 0x000fe4000f8e0221 */
[----:B------:R-:W-:Y:S02]  /*1120*/  @!UP1 UIMAD UR33, UR46, UR11, UR5 ;  /* 0x0000000b2e2192a4 */ /* 0x000fe4000f8e0205 */
[----:B------:R-:W-:Y:S01]  /*1130*/  USHF.L.U32 UR14, UR46, 0x7, URZ ;  /* 0x000000072e0e7899 */ /* 0x000fe2000800063f */
[----:B-1----:R-:W1:Y:S01]  /*1140*/  MUFU.RCP R4, R4 ;  /* 0x0000000400047308 */ /* 0x002e620000001000 */
[----:B------:R-:W-:Y:S02]  /*1150*/  UIADD3 UR5, UR38, 0x3f, URZ ;  /* 0x0000003f26057890 */ /* 0x000fe4000fffe03f */
[----:B------:R-:W-:Y:S02]  /*1160*/  USEL UR34, UR14, URZ, UP2 ;  /* 0x0000003f0e227287 */ /* 0x000fe40009000000 */
[----:B------:R-:W-:-:S02]  /*1170*/  USHF.R.S32.HI UR21, URZ, 0x1f, UR5 ;  /* 0x0000001f3f157899 */ /* 0x000fc40008011405 */
[----:B------:R-:W-:Y:S01]  /*1180*/  UIMAD.WIDE.U32 UR14, UR8, UR26, URZ ;  /* 0x0000001a080e72a5 */ /* 0x000fe2000f8e003f */
[----:B------:R-:W-:Y:S01]  /*1190*/  @UP1 ULDC.64 UR12, c[0x0][0x420] ;  /* 0x00010800000c1ab9 */ /* 0x000fe20000000a00 */
[----:B------:R-:W-:Y:S02]  /*11a0*/  ULEA.HI UR20, UR21, UR5, URZ, 0x6 ;  /* 0x0000000515147291 */ /* 0x000fe4000f8f303f */
[----:B------:R-:W-:Y:S02]  /*11b0*/  @UP1 UIMAD.WIDE.U32 UR44, UR8, UR12, URZ ;  /* 0x0000000c082c12a5 */ /* 0x000fe4000f8e003f */
[----:B------:R-:W-:Y:S02]  /*11c0*/  USEL UR41, UR16, UR14, !UP1 ;  /* 0x0000000e10297287 */ /* 0x000fe4000c800000 */
[----:B------:R-:W-:Y:S01]  /*11d0*/  @UP0 UIMAD.WIDE.U32 UR16, UR19, UR30, URZ ;  /* 0x0000001e131002a5 */ /* 0x000fe2000f8e003f */
[----:B-1----:R-:W-:Y:S01]  /*11e0*/  VIADD R4, R4, 0xffffffe ;  /* 0x0ffffffe04047836 */ /* 0x002fe20000000000 */
[----:B------:R-:W-:Y:S01]  /*11f0*/  UIMAD UR5, UR35, UR46, URZ ;  /* 0x0000002e230572a4 */ /* 0x000fe2000f8e023f */
[----:B------:R-:W-:-:S02]  /*1200*/  ULDC UR58, c[0x0][0x2dc] ;  /* 0x0000b700003a7ab9 */ /* 0x000fc40000000800 */
[----:B------:R-:W1:Y:S01]  /*1210*/  F2I.FTZ.U32.TRUNC.NTZ R5, R4 ;  /* 0x0000000400057305 */ /* 0x000e62000021f000 */
[----:B------:R-:W-:Y:S01]  /*1220*/  ULDC UR57, c[0x0][0x270] ;  /* 0x00009c0000397ab9 */ /* 0x000fe20000000800 */
[----:B------:R-:W-:Y:S02]  /*1230*/  @UP1 UIMAD UR40, UR8, UR13, UR45 ;  /* 0x0000000d082812a4 */ /* 0x000fe4000f8e022d */
[----:B------:R-:W-:Y:S02]  /*1240*/  @!UP1 UIMAD.WIDE.U32 UR42, UR46, UR10, URZ ;  /* 0x0000000a2e2a92a5 */ /* 0x000fe4000f8e003f */
[----:B------:R-:W-:Y:S02]  /*1250*/  UIMAD UR24, UR8, UR27, URZ ;  /* 0x0000001b081872a4 */ /* 0x000fe4000f8e023f */
[----:B------:R-:W-:Y:S02]  /*1260*/  UIMAD.WIDE UR10, UR58, UR57, URZ ;  /* 0x000000393a0a72a5 */ /* 0x000fe4000f8e023f */
[----:B------:R-:W-:-:S02]  /*1270*/  UIMAD.WIDE.U32 UR12, UR46, UR56, URZ ;  /* 0x000000382e0c72a5 */ /* 0x000fc4000f8e003f */
[----:B------:R-:W-:Y:S02]  /*1280*/  UIMAD UR5, UR55, UR56, UR5 ;  /* 0x00000038370572a4 */ /* 0x000fe4000f8e0205 */
[----:B------:R-:W-:Y:S01]  /*1290*/  @UP1 UIADD3 UR39, UR15, UR24, URZ ;  /* 0x000000180f271290 */ /* 0x000fe2000fffe03f */
[--C-:B-1----:R-:W-:Y:S01]  /*12a0*/  IMAD.MOV R0, RZ, RZ, -R5.reuse ;  /* 0x000000ffff007224 */ /* 0x102fe200078e0a05 */
[----:B------:R-:W-:Y:S01]  /*12b0*/  @UP0 UMOV UR47, UR16 ;  /* 0x00000010002f0c82 */ /* 0x000fe20008000000 */
[----:B------:R-:W-:Y:S01]  /*12c0*/  IMAD.MOV.U32 R4, RZ, RZ, RZ ;  /* 0x000000ffff047224 */ /* 0x000fe200078e00ff */
[----:B------:R-:W-:Y:S01]  /*12d0*/  UIMAD.WIDE.U32 UR14, UR10, UR12, URZ ;  /* 0x0000000c0a0e72a5 */ /* 0x000fe2000f8e003f */
[----:B------:R-:W-:Y:S01]  /*12e0*/  IMAD R0, R0, R7, RZ ;  /* 0x0000000700007224 */ /* 0x000fe200078e02ff */
[----:B------:R-:W-:Y:S02]  /*12f0*/  UIMAD UR16, UR11, UR12, URZ ;  /* 0x0000000c0b1072a4 */ /* 0x000fe4000f8e023f */
[----:B------:R-:W-:Y:S01]  /*1300*/  UIADD3 UR5, UR13, UR5, URZ ;  /* 0x000000050d057290 */ /* 0x000fe2000fffe03f */
[----:B------:R-:W-:Y:S01]  /*1310*/  IMAD.HI.U32 R0, R5, R0, R4 ;  /* 0x0000000005007227 */ /* 0x000fe200078e0004 */
[----:B------:R-:W-:Y:S01]  /*1320*/  MOV R4, R6 ;  /* 0x0000000600047202 */ /* 0x000fe20000000f00 */
[----:B------:R-:W-:Y:S01]  /*1330*/  UIMAD.WIDE.U32 UR12, UR10, UR8, URZ ;  /* 0x000000080a0c72a5 */ /* 0x000fe2000f8e003f */
[----:B------:R-:W-:Y:S01]  /*1340*/  ULDC UR37, c[0x0][0x2c4] ;  /* 0x0000b10000257ab9 */ /* 0x000fe20000000800 */
[----:B------:R-:W-:-:S02]  /*1350*/  UIMAD UR5, UR10, UR5, UR16 ;  /* 0x000000050a0572a4 */ /* 0x000fc4000f8e0210 */
[----:B------:R-:W-:Y:S01]  /*1360*/  IMAD.HI.U32 R0, R0, R4, RZ ;  /* 0x0000000400007227 */ /* 0x000fe200078e00ff */
[----:B------:R-:W-:Y:S02]  /*1370*/  @UP3 UIMAD UR16, UR46, UR37, URZ ;  /* 0x000000252e1032a4 */ /* 0x000fe4000f8e023f */
[----:B------:R-:W-:Y:S01]  /*1380*/  USEL UR54, UR14, UR12, !UP1 ;  /* 0x0000000c0e367287 */ /* 0x000fe2000c800000 */
[----:B------:R-:W-:Y:S01]  /*1390*/  IMAD.MOV R5, RZ, RZ, -R0 ;  /* 0x000000ffff057224 */ /* 0x000fe200078e0a00 */
[----:B------:R-:W-:Y:S02]  /*13a0*/  @UP0 UIMAD UR19, UR19, UR31, URZ ;  /* 0x0000001f131302a4 */ /* 0x000fe4000f8e023f */
[----:B------:R-:W-:Y:S01]  /*13b0*/  ULOP3.LUT UR12, UR20, 0xffffffc0, URZ, 0xc0, !UPT ;  /* 0xffffffc0140c7892 */ /* 0x000fe2000f8ec03f */
[----:B------:R-:W-:Y:S01]  /*13c0*/  IMAD R4, R7, R5, R4 ;  /* 0x0000000507047224 */ /* 0x000fe200078e0204 */
[----:B------:R-:W-:Y:S02]  /*13d0*/  UIADD3 UR49, UR15, UR5, URZ ;  /* 0x000000050f317290 */ /* 0x000fe4000fffe03f */
[----:B------:R-:W-:-:S02]  /*13e0*/  @UP3 USEL UR5, UR16, UR8, !UP1 ;  /* 0x0000000810053287 */ /* 0x000fc4000c800000 */
[----:B------:R-:W-:Y:S01]  /*13f0*/  ISETP.GT.U32.AND P0, PT, R7, R4, PT ;  /* 0x000000040700720c */ /* 0x000fe20003f04070 */
[----:B------:R-:W-:Y:S02]  /*1400*/  @UP0 UIADD3 UR48, UR17, UR19, URZ ;  /* 0x0000001311300290 */ /* 0x000fe4000fffe03f */
[----:B------:R-:W-:Y:S01]  /*1410*/  UIADD3 UR14, UR12, -0x40, URZ ;  /* 0xffffffc00c0e7890 */ /* 0x000fe2000fffe03f */
[----:B------:R-:W-:Y:S01]  /*1420*/  @UP3 ULDC UR17, c[0x0][0x2e4] ;  /* 0x0000b90000113ab9 */ /* 0x000fe20000000800 */
[----:B------:R-:W-:Y:S02]  /*1430*/  @!UP3 UIMAD UR15, UR46, UR57, UR53 ;  /* 0x000000392e0fb2a4 */ /* 0x000fe4000f8e0235 */
[----:B------:R-:W-:Y:S02]  /*1440*/  @UP3 UIMAD UR17, UR53, UR17, UR5 ;  /* 0x00000011351132a4 */ /* 0x000fe4000f8e0205 */
[----:B------:R-:W-:Y:S02]  /*1450*/  USHF.R.S32.HI UR35, URZ, 0x1f, UR14 ;  /* 0x0000001f3f237899 */ /* 0x000fe4000801140e */
[----:B------:R-:W-:-:S02]  /*1460*/  UIADD3 UR5, UP2, UR14, UR34, URZ ;  /* 0x000000220e057290 */ /* 0x000fc4000ff5e03f */
[----:B------:R-:W-:Y:S01]  /*1470*/  @!P0 IMAD.IADD R4, R4, 0x1, -R7 ;  /* 0x0000000104048824 */ /* 0x000fe200078e0a07 */
[----:B------:R-:W-:Y:S01]  /*1480*/  @!UP3 UIMAD UR17, UR15, UR37, URZ ;  /* 0x000000250f11b2a4 */ /* 0x000fe2000f8e023f */
[----:B------:R-:W-:Y:S01]  /*1490*/  @!P0 IADD3 R0, R0, 0x1, RZ ;  /* 0x0000000100008810 */ /* 0x000fe20007ffe0ff */
[----:B------:R-:W-:Y:S01]  /*14a0*/  UIMAD UR12, UR11, UR8, URZ ;  /* 0x000000080b0c72a4 */ /* 0x000fe2000f8e023f */
[----:B------:R-:W-:Y:S01]  /*14b0*/  PLOP3.LUT P0, PT, PT, PT, UP0, 0x80, 0x0 ;  /* 0x000000000000781c */ /* 0x000fe20003f0f008 */
[----:B------:R-:W-:Y:S01]  /*14c0*/  UIADD3.X UR15, UR35, UR36, URZ, UP2, !UPT ;  /* 0x00000024230f7290 */ /* 0x000fe200097fe43f */
[----:B------:R-:W-:Y:S01]  /*14d0*/  ISETP.GE.U32.AND P1, PT, R4, R7, PT ;  /* 0x000000070400720c */ /* 0x000fe20003f26070 */
[----:B------:R-:W-:Y:S01]  /*14e0*/  UIMAD UR11, UR11, UR5, URZ ;  /* 0x000000050b0b72a4 */ /* 0x000fe2000f8e023f */
[----:B------:R-:W-:Y:S01]  /*14f0*/  LOP3.LUT R4, R8, UR53, RZ, 0x3c, !PT ;  /* 0x0000003508047c12 */ /* 0x000fe2000f8e3cff */
[----:B------:R-:W-:Y:S01]  /*1500*/  @UP0 UIADD3 UR29, UR18, UR23, URZ ;  /* 0x00000017121d0290 */ /* 0x000fe2000fffe03f */
[----:B------:R-:W-:-:S02]  /*1510*/  @UP0 ULDC.64 UR24, c[0x0][0x250] ;  /* 0x0000940000180ab9 */ /* 0x000fc40000000a00 */
[----:B------:R-:W-:Y:S01]  /*1520*/  ISETP.GE.AND P2, PT, R4, RZ, PT ;  /* 0x000000ff0400720c */ /* 0x000fe20003f46270 */
[----:B------:R-:W-:Y:S02]  /*1530*/  UIMAD.WIDE.U32 UR36, UR10, UR5, URZ ;  /* 0x000000050a2472a5 */ /* 0x000fe4000f8e003f */
[----:B------:R-:W-:Y:S02]  /*1540*/  UIMAD UR5, UR10, UR15, UR11 ;  /* 0x0000000f0a0572a4 */ /* 0x000fe4000f8e020b */
[----:B------:R-:W-:Y:S02]  /*1550*/  @UP0 UIMAD.WIDE.U32 UR10, UR29, UR24, URZ ;  /* 0x000000181d0a02a5 */ /* 0x000fe4000f8e003f */
[----:B------:R-:W-:Y:S01]  /*1560*/  @P1 VIADD R0, R0, 0x1 ;  /* 0x0000000100001836 */ /* 0x000fe20000000000 */
[----:B------:R-:W-:Y:S01]  /*1570*/  @UP1 UIADD3 UR49, UR13, UR12, URZ ;  /* 0x0000000c0d311290 */ /* 0x000fe2000fffe03f */
[----:B------:R-:W-:Y:S01]  /*1580*/  PLOP3.LUT P1, PT, PT, PT, UP3, 0x80, 0x0 ;  /* 0x000000000000781c */ /* 0x000fe20003f2f038 */
[----:B------:R-:W-:Y:S01]  /*1590*/  UIMAD UR50, UR53, UR58, URZ ;  /* 0x0000003a353272a4 */ /* 0x000fe2000f8e023f */
[----:B------:R-:W-:Y:S01]  /*15a0*/  IMAD.MOV.U32 R21, RZ, RZ, R0 ;  /* 0x000000ffff157224 */ /* 0x000fe200078e0000 */
[----:B------:R-:W-:-:S02]  /*15b0*/  @UP0 UIMAD UR12, UR29, UR25, URZ ;  /* 0x000000191d0c02a4 */ /* 0x000fc4000f8e023f */
[----:B------:R-:W-:Y:S02]  /*15c0*/  @!UP1 UIADD3 UR40, UR43, UR33, URZ ;  /* 0x000000212b289290 */ /* 0x000fe4000fffe03f */
[----:B------:R-:W-:Y:S01]  /*15d0*/  USHF.R.S32.HI UR33, URZ, 0x1f, UR50 ;  /* 0x0000001f3f217899 */ /* 0x000fe20008011432 */
[----:B------:R-:W-:Y:S01]  /*15e0*/  @!P2 IADD3 R21, -R21, RZ, RZ ;  /* 0x000000ff1515a210 */ /* 0x000fe20007ffe1ff */
[----:B------:R-:W-:Y:S01]  /*15f0*/  USEL UR52, UR32, URZ, UP4 ;  /* 0x0000003f20347287 */ /* 0x000fe2000a000000 */
[----:B------:R-:W-:Y:S01]  /*1600*/  @!P3 LOP3.LUT R21, RZ, R8, RZ, 0x33, !PT ;  /* 0x00000008ff15b212 */ /* 0x000fe200078e33ff */
[----:B------:R-:W-:Y:S02]  /*1610*/  @UP0 UIADD3 UR34, UR11, UR12, URZ ;  /* 0x0000000c0b220290 */ /* 0x000fe4000fffe03f */
[----:B------:R-:W-:Y:S02]  /*1620*/  USEL UR51, UR51, URZ, UP4 ;  /* 0x0000003f33337287 */ /* 0x000fe4000a000000 */
[----:B------:R-:W-:Y:S01]  /*1630*/  UIADD3 UR19, UR37, UR5, URZ ;  /* 0x0000000525137290 */ /* 0x000fe2000fffe03f */
[----:B------:R-:W-:Y:S01]  /*1640*/  @UP0 UMOV UR29, UR10 ;  /* 0x0000000a001d0c82 */ /* 0x000fe20008000000 */
[----:B------:R-:W-:Y:S10]  /*1650*/  @P0 BRA `(.L_x_192) ;  /* 0x0000000000300947 */ /* 0x000ff40003800000 */
[----:B------:R-:W-:Y:S01]  /*1660*/  USHF.R.S32.HI UR5, URZ, 0x1f, UR18 ;  /* 0x0000001f3f057899 */ /* 0x000fe20008011412 */
[----:B------:R-:W-:Y:S01]  /*1670*/  ULDC.64 UR30, c[0x0][0x248] ;  /* 0x00009200001e7ab9 */ /* 0x000fe20000000a00 */
[----:B------:R-:W-:Y:S02]  /*1680*/  ULDC.64 UR12, c[0x0][0x230] ;  /* 0x00008c00000c7ab9 */ /* 0x000fe40000000a00 */
[----:B------:R-:W-:Y:S02]  /*1690*/  UIMAD UR5, UR5, UR30, URZ ;  /* 0x0000001e050572a4 */ /* 0x000fe4000f8e023f */
[----:B------:R-:W-:Y:S02]  /*16a0*/  UIMAD.WIDE.U32 UR10, UR18, UR30, URZ ;  /* 0x0000001e120a72a5 */ /* 0x000fe4000f8e003f */
[----:B------:R-:W-:-:S04]  /*16b0*/  UIMAD UR5, UR18, UR31, UR5 ;  /* 0x0000001f120572a4 */ /* 0x000fc8000f8e0205 */
[----:B------:R-:W-:Y:S02]  /*16c0*/  UIADD3 UR11, UR11, UR5, URZ ;  /* 0x000000050b0b7290 */ /* 0x000fe4000fffe03f */
[----:B------:R-:W-:Y:S02]  /*16d0*/  UIMAD UR5, UR55, UR12, URZ ;  /* 0x0000000c370572a4 */ /* 0x000fe4000f8e023f */
[----:B------:R-:W-:Y:S02]  /*16e0*/  UIMAD.WIDE.U32 UR10, UR46, UR12, UR10 ;  /* 0x0000000c2e0a72a5 */ /* 0x000fe4000f8e000a */
[----:B------:R-:W-:-:S04]  /*16f0*/  UIMAD UR5, UR46, UR13, UR5 ;  /* 0x0000000d2e0572a4 */ /* 0x000fc8000f8e0205 */
[----:B------:R-:W-:Y:S01]  /*1700*/  UIADD3 UR48, UR11, UR5, URZ ;  /* 0x000000050b307290 */ /* 0x000fe2000fffe03f */
[----:B------:R-:W-:-:S11]  /*1710*/  UMOV UR47, UR10 ;  /* 0x0000000a002f7c82 */ /* 0x000fd60008000000 */
.L_x_192:
[----:B------:R-:W-:Y:S05]  /*1720*/  @P0 BRA `(.L_x_193) ;  /* 0x0000000000300947 */ /* 0x000fea0003800000 */
        /* <DEDUP_REMOVED lines=11> */
[----:B------:R-:W-:Y:S02]  /*17e0*/  UMOV UR29, UR10 ;  /* 0x0000000a001d7c82 */ /* 0x000fe40008000000 */
.L_x_193:
        /* <DEDUP_REMOVED lines=11> */
.L_x_194:
[----:B------:R-:W-:-:S04]  /*18a0*/  UIMAD UR5, UR46, UR57, UR53 ;  /* 0x000000392e0572a4 */ /* 0x000fc8000f8e0235 */
[----:B------:R-:W-:-:S12]  /*18b0*/  UIMAD UR5, UR5, UR56, URZ ;  /* 0x00000038050572a4 */ /* 0x000fd8000f8e023f */
.L_x_195:
        /* <DEDUP_REMOVED lines=13> */
[----:B------:R-:W-:Y:S02]  /*1990*/  ULDC.64 UR12, c[0x0][0x428] ;  /* 0x00010a00000c7ab9 */ /* 0x000fe40000000a00 */
[----:B------:R-:W-:Y:S01]  /*19a0*/  ULDC.64 UR16, c[0x0][0x258] ;  /* 0x0000960000107ab9 */ /* 0x000fe20000000a00 */
[----:B------:R-:W-:Y:S01]  /*19b0*/  ULEA.HI.SX32 UR37, UR20, 0xffffffff, 0x1a ;  /* 0xffffffff14257891 */ /* 0x000fe2000f8fd23f */
[----:B------:R-:W-:Y:S01]  /*19c0*/  IMAD.U32 R30, RZ, RZ, UR12 ;  /* 0x0000000cff1e7e24 */ /* 0x000fe2000f8e00ff */
[----:B------:R-:W-:Y:S01]  /*19d0*/  UIMAD UR20, UR43, UR16, URZ ;  /* 0x000000102b1472a4 */ /* 0x000fe2000f8e023f */
[----:B------:R-:W-:-:S03]  /*19e0*/  ULDC.64 UR44, c[0x0][0x2b0] ;  /* 0x0000ac00002c7ab9 */ /* 0x000fc60000000a00 */
[----:B------:R-:W-:Y:S01]  /*19f0*/  UIMAD UR20, UR53, UR17, UR20 ;  /* 0x00000011351472a4 */ /* 0x000fe2000f8e0214 */
[----:B--2---:R-:W-:-:S04]  /*1a00*/  IMAD R10, R8, UR35, RZ ;  /* 0x00000023080a7c24 */ /* 0x004fc8000f8e02ff */
        /* <DEDUP_REMOVED lines=15> */
[C---:B------:R-:W-:Y:S01]  /*1b00*/  ISETP.GE.AND P4, PT, R4.reuse, UR42, PT ;  /* 0x0000002a04007c0c */ /* 0x040fe2000bf86270 */
[C---:B------:R-:W-:Y:S01]  /*1b10*/  VIADD R5, R4.reuse, 0x80 ;  /* 0x0000008004057836 */ /* 0x040fe20000000000 */
[----:B------:R-:W-:Y:S01]  /*1b20*/  UIADD3 UR8, UP1, UP0, UR36, UR5, UR50 ;  /* 0x0000000524087290 */ /* 0x000fe2000f83e032 */
[----:B------:R-:W-:Y:S01]  /*1b30*/  VIADD R11, R4, 0xc0 ;  /* 0x000000c0040b7836 */ /* 0x000fe20000000000 */
[----:B------:R-:W-:Y:S01]  /*1b40*/  ISETP.GE.AND P6, PT, R6, UR42, PT ;  /* 0x0000002a06007c0c */ /* 0x000fe2000bfc6270 */
[----:B------:R-:W-:Y:S01]  /*1b50*/  USHF.R.S32.HI UR5, URZ, 0x1f, UR5 ;  /* 0x0000001f3f057899 */ /* 0x000fe20008011405 */
[----:B------:R-:W-:-:S02]  /*1b60*/  ISETP.GE.AND P5, PT, R5, UR42, PT ;  /* 0x0000002a05007c0c */ /* 0x000fc4000bfa6270 */
[----:B------:R-:W-:Y:S01]  /*1b70*/  SHF.R.S32.HI R5, RZ, 0x1f, R4 ;  /* 0x0000001fff057819 */ /* 0x000fe20000011404 */
[----:B------:R-:W-:Y:S01]  /*1b80*/  UIADD3.X UR5, UR19, UR5, UR33, UP1, UP0 ;  /* 0x0000000513057290 */ /* 0x000fe20008fe0421 */
[----:B------:R-:W-:Y:S01]  /*1b90*/  IADD3 R6, P0, R4, UR21, RZ ;  /* 0x0000001504067c10 */ /* 0x000fe2000ff1e0ff */
[----:B------:R-:W-:Y:S01]  /*1ba0*/  UIADD3 UR8, UP1, UP0, UR52, UR8, UR54 ;  /* 0x0000000834087290 */ /* 0x000fe2000f83e036 */
[----:B------:R-:W-:Y:S01]  /*1bb0*/  SEL R10, RZ, 0xffffffff, P6 ;  /* 0xffffffffff0a7807 */ /* 0x000fe20003000000 */
[----:B------:R-:W-:Y:S01]  /*1bc0*/  UIMAD UR19, UR43, UR12, URZ ;  /* 0x0000000c2b1372a4 */ /* 0x000fe2000f8e023f */
[----:B------:R-:W-:Y:S01]  /*1bd0*/  IADD3.X R7, R5, UR40, RZ, P0, !PT ;  /* 0x0000002805077c10 */ /* 0x000fe200087fe4ff */
[----:B------:R-:W-:Y:S01]  /*1be0*/  UIADD3.X UR5, UR51, UR5, UR49, UP1, UP0 ;  /* 0x0000000533057290 */ /* 0x000fe20008fe0431 */
[----:B------:R-:W-:Y:S01]  /*1bf0*/  IADD3 R24, P0, R20, UR14, RZ ;  /* 0x0000000e14187c10 */ /* 0x000fe2000ff1e0ff */
[----:B------:R-:W-:Y:S01]  /*1c00*/  IMAD.SHL.U32 R10, R10, 0x2, RZ ;  /* 0x000000020a0a7824 */ /* 0x000fe200078e00ff */
[----:B------:R-:W-:Y:S01]  /*1c10*/  ISETP.GE.AND P3, PT, R11, UR42, PT ;  /* 0x0000002a0b007c0c */ /* 0x000fe2000bf66270 */
[----:B------:R-:W-:Y:S01]  /*1c20*/  IMAD.WIDE.U32 R6, R8, UR14, R6 ;  /* 0x0000000e08067c25 */ /* 0x000fe2000f8e0006 */
[----:B------:R-:W-:Y:S01]  /*1c30*/  SEL R11, RZ, 0x1, P4 ;  /* 0x00000001ff0b7807 */ /* 0x000fe20002000000 */
[----:B------:R-:W-:Y:S01]  /*1c40*/  ULDC.64 UR32, c[0x0][0x400] ;  /* 0x0001000000207ab9 */ /* 0x000fe20000000a00 */
[----:B------:R-:W-:Y:S01]  /*1c50*/  IADD3.X R26, R35, UR35, RZ, P0, !PT ;  /* 0x00000023231a7c10 */ /* 0x000fe200087fe4ff */
[----:B------:R-:W-:Y:S01]  /*1c60*/  IMAD.IADD R7, R7, 0x1, R12 ;  /* 0x0000000107077824 */ /* 0x000fe200078e020c */
[----:B------:R-:W-:Y:S01]  /*1c70*/  LOP3.LUT R16, R10, 0x2, R11, 0xe2, !PT ;  /* 0x000000020a107812 */ /* 0x000fe200078ee20b */
[----:B------:R-:W-:Y:S01]  /*1c80*/  IMAD.WIDE.U32 R12, R24, UR26, R4 ;  /* 0x0000001a180c7c25 */ /* 0x000fe2000f8e0004 */
[----:B------:R-:W-:Y:S01]  /*1c90*/  IADD3 R10, P0, R0, UR8, RZ ;  /* 0x00000008000a7c10 */ /* 0x000fe2000ff1e0ff */
[----:B------:R-:W-:Y:S01]  /*1ca0*/  UIMAD UR19, UR53, UR13, UR19 ;  /* 0x0000000d351372a4 */ /* 0x000fe2000f8e0213 */
[----:B------:R-:W-:Y:S01]  /*1cb0*/  SEL R14, RZ, 0x4, P5 ;  /* 0x00000004ff0e7807 */ /* 0x000fe20002800000 */
[----:B------:R-:W-:Y:S01]  /*1cc0*/  IMAD R11, R26, UR26, RZ ;  /* 0x0000001a1a0b7c24 */ /* 0x000fe2000f8e02ff */
[----:B------:R-:W-:Y:S01]  /*1cd0*/  LEA.HI.X.SX32 R15, R0, UR5, 0x1, P0 ;  /* 0x00000005000f7c11 */ /* 0x000fe200080f0eff */
[----:B------:R-:W-:Y:S01]  /*1ce0*/  IMAD.WIDE.U32 R6, R30, UR53, R6 ;  /* 0x000000351e067c25 */ /* 0x000fe2000f8e0006 */
[----:B------:R-:W-:Y:S01]  /*1cf0*/  LEA R238, P0, R10, UR32, 0x2 ;  /* 0x000000200aee7c11 */ /* 0x000fe2000f8010ff */
[----:B------:R-:W-:Y:S01]  /*1d00*/  UIMAD.WIDE UR14, UR15, 0x4, UR44 ;  /* 0x000000040f0e78a5 */ /* 0x000fe2000f8e022c */
        /* <DEDUP_REMOVED lines=17> */
[----:B------:R-:W-:-:S07]  /*1e20*/  UMOV UR11, UR14 ;  /* 0x0000000e000b7c82 */ /* 0x000fce0008000000 */
[----:B------:R-:W-:Y:S01]  /*1e30*/  @P0 BAR.SYNC.DEFER_BLOCKING 0x0 ;  /* 0x0000000000000b1d */ /* 0x000fe20000010000 */
[----:B------:R-:W-:Y:S01]  /*1e40*/  ISETP.GE.AND P2, PT, R20, UR5, PT ;  /* 0x0000000514007c0c */ /* 0x000fe2000bf46270 */
[----:B------:R-:W-:Y:S01]  /*1e50*/  UIMAD UR5, UR8, -0x40, UR38 ;  /* 0xffffffc0080578a4 */ /* 0x000fe2000f8e0226 */
[----:B------:R-:W-:-:S03]  /*1e60*/  IMAD.U32 R31, RZ, RZ, UR16 ;  /* 0x00000010ff1f7e24 */ /* 0x000fc6000f8e00ff */
[----:B------:R-:W-:-:S08]  /*1e70*/  UMOV UR10, UR15 ;  /* 0x0000000f000a7c82 */ /* 0x000fd00008000000 */
        /* <DEDUP_REMOVED lines=62> */
.L_x_198:
[----:B------:R-:W-:Y:S05]  /*2260*/  BSYNC B0 ;  /* 0x0000000000007941 */ /* 0x000fea0003800000 */
.L_x_197:
        /* <DEDUP_REMOVED lines=67> */
.L_x_200:
[----:B------:R-:W-:Y:S05]  /*26a0*/  BSYNC B0 ;  /* 0x0000000000007941 */ /* 0x000fea0003800000 */
.L_x_199:
        /* <DEDUP_REMOVED lines=41> */
.L_x_202:
[----:B------:R-:W-:Y:S05]  /*2940*/  BSYNC B0 ;  /* 0x0000000000007941 */ /* 0x000fea0003800000 */
.L_x_201:
        /* <DEDUP_REMOVED lines=40> */
.L_x_204:
[----:B------:R-:W-:Y:S05]  /*2bd0*/  BSYNC B0 ;  /* 0x0000000000007941 */ /* 0x000fea0003800000 */
.L_x_203:
        /* <DEDUP_REMOVED lines=43> */
.L_x_206:
[----:B------:R-:W-:Y:S05]  /*2e90*/  BSYNC B0 ;  /* 0x0000000000007941 */ /* 0x000fea0003800000 */
.L_x_205:
        /* <DEDUP_REMOVED lines=59> */
.L_x_208:
[----:B------:R-:W-:Y:S05]  /*3250*/  BSYNC B0 ;  /* 0x0000000000007941 */ /* 0x000fea0003800000 */
.L_x_207:
[----:B------:R-:W0:Y:S01]  /*3260*/  LDGDEPBAR ;  /* 0x00000000000079af */ /* 0x000e220000000000 */
[----:B------:R-:W-:Y:S01]  /*3270*/  ULDC.64 UR16, c[0x0][0x3c8] ;  /* 0x0000f20000107ab9 */ /* 0x000fe20000000a00 */
[----:B------:R-:W-:Y:S02]  /*3280*/  USHF.R.S32.HI UR14, URZ, 0x1f, UR53 ;  /* 0x0000001f3f0e7899 */ /* 0x000fe40008011435 */
[----:B------:R-:W-:-:S04]  /*3290*/  UISETP.NE.U32.AND UP1, UPT, UR16, URZ, UPT ;  /* 0x0000003f1000728c */ /* 0x000fc8000bf25070 */
[----:B------:R-:W-:-:S06]  /*32a0*/  UISETP.NE.AND.EX UP1, UPT, UR17, URZ, UPT, UP1 ;  /* 0x0000003f1100728c */ /* 0x000fcc000bf25310 */
[----:B------:R-:W-:-:S05]  /*32b0*/  PLOP3.LUT P0, PT, PT, PT, UP1, 0x80, 0x0 ;  /* 0x000000000000781c */ /* 0x000fca0003f0f018 */
[----:B------:R-:W-:Y:S01]  /*32c0*/  @UP1 ULDC.64 UR20, c[0x0][0x3d0] ;  /* 0x0000f40000141ab9 */ /* 0x000fe20000000a00 */
[----:B------:R-:W-:Y:S01]  /*32d0*/  @UP1 UMOV UR15, UR14 ;  /* 0x0000000e000f1c82 */ /* 0x000fe20008000000 */
[----:B------:R-:W-:Y:S01]  /*32e0*/  @UP1 UIMAD UR5, UR55, UR20, URZ ;  /* 0x00000014370512a4 */ /* 0x000fe2000f8e023f */
[----:B------:R-:W-:Y:S01]  /*32f0*/  @UP1 UMOV UR14, UR53 ;  /* 0x00000035000e1c82 */ /* 0x000fe20008000000 */
[----:B------:R-:W-:-:S04]  /*3300*/  DEPBAR.LE SB0, 0x1 ;  /* 0x000080400000791a */ /* 0x000fc80000000000 */
[----:B------:R-:W-:Y:S01]  /*3310*/  BAR.SYNC.DEFER_BLOCKING 0x0 ;  /* 0x0000000000007b1d */ /* 0x000fe20000010000 */
[----:B------:R-:W-:Y:S02]  /*3320*/  @UP1 UIMAD.WIDE.U32 UR14, UR46, UR20, UR14 ;  /* 0x000000142e0e12a5 */ /* 0x000fe4000f8e000e */
[----:B------:R-:W-:Y:S02]  /*3330*/  @UP1 UIMAD UR5, UR46, UR21, UR5 ;  /* 0x000000152e0512a4 */ /* 0x000fe4000f8e0205 */
[----:B------:R-:W-:Y:S02]  /*3340*/  @UP1 ULEA UR16, UP0, UR14, UR16, 0x2 ;  /* 0x000000100e101291 */ /* 0x000fe4000f80103f */
[----:B------:R-:W-:-:S04]  /*3350*/  @UP1 UIADD3 UR5, UR15, UR5, URZ ;  /* 0x000000050f051290 */ /* 0x000fc8000fffe03f */
[----:B------:R-:W-:Y:S01]  /*3360*/  @UP1 ULEA.HI.X UR17, UR14, UR17, UR5, 0x2, UP0 ;  /* 0x000000110e111291 */ /* 0x000fe200080f1405 */
[----:B------:R-:W-:Y:S01]  /*3370*/  IMAD.U32 R4, RZ, RZ, UR16 ;  /* 0x00000010ff047e24 */ /* 0x000fe2000f8e00ff */
[C---:B------:R-:W-:Y:S01]  /*3380*/  LOP3.LUT P2, RZ, R33.reuse, 0x4, RZ, 0xc0, !PT ;  /* 0x0000000421ff7812 */ /* 0x040fe2000784c0ff */
[----:B------:R-:W-:Y:S01]  /*3390*/  @UP1 ULDC UR5, c[0x0][0x2e8] ;  /* 0x0000ba0000051ab9 */ /* 0x000fe20000000800 */
[----:B-123--:R-:W-:Y:S02]  /*33a0*/  IMAD.MOV.U32 R6, RZ, RZ, 0x20 ;  /* 0x00000020ff067424 */ /* 0x00efe400078e00ff */
[----:B------:R-:W-:Y:S01]  /*33b0*/  IMAD.U32 R5, RZ, RZ, UR17 ;  /* 0x00000011ff057e24 */ /* 0x000fe2000f8e00ff */
[----:B------:R-:W1:Y:S01]  /*33c0*/  @P0 MUFU.RCP R0, UR5 ;  /* 0x0000000500000d08 */ /* 0x000e620008001000 */
[----:B------:R-:W-:Y:S01]  /*33d0*/  IMAD.MOV.U32 R192, RZ, RZ, 0x40 ;  /* 0x00000040ffc07424 */ /* 0x000fe200078e00ff */
[----:B------:R-:W-:Y:S02]  /*33e0*/  LOP3.LUT P1, RZ, R33, 0x2, RZ, 0xc0, !PT ;  /* 0x0000000221ff7812 */ /* 0x000fe4000782c0ff */
[----:B------:R-:W-:Y:S01]  /*33f0*/  LEA R180, R234, UR4, 0x1 ;  /* 0x00000004eab47c11 */ /* 0x000fe2000f8e08ff */
[----:B------:R2:W3:Y:S04]  /*3400*/  LDSM.16.M88.4 R136, [R229] ;  /* 0x00000000e588783b */ /* 0x0004e80000000200 */
[----:B------:R2:W1:Y:S04]  /*3410*/  LDSM.16.M88.4 R140, [R230] ;  /* 0x00000000e68c783b */ /* 0x0004680000000200 */
[----:B------:R2:W1:Y:S04]  /*3420*/  LDSM.16.M88.4 R144, [R231] ;  /* 0x00000000e790783b */ /* 0x0004680000000200 */
[----:B------:R2:W1:Y:S04]  /*3430*/  LDSM.16.M88.4 R152, [R229+0x1000] ;  /* 0x00100000e598783b */ /* 0x0004680000000200 */
[----:B------:R2:W1:Y:S04]  /*3440*/  LDSM.16.M88.4 R156, [R230+0x1000] ;  /* 0x00100000e69c783b */ /* 0x0004680000000200 */
[----:B------:R2:W1:Y:S04]  /*3450*/  LDSM.16.M88.4 R168, [R229+0x2000] ;  /* 0x00200000e5a8783b */ /* 0x0004680000000200 */
[----:B------:R2:W1:Y:S04]  /*3460*/  LDSM.16.M88.4 R172, [R230+0x2000] ;  /* 0x00200000e6ac783b */ /* 0x0004680000000200 */
[----:B------:R2:W1:Y:S04]  /*3470*/  LDSM.16.M88.4 R184, [R229+0x3000] ;  /* 0x00300000e5b8783b */ /* 0x0004680000000200 */
[----:B------:R2:W1:Y:S01]  /*3480*/  LDSM.16.M88.4 R188, [R230+0x3000] ;  /* 0x00300000e6bc783b */ /* 0x0004620000000200 */
[----:B------:R-:W-:Y:S01]  /*3490*/  ULEA UR14, UR22, 0x20, 0x5 ;  /* 0x00000020160e7891 */ /* 0x000fe2000f8e283f */
[----:B------:R-:W-:Y:S01]  /*34a0*/  IMAD.SHL.U32 R247, R44, 0x4, RZ ;  /* 0x000000042cf77824 */ /* 0x000fe200078e00ff */
[----:B------:R-:W-:Y:S01]  /*34b0*/  CS2R R126, SRZ ;  /* 0x00000000007e7805 */ /* 0x000fe2000001ff00 */
[----:B------:R-:W1:Y:S01]  /*34c0*/  @P0 LDG.E R4, desc[UR6][R4.64] ;  /* 0x0000000604040981 */ /* 0x000e62000c1e1900 */
[----:B------:R-:W-:-:S02]  /*34d0*/  SEL R192, R192, 0xffffffc0, !P2 ;  /* 0xffffffc0c0c07807 */ /* 0x000fc40005000000 */
[----:B------:R-:W-:Y:S02]  /*34e0*/  CS2R R124, SRZ ;  /* 0x00000000007c7805 */ /* 0x000fe4000001ff00 */
[----:B------:R-:W-:Y:S01]  /*34f0*/  CS2R R130, SRZ ;  /* 0x0000000000827805 */ /* 0x000fe2000001ff00 */
[----:B------:R2:W1:Y:S01]  /*3500*/  LDSM.16.M88.4 R132, [R180+0x14000] ;  /* 0x01400000b484783b */ /* 0x0004620000000200 */
[----:B------:R-:W-:Y:S02]  /*3510*/  CS2R R128, SRZ ;  /* 0x0000000000807805 */ /* 0x000fe4000001ff00 */
[----:B------:R-:W-:Y:S02]  /*3520*/  CS2R R122, SRZ ;  /* 0x00000000007a7805 */ /* 0x000fe4000001ff00 */
[----:B------:R-:W-:Y:S01]  /*3530*/  CS2R R120, SRZ ;  /* 0x0000000000787805 */ /* 0x000fe2000001ff00 */
[----:B------:R2:W1:Y:S01]  /*3540*/  LDSM.16.M88.4 R148, [R180+0x15000] ;  /* 0x01500000b494783b */ /* 0x0004620000000200 */
[----:B------:R-:W-:-:S02]  /*3550*/  CS2R R118, SRZ ;  /* 0x0000000000767805 */ /* 0x000fc4000001ff00 */
[----:B------:R-:W-:Y:S02]  /*3560*/  CS2R R116, SRZ ;  /* 0x0000000000747805 */ /* 0x000fe4000001ff00 */
[----:B------:R-:W-:Y:S01]  /*3570*/  CS2R R110, SRZ ;  /* 0x00000000006e7805 */ /* 0x000fe2000001ff00 */
[----:B------:R2:W1:Y:S01]  /*3580*/  LDSM.16.M88.4 R164, [R180+0x16000] ;  /* 0x01600000b4a4783b */ /* 0x0004620000000200 */
[----:B------:R-:W-:Y:S02]  /*3590*/  CS2R R108, SRZ ;  /* 0x00000000006c7805 */ /* 0x000fe4000001ff00 */
[----:B------:R-:W-:Y:S02]  /*35a0*/  CS2R R114, SRZ ;  /* 0x0000000000727805 */ /* 0x000fe4000001ff00 */
[----:B------:R-:W-:Y:S01]  /*35b0*/  CS2R R112, SRZ ;  /* 0x0000000000707805 */ /* 0x000fe2000001ff00 */
[----:B------:R-:W1:Y:S01]  /*35c0*/  LDSM.16.M88.4 R180, [R180+0x17000] ;  /* 0x01700000b4b4783b */ /* 0x000e620000000200 */
        /* <DEDUP_REMOVED lines=19> */
[----:B------:R-:W-:Y:S01]  /*3700*/  SHF.L.U64.HI R246, R44, 0x2, R246 ;  /* 0x000000022cf67819 */ /* 0x000fe200000102f6 */
[----:B------:R-:W-:Y:S01]  /*3710*/  ULDC UR17, c[0x0][0x2dc] ;  /* 0x0000b70000117ab9 */ /* 0x000fe20000000800 */
[----:B------:R-:W-:Y:S01]  /*3720*/  ULDC UR16, c[0x0][0x2ec] ;  /* 0x0000bb0000107ab9 */ /* 0x000fe20000000800 */
[----:B-1----:R-:W-:Y:S01]  /*3730*/  @P0 FMUL.FTZ R5, R4, R0 ;  /* 0x0000000004050220 */ /* 0x002fe20000410000 */
[----:B------:R-:W-:Y:S02]  /*3740*/  LEA R4, R234, UR61, 0x1 ;  /* 0x0000003dea047c11 */ /* 0x000fe4000f8e08ff */
[----:B------:R-:W-:Y:S02]  /*3750*/  SEL R0, R6, 0xffffffe0, !P1 ;  /* 0xffffffe006007807 */ /* 0x000fe40004800000 */
[----:B------:R-:W-:Y:S02]  /*3760*/  @P0 R2UR UR15, R5 ;  /* 0x00000000050f02ca */ /* 0x000fe400000e0000 */
[----:B------:R-:W-:Y:S01]  /*3770*/  IADD3 R192, R0, R4, R192 ;  /* 0x0000000400c07210 */ /* 0x000fe20007ffe0c0 */
[----:B------:R-:W-:Y:S01]  /*3780*/  IMAD.U32 R0, RZ, RZ, UR22 ;  /* 0x00000016ff007e24 */ /* 0x000fe2000f8e00ff */
[----:B------:R-:W4:Y:S01]  /*3790*/  LDL R4, [R1+0x4] ;  /* 0x0000040001047983 */ /* 0x000f220000100800 */
[----:B------:R-:W-:Y:S01]  /*37a0*/  CS2R R32, SRZ ;  /* 0x0000000000207805 */ /* 0x000fe2000001ff00 */
[----:B------:R-:W-:Y:S01]  /*37b0*/  UMOV UR5, URZ ;  /* 0x0000003f00057c82 */ /* 0x000fe20008000000 */
[----:B------:R-:W-:Y:S01]  /*37c0*/  UISETP.GE.AND UP0, UPT, UR14, UR9, UPT ;  /* 0x000000090e00728c */ /* 0x000fe2000bf06270 */
[----:B------:R2:W1:Y:S04]  /*37d0*/  LDSM.16.M88.4 R160, [R192+0x1000] ;  /* 0x00100000c0a0783b */ /* 0x0004680000000200 */
[----:B------:R2:W1:Y:S01]  /*37e0*/  LDSM.16.M88.4 R176, [R192+0x2000] ;  /* 0x00200000c0b0783b */ /* 0x0004620000000200 */
[----:B------:R-:W-:-:S03]  /*37f0*/  @UP1 UMOV UR5, UR15 ;  /* 0x0000000f00051c82 */ /* 0x000fc60008000000 */
[----:B------:R-:W1:Y:S01]  /*3800*/  LDSM.16.M88.4 R192, [R192+0x3000] ;  /* 0x00300000c0c0783b */ /* 0x000e620000000200 */
[----:B----4-:R-:W-:-:S05]  /*3810*/  IMAD R0, R0, 0x20, R4 ;  /* 0x0000002000007824 */ /* 0x010fca00078e0204 */
[----:B------:R-:W-:-:S05]  /*3820*/  IADD3 R0, R44, -UR38, -R0 ;  /* 0x800000262c007c10 */ /* 0x000fca000fffe800 */
[----:B------:R-:W-:-:S05]  /*3830*/  VIADD R0, R0, UR9 ;  /* 0x0000000900007c36 */ /* 0x000fca0008000000 */
[----:B-1-3--:R2:W-:Y:S02]  /*3840*/  STL [R1], R0 ;  /* 0x0000000001007387 */ /* 0x00a5e40000100800 */
.L_x_211:
[----:B------:R-:W0:Y:S01]  /*3850*/  LDGDEPBAR ;  /* 0x00000000000079af */ /* 0x000e220000000000 */
[----:B--2---:R-:W-:Y:S01]  /*3860*/  LEA R0, R234, UR4, 0x1 ;  /* 0x00000004ea007c11 */ /* 0x004fe2000f8e08ff */
[----:B------:R-:W-:Y:S01]  /*3870*/  UISETP.GE.AND UP3, UPT, UR8, 0x1, UPT ;  /* 0x000000010800788c */ /* 0x000fe2000bf66270 */
[----:B------:R-:W-:Y:S01]  /*3880*/  PLOP3.LUT P2, PT, PT, PT, UP0, 0x80, 0x0 ;  /* 0x000000000000781c */ /* 0x000fe20003f4f008 */
[----:B------:R-:W2:Y:S01]  /*3890*/  LDL R69, [R1] ;  /* 0x0000000001457983 */ /* 0x000ea20000100800 */
[----:B------:R-:W-:Y:S02]  /*38a0*/  PLOP3.LUT P1, PT, PT, PT, UP0, 0x80, 0x0 ;  /* 0x000000000000781c */ /* 0x000fe40003f2f008 */
[----:B------:R-:W-:Y:S01]  /*38b0*/  PLOP3.LUT P3, PT, PT, PT, UP0, 0x80, 0x0 ;  /* 0x000000000000781c */ /* 0x000fe20003f6f008 */
[----:B------:R-:W3:Y:S01]  /*38c0*/  LDL R68, [R1+0x4] ;  /* 0x0000040001447983 */ /* 0x000ee20000100800 */
[----:B------:R-:W-:Y:S04]  /*38d0*/  DEPBAR.LE SB0, 0x0 ;  /* 0x000080000000791a */ /* 0x000fe80000000000 */
[----:B------:R-:W-:Y:S06]  /*38e0*/  BAR.SYNC.DEFER_BLOCKING 0x0 ;  /* 0x0000000000007b1d */ /* 0x000fec0000010000 */
[----:B-1----:R-:W-:Y:S04]  /*38f0*/  LDSM.16.M88.4 R8, [R2] ;  /* 0x000000000208783b */ /* 0x002fe80000000200 */
[----:B------:R-:W1:Y:S04]  /*3900*/  LDSM.16.M88.4 R44, [R0+0x10000] ;  /* 0x01000000002c783b */ /* 0x000e680000000200 */
[----:B------:R-:W-:Y:S04]  /*3910*/  LDSM.16.M88.4 R48, [R224] ;  /* 0x00000000e030783b */ /* 0x000fe80000000200 */
[----:B------:R-:W4:Y:S04]  /*3920*/  LDSM.16.M88.4 R52, [R229+-0x4000] ;  /* 0xffc00000e534783b */ /* 0x000f280000000200 */
[----:B------:R-:W-:Y:S04]  /*3930*/  LDSM.16.M88.4 R56, [R228] ;  /* 0x00000000e438783b */ /* 0x000fe80000000200 */
[----:B------:R-:W4:Y:S04]  /*3940*/  LDSM.16.M88.4 R60, [R230+-0x4000] ;  /* 0xffc00000e63c783b */ /* 0x000f280000000200 */
[----:B------:R-:W-:Y:S01]  /*3950*/  LDSM.16.M88.4 R64, [R231+-0x4000] ;  /* 0xffc00000e740783b */ /* 0x000fe20000000200 */
[C---:B-1----:R-:W-:Y:S06]  /*3960*/  HMMA.16816.F32.BF16 R4, R8.reuse, R44, RZ ;  /* 0x0000002c0804723c */ /* 0x042fec00000418ff */
[----:B------:R-:W-:Y:S01]  /*3970*/  HMMA.16816.F32.BF16 R8, R8, R46, RZ ;  /* 0x0000002e0808723c */ /* 0x000fe200000418ff */
[----:B------:R-:W1:Y:S11]  /*3980*/  LDSM.16.M88.4 R44, [R227] ;  /* 0x00000000e32c783b */ /* 0x000e760000000200 */
[----:B------:R-:W-:Y:S06]  /*3990*/  @!UPT UIADD3 URZ, URZ, URZ, URZ ;  /* 0x0000003f3f3ff290 */ /* 0x000fec000fffe03f */
[C---:B----4-:R-:W-:Y:S06]  /*39a0*/  HMMA.16816.F32.BF16 R4, R48.reuse, R52, R4 ;  /* 0x000000343004723c */ /* 0x050fec0000041804 */
[----:B------:R-:W-:Y:S01]  /*39b0*/  HMMA.16816.F32.BF16 R8, R48, R54, R8 ;  /* 0x000000363008723c */ /* 0x000fe20000041808 */
[----:B------:R-:W-:Y:S04]  /*39c0*/  LDSM.16.M88.4 R48, [R2+0x2000] ;  /* 0x002000000230783b */ /* 0x000fe80000000200 */
[----:B------:R-:W4:Y:S11]  /*39d0*/  LDSM.16.M88.4 R52, [R0+0x11000] ;  /* 0x011000000034783b */ /* 0x000f360000000200 */
[----:B------:R-:W-:Y:S02]  /*39e0*/  @!UPT UIADD3 URZ, URZ, URZ, URZ ;  /* 0x0000003f3f3ff290 */ /* 0x000fe4000fffe03f */
[C---:B------:R-:W-:Y:S06]  /*39f0*/  HMMA.16816.F32.BF16 R4, R56.reuse, R60, R4 ;  /* 0x0000003c3804723c */ /* 0x040fec0000041804 */
        /* <DEDUP_REMOVED lines=9> */
[C---:B----4-:R-:W-:Y:S06]  /*3a90*/  HMMA.16816.F32.BF16 R4, R48.reuse, R52, R4 ;  /* 0x000000343004723c */ /* 0x050fec0000041804 */
[----:B------:R-:W-:Y:S01]  /*3aa0*/  HMMA.16816.F32.BF16 R8, R48, R54, R8 ;  /* 0x000000363008723c */ /* 0x000fe20000041808 */
[----:B------:R-:W-:Y:S04]  /*3ab0*/  LDSM.16.M88.4 R48, [R227+0x2000] ;  /* 0x00200000e330783b */ /* 0x000fe80000000200 */
[----:B------:R-:W4:Y:S11]  /*3ac0*/  LDSM.16.M88.4 R52, [R231+-0x3000] ;  /* 0xffd00000e734783b */ /* 0x000f360000000200 */
[----:B------:R-:W-:Y:S02]  /*3ad0*/  @!UPT UIADD3 URZ, URZ, URZ, URZ ;  /* 0x0000003f3f3ff290 */ /* 0x000fe4000fffe03f */
[C---:B------:R-:W-:Y:S06]  /*3ae0*/  HMMA.16816.F32.BF16 R4, R56.reuse, R60, R4 ;  /* 0x0000003c3804723c */ /* 0x040fec0000041804 */
        /* <DEDUP_REMOVED lines=17> */
[----:B------:R-:W3:Y:S11]  /*3c00*/  LDSM.16.M88.4 R60, [R231+-0x2000] ;  /* 0xffe00000e73c783b */ /* 0x000ef60000000200 */
[----:B------:R-:W-:Y:S02]  /*3c10*/  @!UPT UIADD3 URZ, URZ, URZ, URZ ;  /* 0x0000003f3f3ff290 */ /* 0x000fe4000fffe03f */
[C---:B-1----:R-:W-:Y:S06]  /*3c20*/  HMMA.16816.F32.BF16 R4, R44.reuse, R64, R4 ;  /* 0x000000402c04723c */ /* 0x042fec0000041804 */
[----:B------:R-:W-:Y:S01]  /*3c30*/  HMMA.16816.F32.BF16 R8, R44, R66, R8 ;  /* 0x000000422c08723c */ /* 0x000fe20000041808 */
[----:B------:R1:W-:Y:S04]  /*3c40*/  LDSM.16.M88.4 R64, [R0+0x13000] ;  /* 0x013000000040783b */ /* 0x0003e80000000200 */
[----:B------:R-:W3:Y:S11]  /*3c50*/  LDSM.16.M88.4 R44, [R2+0x6000] ;  /* 0x00600000022c783b */ /* 0x000ef60000000200 */
[----:B------:R-:W-:Y:S02]  /*3c60*/  @!UPT UIADD3 URZ, URZ, URZ, URZ ;  /* 0x0000003f3f3ff290 */ /* 0x000fe4000fffe03f */
[C---:B----4-:R-:W-:Y:S06]  /*3c70*/  HMMA.16816.F32.BF16 R4, R48.reuse, R52, R4 ;  /* 0x000000343004723c */ /* 0x050fec0000041804 */
[----:B------:R-:W-:Y:S01]  /*3c80*/  HMMA.16816.F32.BF16 R8, R48, R54, R8 ;  /* 0x000000363008723c */ /* 0x000fe20000041808 */
[----:B------:R-:W-:Y:S01]  /*3c90*/  LDSM.16.M88.4 R48, [R224+0x6000] ;  /* 0x00600000e030783b */ /* 0x000fe20000000200 */
[----:B-1----:R-:W-:Y:S03]  /*3ca0*/  IMAD.U32 R0, RZ, RZ, UR8 ;  /* 0x00000008ff007e24 */ /* 0x002fe6000f8e00ff */
[----:B------:R-:W1:Y:S01]  /*3cb0*/  LDSM.16.M88.4 R52, [R229+-0x1000] ;  /* 0xfff00000e534783b */ /* 0x000e620000000200 */
[----:B--2---:R-:W-:Y:S11]  /*3cc0*/  IMAD R0, R0, 0x40, R69 ;  /* 0x0000004000007824 */ /* 0x004ff600078e0245 */
[----:B------:R-:W-:Y:S01]  /*3cd0*/  @!UPT UIADD3 URZ, URZ, URZ, URZ ;  /* 0x0000003f3f3ff290 */ /* 0x000fe2000fffe03f */
[C---:B---3--:R-:W-:Y:S06]  /*3ce0*/  HMMA.16816.F32.BF16 R4, R56.reuse, R60, R4 ;  /* 0x0000003c3804723c */ /* 0x048fec0000041804 */
[----:B------:R-:W-:Y:S01]  /*3cf0*/  HMMA.16816.F32.BF16 R8, R56, R62, R8 ;  /* 0x0000003e3808723c */ /* 0x000fe20000041808 */
[----:B------:R-:W-:Y:S04]  /*3d00*/  LDSM.16.M88.4 R56, [R228+0x6000] ;  /* 0x00600000e438783b */ /* 0x000fe80000000200 */
[----:B------:R-:W2:Y:S11]  /*3d10*/  LDSM.16.M88.4 R60, [R230+-0x1000] ;  /* 0xfff00000e63c783b */ /* 0x000eb60000000200 */
[----:B------:R-:W-:Y:S02]  /*3d20*/  @!UPT UIADD3 URZ, URZ, URZ, URZ ;  /* 0x0000003f3f3ff290 */ /* 0x000fe4000fffe03f */
[C---:B------:R-:W-:Y:S06]  /*3d30*/  HMMA.16816.F32.BF16 R4, R44.reuse, R64, R4 ;  /* 0x000000402c04723c */ /* 0x040fec0000041804 */
[----:B------:R-:W-:Y:S01]  /*3d40*/  HMMA.16816.F32.BF16 R8, R44, R66, R8 ;  /* 0x000000422c08723c */ /* 0x000fe20000041808 */
[----:B------:R-:W-:Y:S04]  /*3d50*/  LDSM.16.M88.4 R44, [R227+0x6000] ;  /* 0x00600000e32c783b */ /* 0x000fe80000000200 */
[----:B------:R-:W3:Y:S11]  /*3d60*/  LDSM.16.M88.4 R64, [R231+-0x1000] ;  /* 0xfff00000e740783b */ /* 0x000ef60000000200 */
[----:B------:R-:W-:Y:S02]  /*3d70*/  @!UPT UIADD3 URZ, URZ, URZ, URZ ;  /* 0x0000003f3f3ff290 */ /* 0x000fe4000fffe03f */
[C---:B-1----:R-:W-:Y:S06]  /*3d80*/  HMMA.16816.F32.BF16 R4, R48.reuse, R52, R4 ;  /* 0x000000343004723c */ /* 0x042fec0000041804 */
[----:B------:R-:W-:Y:S07]  /*3d90*/  HMMA.16816.F32.BF16 R8, R48, R54, R8 ;  /* 0x000000363008723c */ /* 0x000fee0000041808 */
[----:B------:R-:W-:Y:S01]  /*3da0*/  VIADD R49, R0, 0x8 ;  /* 0x0000000800317836 */ /* 0x000fe20000000000 */
[----:B------:R-:W-:Y:S03]  /*3db0*/  IABS R48, R0 ;  /* 0x0000000000307213 */ /* 0x000fe60000000000 */
[----:B------:R-:W-:Y:S01]  /*3dc0*/  IMAD.U32 R50, RZ, RZ, UR22 ;  /* 0x00000016ff327e24 */ /* 0x000fe2000f8e00ff */
[----:B------:R-:W-:Y:S02]  /*3dd0*/  I2FP.F32.S32 R51, R48 ;  /* 0x0000003000337245 */ /* 0x000fe40000201400 */
[----:B------:R-:W-:Y:S01]  /*3de0*/  ISETP.GE.AND P0, PT, R49, RZ, PT ;  /* 0x000000ff3100720c */ /* 0x000fe20003f06270 */
[----:B------:R-:W-:Y:S02]  /*3df0*/  IMAD R48, R50, 0x20, R68 ;  /* 0x0000002032307824 */ /* 0x000fe400078e0244 */
[C---:B------:R-:W-:Y:S01]  /*3e00*/  VIADD R50, R0.reuse, 0xffffffff ;  /* 0xffffffff00327836 */ /* 0x040fe20000000000 */
[C---:B--2---:R-:W-:Y:S06]  /*3e10*/  HMMA.16816.F32.BF16 R4, R56.reuse, R60, R4 ;  /* 0x0000003c3804723c */ /* 0x044fec0000041804 */
[----:B------:R-:W-:Y:S05]  /*3e20*/  HMMA.16816.F32.BF16 R8, R56, R62, R8 ;  /* 0x0000003e3808723c */ /* 0x000fea0000041808 */
[----:B------:R-:W-:Y:S02]  /*3e30*/  @!P0 IADD3 R49, -R0, -0x8, RZ ;  /* 0xfffffff800318810 */ /* 0x000fe40007ffe1ff */
[----:B------:R-:W-:Y:S02]  /*3e40*/  @P2 ISETP.GE.AND P0, PT, R48, UR9, PT ;  /* 0x0000000930002c0c */ /* 0x000fe4000bf06270 */
[----:B------:R-:W-:Y:S02]  /*3e50*/  ISETP.GE.AND P2, PT, R50, RZ, PT ;  /* 0x000000ff3200720c */ /* 0x000fe40003f46270 */
[----:B------:R-:W-:Y:S07]  /*3e60*/  I2FP.F32.S32 R49, R49 ;  /* 0x0000003100317245 */ /* 0x000fee0000201400 */
[C---:B---3--:R-:W-:Y:S05]  /*3e70*/  HMMA.16816.F32.BF16 R4, R44.reuse, R64, R4 ;  /* 0x000000402c04723c */ /* 0x048fea0000041804 */
[----:B------:R-:W-:Y:S01]  /*3e80*/  @!P2 IADD3 R50, -R0, 0x1, RZ ;  /* 0x000000010032a810 */ /* 0x000fe20007ffe1ff */
[----:B------:R-:W-:Y:S01]  /*3e90*/  HMMA.16816.F32.BF16 R8, R44, R66, R8 ;  /* 0x000000422c08723c */ /* 0x000fe20000041808 */
[----:B------:R-:W-:Y:S04]  /*3ea0*/  PLOP3.LUT P2, PT, PT, PT, UP0, 0x80, 0x0 ;  /* 0x000000000000781c */ /* 0x000fe80003f4f008 */
[----:B------:R-:W-:Y:S02]  /*3eb0*/  I2FP.F32.S32 R50, R50 ;  /* 0x0000003200327245 */ /* 0x000fe40000201400 */
[----:B-----5:R-:W-:Y:S01]  /*3ec0*/  FMUL.FTZ R44, R244, 1.4426950216293334961 ;  /* 0x3fb8aa3bf42c7820 */ /* 0x020fe20000410000 */
[----:B------:R-:W-:Y:S10]  /*3ed0*/  FMUL.FTZ R46, R245, 1.4426950216293334961 ;  /* 0x3fb8aa3bf52e7820 */ /* 0x000ff40000410000 */
[----:B------:R-:W-:Y:S01]  /*3ee0*/  FFMA.FTZ R6, R49, -UR5, R6 ;  /* 0x8000000531067c23 */ /* 0x000fe20008010006 */
[----:B------:R-:W-:Y:S02]  /*3ef0*/  VIADD R49, R0, 0x7 ;  /* 0x0000000700317836 */ /* 0x000fe40000000000 */
[C---:B------:R-:W-:Y:S01]  /*3f00*/  FFMA.FTZ R4, R51.reuse, -UR5, R4 ;  /* 0x8000000533047c23 */ /* 0x040fe20008010004 */
[----:B------:R-:W-:Y:S01]  /*3f10*/  FFMA.FTZ R5, R50, -UR5, R5 ;  /* 0x8000000532057c23 */ /* 0x000fe20008010005 */
[----:B------:R-:W-:Y:S01]  /*3f20*/  @P1 FSEL R6, R6, -INF , !P0 ;  /* 0xff80000006061808 */ /* 0x000fe20004000000 */
[----:B------:R-:W-:Y:S01]  /*3f30*/  FFMA.FTZ R10, R51, -UR5, R10 ;  /* 0x80000005330a7c23 */ /* 0x000fe2000801000a */
[----:B------:R-:W-:Y:S01]  /*3f40*/  ISETP.GE.AND P1, PT, R49, RZ, PT ;  /* 0x000000ff3100720c */ /* 0x000fe20003f26270 */
[----:B------:R-:W-:Y:S01]  /*3f50*/  FFMA.FTZ R11, R50, -UR5, R11 ;  /* 0x80000005320b7c23 */ /* 0x000fe2000801000b */
[----:B------:R-:W-:Y:S02]  /*3f60*/  @P3 FSEL R4, R4, -INF , !P0 ;  /* 0xff80000004043808 */ /* 0x000fe40004000000 */
[----:B------:R-:W-:Y:S02]  /*3f70*/  PLOP3.LUT P0, PT, PT, PT, UP0, 0x80, 0x0 ;  /* 0x000000000000781c */ /* 0x000fe40003f0f008 */
[----:B------:R-:W-:Y:S07]  /*3f80*/  PLOP3.LUT P3, PT, PT, PT, UP0, 0x80, 0x0 ;  /* 0x000000000000781c */ /* 0x000fee0003f6f008 */
[----:B------:R-:W-:Y:S02]  /*3f90*/  @!P1 IADD3 R49, -R0, -0x7, RZ ;  /* 0xfffffff900319810 */ /* 0x000fe40007ffe1ff */
[----:B------:R-:W-:Y:S02]  /*3fa0*/  PLOP3.LUT P1, PT, PT, PT, UP0, 0x80, 0x0 ;  /* 0x000000000000781c */ /* 0x000fe40003f2f008 */
[----:B------:R-:W-:Y:S01]  /*3fb0*/  I2FP.F32.S32 R49, R49 ;  /* 0x0000003100317245 */ /* 0x000fe20000201400 */
[----:B------:R-:W-:Y:S04]  /*3fc0*/  @P0 VIADD R52, R48, 0x1 ;  /* 0x0000000130340836 */ /* 0x000fe80000000000 */
[----:B------:R-:W-:Y:S01]  /*3fd0*/  FFMA.FTZ R7, R49, -UR5, R7 ;  /* 0x8000000531077c23 */ /* 0x000fe20008010007 */
[----:B------:R-:W-:Y:S01]  /*3fe0*/  @P3 ISETP.GE.AND P0, PT, R52, UR9, PT ;  /* 0x0000000934003c0c */ /* 0x000fe2000bf06270 */
[----:B------:R-:W-:Y:S01]  /*3ff0*/  VIADD R49, R0, 0xfffffff8 ;  /* 0xfffffff800317836 */ /* 0x000fe20000000000 */
[----:B------:R-:W-:Y:S02]  /*4000*/  PLOP3.LUT P3, PT, PT, PT, UP3, 0x80, 0x0 ;  /* 0x000000000000781c */ /* 0x000fe40003f6f038 */
[----:B------:R-:W-:Y:S02]  /*4010*/  @P2 FSEL R5, R5, -INF , !P0 ;  /* 0xff80000005052808 */ /* 0x000fe40004000000 */
[----:B------:R-:W-:Y:S02]  /*4020*/  @P1 FSEL R7, R7, -INF , !P0 ;  /* 0xff80000007071808 */ /* 0x000fe40004000000 */
[----:B------:R-:W-:Y:S02]  /*4030*/  ISETP.GE.AND P2, PT, R49, RZ, PT ;  /* 0x000000ff3100720c */ /* 0x000fe40003f46270 */
[----:B------:R-:W-:Y:S02]  /*4040*/  PLOP3.LUT P1, PT, PT, PT, UP0, 0x80, 0x0 ;  /* 0x000000000000781c */ /* 0x000fe40003f2f008 */
[----:B------:R-:W-:Y:S04]  /*4050*/  FSETP.NEU.FTZ.AND P0, PT, R244, -INF , PT ;  /* 0xff800000f400780b */ /* 0x000fe80003f1d000 */
[----:B------:R-:W-:Y:S02]  /*4060*/  FSEL R44, R44, RZ, P0 ;  /* 0x000000ff2c2c7208 */ /* 0x000fe40000000000 */
[----:B------:R-:W-:Y:S03]  /*4070*/  PLOP3.LUT P0, PT, PT, PT, UP0, 0x80, 0x0 ;  /* 0x000000000000781c */ /* 0x000fe60003f0f008 */
[----:B------:R-:W-:Y:S01]  /*4080*/  @!P2 IADD3 R49, -R0, 0x8, RZ ;  /* 0x000000080031a810 */ /* 0x000fe20007ffe1ff */
[--C-:B------:R-:W-:Y:S01]  /*4090*/  FFMA.FTZ R4, R4, UR16, -R44.reuse ;  /* 0x0000001004047c23 */ /* 0x100fe2000801082c */
[----:B------:R-:W-:Y:S01]  /*40a0*/  @P1 VIADD R45, R48, 0x8 ;  /* 0x00000008302d1836 */ /* 0x000fe20000000000 */
[----:B------:R-:W-:Y:S01]  /*40b0*/  PLOP3.LUT P2, PT, PT, PT, UP0, 0x80, 0x0 ;  /* 0x000000000000781c */ /* 0x000fe20003f4f008 */
[----:B------:R-:W-:Y:S01]  /*40c0*/  FFMA.FTZ R5, R5, UR16, -R44 ;  /* 0x0000001005057c23 */ /* 0x000fe2000801082c */
[----:B------:R-:W-:Y:S01]  /*40d0*/  PLOP3.LUT P1, PT, PT, PT, UP0, 0x80, 0x0 ;  /* 0x000000000000781c */ /* 0x000fe20003f2f008 */
[----:B------:R1:W-:Y:S01]  /*40e0*/  MUFU.EX2 R60, R4 ;  /* 0x00000004003c7308 */ /* 0x0003e20000000800 */
[----:B------:R-:W-:Y:S03]  /*40f0*/  I2FP.F32.S32 R49, R49 ;  /* 0x0000003100317245 */ /* 0x000fe60000201400 */
[----:B------:R-:W-:Y:S01]  /*4100*/  @P0 ISETP.GE.AND P0, PT, R45, UR9, PT ;  /* 0x000000092d000c0c */ /* 0x000fe2000bf06270 */
[----:B------:R-:W-:Y:S02]  /*4110*/  VIADD R45, R0, 0xfffffff7 ;  /* 0xfffffff7002d7836 */ /* 0x000fe40000000000 */
[----:B------:R-:W-:Y:S03]  /*4120*/  FFMA.FTZ R8, R49, -UR5, R8 ;  /* 0x8000000531087c23 */ /* 0x000fe60008010008 */
[----:B------:R-:W2:Y:S02]  /*4130*/  MUFU.EX2 R59, R5 ;  /* 0x00000005003b7308 */ /* 0x000ea40000000800 */
[----:B------:R-:W-:Y:S02]  /*4140*/  @P2 FSEL R8, R8, -INF , !P0 ;  /* 0xff80000008082808 */ /* 0x000fe40004000000 */
[----:B------:R-:W-:Y:S02]  /*4150*/  @P1 FSEL R10, R10, -INF , !P0 ;  /* 0xff8000000a0a1808 */ /* 0x000fe40004000000 */
[----:B------:R-:W-:Y:S01]  /*4160*/  PLOP3.LUT P1, PT, PT, PT, UP0, 0x80, 0x0 ;  /* 0x000000000000781c */ /* 0x000fe20003f2f008 */
[----:B------:R-:W-:Y:S01]  /*4170*/  FFMA.FTZ R8, R8, UR16, -R44 ;  /* 0x0000001008087c23 */ /* 0x000fe2000801082c */
[----:B------:R-:W-:Y:S02]  /*4180*/  ISETP.GE.AND P2, PT, R45, RZ, PT ;  /* 0x000000ff2d00720c */ /* 0x000fe40003f46270 */
[----:B------:R-:W-:Y:S01]  /*4190*/  FSETP.NEU.FTZ.AND P0, PT, R245, -INF , PT ;  /* 0xff800000f500780b */ /* 0x000fe20003f1d000 */
[----:B------:R-:W-:Y:S03]  /*41a0*/  MUFU.EX2 R55, R8 ;  /* 0x0000000800377308 */ /* 0x000fe60000000800 */
[----:B-1----:R-:W-:Y:S02]  /*41b0*/  FSEL R4, R46, RZ, P0 ;  /* 0x000000ff2e047208 */ /* 0x002fe40000000000 */
[----:B------:R-:W-:Y:S03]  /*41c0*/  PLOP3.LUT P0, PT, PT, PT, UP0, 0x80, 0x0 ;  /* 0x000000000000781c */ /* 0x000fe60003f0f008 */
[----:B------:R-:W-:Y:S01]  /*41d0*/  @P1 VIADD R48, R48, 0x9 ;  /* 0x0000000930301836 */ /* 0x000fe20000000000 */
[----:B------:R-:W-:Y:S01]  /*41e0*/  PLOP3.LUT P1, PT, PT, PT, UP0, 0x80, 0x0 ;  /* 0x000000000000781c */ /* 0x000fe20003f2f008 */
[--C-:B------:R-:W-:Y:S01]  /*41f0*/  FFMA.FTZ R6, R6, UR16, -R4.reuse ;  /* 0x0000001006067c23 */ /* 0x100fe20008010804 */
[----:B------:R-:W-:Y:S01]  /*4200*/  @!P2 IADD3 R45, -R0, 0x9, RZ ;  /* 0x00000009002da810 */ /* 0x000fe20007ffe1ff */
[--C-:B------:R-:W-:Y:S01]  /*4210*/  FFMA.FTZ R7, R7, UR16, -R4.reuse ;  /* 0x0000001007077c23 */ /* 0x100fe20008010804 */
[----:B------:R-:W-:Y:S01]  /*4220*/  PLOP3.LUT P2, PT, PT, PT, UP0, 0x80, 0x0 ;  /* 0x000000000000781c */ /* 0x000fe20003f4f008 */
[----:B------:R2:W-:Y:S01]  /*4230*/  MUFU.EX2 R61, R6 ;  /* 0x00000006003d7308 */ /* 0x0005e20000000800 */
[----:B------:R-:W-:Y:S01]  /*4240*/  I2FP.F32.S32 R45, R45 ;  /* 0x0000002d002d7245 */ /* 0x000fe20000201400 */
[--C-:B------:R-:W-:Y:S02]  /*4250*/  FFMA.FTZ R10, R10, UR16, -R4.reuse ;  /* 0x000000100a0a7c23 */ /* 0x100fe40008010804 */
[----:B------:R-:W-:Y:S02]  /*4260*/  @P0 ISETP.GE.AND P0, PT, R48, UR9, PT ;  /* 0x0000000930000c0c */ /* 0x000fe4000bf06270 */
[----:B------:R-:W-:Y:S02]  /*4270*/  FFMA.FTZ R9, R45, -UR5, R9 ;  /* 0x800000052d097c23 */ /* 0x000fe40008010009 */
[----:B------:R-:W-:Y:S02]  /*4280*/  @P1 FSEL R11, R11, -INF , !P0 ;  /* 0xff8000000b0b1808 */ /* 0x000fe40004000000 */
[----:B------:R-:W1:Y:S02]  /*4290*/  MUFU.EX2 R58, R7 ;  /* 0x00000007003a7308 */ /* 0x000e640000000800 */
[----:B------:R-:W-:Y:S01]  /*42a0*/  @P2 FSEL R9, R9, -INF , !P0 ;  /* 0xff80000009092808 */ /* 0x000fe20004000000 */
[----:B------:R-:W-:Y:S01]  /*42b0*/  FFMA.FTZ R4, R11, UR16, -R4 ;  /* 0x000000100b047c23 */ /* 0x000fe20008010804 */
[----:B------:R-:W-:Y:S03]  /*42c0*/  IADD3 R52, P0, R247, UR13, RZ ;  /* 0x0000000df7347c10 */ /* 0x000fe6000ff1e0ff */
[----:B------:R-:W-:Y:S03]  /*42d0*/  FFMA.FTZ R44, R9, UR16, -R44 ;  /* 0x00000010092c7c23 */ /* 0x000fe6000801082c */
[----:B------:R-:W-:Y:S01]  /*42e0*/  MUFU.EX2 R54, R4 ;  /* 0x0000000400367308 */ /* 0x000fe20000000800 */
[----:B--2---:R-:W-:Y:S02]  /*42f0*/  F2FP.BF16.F32.PACK_AB R6, R59, R60 ;  /* 0x0000003c3b06723e */ /* 0x004fe400000010ff */
[----:B------:R-:W-:Y:S03]  /*4300*/  IADD3.X R53, R246, UR12, RZ, P0, !PT ;  /* 0x0000000cf6357c10 */ /* 0x000fe600087fe4ff */
[----:B------:R-:W-:Y:S04]  /*4310*/  STS [R249+0x15000], R6 ;  /* 0x01500006f9007388 */ /* 0x000fe80000000800 */
[----:B------:R-:W2:Y:S01]  /*4320*/  MUFU.EX2 R57, R44 ;  /* 0x0000002c00397308 */ /* 0x000ea20000000800 */
[----:B-1----:R-:W-:Y:S05]  /*4330*/  F2FP.BF16.F32.PACK_AB R5, R58, R61 ;  /* 0x0000003d3a05723e */ /* 0x002fea00000010ff */
[----:B------:R-:W-:Y:S04]  /*4340*/  STS [R252+0x15000], R5 ;  /* 0x01500005fc007388 */ /* 0x000fe80000000800 */
[----:B------:R-:W1:Y:S01]  /*4350*/  MUFU.EX2 R56, R10 ;  /* 0x0000000a00387308 */ /* 0x000e620000000800 */
[----:B--2---:R-:W-:Y:S05]  /*4360*/  F2FP.BF16.F32.PACK_AB R4, R57, R55 ;  /* 0x000000373904723e */ /* 0x004fea00000010ff */
        /* <DEDUP_REMOVED lines=76> */
[C---:B------:R-:W-:Y:S01]  /*4830*/  FADD.FTZ R0, -R52.reuse, R7 ;  /* 0x0000000734007221 */ /* 0x040fe20000010100 */
        /* <DEDUP_REMOVED lines=132> */
.L_x_209:
        /* <DEDUP_REMOVED lines=385> */
.L_x_210:
        /* <DEDUP_REMOVED lines=145> */
.L_x_212:
[----:B------:R-:W-:Y:S01]  /*71a0*/  @UP0 UIADD3 UR5, UR18, UR23, URZ ;  /* 0x0000001712050290 */ /* 0x000fe2000fffe03f */
[----:B------:R-:W-:-:S03]  /*71b0*/  @UP0 ULDC.64 UR12, c[0x0][0x458] ;  /* 0x00011600000c0ab9 */ /* 0x000fc60000000a00 */
[----:B------:R-:W-:Y:S02]  /*71c0*/  @UP0 UIMAD.WIDE.U32 UR10, UR5, UR12, URZ ;  /* 0x0000000c050a02a5 */ /* 0x000fe4000f8e003f */
[----:B------:R-:W-:-:S04]  /*71d0*/  @UP0 UIMAD UR5, UR5, UR13, URZ ;  /* 0x0000000d050502a4 */ /* 0x000fc8000f8e023f */
[----:B------:R-:W-:Y:S01]  /*71e0*/  @UP0 UIADD3 UR11, UR11, UR5, URZ ;  /* 0x000000050b0b0290 */ /* 0x000fe2000fffe03f */
        /* <DEDUP_REMOVED lines=12> */
[----:B------:R-:W-:Y:S02]  /*72b0*/  UIADD3 UR11, UR11, UR5, URZ ;  /* 0x000000050b0b7290 */ /* 0x000fe4000fffe03f */
.L_x_213:
        /* <DEDUP_REMOVED lines=51> */
.L_x_215:
[----:B------:R-:W-:Y:S05]  /*75f0*/  BSYNC B0 ;  /* 0x0000000000007941 */ /* 0x000fea0003800000 */
.L_x_214:
        /* <DEDUP_REMOVED lines=33> */
.L_x_196:
        /* <DEDUP_REMOVED lines=23> */
.L_x_217:
[----:B------:R-:W-:Y:S01]  /*7980*/  @UP0 UIADD3 UR5, UR18, UR23, URZ ;  /* 0x0000001712050290 */ /* 0x000fe2000fffe03f */
[----:B-1----:R-:W-:Y:S01]  /*7990*/  SHF.R.S32.HI R10, RZ, 0x1f, R6 ;  /* 0x0000001fff0a7819 */ /* 0x002fe20000011406 */
[----:B------:R-:W-:Y:S02]  /*79a0*/  @UP0 ULDC.64 UR14, c[0x0][0x458] ;  /* 0x00011600000e0ab9 */ /* 0x000fe40000000a00 */
[----:B------:R-:W-:Y:S01]  /*79b0*/  @UP0 UIMAD.WIDE.U32 UR10, UR5, UR14, URZ ;  /* 0x0000000e050a02a5 */ /* 0x000fe2000f8e003f */
[----:B------:R-:W-:Y:S01]  /*79c0*/  LEA.HI R10, R10, R6, RZ, 0x3 ;  /* 0x000000060a0a7211 */ /* 0x000fe200078f18ff */
[----:B------:R-:W-:-:S03]  /*79d0*/  @UP0 UIMAD UR5, UR5, UR15, URZ ;  /* 0x0000000f050502a4 */ /* 0x000fc6000f8e023f */
[----:B------:R-:W-:Y:S01]  /*79e0*/  LOP3.LUT R0, R10, 0xfffffff8, RZ, 0xc0, !PT ;  /* 0xfffffff80a007812 */ /* 0x000fe200078ec0ff */
        /* <DEDUP_REMOVED lines=14> */
.L_x_218:
        /* <DEDUP_REMOVED lines=37> */
.L_x_220:
[----:B------:R-:W-:Y:S05]  /*7d20*/  BSYNC B0 ;  /* 0x0000000000007941 */ /* 0x000fea0003800000 */
.L_x_219:
        /* <DEDUP_REMOVED lines=27> */
.L_x_216:
[----:B------:R-:W-:Y:S05]  /*7ee0*/  BSYNC B1 ;  /* 0x0000000000017941 */ /* 0x000fea0003800000 */
.L_x_191:
[----:B------:R-:W-:Y:S02]  /*7ef0*/  ULDC UR5, c[0x0][0xc] ;  /* 0x0000030000057ab9 */ /* 0x000fe40000000800 */
[----:B------:R-:W-:-:S04]  /*7f00*/  UIADD3 UR22, UR5, UR22, URZ ;  /* 0x0000001605167290 */ /* 0x000fc8000fffe03f */
[----:B------:R-:W-:-:S06]  /*7f10*/  UISETP.GE.AND UP0, UPT, UR22, UR59, UPT ;  /* 0x0000003b1600728c */ /* 0x000fcc000bf06270 */
[----:B------:R-:W-:-:S13]  /*7f20*/  PLOP3.LUT P0, PT, PT, PT, UP0, 0x80, 0x0 ;  /* 0x000000000000781c */ /* 0x000fda0003f0f008 */
[----:B------:R-:W-:Y:S05]  /*7f30*/  @P0 BRA `(.L_x_221) ;  /* 0x0000000000040947 */ /* 0x000fea0003800000 */
[----:B------:R-:W-:Y:S05]  /*7f40*/  BRA `(.L_x_222) ;  /* 0xffffff8800dc7947 */ /* 0x000fea000383ffff */
.L_x_221:
[----:B------:R-:W-:Y:S05]  /*7f50*/  EXIT ;  /* 0x000000000000794d */ /* 0x000fea0003800000 */
.L_x_223:
        /* <DEDUP_REMOVED lines=10> */
.L_x_2026:


//--------------------- .text._ZN5flash44flash_bwd_dq_dk_dv_loop_seqk_parallel_kernelI23Flash_bwd_kernel_traitsILi256ELi64ELi32ELi8ELi4ELi1ELi2ELb1ELb1EN7cutlass10bfloat16_tE19Flash_kernel_traitsILi256ELi64ELi32ELi8ES3_EELb0ELb0ELb0ELb1ELb0ELb0ELb1EEEvNS_16Flash_bwd_paramsE --------------------------
	.section	.text._ZN5flash44flash_bwd_dq_dk_dv_loop_seqk_parallel_kernelI23Flash_bwd_kernel_traitsILi256ELi64ELi32ELi8ELi4ELi1ELi2ELb1ELb1EN7cutlass10bfloat16_tE19Flash_kernel_traitsILi256ELi64ELi32ELi8ES3_EELb0ELb0ELb0ELb1ELb0ELb0ELb1EEEvNS_16Flash_bwd_paramsE,"ax",@progbits
	.align	128
        .global         _ZN5flash44flash_bwd_dq_dk_dv_loop_seqk_parallel_kernelI23Flash_bwd_kernel_traitsILi256ELi64ELi32ELi8ELi4ELi1ELi2ELb1ELb1EN7cutlass10bfloat16_tE19Flash_kernel_traitsILi256ELi64ELi32ELi8ES3_EELb0ELb0ELb0ELb1ELb0ELb0ELb1EEEvNS_16Flash_bwd_paramsE
        .type           _ZN5flash44flash_bwd_dq_dk_dv_loop_seqk_parallel_kernelI23Flash_bwd_kernel_traitsILi256ELi64ELi32ELi8ELi4ELi1ELi2ELb1ELb1EN7cutlass10bfloat16_tE19Flash_kernel_traitsILi256ELi64ELi32ELi8ES3_EELb0ELb0ELb0ELb1ELb0ELb0ELb1EEEvNS_16Flash_bwd_paramsE,@function
        .size           _ZN5flash44flash_bwd_dq_dk_dv_loop_seqk_parallel_kernelI23Flash_bwd_kernel_traitsILi256ELi64ELi32ELi8ELi4ELi1ELi2ELb1ELb1EN7cutlass10bfloat16_tE19Flash_kernel_traitsILi256ELi64ELi32ELi8ES3_EELb0ELb0ELb0ELb1ELb0ELb0ELb1EEEvNS_16Flash_bwd_paramsE,(.L_x_2027 - _ZN5flash44flash_bwd_dq_dk_dv_loop_seqk_parallel_kernelI23Flash_bwd_kernel_traitsILi256ELi64ELi32ELi8ELi4ELi1ELi2ELb1ELb1EN7cutlass10bfloat16_tE19Flash_kernel_traitsILi256ELi64ELi32ELi8ES3_EELb0ELb0ELb0ELb1ELb0ELb0ELb1EEEvNS_16Flash_bwd_paramsE)
        .other          _ZN5flash44flash_bwd_dq_dk_dv_loop_seqk_parallel_kernelI23Flash_bwd_kernel_traitsILi256ELi64ELi32ELi8ELi4ELi1ELi2ELb1ELb1EN7cutlass10bfloat16_tE19Flash_kernel_traitsILi256ELi64ELi32ELi8ES3_EELb0ELb0ELb0ELb1ELb0ELb0ELb1EEEvNS_16Flash_bwd_paramsE,@"STO_CUDA_ENTRY STV_DEFAULT"
_ZN5flash44flash_bwd_dq_dk_dv_loop_seqk_parallel_kernelI23Flash_bwd_kernel_traitsILi256ELi64ELi32ELi8ELi4ELi1ELi2ELb1ELb1EN7cutlass10bfloat16_tE19Flash_kernel_traitsILi256ELi64ELi32ELi8ES3_EELb0ELb0ELb0ELb1ELb0ELb0ELb1EEEvNS_16Flash_bwd_paramsE:
.text._ZN5flash44flash_bwd_dq_dk_dv_loop_seqk_parallel_kernelI23Flash_bwd_kernel_traitsILi256ELi64ELi32ELi8ELi4ELi1ELi2ELb1ELb1EN7cutlass10bfloat16_tE19Flash_kernel_traitsILi256ELi64ELi32ELi8ES3_EELb0ELb0ELb0ELb1ELb0ELb0ELb1EEEvNS_16Flash_bwd_paramsE:
        /* <DEDUP_REMOVED lines=172> */
.L_x_256:
        /* <DEDUP_REMOVED lines=49> */
[----:B------:R-:W-:-:S04]  /*0dd0*/  @!UP3 UISETP.NE.AND.EX UP0, UPT, UR9, URZ, UPT, UP0 ;  /* 0x0000003f0900b28c */ /* 0x000fc8000bf05300 */
        /* <DEDUP_REMOVED lines=17> */
.L_x_224:
        /* <DEDUP_REMOVED lines=17> */
[----:B------:R-:W-:Y:S01]  /*1000*/  ULDC UR56, c[0x0][0x2d4] ;  /* 0x0000b50000387ab9 */ /* 0x000fe20000000800 */
[----:B------:R-:W-:-:S02]  /*1010*/  @!UP1 UIMAD UR5, UR55, UR10, URZ ;  /* 0x0000000a370592a4 */ /* 0x000fc4000f8e023f */
[----:B------:R-:W-:Y:S01]  /*1020*/  USHF.L.U64.HI UR19, UR46, 0x7, UR55 ;  /* 0x000000072e137899 */ /* 0x000fe20008010237 */
[----:B------:R-:W-:Y:S01]  /*1030*/  ULDC.64 UR26, c[0x0][0x240] ;  /* 0x00009000001a7ab9 */ /* 0x000fe20000000a00 */
[----:B------:R-:W-:Y:S01]  /*1040*/  USHF.R.S32.HI UR35, URZ, 0x1f, UR56 ;  /* 0x0000001f3f237899 */ /* 0x000fe20008011438 */
[----:B------:R-:W-:Y:S01]  /*1050*/  ULDC.U8 UR31, c[0x0][0x480] ;  /* 0x00012000001f7ab9 */ /* 0x000fe20000000000 */
[----:B------:R-:W-:Y:S01]  /*1060*/  ULDC.U8 UR30, c[0x0][0x3d8] ;  /* 0x0000f600001e7ab9 */ /* 0x000fe20000000000 */
[----:B-1----:R-:W-:Y:S01]  /*1070*/  IABS R7, R8 ;  /* 0x0000000800077213 */ /* 0x002fe20000000000 */
[----:B------:R-:W-:Y:S01]  /*1080*/  UIMAD.WIDE.U32 UR14, UR18, UR26, URZ ;  /* 0x0000001a120e72a5 */ /* 0x000fe2000f8e003f */
[----:B------:R-:W-:Y:S01]  /*1090*/  ISETP.NE.AND P3, PT, R8, RZ, PT ;  /* 0x000000ff0800720c */ /* 0x000fe20003f65270 */
[----:B------:R-:W-:Y:S01]  /*10a0*/  USEL UR36, UR19, URZ, UP2 ;  /* 0x0000003f13247287 */ /* 0x000fe20009000000 */
[----:B------:R-:W1:Y:S01]  /*10b0*/  I2F.RP R4, R7 ;  /* 0x0000000700047306 */ /* 0x000e620000209400 */
[----:B------:R-:W-:-:S02]  /*10c0*/  UISETP.NE.AND UP4, UPT, UR31, URZ, UPT ;  /* 0x0000003f1f00728c */ /* 0x000fc4000bf85270 */
[----:B------:R-:W-:Y:S02]  /*10d0*/  UISETP.NE.AND UP3, UPT, UR30, URZ, UPT ;  /* 0x0000003f1e00728c */ /* 0x000fe4000bf65270 */
[----:B--2---:R-:W-:Y:S01]  /*10e0*/  UIMAD.WIDE.U32 UR32, UR8, UR12, URZ ;  /* 0x0000000c082072a5 */ /* 0x004fe2000f8e003f */
[----:B------:R-:W-:Y:S01]  /*10f0*/  @UP0 ULDC.64 UR30, c[0x0][0x248] ;  /* 0x00009200001e0ab9 */ /* 0x000fe20000000a00 */
[----:B------:R-:W-:Y:S02]  /*1100*/  USEL UR41, UR16, UR14, !UP1 ;  /* 0x0000000e10297287 */ /* 0x000fe4000c800000 */
[----:B------:R-:W-:Y:S02]  /*1110*/  UIMAD UR51, UR8, UR13, UR33 ;  /* 0x0000000d083372a4 */ /* 0x000fe4000f8e0221 */
[----:B------:R-:W-:Y:S02]  /*1120*/  @!UP1 UIMAD UR33, UR46, UR11, UR5 ;  /* 0x0000000b2e2192a4 */ /* 0x000fe4000f8e0205 */
[----:B------:R-:W-:Y:S01]  /*1130*/  UIADD3 UR5, UR39, 0x3f, URZ ;  /* 0x0000003f27057890 */ /* 0x000fe2000fffe03f */
[----:B-1----:R-:W1:Y:S01]  /*1140*/  MUFU.RCP R4, R4 ;  /* 0x0000000400047308 */ /* 0x002e620000001000 */
[----:B------:R-:W-:-:S02]  /*1150*/  USHF.L.U32 UR8, UR46, 0x7, URZ ;  /* 0x000000072e087899 */ /* 0x000fc4000800063f */
[----:B------:R-:W-:Y:S01]  /*1160*/  USHF.R.S32.HI UR21, URZ, 0x1f, UR5 ;  /* 0x0000001f3f157899 */ /* 0x000fe20008011405 */
[----:B------:R-:W-:Y:S01]  /*1170*/  @UP1 ULDC.64 UR12, c[0x0][0x420] ;  /* 0x00010800000c1ab9 */ /* 0x000fe20000000a00 */
[----:B------:R-:W-:Y:S02]  /*1180*/  USEL UR34, UR8, URZ, UP2 ;  /* 0x0000003f08227287 */ /* 0x000fe40009000000 */
[----:B------:R-:W-:Y:S02]  /*1190*/  @UP0 UIADD3 UR8, UR20, UR23, URZ ;  /* 0x0000001714080290 */ /* 0x000fe4000fffe03f */
[----:B------:R-:W-:Y:S02]  /*11a0*/  @UP1 UIMAD.WIDE.U32 UR44, UR18, UR12, URZ ;  /* 0x0000000c122c12a5 */ /* 0x000fe4000f8e003f */
[----:B------:R-:W-:Y:S02]  /*11b0*/  ULEA.HI UR19, UR21, UR5, URZ, 0x6 ;  /* 0x0000000515137291 */ /* 0x000fe4000f8f303f */
[----:B------:R-:W-:-:S02]  /*11c0*/  UIMAD UR5, UR35, UR46, URZ ;  /* 0x0000002e230572a4 */ /* 0x000fc4000f8e023f */
[----:B------:R-:W-:Y:S01]  /*11d0*/  UIADD3 UR38, UR17, UR25, URZ ;  /* 0x0000001911267290 */ /* 0x000fe2000fffe03f */
[----:B-1----:R-:W-:Y:S01]  /*11e0*/  VIADD R4, R4, 0xffffffe ;  /* 0x0ffffffe04047836 */ /* 0x002fe20000000000 */
[----:B------:R-:W-:Y:S01]  /*11f0*/  ULDC UR58, c[0x0][0x2dc] ;  /* 0x0000b700003a7ab9 */ /* 0x000fe20000000800 */
[----:B------:R-:W-:Y:S01]  /*1200*/  ULDC UR57, c[0x0][0x270] ;  /* 0x00009c0000397ab9 */ /* 0x000fe20000000800 */
[----:B------:R-:W-:Y:S01]  /*1210*/  @UP0 UIMAD.WIDE.U32 UR16, UR8, UR30, URZ ;  /* 0x0000001e081002a5 */ /* 0x000fe2000f8e003f */
[----:B------:R-:W1:Y:S01]  /*1220*/  F2I.FTZ.U32.TRUNC.NTZ R5, R4 ;  /* 0x0000000400057305 */ /* 0x000e62000021f000 */
[----:B------:R-:W-:Y:S02]  /*1230*/  @UP1 UIMAD UR40, UR18, UR13, UR45 ;  /* 0x0000000d122812a4 */ /* 0x000fe4000f8e022d */
[----:B------:R-:W-:Y:S02]  /*1240*/  @!UP1 UIMAD.WIDE.U32 UR42, UR46, UR10, URZ ;  /* 0x0000000a2e2a92a5 */ /* 0x000fe4000f8e003f */
[----:B------:R-:W-:-:S02]  /*1250*/  @UP0 UIMAD UR8, UR8, UR31, URZ ;  /* 0x0000001f080802a4 */ /* 0x000fc4000f8e023f */
[----:B------:R-:W-:Y:S02]  /*1260*/  UIMAD.WIDE UR10, UR58, UR57, URZ ;  /* 0x000000393a0a72a5 */ /* 0x000fe4000f8e023f */
[----:B------:R-:W-:Y:S02]  /*1270*/  UIMAD.WIDE.U32 UR12, UR46, UR56, URZ ;  /* 0x000000382e0c72a5 */ /* 0x000fe4000f8e003f */
[----:B------:R-:W-:Y:S02]  /*1280*/  UIMAD UR5, UR55, UR56, UR5 ;  /* 0x00000038370572a4 */ /* 0x000fe4000f8e0205 */
[----:B------:R-:W-:Y:S01]  /*1290*/  UIMAD UR24, UR18, UR27, URZ ;  /* 0x0000001b121872a4 */ /* 0x000fe2000f8e023f */
[----:B-1----:R-:W-:Y:S01]  /*12a0*/  IMAD.MOV R0, RZ, RZ, -R5 ;  /* 0x000000ffff007224 */ /* 0x002fe200078e0a05 */
[----:B------:R-:W-:Y:S01]  /*12b0*/  @UP0 UIADD3 UR48, UR17, UR8, URZ ;  /* 0x0000000811300290 */ /* 0x000fe2000fffe03f */
[----:B------:R-:W-:Y:S01]  /*12c0*/  IMAD.MOV.U32 R4, RZ, RZ, RZ ;  /* 0x000000ffff047224 */ /* 0x000fe200078e00ff */
[----:B------:R-:W-:Y:S01]  /*12d0*/  UIMAD UR8, UR11, UR12, URZ ;  /* 0x0000000c0b0872a4 */ /* 0x000fe2000f8e023f */
[----:B------:R-:W-:Y:S01]  /*12e0*/  IMAD R0, R0, R7, RZ ;  /* 0x0000000700007224 */ /* 0x000fe200078e02ff */
[----:B------:R-:W-:Y:S01]  /*12f0*/  UIADD3 UR5, UR13, UR5, URZ ;  /* 0x000000050d057290 */ /* 0x000fe2000fffe03f */
[----:B------:R-:W-:-:S02]  /*1300*/  ULDC UR37, c[0x0][0x2c4] ;  /* 0x0000b10000257ab9 */ /* 0x000fc40000000800 */
[----:B------:R-:W-:Y:S01]  /*1310*/  IMAD.HI.U32 R0, R5, R0, R4 ;  /* 0x0000000005007227 */ /* 0x000fe200078e0004 */
[----:B------:R-:W-:Y:S01]  /*1320*/  MOV R4, R6 ;  /* 0x0000000600047202 */ /* 0x000fe20000000f00 */
[----:B------:R-:W-:Y:S02]  /*1330*/  @UP1 UIADD3 UR38, UR15, UR24, URZ ;  /* 0x000000180f261290 */ /* 0x000fe4000fffe03f */
[----:B------:R-:W-:Y:S02]  /*1340*/  UIMAD.WIDE.U32 UR14, UR10, UR12, URZ ;  /* 0x0000000c0a0e72a5 */ /* 0x000fe4000f8e003f */
[----:B------:R-:W-:Y:S01]  /*1350*/  IMAD.HI.U32 R0, R0, R4, RZ ;  /* 0x0000000400007227 */ /* 0x000fe200078e00ff */
[----:B------:R-:W-:Y:S01]  /*1360*/  @UP0 UMOV UR47, UR16 ;  /* 0x00000010002f0c82 */ /* 0x000fe20008000000 */
[----:B------:R-:W-:Y:S02]  /*1370*/  UIMAD UR5, UR10, UR5, UR8 ;  /* 0x000000050a0572a4 */ /* 0x000fe4000f8e0208 */
[----:B------:R-:W-:Y:S01]  /*1380*/  IMAD.MOV R5, RZ, RZ, -R0 ;  /* 0x000000ffff057224 */ /* 0x000fe200078e0a00 */
[----:B------:R-:W-:-:S02]  /*1390*/  UIMAD.WIDE.U32 UR12, UR10, UR18, URZ ;  /* 0x000000120a0c72a5 */ /* 0x000fc4000f8e003f */
[----:B------:R-:W-:Y:S01]  /*13a0*/  @UP3 UIMAD UR16, UR46, UR37, URZ ;  /* 0x000000252e1032a4 */ /* 0x000fe2000f8e023f */
[C---:B------:R-:W-:Y:S01]  /*13b0*/  IMAD R4, R7.reuse, R5, R4 ;  /* 0x0000000507047224 */ /* 0x040fe200078e0204 */
[----:B------:R-:W-:Y:S02]  /*13c0*/  ULOP3.LUT UR8, UR19, 0xffffffc0, URZ, 0xc0, !UPT ;  /* 0xffffffc013087892 */ /* 0x000fe4000f8ec03f */
[----:B------:R-:W-:Y:S02]  /*13d0*/  UIADD3 UR49, UR15, UR5, URZ ;  /* 0x000000050f317290 */ /* 0x000fe4000fffe03f */
[----:B------:R-:W-:Y:S01]  /*13e0*/  ISETP.GT.U32.AND P0, PT, R7, R4, PT ;  /* 0x000000040700720c */ /* 0x000fe20003f04070 */
[----:B------:R-:W-:Y:S02]  /*13f0*/  USEL UR54, UR14, UR12, !UP1 ;  /* 0x0000000c0e367287 */ /* 0x000fe4000c800000 */
[----:B------:R-:W-:Y:S02]  /*1400*/  @UP3 USEL UR5, UR16, UR18, !UP1 ;  /* 0x0000001210053287 */ /* 0x000fe4000c800000 */
[----:B------:R-:W-:Y:S01]  /*1410*/  UIADD3 UR14, UR8, -0x40, URZ ;  /* 0xffffffc0080e7890 */ /* 0x000fe2000fffe03f */
[----:B------:R-:W-:Y:S01]  /*1420*/  @UP3 ULDC UR17, c[0x0][0x2e4] ;  /* 0x0000b90000113ab9 */ /* 0x000fe20000000800 */
[----:B------:R-:W-:-:S02]  /*1430*/  @!UP3 UIMAD UR12, UR46, UR57, UR53 ;  /* 0x000000392e0cb2a4 */ /* 0x000fc4000f8e0235 */
[----:B------:R-:W-:Y:S02]  /*1440*/  @UP3 UIMAD UR17, UR53, UR17, UR5 ;  /* 0x00000011351132a4 */ /* 0x000fe4000f8e0205 */
[----:B------:R-:W-:Y:S02]  /*1450*/  USHF.R.S32.HI UR35, URZ, 0x1f, UR14 ;  /* 0x0000001f3f237899 */ /* 0x000fe4000801140e */
[----:B------:R-:W-:Y:S01]  /*1460*/  @!P0 IMAD.IADD R4, R4, 0x1, -R7 ;  /* 0x0000000104048824 */ /* 0x000fe200078e0a07 */
[----:B------:R-:W-:Y:S01]  /*1470*/  UIADD3 UR5, UP2, UR14, UR34, URZ ;  /* 0x000000220e057290 */ /* 0x000fe2000ff5e03f */
[----:B------:R-:W-:Y:S01]  /*1480*/  @!P0 IADD3 R0, R0, 0x1, RZ ;  /* 0x0000000100008810 */ /* 0x000fe20007ffe0ff */
[----:B------:R-:W-:Y:S01]  /*1490*/  @UP0 UIADD3 UR29, UR20, UR23, URZ ;  /* 0x00000017141d0290 */ /* 0x000fe2000fffe03f */
[----:B------:R-:W-:Y:S01]  /*14a0*/  PLOP3.LUT P0, PT, PT, PT, UP0, 0x80, 0x0 ;  /* 0x000000000000781c */ /* 0x000fe20003f0f008 */
[----:B------:R-:W-:Y:S01]  /*14b0*/  UIADD3.X UR15, UR35, UR36, URZ, UP2, !UPT ;  /* 0x00000024230f7290 */ /* 0x000fe200097fe43f */
[----:B------:R-:W-:Y:S01]  /*14c0*/  ISETP.GE.U32.AND P1, PT, R4, R7, PT ;  /* 0x000000070400720c */ /* 0x000fe20003f26070 */
[----:B------:R-:W-:Y:S01]  /*14d0*/  UIMAD UR8, UR11, UR5, URZ ;  /* 0x000000050b0872a4 */ /* 0x000fe2000f8e023f */
[----:B------:R-:W-:Y:S01]  /*14e0*/  LOP3.LUT R4, R8, UR53, RZ, 0x3c, !PT ;  /* 0x0000003508047c12 */ /* 0x000fe2000f8e3cff */
[----:B------:R-:W-:Y:S01]  /*14f0*/  @!UP3 UIMAD UR17, UR12, UR37, URZ ;  /* 0x000000250c11b2a4 */ /* 0x000fe2000f8e023f */
[----:B------:R-:W-:-:S02]  /*1500*/  @UP0 ULDC.64 UR24, c[0x0][0x250] ;  /* 0x0000940000180ab9 */ /* 0x000fc40000000a00 */
[----:B------:R-:W-:Y:S01]  /*1510*/  ISETP.GE.AND P2, PT, R4, RZ, PT ;  /* 0x000000ff0400720c */ /* 0x000fe20003f46270 */
[----:B------:R-:W-:Y:S02]  /*1520*/  UIMAD.WIDE.U32 UR36, UR10, UR5, URZ ;  /* 0x000000050a2472a5 */ /* 0x000fe4000f8e003f */
[----:B------:R-:W-:Y:S02]  /*1530*/  UIMAD UR12, UR11, UR18, URZ ;  /* 0x000000120b0c72a4 */ /* 0x000fe4000f8e023f */
[----:B------:R-:W-:Y:S02]  /*1540*/  UIMAD UR5, UR10, UR15, UR8 ;  /* 0x0000000f0a0572a4 */ /* 0x000fe4000f8e0208 */
[----:B------:R-:W-:Y:S01]  /*1550*/  @UP0 UIMAD.WIDE.U32 UR10, UR29, UR24, URZ ;  /* 0x000000181d0a02a5 */ /* 0x000fe2000f8e003f */
[----:B------:R-:W-:Y:S01]  /*1560*/  @P1 VIADD R0, R0, 0x1 ;  /* 0x0000000100001836 */ /* 0x000fe20000000000 */
[----:B------:R-:W-:Y:S01]  /*1570*/  UIMAD UR50, UR53, UR58, URZ ;  /* 0x0000003a353272a4 */ /* 0x000fe2000f8e023f */
[----:B------:R-:W-:Y:S01]  /*1580*/  PLOP3.LUT P1, PT, PT, PT, UP3, 0x80, 0x0 ;  /* 0x000000000000781c */ /* 0x000fe20003f2f038 */
[----:B------:R-:W-:Y:S01]  /*1590*/  @UP0 UIMAD UR8, UR29, UR25, URZ ;  /* 0x000000191d0802a4 */ /* 0x000fe2000f8e023f */
[----:B------:R-:W-:Y:S01]  /*15a0*/  IMAD.MOV.U32 R21, RZ, RZ, R0 ;  /* 0x000000ffff157224 */ /* 0x000fe200078e0000 */
[----:B------:R-:W-:-:S02]  /*15b0*/  @!UP1 UIADD3 UR40, UR43, UR33, URZ ;  /* 0x000000212b289290 */ /* 0x000fc4000fffe03f */
[----:B------:R-:W-:Y:S02]  /*15c0*/  USEL UR52, UR32, URZ, UP4 ;  /* 0x0000003f20347287 */ /* 0x000fe4000a000000 */
[----:B------:R-:W-:Y:S01]  /*15d0*/  @UP1 UIADD3 UR49, UR13, UR12, URZ ;  /* 0x0000000c0d311290 */ /* 0x000fe2000fffe03f */
[----:B------:R-:W-:Y:S01]  /*15e0*/  @!P2 IADD3 R21, -R21, RZ, RZ ;  /* 0x000000ff1515a210 */ /* 0x000fe20007ffe1ff */
[----:B------:R-:W-:Y:S01]  /*15f0*/  USHF.R.S32.HI UR33, URZ, 0x1f, UR50 ;  /* 0x0000001f3f217899 */ /* 0x000fe20008011432 */
        /* <DEDUP_REMOVED lines=18> */
.L_x_226:
        /* <DEDUP_REMOVED lines=13> */
.L_x_227:
        /* <DEDUP_REMOVED lines=11> */
.L_x_228:
[----:B------:R-:W-:-:S04]  /*18a0*/  UIMAD UR5, UR46, UR57, UR53 ;  /* 0x000000392e0572a4 */ /* 0x000fc8000f8e0235 */
[----:B------:R-:W-:-:S12]  /*18b0*/  UIMAD UR5, UR5, UR56, URZ ;  /* 0x00000038050572a4 */ /* 0x000fd8000f8e023f */
.L_x_229:
        /* <DEDUP_REMOVED lines=10> */
[----:B------:R-:W-:-:S02]  /*1960*/  UIADD3 UR15, UR14, UR17, URZ ;  /* 0x000000110e0f7290 */ /* 0x000fc4000fffe03f */
[----:B------:R-:W-:Y:S01]  /*1970*/  PLOP3.LUT P2, PT, PT, PT, UP2, 0x80, 0x0 ;  /* 0x000000000000781c */ /* 0x000fe20003f4f028 */
[----:B------:R-:W-:Y:S01]  /*1980*/  UIMAD.WIDE UR10, UR10, 0x4, UR12 ;  /* 0x000000040a0a78a5 */ /* 0x000fe2000f8e020c */
[----:B------:R-:W-:Y:S01]  /*1990*/  ULDC.64 UR16, c[0x0][0x258] ;  /* 0x0000960000107ab9 */ /* 0x000fe20000000a00 */
[----:B------:R-:W-:Y:S01]  /*19a0*/  ULEA.HI.SX32 UR37, UR19, 0xffffffff, 0x1a ;  /* 0xffffffff13257891 */ /* 0x000fe2000f8fd23f */
[----:B------:R-:W-:Y:S01]  /*19b0*/  ULDC.64 UR12, c[0x0][0x428] ;  /* 0x00010a00000c7ab9 */ /* 0x000fe20000000a00 */
[----:B------:R-:W-:Y:S01]  /*19c0*/  UIMAD UR19, UR18, UR16, URZ ;  /* 0x00000010121372a4 */ /* 0x000fe2000f8e023f */
[----:B------:R-:W-:Y:S01]  /*19d0*/  IMAD.U32 R30, RZ, RZ, UR12 ;  /* 0x0000000cff1e7e24 */ /* 0x000fe2000f8e00ff */
[----:B------:R-:W-:Y:S01]  /*19e0*/  UIMAD UR18, UR18, UR12, URZ ;  /* 0x0000000c121272a4 */ /* 0x000fe2000f8e023f */
[----:B------:R-:W-:Y:S01]  /*19f0*/  ULDC.64 UR44, c[0x0][0x2b0] ;  /* 0x0000ac00002c7ab9 */ /* 0x000fe20000000a00 */
[----:B--2---:R-:W-:Y:S02]  /*1a00*/  IMAD R10, R8, UR35, RZ ;  /* 0x00000023080a7c24 */ /* 0x004fe4000f8e02ff */
[----:B------:R-:W-:-:S02]  /*1a10*/  UIMAD UR18, UR53, UR13, UR18 ;  /* 0x0000000d351272a4 */ /* 0x000fc4000f8e0212 */
        /* <DEDUP_REMOVED lines=28> */
[----:B------:R-:W-:Y:S01]  /*1be0*/  ULDC.64 UR32, c[0x0][0x400] ;  /* 0x0001000000207ab9 */ /* 0x000fe20000000a00 */
[----:B------:R-:W-:Y:S01]  /*1bf0*/  IADD3.X R7, R5, UR40, RZ, P0, !PT ;  /* 0x0000002805077c10 */ /* 0x000fe200087fe4ff */
[----:B------:R-:W-:Y:S01]  /*1c00*/  UIADD3.X UR5, UR51, UR5, UR49, UP1, UP0 ;  /* 0x0000000533057290 */ /* 0x000fe20008fe0431 */
[----:B------:R-:W-:Y:S01]  /*1c10*/  IADD3 R24, P0, R20, UR14, RZ ;  /* 0x0000000e14187c10 */ /* 0x000fe2000ff1e0ff */
[----:B------:R-:W-:Y:S01]  /*1c20*/  IMAD.SHL.U32 R10, R10, 0x2, RZ ;  /* 0x000000020a0a7824 */ /* 0x000fe200078e00ff */
        /* <DEDUP_REMOVED lines=99> */
.L_x_232:
[----:B------:R-:W-:Y:S05]  /*2260*/  BSYNC B0 ;  /* 0x0000000000007941 */ /* 0x000fea0003800000 */
.L_x_231:
        /* <DEDUP_REMOVED lines=67> */
.L_x_234:
[----:B------:R-:W-:Y:S05]  /*26a0*/  BSYNC B0 ;  /* 0x0000000000007941 */ /* 0x000fea0003800000 */
.L_x_233:
        /* <DEDUP_REMOVED lines=41> */
.L_x_236:
[----:B------:R-:W-:Y:S05]  /*2940*/  BSYNC B0 ;  /* 0x0000000000007941 */ /* 0x000fea0003800000 */
.L_x_235:
        /* <DEDUP_REMOVED lines=40> */
.L_x_238:
[----:B------:R-:W-:Y:S05]  /*2bd0*/  BSYNC B0 ;  /* 0x0000000000007941 */ /* 0x000fea0003800000 */
.L_x_237:
        /* <DEDUP_REMOVED lines=43> */
.L_x_240:
[----:B------:R-:W-:Y:S05]  /*2e90*/  BSYNC B0 ;  /* 0x0000000000007941 */ /* 0x000fea0003800000 */
.L_x_239:
        /* <DEDUP_REMOVED lines=59> */
.L_x_242:
[----:B------:R-:W-:Y:S05]  /*3250*/  BSYNC B0 ;  /* 0x0000000000007941 */ /* 0x000fea0003800000 */
.L_x_241:
        /* <DEDUP_REMOVED lines=15> */
[----:B------:R-:W-:Y:S01]  /*3350*/  @UP0 UIADD3 UR5, UR15, UR5, URZ ;  /* 0x000000050f050290 */ /* 0x000fe2000fffe03f */
[----:B-123--:R-:W-:Y:S01]  /*3360*/  IMAD.MOV.U32 R6, RZ, RZ, 0x20 ;  /* 0x00000020ff067424 */ /* 0x00efe200078e00ff */
[C---:B------:R-:W-:Y:S01]  /*3370*/  LOP3.LUT P2, RZ, R33.reuse, 0x4, RZ, 0xc0, !PT ;  /* 0x0000000421ff7812 */ /* 0x040fe2000784c0ff */
[----:B------:R-:W-:Y:S01]  /*3380*/  IMAD.MOV.U32 R192, RZ, RZ, 0x40 ;  /* 0x00000040ffc07424 */ /* 0x000fe200078e00ff */
[----:B------:R-:W-:Y:S01]  /*3390*/  @UP0 ULEA.HI.X UR17, UR14, UR17, UR5, 0x2, UP1 ;  /* 0x000000110e110291 */ /* 0x000fe200088f1405 */
[----:B------:R-:W-:Y:S01]  /*33a0*/  IMAD.U32 R4, RZ, RZ, UR16 ;  /* 0x00000010ff047e24 */ /* 0x000fe2000f8e00ff */
[----:B------:R-:W-:Y:S01]  /*33b0*/  LOP3.LUT P1, RZ, R33, 0x2, RZ, 0xc0, !PT ;  /* 0x0000000221ff7812 */ /* 0x000fe2000782c0ff */
[----:B------:R-:W-:Y:S01]  /*33c0*/  @UP0 ULDC UR5, c[0x0][0x2e8] ;  /* 0x0000ba0000050ab9 */ /* 0x000fe20000000800 */
[----:B------:R-:W-:Y:S01]  /*33d0*/  LEA R180, R234, UR4, 0x1 ;  /* 0x00000004eab47c11 */ /* 0x000fe2000f8e08ff */
[----:B------:R-:W-:Y:S01]  /*33e0*/  IMAD.SHL.U32 R247, R44, 0x4, RZ ;  /* 0x000000042cf77824 */ /* 0x000fe200078e00ff */
[----:B------:R-:W-:Y:S01]  /*33f0*/  CS2R R126, SRZ ;  /* 0x00000000007e7805 */ /* 0x000fe2000001ff00 */
[----:B------:R-:W-:Y:S01]  /*3400*/  IMAD.U32 R5, RZ, RZ, UR17 ;  /* 0x00000011ff057e24 */ /* 0x000fe2000f8e00ff */
[----:B------:R-:W1:Y:S01]  /*3410*/  @P0 MUFU.RCP R0, UR5 ;  /* 0x0000000500000d08 */ /* 0x000e620008001000 */
[----:B------:R-:W-:Y:S01]  /*3420*/  SEL R192, R192, 0xffffffc0, !P2 ;  /* 0xffffffc0c0c07807 */ /* 0x000fe20005000000 */
        /* <DEDUP_REMOVED lines=10> */
[----:B------:R-:W-:-:S02]  /*34d0*/  CS2R R124, SRZ ;  /* 0x00000000007c7805 */ /* 0x000fc4000001ff00 */
[----:B------:R-:W-:Y:S01]  /*34e0*/  CS2R R130, SRZ ;  /* 0x0000000000827805 */ /* 0x000fe2000001ff00 */
[----:B------:R-:W1:Y:S01]  /*34f0*/  @P0 LDG.E R4, desc[UR6][R4.64] ;  /* 0x0000000604040981 */ /* 0x000e62000c1e1900 */
[----:B------:R-:W-:Y:S02]  /*3500*/  CS2R R128, SRZ ;  /* 0x0000000000807805 */ /* 0x000fe4000001ff00 */
[----:B------:R-:W-:Y:S02]  /*3510*/  CS2R R122, SRZ ;  /* 0x00000000007a7805 */ /* 0x000fe4000001ff00 */
[----:B------:R-:W-:Y:S01]  /*3520*/  CS2R R120, SRZ ;  /* 0x0000000000787805 */ /* 0x000fe2000001ff00 */
[----:B------:R2:W1:Y:S01]  /*3530*/  LDSM.16.M88.4 R132, [R180+0x14000] ;  /* 0x01400000b484783b */ /* 0x0004620000000200 */
[----:B------:R-:W-:Y:S02]  /*3540*/  CS2R R118, SRZ ;  /* 0x0000000000767805 */ /* 0x000fe4000001ff00 */
[----:B------:R-:W-:-:S02]  /*3550*/  CS2R R116, SRZ ;  /* 0x0000000000747805 */ /* 0x000fc4000001ff00 */
[----:B------:R-:W-:Y:S01]  /*3560*/  CS2R R110, SRZ ;  /* 0x00000000006e7805 */ /* 0x000fe2000001ff00 */
[----:B------:R2:W1:Y:S01]  /*3570*/  LDSM.16.M88.4 R148, [R180+0x15000] ;  /* 0x01500000b494783b */ /* 0x0004620000000200 */
[----:B------:R-:W-:Y:S02]  /*3580*/  CS2R R108, SRZ ;  /* 0x00000000006c7805 */ /* 0x000fe4000001ff00 */
[----:B------:R-:W-:Y:S02]  /*3590*/  CS2R R114, SRZ ;  /* 0x0000000000727805 */ /* 0x000fe4000001ff00 */
[----:B------:R-:W-:Y:S01]  /*35a0*/  CS2R R112, SRZ ;  /* 0x0000000000707805 */ /* 0x000fe2000001ff00 */
[----:B------:R2:W1:Y:S01]  /*35b0*/  LDSM.16.M88.4 R164, [R180+0x16000] ;  /* 0x01600000b4a4783b */ /* 0x0004620000000200 */
[----:B------:R-:W-:Y:S02]  /*35c0*/  CS2R R106, SRZ ;  /* 0x00000000006a7805 */ /* 0x000fe4000001ff00 */
[----:B------:R-:W-:-:S02]  /*35d0*/  CS2R R104, SRZ ;  /* 0x0000000000687805 */ /* 0x000fc4000001ff00 */
[----:B------:R-:W-:Y:S01]  /*35e0*/  CS2R R102, SRZ ;  /* 0x0000000000667805 */ /* 0x000fe2000001ff00 */
[----:B------:R-:W1:Y:S01]  /*35f0*/  LDSM.16.M88.4 R180, [R180+0x17000] ;  /* 0x01700000b4b4783b */ /* 0x000e620000000200 */
        /* <DEDUP_REMOVED lines=27> */
[----:B------:R-:W-:Y:S01]  /*37b0*/  UMOV UR5, URZ ;  /* 0x0000003f00057c82 */ /* 0x000fe20008000000 */
[----:B------:R-:W-:-:S02]  /*37c0*/  UISETP.GE.AND UP1, UPT, UR14, UR9, UPT ;  /* 0x000000090e00728c */ /* 0x000fc4000bf26270 */
[----:B------:R2:W1:Y:S01]  /*37d0*/  LDSM.16.M88.4 R160, [R192+0x1000] ;  /* 0x00100000c0a0783b */ /* 0x0004620000000200 */
[----:B------:R-:W-:-:S03]  /*37e0*/  ULDC UR14, c[0x0][0x39c] ;  /* 0x0000e700000e7ab9 */ /* 0x000fc60000000800 */
[----:B------:R2:W1:Y:S01]  /*37f0*/  LDSM.16.M88.4 R176, [R192+0x2000] ;  /* 0x00200000c0b0783b */ /* 0x0004620000000200 */
[----:B------:R-:W-:-:S03]  /*3800*/  @UP0 UMOV UR5, UR15 ;  /* 0x0000000f00050c82 */ /* 0x000fc60008000000 */
[----:B------:R-:W1:Y:S01]  /*3810*/  LDSM.16.M88.4 R192, [R192+0x3000] ;  /* 0x00300000c0c0783b */ /* 0x000e620000000200 */
[----:B----4-:R-:W-:-:S05]  /*3820*/  IMAD R0, R0, 0x20, R4 ;  /* 0x0000002000007824 */ /* 0x010fca00078e0204 */
[----:B------:R-:W-:-:S05]  /*3830*/  IADD3 R0, R44, -UR39, -R0 ;  /* 0x800000272c007c10 */ /* 0x000fca000fffe800 */
[----:B------:R-:W-:-:S05]  /*3840*/  VIADD R0, R0, UR9 ;  /* 0x0000000900007c36 */ /* 0x000fca0008000000 */
[----:B-1-3--:R2:W-:Y:S02]  /*3850*/  STL [R1], R0 ;  /* 0x0000000001007387 */ /* 0x00a5e40000100800 */
.L_x_245:
        /* <DEDUP_REMOVED lines=69> */
[----:B-1----:R-:W-:Y:S03]  /*3cb0*/  MOV R0, UR8 ;  /* 0x0000000800007c02 */ /* 0x002fe60008000f00 */
[----:B------:R-:W1:Y:S01]  /*3cc0*/  LDSM.16.M88.4 R52, [R229+-0x1000] ;  /* 0xfff00000e534783b */ /* 0x000e620000000200 */
[----:B--2---:R-:W-:Y:S11]  /*3cd0*/  LEA R0, R0, R69, 0x6 ;  /* 0x0000004500007211 */ /* 0x004ff600078e30ff */
        /* <DEDUP_REMOVED lines=12> */
[----:B------:R-:W-:Y:S11]  /*3da0*/  HMMA.16816.F32.BF16 R8, R48, R54, R8 ;  /* 0x000000363008723c */ /* 0x000ff60000041808 */
[----:B------:R-:W-:Y:S07]  /*3db0*/  @!UPT UIADD3 URZ, URZ, URZ, URZ ;  /* 0x0000003f3f3ff290 */ /* 0x000fee000fffe03f */
[C---:B--2---:R-:W-:Y:S06]  /*3dc0*/  HMMA.16816.F32.BF16 R4, R56.reuse, R60, R4 ;  /* 0x0000003c3804723c */ /* 0x044fec0000041804 */
[----:B------:R-:W-:Y:S11]  /*3dd0*/  HMMA.16816.F32.BF16 R8, R56, R62, R8 ;  /* 0x0000003e3808723c */ /* 0x000ff60000041808 */
[----:B------:R-:W-:Y:S07]  /*3de0*/  @!UPT UIADD3 URZ, URZ, URZ, URZ ;  /* 0x0000003f3f3ff290 */ /* 0x000fee000fffe03f */
[C---:B---3--:R-:W-:Y:S06]  /*3df0*/  HMMA.16816.F32.BF16 R4, R44.reuse, R64, R4 ;  /* 0x000000402c04723c */ /* 0x048fec0000041804 */
[----:B------:R-:W-:Y:S11]  /*3e00*/  HMMA.16816.F32.BF16 R8, R44, R66, R8 ;  /* 0x000000422c08723c */ /* 0x000ff60000041808 */
[----:B------:R-:W-:Y:S07]  /*3e10*/  @!UPT UIADD3 URZ, URZ, URZ, URZ ;  /* 0x0000003f3f3ff290 */ /* 0x000fee000fffe03f */
[----:B------:R-:W-:Y:S01]  /*3e20*/  FMUL.FTZ R48, R4, UR14 ;  /* 0x0000000e04307c20 */ /* 0x000fe20008410000 */
[----:B------:R-:W-:Y:S01]  /*3e30*/  IADD3 R4, R0, 0x8, RZ ;  /* 0x0000000800047810 */ /* 0x000fe20007ffe0ff */
[----:B------:R-:W-:Y:S01]  /*3e40*/  FMUL.FTZ R5, R5, UR14 ;  /* 0x0000000e05057c20 */ /* 0x000fe20008410000 */
[----:B------:R-:W-:Y:S01]  /*3e50*/  FMUL.FTZ R7, R7, UR14 ;  /* 0x0000000e07077c20 */ /* 0x000fe20008410000 */
[----:B------:R1:W2:Y:S01]  /*3e60*/  MUFU.TANH R59, R48 ;  /* 0x00000030003b7308 */ /* 0x0002a20000002400 */
[----:B------:R-:W-:Y:S01]  /*3e70*/  ISETP.GE.AND P1, PT, R4, RZ, PT ;  /* 0x000000ff0400720c */ /* 0x000fe20003f26270 */
[----:B------:R-:W-:Y:S01]  /*3e80*/  FMUL.FTZ R8, R8, UR14 ;  /* 0x0000000e08087c20 */ /* 0x000fe20008410000 */
[----:B------:R-:W-:Y:S01]  /*3e90*/  FMUL.FTZ R10, R10, UR14 ;  /* 0x0000000e0a0a7c20 */ /* 0x000fe20008410000 */
[----:B------:R-:W-:Y:S01]  /*3ea0*/  FMUL.FTZ R9, R9, UR14 ;  /* 0x0000000e09097c20 */ /* 0x000fe20008410000 */
[----:B------:R-:W-:Y:S05]  /*3eb0*/  FMUL.FTZ R11, R11, UR14 ;  /* 0x0000000e0b0b7c20 */ /* 0x000fea0008410000 */
[----:B------:R-:W-:Y:S04]  /*3ec0*/  MUFU.TANH R57, R5 ;  /* 0x0000000500397308 */ /* 0x000fe80000002400 */
[----:B------:R-:W-:Y:S02]  /*3ed0*/  @!P1 IADD3 R4, -R0, -0x8, RZ ;  /* 0xfffffff800049810 */ /* 0x000fe40007ffe1ff */
[----:B------:R-:W-:Y:S01]  /*3ee0*/  PLOP3.LUT P1, PT, PT, PT, UP1, 0x80, 0x0 ;  /* 0x000000000000781c */ /* 0x000fe20003f2f018 */
[----:B-1----:R-:W-:Y:S01]  /*3ef0*/  FMUL.FTZ R48, R6, UR14 ;  /* 0x0000000e06307c20 */ /* 0x002fe20008410000 */
[----:B------:R-:W-:Y:S02]  /*3f00*/  IABS R6, R0 ;  /* 0x0000000000067213 */ /* 0x000fe40000000000 */
[----:B------:R-:W-:Y:S01]  /*3f10*/  MUFU.TANH R60, R7 ;  /* 0x00000007003c7308 */ /* 0x000fe20000002400 */
[----:B------:R-:W-:Y:S02]  /*3f20*/  I2FP.F32.S32 R4, R4 ;  /* 0x0000000400047245 */ /* 0x000fe40000201400 */
[----:B------:R-:W-:Y:S07]  /*3f30*/  I2FP.F32.S32 R51, R6 ;  /* 0x0000000600337245 */ /* 0x000fee0000201400 */
[----:B------:R1:W3:Y:S01]  /*3f40*/  MUFU.TANH R61, R48 ;  /* 0x00000030003d7308 */ /* 0x0002e20000002400 */
[----:B--2---:R-:W-:Y:S09]  /*3f50*/  FFMA.FTZ R49, R51, -UR5, R59 ;  /* 0x8000000533317c23 */ /* 0x004ff2000801003b */
[----:B------:R-:W-:Y:S10]  /*3f60*/  MUFU.TANH R54, R8 ;  /* 0x0000000800367308 */ /* 0x000ff40000002400 */
[----:B------:R-:W2:Y:S01]  /*3f70*/  MUFU.TANH R58, R10 ;  /* 0x0000000a003a7308 */ /* 0x000ea20000002400 */
[----:B-1----:R-:W-:Y:S02]  /*3f80*/  IMAD.U32 R48, RZ, RZ, UR22 ;  /* 0x00000016ff307e24 */ /* 0x002fe4000f8e00ff */
[----:B---3--:R-:W-:Y:S01]  /*3f90*/  FFMA.FTZ R50, R4, -UR5, R61 ;  /* 0x8000000504327c23 */ /* 0x008fe2000801003d */
[----:B------:R-:W-:Y:S02]  /*3fa0*/  VIADD R4, R0, 0x7 ;  /* 0x0000000700047836 */ /* 0x000fe40000000000 */
[----:B------:R-:W-:Y:S02]  /*3fb0*/  LEA R6, R48, R68, 0x5 ;  /* 0x0000004430067211 */ /* 0x000fe400078e28ff */
[----:B------:R-:W-:Y:S02]  /*3fc0*/  IADD3 R48, R0, -0x1, RZ ;  /* 0xffffffff00307810 */ /* 0x000fe40007ffe0ff */
[----:B------:R2:W1:Y:S01]  /*3fd0*/  MUFU.TANH R56, R9 ;  /* 0x0000000900387308 */ /* 0x0004620000002400 */
[C---:B------:R-:W-:Y:S02]  /*3fe0*/  @P0 ISETP.GE.AND P0, PT, R6.reuse, UR9, PT ;  /* 0x0000000906000c0c */ /* 0x040fe4000bf06270 */
[----:B------:R-:W-:Y:S02]  /*3ff0*/  @P1 IADD3 R5, R6, 0x1, RZ ;  /* 0x0000000106051810 */ /* 0x000fe40007ffe0ff */
[----:B------:R-:W-:Y:S02]  /*4000*/  @P2 FSEL R49, R49, -INF , !P0 ;  /* 0xff80000031312808 */ /* 0x000fe40004000000 */
[----:B------:R-:W-:Y:S03]  /*4010*/  ISETP.GE.AND P2, PT, R48, RZ, PT ;  /* 0x000000ff3000720c */ /* 0x000fe60003f46270 */
[----:B------:R-:W-:Y:S01]  /*4020*/  MUFU.TANH R55, R11 ;  /* 0x0000000b00377308 */ /* 0x000fe20000002400 */
[----:B------:R-:W-:Y:S02]  /*4030*/  @P3 FSEL R50, R50, -INF , !P0 ;  /* 0xff80000032323808 */ /* 0x000fe40004000000 */
[----:B------:R-:W-:Y:S02]  /*4040*/  ISETP.GE.AND P3, PT, R4, RZ, PT ;  /* 0x000000ff0400720c */ /* 0x000fe40003f66270 */
[----:B------:R-:W-:Y:S02]  /*4050*/  PLOP3.LUT P0, PT, PT, PT, UP1, 0x80, 0x0 ;  /* 0x000000000000781c */ /* 0x000fe40003f0f018 */
[----:B------:R-:W-:Y:S01]  /*4060*/  PLOP3.LUT P1, PT, PT, PT, UP1, 0x80, 0x0 ;  /* 0x000000000000781c */ /* 0x000fe20003f2f018 */
[----:B--2---:R-:W-:Y:S02]  /*4070*/  FFMA.FTZ R9, R51, -UR5, R58 ;  /* 0x8000000533097c23 */ /* 0x004fe4000801003a */
[C---:B------:R-:W-:Y:S02]  /*4080*/  @!P2 IADD3 R48, -R0.reuse, 0x1, RZ ;  /* 0x000000010030a810 */ /* 0x040fe40007ffe1ff */
[----:B------:R-:W-:Y:S02]  /*4090*/  PLOP3.LUT P2, PT, PT, PT, UP1, 0x80, 0x0 ;  /* 0x000000000000781c */ /* 0x000fe40003f4f018 */
[----:B------:R-:W-:Y:S02]  /*40a0*/  I2FP.F32.S32 R48, R48 ;  /* 0x0000003000307245 */ /* 0x000fe40000201400 */
[----:B------:R-:W-:Y:S02]  /*40b0*/  @!P3 IADD3 R4, -R0, -0x7, RZ ;  /* 0xfffffff90004b810 */ /* 0x000fe40007ffe1ff */
[----:B------:R-:W-:Y:S01]  /*40c0*/  @P0 ISETP.GE.AND P0, PT, R5, UR9, PT ;  /* 0x0000000905000c0c */ /* 0x000fe2000bf06270 */
[----:B------:R-:W-:Y:S01]  /*40d0*/  FFMA.FTZ R44, R48, -UR5, R57 ;  /* 0x80000005302c7c23 */ /* 0x000fe20008010039 */
[----:B------:R-:W-:Y:S01]  /*40e0*/  I2FP.F32.S32 R45, R4 ;  /* 0x00000004002d7245 */ /* 0x000fe20000201400 */
[----:B-----5:R-:W-:Y:S01]  /*40f0*/  FMUL.FTZ R5, R244, 1.4426950216293334961 ;  /* 0x3fb8aa3bf4057820 */ /* 0x020fe20000410000 */
[----:B------:R-:W-:Y:S02]  /*4100*/  IADD3 R4, R0, -0x8, RZ ;  /* 0xfffffff800047810 */ /* 0x000fe40007ffe0ff */
[----:B------:R-:W-:Y:S01]  /*4110*/  @P1 FSEL R44, R44, -INF , !P0 ;  /* 0xff8000002c2c1808 */ /* 0x000fe20004000000 */
[----:B------:R-:W-:Y:S01]  /*4120*/  FFMA.FTZ R45, R45, -UR5, R60 ;  /* 0x800000052d2d7c23 */ /* 0x000fe2000801003c */
[----:B------:R-:W-:Y:S02]  /*4130*/  ISETP.GE.AND P1, PT, R4, RZ, PT ;  /* 0x000000ff0400720c */ /* 0x000fe40003f26270 */
[----:B------:R-:W-:Y:S02]  /*4140*/  PLOP3.LUT P3, PT, PT, PT, UP1, 0x80, 0x0 ;  /* 0x000000000000781c */ /* 0x000fe40003f6f018 */
[----:B------:R-:W-:Y:S02]  /*4150*/  @P2 FSEL R45, R45, -INF , !P0 ;  /* 0xff8000002d2d2808 */ /* 0x000fe40004000000 */
[----:B------:R-:W-:Y:S02]  /*4160*/  PLOP3.LUT P0, PT, PT, PT, UP1, 0x80, 0x0 ;  /* 0x000000000000781c */ /* 0x000fe40003f0f018 */
[----:B------:R-:W-:Y:S05]  /*4170*/  PLOP3.LUT P2, PT, PT, PT, UP1, 0x80, 0x0 ;  /* 0x000000000000781c */ /* 0x000fea0003f4f018 */
[----:B------:R-:W-:Y:S02]  /*4180*/  @!P1 IADD3 R4, -R0, 0x8, RZ ;  /* 0x0000000800049810 */ /* 0x000fe40007ffe1ff */
[----:B------:R-:W-:Y:S02]  /*4190*/  PLOP3.LUT P1, PT, PT, PT, UP1, 0x80, 0x0 ;  /* 0x000000000000781c */ /* 0x000fe40003f2f018 */
[----:B------:R-:W-:Y:S02]  /*41a0*/  I2FP.F32.S32 R4, R4 ;  /* 0x0000000400047245 */ /* 0x000fe40000201400 */
[----:B------:R-:W-:Y:S01]  /*41b0*/  @P0 VIADD R7, R6, 0x8 ;  /* 0x0000000806070836 */ /* 0x000fe20000000000 */
[----:B------:R-:W-:Y:S02]  /*41c0*/  FSETP.NEU.FTZ.AND P0, PT, R244, -INF , PT ;  /* 0xff800000f400780b */ /* 0x000fe40003f1d000 */
[----:B------:R-:W-:Y:S01]  /*41d0*/  FFMA.FTZ R8, R4, -UR5, R54 ;  /* 0x8000000504087c23 */ /* 0x000fe20008010036 */
[----:B------:R-:W-:Y:S01]  /*41e0*/  FMUL.FTZ R4, R245, 1.4426950216293334961 ;  /* 0x3fb8aa3bf5047820 */ /* 0x000fe20000410000 */
[----:B------:R-:W-:Y:S02]  /*41f0*/  FSEL R5, R5, RZ, P0 ;  /* 0x000000ff05057208 */ /* 0x000fe40000000000 */
[----:B------:R-:W-:Y:S02]  /*4200*/  @P3 ISETP.GE.AND P0, PT, R7, UR9, PT ;  /* 0x0000000907003c0c */ /* 0x000fe4000bf06270 */
[----:B------:R-:W-:Y:S01]  /*4210*/  IADD3 R7, R0, -0x9, RZ ;  /* 0xfffffff700077810 */ /* 0x000fe20007ffe0ff */
[--C-:B------:R-:W-:Y:S01]  /*4220*/  FFMA.FTZ R49, R49, UR17, -R5.reuse ;  /* 0x0000001131317c23 */ /* 0x100fe20008010805 */
[----:B------:R-:W-:Y:S01]  /*4230*/  @P2 FSEL R8, R8, -INF , !P0 ;  /* 0xff80000008082808 */ /* 0x000fe20004000000 */
[--C-:B------:R-:W-:Y:S01]  /*4240*/  FFMA.FTZ R44, R44, UR17, -R5.reuse ;  /* 0x000000112c2c7c23 */ /* 0x100fe20008010805 */
[----:B------:R-:W-:Y:S01]  /*4250*/  ISETP.GE.AND P2, PT, R7, RZ, PT ;  /* 0x000000ff0700720c */ /* 0x000fe20003f46270 */
[----:B------:R-:W-:Y:S01]  /*4260*/  MUFU.EX2 R66, R49 ;  /* 0x0000003100427308 */ /* 0x000fe20000000800 */
[----:B------:R-:W-:Y:S01]  /*4270*/  @P1 FSEL R9, R9, -INF , !P0 ;  /* 0xff80000009091808 */ /* 0x000fe20004000000 */
[--C-:B------:R-:W-:Y:S01]  /*4280*/  FFMA.FTZ R8, R8, UR17, -R5.reuse ;  /* 0x0000001108087c23 */ /* 0x100fe20008010805 */
[----:B------:R-:W-:Y:S02]  /*4290*/  FSETP.NEU.FTZ.AND P0, PT, R245, -INF , PT ;  /* 0xff800000f500780b */ /* 0x000fe40003f1d000 */
[----:B------:R-:W-:Y:S02]  /*42a0*/  PLOP3.LUT P1, PT, PT, PT, UP1, 0x80, 0x0 ;  /* 0x000000000000781c */ /* 0x000fe40003f2f018 */
[----:B------:R-:W-:Y:S03]  /*42b0*/  FSEL R4, R4, RZ, P0 ;  /* 0x000000ff04047208 */ /* 0x000fe60000000000 */
[----:B------:R-:W2:Y:S01]  /*42c0*/  MUFU.EX2 R64, R44 ;  /* 0x0000002c00407308 */ /* 0x000ea20000000800 */
[----:B------:R-:W-:Y:S02]  /*42d0*/  PLOP3.LUT P0, PT, PT, PT, UP1, 0x80, 0x0 ;  /* 0x000000000000781c */ /* 0x000fe40003f0f018 */
[----:B------:R-:W-:Y:S01]  /*42e0*/  PLOP3.LUT P3, PT, PT, PT, UP0, 0x80, 0x0 ;  /* 0x000000000000781c */ /* 0x000fe20003f6f008 */
[--C-:B------:R-:W-:Y:S01]  /*42f0*/  FFMA.FTZ R50, R50, UR17, -R4.reuse ;  /* 0x0000001132327c23 */ /* 0x100fe20008010804 */
[----:B------:R-:W-:Y:S01]  /*4300*/  @!P2 IADD3 R7, -R0, 0x9, RZ ;  /* 0x000000090007a810 */ /* 0x000fe20007ffe1ff */
[--C-:B------:R-:W-:Y:S01]  /*4310*/  FFMA.FTZ R45, R45, UR17, -R4.reuse ;  /* 0x000000112d2d7c23 */ /* 0x100fe20008010804 */
[----:B------:R-:W-:Y:S01]  /*4320*/  PLOP3.LUT P2, PT, PT, PT, UP1, 0x80, 0x0 ;  /* 0x000000000000781c */ /* 0x000fe20003f4f018 */
[----:B------:R-:W-:Y:S01]  /*4330*/  FFMA.FTZ R9, R9, UR17, -R4 ;  /* 0x0000001109097c23 */ /* 0x000fe20008010804 */
[----:B------:R-:W-:Y:S01]  /*4340*/  I2FP.F32.S32 R0, R7 ;  /* 0x0000000700007245 */ /* 0x000fe20000201400 */
[----:B------:R-:W-:Y:S01]  /*4350*/  MUFU.EX2 R69, R50 ;  /* 0x0000003200457308 */ /* 0x000fe20000000800 */
[----:B------:R-:W-:Y:S02]  /*4360*/  @P1 IADD3 R6, R6, 0x9, RZ ;  /* 0x0000000906061810 */ /* 0x000fe40007ffe0ff */
[----:B------:R-:W-:Y:S01]  /*4370*/  PLOP3.LUT P1, PT, PT, PT, UP1, 0x80, 0x0 ;  /* 0x000000000000781c */ /* 0x000fe20003f2f018 */
[----:B-1----:R-:W-:Y:S01]  /*4380*/  FFMA.FTZ R0, R0, -UR5, R56 ;  /* 0x8000000500007c23 */ /* 0x002fe20008010038 */
[----:B------:R-:W-:Y:S02]  /*4390*/  @P0 ISETP.GE.AND P0, PT, R6, UR9, PT ;  /* 0x0000000906000c0c */ /* 0x000fe4000bf06270 */
[----:B--2---:R-:W-:Y:S03]  /*43a0*/  F2FP.BF16.F32.PACK_AB R6, R64, R66 ;  /* 0x000000424006723e */ /* 0x004fe600000010ff */
[----:B------:R-:W1:Y:S01]  /*43b0*/  MUFU.EX2 R68, R45 ;  /* 0x0000002d00447308 */ /* 0x000e620000000800 */
[----:B------:R-:W-:Y:S01]  /*43c0*/  @P2 FSEL R0, R0, -INF , !P0 ;  /* 0xff80000000002808 */ /* 0x000fe20004000000 */
[----:B------:R-:W-:Y:S04]  /*43d0*/  STS [R249+0x15000], R6 ;  /* 0x01500006f9007388 */ /* 0x000fe80000000800 */
[----:B------:R-:W-:Y:S01]  /*43e0*/  FFMA.FTZ R5, R0, UR17, -R5 ;  /* 0x0000001100057c23 */ /* 0x000fe20008010805 */
[----:B------:R-:W-:Y:S03]  /*43f0*/  FFMA.FTZ R0, R48, -UR5, R55 ;  /* 0x8000000530007c23 */ /* 0x000fe60008010037 */
[----:B------:R-:W-:Y:S02]  /*4400*/  MUFU.EX2 R63, R8 ;  /* 0x00000008003f7308 */ /* 0x000fe40000000800 */
[----:B------:R-:W-:Y:S02]  /*4410*/  @P1 FSEL R0, R0, -INF , !P0 ;  /* 0xff80000000001808 */ /* 0x000fe40004000000 */
[----:B------:R-:W-:Y:S06]  /*4420*/  IADD3 R52, P0, R247, UR13, RZ ;  /* 0x0000000df7347c10 */ /* 0x000fec000ff1e0ff */
[----:B------:R1:W2:Y:S01]  /*4430*/  MUFU.EX2 R62, R5 ;  /* 0x00000005003e7308 */ /* 0x0002a20000000800 */
[----:B------:R-:W-:Y:S01]  /*4440*/  FFMA.FTZ R4, R0, UR17, -R4 ;  /* 0x0000001100047c23 */ /* 0x000fe20008010804 */
[----:B------:R-:W-:Y:S08]  /*4450*/  IADD3.X R53, R246, UR12, RZ, P0, !PT ;  /* 0x0000000cf6357c10 */ /* 0x000ff000087fe4ff */
[----:B------:R2:W-:Y:S10]  /*4460*/  MUFU.EX2 R65, R4 ;  /* 0x0000000400417308 */ /* 0x0005f40000000800 */
[----:B------:R-:W3:Y:S01]  /*4470*/  MUFU.EX2 R67, R9 ;  /* 0x0000000900437308 */ /* 0x000ee20000000800 */
[----:B-1----:R-:W-:Y:S05]  /*4480*/  F2FP.BF16.F32.PACK_AB R5, R68, R69 ;  /* 0x000000454405723e */ /* 0x002fea00000010ff */
[----:B------:R-:W-:Y:S01]  /*4490*/  STS [R252+0x15000], R5 ;  /* 0x01500005fc007388 */ /* 0x000fe20000000800 */
[----:B--2---:R-:W-:Y:S05]  /*44a0*/  F2FP.BF16.F32.PACK_AB R4, R62, R63 ;  /* 0x0000003f3e04723e */ /* 0x004fea00000010ff */
[----:B------:R-:W-:Y:S01]  /*44b0*/  STS [R250+0x15000], R4 ;  /* 0x01500004fa007388 */ /* 0x000fe20000000800 */
[----:B---3--:R-:W-:Y:S05]  /*44c0*/  F2FP.BF16.F32.PACK_AB R0, R65, R67 ;  /* 0x000000434100723e */ /* 0x008fea00000010ff */
        /* <DEDUP_REMOVED lines=230> */
.L_x_243:
        /* <DEDUP_REMOVED lines=385> */
.L_x_244:
        /* <DEDUP_REMOVED lines=145> */
.L_x_246:
        /* <DEDUP_REMOVED lines=18> */
.L_x_247:
        /* <DEDUP_REMOVED lines=51> */
.L_x_249:
[----:B------:R-:W-:Y:S05]  /*78a0*/  BSYNC B0 ;  /* 0x0000000000007941 */ /* 0x000fea0003800000 */
.L_x_248:
        /* <DEDUP_REMOVED lines=33> */
.L_x_230:
        /* <DEDUP_REMOVED lines=23> */
.L_x_251:
        /* <DEDUP_REMOVED lines=21> */
.L_x_252:
        /* <DEDUP_REMOVED lines=37> */
.L_x_254:
[----:B------:R-:W-:Y:S05]  /*7fd0*/  BSYNC B0 ;  /* 0x0000000000007941 */ /* 0x000fea0003800000 */
.L_x_253:
        /* <DEDUP_REMOVED lines=27> */
.L_x_250:
[----:B------:R-:W-:Y:S05]  /*8190*/  BSYNC B1 ;  /* 0x0000000000017941 */ /* 0x000fea0003800000 */
.L_x_225:
[----:B------:R-:W-:Y:S02]  /*81a0*/  ULDC UR5, c[0x0][0xc] ;  /* 0x0000030000057ab9 */ /* 0x000fe40000000800 */
[----:B------:R-:W-:-:S04]  /*81b0*/  UIADD3 UR22, UR5, UR22, URZ ;  /* 0x0000001605167290 */ /* 0x000fc8000fffe03f */
[----:B------:R-:W-:-:S06]  /*81c0*/  UISETP.GE.AND UP0, UPT, UR22, UR59, UPT ;  /* 0x0000003b1600728c */ /* 0x000fcc000bf06270 */
[----:B------:R-:W-:-:S13]  /*81d0*/  PLOP3.LUT P0, PT, PT, PT, UP0, 0x80, 0x0 ;  /* 0x000000000000781c */ /* 0x000fda0003f0f008 */
[----:B------:R-:W-:Y:S05]  /*81e0*/  @P0 BRA `(.L_x_255) ;  /* 0x0000000000040947 */ /* 0x000fea0003800000 */
[----:B------:R-:W-:Y:S05]  /*81f0*/  BRA `(.L_x_256) ;  /* 0xffffff8800307947 */ /* 0x000fea000383ffff */
.L_x_255:
[----:B------:R-:W-:Y:S05]  /*8200*/  EXIT ;  /* 0x000000000000794d */ /* 0x000fea0003800000 */
.L_x_257:
        /* <DEDUP_REMOVED lines=15> */
.L_x_2027:


//--------------------- .text._ZN5flash44flash_bwd_dq_dk_dv_loop_seqk_parallel_kernelI23Flash_bwd_kernel_traitsILi256ELi64ELi32ELi8ELi4ELi1ELi2ELb1ELb1EN7cutlass10bfloat16_tE19Flash_kernel_traitsILi256ELi64ELi32ELi8ES3_EELb0ELb0ELb1ELb0ELb0ELb1ELb0EEEvNS_16Flash_bwd_paramsE --------------------------
	.section	.text._ZN5flash44flash_bwd_dq_dk_dv_loop_seqk_parallel_kernelI23Flash_bwd_kernel_traitsILi256ELi64ELi32ELi8ELi4ELi1ELi2ELb1ELb1EN7cutlass10bfloat16_tE19Flash_kernel_traitsILi256ELi64ELi32ELi8ES3_EELb0ELb0ELb1ELb0ELb0ELb1ELb0EEEvNS_16Flash_bwd_paramsE,"ax",@progbits
	.align	128
        .global         _ZN5flash44flash_bwd_dq_dk_dv_loop_seqk_parallel_kernelI23Flash_bwd_kernel_traitsILi256ELi64ELi32ELi8ELi4ELi1ELi2ELb1ELb1EN7cutlass10bfloat16_tE19Flash_kernel_traitsILi256ELi64ELi32ELi8ES3_EELb0ELb0ELb1ELb0ELb0ELb1ELb0EEEvNS_16Flash_bwd_paramsE
        .type           _ZN5flash44flash_bwd_dq_dk_dv_loop_seqk_parallel_kernelI23Flash_bwd_kernel_traitsILi256ELi64ELi32ELi8ELi4ELi1ELi2ELb1ELb1EN7cutlass10bfloat16_tE19Flash_kernel_traitsILi256ELi64ELi32ELi8ES3_EELb0ELb0ELb1ELb0ELb0ELb1ELb0EEEvNS_16Flash_bwd_paramsE,@function
        .size           _ZN5flash44flash_bwd_dq_dk_dv_loop_seqk_parallel_kernelI23Flash_bwd_kernel_traitsILi256ELi64ELi32ELi8ELi4ELi1ELi2ELb1ELb1EN7cutlass10bfloat16_tE19Flash_kernel_traitsILi256ELi64ELi32ELi8ES3_EELb0ELb0ELb1ELb0ELb0ELb1ELb0EEEvNS_16Flash_bwd_paramsE,(.L_x_2028 - _ZN5flash44flash_bwd_dq_dk_dv_loop_seqk_parallel_kernelI23Flash_bwd_kernel_traitsILi256ELi64ELi32ELi8ELi4ELi1ELi2ELb1ELb1EN7cutlass10bfloat16_tE19Flash_kernel_traitsILi256ELi64ELi32ELi8ES3_EELb0ELb0ELb1ELb0ELb0ELb1ELb0EEEvNS_16Flash_bwd_paramsE)
        .other          _ZN5flash44flash_bwd_dq_dk_dv_loop_seqk_parallel_kernelI23Flash_bwd_kernel_traitsILi256ELi64ELi32ELi8ELi4ELi1ELi2ELb1ELb1EN7cutlass10bfloat16_tE19Flash_kernel_traitsILi256ELi64ELi32ELi8ES3_EELb0ELb0ELb1ELb0ELb0ELb1ELb0EEEvNS_16Flash_bwd_paramsE,@"STO_CUDA_ENTRY STV_DEFAULT"
_ZN5flash44flash_bwd_dq_dk_dv_loop_seqk_parallel_kernelI23Flash_bwd_kernel_traitsILi256ELi64ELi32ELi8ELi4ELi1ELi2ELb1ELb1EN7cutlass10bfloat16_tE19Flash_kernel_traitsILi256ELi64ELi32ELi8ES3_EELb0ELb0ELb1ELb0ELb0ELb1ELb0EEEvNS_16Flash_bwd_paramsE:
.text._ZN5flash44flash_bwd_dq_dk_dv_loop_seqk_parallel_kernelI23Flash_bwd_kernel_traitsILi256ELi64ELi32ELi8ELi4ELi1ELi2ELb1ELb1EN7cutlass10bfloat16_tE19Flash_kernel_traitsILi256ELi64ELi32ELi8ES3_EELb0ELb0ELb1ELb0ELb0ELb1ELb0EEEvNS_16Flash_bwd_paramsE:
[----:B------:R-:W1:Y:S08]  /*0000*/  LDC R1, c[0x0][0x28] ;  /* 0x00000a00ff017b82 */ /* 0x000e700000000800 */
[----:B------:R-:W2:Y:S01]  /*0010*/  S2UR UR19, SR_CTAID.X ;  /* 0x00000000001379c3 */ /* 0x000ea20000002500 */
[----:B------:R-:W-:Y:S01]  /*0020*/  ULDC UR4, c[0x0][0x2c8] ;  /* 0x0000b20000047ab9 */ /* 0x000fe20000000800 */
[----:B-1----:R-:W-:Y:S01]  /*0030*/  VIADD R1, R1, 0xffffffe8 ;  /* 0xffffffe801017836 */ /* 0x002fe20000000000 */
[----:B------:R-:W-:-:S04]  /*0040*/  UIADD3 UR5, UR4, 0x1f, URZ ;  /* 0x0000001f04057890 */ /* 0x000fc8000fffe03f */
[----:B------:R-:W-:-:S04]  /*0050*/  USHF.R.S32.HI UR4, URZ, 0x1f, UR5 ;  /* 0x0000001f3f047899 */ /* 0x000fc80008011405 */
[----:B------:R-:W-:-:S04]  /*0060*/  ULEA.HI UR4, UR4, UR5, URZ, 0x5 ;  /* 0x0000000504047291 */ /* 0x000fc8000f8f283f */
[----:B------:R-:W-:-:S06]  /*0070*/  USHF.R.S32.HI UR6, URZ, 0x5, UR4 ;  /* 0x000000053f067899 */ /* 0x000fcc0008011404 */
[----:B------:R-:W-:Y:S01]  /*0080*/  MOV R0, UR6 ;  /* 0x0000000600007c02 */ /* 0x000fe20008000f00 */
[----:B--2---:R-:W-:-:S04]  /*0090*/  UISETP.GE.AND UP0, UPT, UR19, UR6, UPT ;  /* 0x000000061300728c */ /* 0x004fc8000bf06270 */
[----:B------:R1:W-:Y:S02]  /*00a0*/  STL [R1+0x10], R0 ;  /* 0x0000100001007387 */ /* 0x0003e40000100800 */
[----:B------:R-:W-:-:S13]  /*00b0*/  PLOP3.LUT P0, PT, PT, PT, UP0, 0x80, 0x0 ;  /* 0x000000000000781c */ /* 0x000fda0003f0f008 */
[----:B------:R-:W-:Y:S05]  /*00c0*/  @P0 EXIT ;  /* 0x000000000000094d */ /* 0x000fea0003800000 */
[----:B------:R-:W2:Y:S01]  /*00d0*/  S2R R12, SR_TID.X ;  /* 0x00000000000c7919 */ /* 0x000ea20000002100 */
[----:B------:R-:W3:Y:S01]  /*00e0*/  S2UR UR54, SR_CTAID.Z ;  /* 0x00000000003679c3 */ /* 0x000ee20000002700 */
[----:B------:R-:W-:Y:S01]  /*00f0*/  UMOV UR5, 0x400 ;  /* 0x0000040000057882 */ /* 0x000fe20000000000 */
[----:B------:R-:W-:Y:S01]  /*0100*/  IMAD.MOV.U32 R224, RZ, RZ, 0x20 ;  /* 0x00000020ffe07424 */ /* 0x000fe200078e00ff */
[----:B------:R-:W-:Y:S01]  /*0110*/  ULDC.64 UR8, c[0x0][0x208] ;  /* 0x0000820000087ab9 */ /* 0x000fe20000000a00 */
[----:B------:R-:W-:Y:S01]  /*0120*/  IMAD.MOV.U32 R227, RZ, RZ, 0x40 ;  /* 0x00000040ffe37424 */ /* 0x000fe200078e00ff */
[----:B------:R-:W-:Y:S01]  /*0130*/  ULDC UR59, c[0x0][0x394] ;  /* 0x0000e500003b7ab9 */ /* 0x000fe20000000800 */
[----:B------:R-:W-:Y:S02]  /*0140*/  IMAD.MOV.U32 R250, RZ, RZ, 0x1c0 ;  /* 0x000001c0fffa7424 */ /* 0x000fe400078e00ff */
[----:B------:R-:W4:Y:S08]  /*0150*/  S2UR UR4, SR_CgaCtaId ;  /* 0x00000000000479c3 */ /* 0x000f300000008800 */
[----:B------:R-:W5:Y:S01]  /*0160*/  S2UR UR45, SR_CTAID.Y ;  /* 0x00000000002d79c3 */ /* 0x000f620000002600 */
[----:B---3--:R-:W-:Y:S01]  /*0170*/  USHF.R.S32.HI UR6, URZ, 0x1f, UR54 ;  /* 0x0000001f3f067899 */ /* 0x008fe20008011436 */
[----:B--2---:R-:W-:Y:S01]  /*0180*/  SHF.R.S32.HI R16, RZ, 0x1f, R12 ;  /* 0x0000001fff107819 */ /* 0x004fe2000001140c */
[----:B----4-:R-:W-:-:S03]  /*0190*/  ULEA UR4, UR4, UR5, 0x18 ;  /* 0x0000000504047291 */ /* 0x010fc6000f8ec03f */
[CC--:B------:R-:W-:Y:S01]  /*01a0*/  LEA.HI R18, R16.reuse, R12.reuse, RZ, 0x3 ;  /* 0x0000000c10127211 */ /* 0x0c0fe200078f18ff */
[----:B------:R-:W-:Y:S01]  /*01b0*/  UIADD3 UR7, UR4, 0x14000, URZ ;  /* 0x0001400004077890 */ /* 0x000fe2000fffe03f */
[CC--:B------:R-:W-:Y:S02]  /*01c0*/  LEA.HI R15, R16.reuse, R12.reuse, RZ, 0x4 ;  /* 0x0000000c100f7211 */ /* 0x0c0fe400078f20ff */
[----:B------:R-:W-:Y:S01]  /*01d0*/  LEA.HI R17, R16, R12, RZ, 0x2 ;  /* 0x0000000c10117211 */ /* 0x000fe200078f10ff */
[----:B-----5:R-:W-:Y:S01]  /*01e0*/  USHF.L.U32 UR5, UR45, 0x7, URZ ;  /* 0x000000072d057899 */ /* 0x020fe2000800063f */
[----:B-1----:R-:W-:Y:S02]  /*01f0*/  LOP3.LUT R0, R18, 0xfffffff8, RZ, 0xc0, !PT ;  /* 0xfffffff812007812 */ /* 0x002fe400078ec0ff */
[----:B------:R-:W-:Y:S02]  /*0200*/  SHF.R.S32.HI R6, RZ, 0x4, R15 ;  /* 0x00000004ff067819 */ /* 0x000fe4000001140f */
[--C-:B------:R-:W-:Y:S01]  /*0210*/  SHF.R.S32.HI R9, RZ, 0x2, R17.reuse ;  /* 0x00000002ff097819 */ /* 0x100fe20000011411 */
[----:B------:R-:W-:Y:S01]  /*0220*/  IMAD.IADD R0, R12, 0x1, -R0 ;  /* 0x000000010c007824 */ /* 0x000fe200078e0a00 */
[----:B------:R-:W-:-:S02]  /*0230*/  SHF.R.S32.HI R2, RZ, 0x1f, R17 ;  /* 0x0000001fff027819 */ /* 0x000fc40000011411 */
[----:B------:R-:W-:Y:S01]  /*0240*/  LEA.HI R11, R16, R12, RZ, 0x5 ;  /* 0x0000000c100b7211 */ /* 0x000fe200078f28ff */
[C---:B------:R-:W-:Y:S01]  /*0250*/  IMAD.SHL.U32 R7, R0.reuse, 0x40, RZ ;  /* 0x0000004000077824 */ /* 0x040fe200078e00ff */
[----:B------:R-:W-:Y:S01]  /*0260*/  LEA.HI R5, R15, R6, RZ, 0x1 ;  /* 0x000000060f057211 */ /* 0x000fe200078f08ff */
[----:B------:R-:W-:Y:S01]  /*0270*/  IMAD.SHL.U32 R20, R0, 0x8, RZ ;  /* 0x0000000800147824 */ /* 0x000fe200078e00ff */
[----:B------:R-:W-:Y:S02]  /*0280*/  LEA.HI R2, R2, R9, RZ, 0x3 ;  /* 0x0000000902027211 */ /* 0x000fe400078f18ff */
[----:B------:R-:W-:Y:S02]  /*0290*/  LOP3.LUT R3, R11, 0xffffffe0, RZ, 0xc0, !PT ;  /* 0xffffffe00b037812 */ /* 0x000fe400078ec0ff */
[----:B------:R-:W-:Y:S01]  /*02a0*/  LOP3.LUT R5, R5, 0xfffffffe, RZ, 0xc0, !PT ;  /* 0xfffffffe05057812 */ /* 0x000fe200078ec0ff */
[----:B------:R-:W-:Y:S01]  /*02b0*/  STL [R1+0x8], R20 ;  /* 0x0000081401007387 */ /* 0x000fe20000100800 */
[----:B------:R-:W-:Y:S01]  /*02c0*/  LOP3.LUT R4, R2, 0xfffffff8, RZ, 0xc0, !PT ;  /* 0xfffffff802047812 */ /* 0x000fe200078ec0ff */
[----:B------:R-:W-:Y:S01]  /*02d0*/  IMAD.IADD R2, R12, 0x1, -R3 ;  /* 0x000000010c027824 */ /* 0x000fe200078e0a03 */
[----:B------:R-:W-:Y:S01]  /*02e0*/  LOP3.LUT R3, R7, 0x1c0, RZ, 0xc0, !PT ;  /* 0x000001c007037812 */ /* 0x000fe200078ec0ff */
[----:B------:R-:W-:Y:S01]  /*02f0*/  IMAD.IADD R13, R6, 0x1, -R5 ;  /* 0x00000001060d7824 */ /* 0x000fe200078e0a05 */
[----:B------:R-:W-:Y:S01]  /*0300*/  SHF.R.S32.HI R6, RZ, 0x3, R18 ;  /* 0x00000003ff067819 */ /* 0x000fe20000011412 */
[----:B------:R-:W-:Y:S01]  /*0310*/  IMAD.IADD R9, R9, 0x1, -R4 ;  /* 0x0000000109097824 */ /* 0x000fe200078e0a04 */
[----:B------:R-:W-:-:S02]  /*0320*/  SHF.R.S32.HI R5, RZ, 0x1f, R2 ;  /* 0x0000001fff057819 */ /* 0x000fc40000011402 */
[----:B------:R-:W-:Y:S02]  /*0330*/  LOP3.LUT R4, R3, 0x8, R18, 0xf8, !PT ;  /* 0x0000000803047812 */ /* 0x000fe400078ef812 */
[----:B------:R-:W-:Y:S02]  /*0340*/  SHF.R.U32.HI R3, RZ, 0x3, R3 ;  /* 0x00000003ff037819 */ /* 0x000fe40000011603 */
[----:B------:R-:W-:Y:S02]  /*0350*/  LEA.HI R19, R5, R2, RZ, 0x2 ;  /* 0x0000000205137211 */ /* 0x000fe400078f10ff */
[----:B------:R-:W-:Y:S01]  /*0360*/  LOP3.LUT R2, R4, R3, RZ, 0x3c, !PT ;  /* 0x0000000304027212 */ /* 0x000fe200078e3cff */
[----:B------:R-:W-:Y:S01]  /*0370*/  IMAD.SHL.U32 R3, R6, 0x40, RZ ;  /* 0x0000004006037824 */ /* 0x000fe200078e00ff */
[C---:B------:R-:W-:Y:S01]  /*0380*/  LOP3.LUT P4, RZ, R0.reuse, 0x2, RZ, 0xc0, !PT ;  /* 0x0000000200ff7812 */ /* 0x040fe2000788c0ff */
[C---:B------:R-:W-:Y:S01]  /*0390*/  IMAD.SHL.U32 R6, R0.reuse, 0x20, RZ ;  /* 0x0000002000067824 */ /* 0x040fe200078e00ff */
[----:B------:R-:W-:Y:S01]  /*03a0*/  LOP3.LUT P3, RZ, R0, 0x4, RZ, 0xc0, !PT ;  /* 0x0000000400ff7812 */ /* 0x000fe2000786c0ff */
[----:B------:R-:W-:Y:S01]  /*03b0*/  IMAD.SHL.U32 R0, R13, 0x100, RZ ;  /* 0x000001000d007824 */ /* 0x000fe200078e00ff */
[----:B------:R-:W-:-:S02]  /*03c0*/  LEA.HI R8, R16, R12, RZ, 0x7 ;  /* 0x0000000c10087211 */ /* 0x000fc400078f38ff */
[----:B------:R-:W-:Y:S02]  /*03d0*/  LOP3.LUT R3, R3, 0x1c0, RZ, 0xc0, !PT ;  /* 0x000001c003037812 */ /* 0x000fe400078ec0ff */
[----:B------:R-:W-:Y:S02]  /*03e0*/  SHF.R.S32.HI R8, RZ, 0x7, R8 ;  /* 0x00000007ff087819 */ /* 0x000fe40000011408 */
[----:B------:R-:W-:Y:S02]  /*03f0*/  SHF.R.U32.HI R7, RZ, 0x3, R3 ;  /* 0x00000003ff077819 */ /* 0x000fe40000011603 */
[----:B------:R-:W-:Y:S02]  /*0400*/  LOP3.LUT R5, R3, 0x38, R20, 0xf8, !PT ;  /* 0x0000003803057812 */ /* 0x000fe400078ef814 */
[----:B------:R-:W-:Y:S01]  /*0410*/  LOP3.LUT R3, R0, 0x100, RZ, 0xc0, !PT ;  /* 0x0000010000037812 */ /* 0x000fe200078ec0ff */
[----:B------:R-:W-:Y:S01]  /*0420*/  IMAD R0, R8, 0x2, R13 ;  /* 0x0000000208007824 */ /* 0x000fe200078e020d */
[----:B------:R-:W-:-:S02]  /*0430*/  LOP3.LUT R4, R9, 0x1, RZ, 0xc0, !PT ;  /* 0x0000000109047812 */ /* 0x000fc400078ec0ff */
[----:B------:R-:W-:Y:S01]  /*0440*/  LOP3.LUT R14, R3, 0xe0, R6, 0xf8, !PT ;  /* 0x000000e0030e7812 */ /* 0x000fe200078ef806 */
[----:B------:R-:W-:Y:S01]  /*0450*/  IMAD.U32 R234, R0, 0x200, R2 ;  /* 0x0000020000ea7824 */ /* 0x000fe200078e0002 */
[----:B------:R-:W-:Y:S02]  /*0460*/  LOP3.LUT R3, R17, 0x7ffffffc, RZ, 0xc0, !PT ;  /* 0x7ffffffc11037812 */ /* 0x000fe400078ec0ff */
[----:B------:R-:W-:Y:S01]  /*0470*/  ISETP.NE.U32.AND P1, PT, R4, 0x1, PT ;  /* 0x000000010400780c */ /* 0x000fe20003f25070 */
[----:B------:R-:W-:Y:S01]  /*0480*/  IMAD.SHL.U32 R4, R9, 0x20, RZ ;  /* 0x0000002009047824 */ /* 0x000fe200078e00ff */
[----:B------:R-:W-:Y:S01]  /*0490*/  LOP3.LUT R10, R5, R7, RZ, 0x3c, !PT ;  /* 0x00000007050a7212 */ /* 0x000fe200078e3cff */
[----:B------:R-:W-:Y:S01]  /*04a0*/  IMAD.IADD R17, R12, 0x1, -R3 ;  /* 0x000000010c117824 */ /* 0x000fe200078e0a03 */
[--C-:B------:R-:W-:Y:S01]  /*04b0*/  SHF.R.S32.HI R2, RZ, 0x5, R11.reuse ;  /* 0x00000005ff027819 */ /* 0x100fe2000001140b */
[----:B------:R-:W-:Y:S01]  /*04c0*/  IMAD.SHL.U32 R3, R8, 0x10, RZ ;  /* 0x0000001008037824 */ /* 0x000fe200078e00ff */
[----:B------:R-:W-:-:S02]  /*04d0*/  SHF.R.S32.HI R5, RZ, 0x1f, R11 ;  /* 0x0000001fff057819 */ /* 0x000fc4000001140b */
[----:B------:R-:W-:Y:S02]  /*04e0*/  LOP3.LUT R0, R15, 0xfffffff0, RZ, 0xc0, !PT ;  /* 0xfffffff00f007812 */ /* 0x000fe400078ec0ff */
[----:B------:R-:W-:Y:S02]  /*04f0*/  LOP3.LUT R4, R4, 0xe0, RZ, 0xc0, !PT ;  /* 0x000000e004047812 */ /* 0x000fe400078ec0ff */
[-C--:B------:R-:W-:Y:S01]  /*0500*/  LEA.HI R5, R5, R2.reuse, RZ, 0x2 ;  /* 0x0000000205057211 */ /* 0x080fe200078f10ff */
[----:B------:R-:W-:Y:S01]  /*0510*/  IMAD.IADD R0, R12, 0x1, -R0 ;  /* 0x000000010c007824 */ /* 0x000fe200078e0a00 */
[----:B------:R-:W-:Y:S02]  /*0520*/  LEA.HI R6, R11, R2, RZ, 0x1 ;  /* 0x000000020b067211 */ /* 0x000fe400078f08ff */
[----:B------:R-:W-:Y:S02]  /*0530*/  LOP3.LUT R15, R4, 0x10, R3, 0xf8, !PT ;  /* 0x00000010040f7812 */ /* 0x000fe400078ef803 */
[----:B------:R-:W-:-:S02]  /*0540*/  LOP3.LUT R5, R5, 0xfffffffc, RZ, 0xc0, !PT ;  /* 0xfffffffc05057812 */ /* 0x000fc400078ec0ff */
[----:B------:R-:W-:Y:S01]  /*0550*/  LOP3.LUT R4, R6, 0x3ffffe, RZ, 0xc0, !PT ;  /* 0x003ffffe06047812 */ /* 0x000fe200078ec0ff */
[----:B------:R-:W-:Y:S01]  /*0560*/  IMAD.SHL.U32 R6, R9, 0x4, RZ ;  /* 0x0000000409067824 */ /* 0x000fe200078e00ff */
[----:B------:R-:W-:Y:S01]  /*0570*/  LEA.HI R7, R16, R12, RZ, 0x6 ;  /* 0x0000000c10077211 */ /* 0x000fe200078f30ff */
[----:B------:R-:W-:Y:S01]  /*0580*/  IMAD.SHL.U32 R12, R12, 0x2, RZ ;  /* 0x000000020c0c7824 */ /* 0x000fe200078e00ff */
[----:B------:R-:W-:Y:S01]  /*0590*/  SHF.R.S32.HI R226, RZ, 0x1f, R0 ;  /* 0x0000001fffe27819 */ /* 0x000fe20000011400 */
[----:B------:R-:W-:Y:S01]  /*05a0*/  IMAD.IADD R11, R2, 0x1, -R5 ;  /* 0x00000001020b7824 */ /* 0x000fe200078e0a05 */
[----:B------:R-:W-:Y:S01]  /*05b0*/  LOP3.LUT P0, RZ, R0, 0x4, RZ, 0xc0, !PT ;  /* 0x0000000400ff7812 */ /* 0x000fe2000780c0ff */
[C---:B------:R-:W-:Y:S01]  /*05c0*/  IMAD.IADD R16, R2.reuse, 0x1, -R4 ;  /* 0x0000000102107824 */ /* 0x040fe200078e0a04 */
[----:B------:R-:W-:Y:S01]  /*05d0*/  LOP3.LUT R8, R3, 0x6, R12, 0xf8, !PT ;  /* 0x0000000603087812 */ /* 0x000fe200078ef80c */
[----:B------:R-:W-:Y:S01]  /*05e0*/  IMAD.SHL.U32 R2, R2, 0x8, RZ ;  /* 0x0000000802027824 */ /* 0x000fe200078e00ff */
[----:B------:R-:W-:Y:S01]  /*05f0*/  SHF.R.S32.HI R3, RZ, 0x6, R7 ;  /* 0x00000006ff037819 */ /* 0x000fe20000011407 */
[----:B------:R-:W-:Y:S01]  /*0600*/  IMAD.SHL.U32 R5, R0, 0x20, RZ ;  /* 0x0000002000057824 */ /* 0x000fe200078e00ff */
[----:B------:R-:W-:Y:S01]  /*0610*/  LEA.HI R226, R226, R0, RZ, 0x3 ;  /* 0x00000000e2e27211 */ /* 0x000fe200078f18ff */
[----:B------:R1:W-:Y:S01]  /*0620*/  STL [R1+0x4], R8 ;  /* 0x0000040801007387 */ /* 0x0003e20000100800 */
[----:B------:R-:W-:Y:S01]  /*0630*/  LOP3.LUT R12, R2, 0x38, RZ, 0xc0, !PT ;  /* 0x00000038020c7812 */ /* 0x000fe200078ec0ff */
[----:B------:R-:W-:Y:S01]  /*0640*/  IMAD R237, R3, 0x200, R10 ;  /* 0x0000020003ed7824 */ /* 0x000fe200078e020a */
[----:B------:R-:W-:Y:S01]  /*0650*/  LOP3.LUT R2, R226, 0xfffffff8, RZ, 0xc0, !PT ;  /* 0xfffffff8e2027812 */ /* 0x000fe200078ec0ff */
[----:B------:R-:W-:Y:S01]  /*0660*/  IMAD.SHL.U32 R7, R0, 0x4, RZ ;  /* 0x0000000400077824 */ /* 0x000fe200078e00ff */
[----:B------:R-:W-:Y:S01]  /*0670*/  LOP3.LUT P2, RZ, R9, 0x2, RZ, 0xc0, !PT ;  /* 0x0000000209ff7812 */ /* 0x000fe2000784c0ff */
[----:B------:R-:W-:Y:S01]  /*0680*/  IMAD.SHL.U32 R4, R13, 0x20, RZ ;  /* 0x000000200d047824 */ /* 0x000fe200078e00ff */
[----:B------:R-:W-:Y:S01]  /*0690*/  SEL R225, R224, 0xffffffe0, !P3 ;  /* 0xffffffe0e0e17807 */ /* 0x000fe20005800000 */
[----:B------:R-:W-:Y:S01]  /*06a0*/  IMAD.IADD R2, R0, 0x1, -R2 ;  /* 0x0000000100027824 */ /* 0x000fe200078e0a02 */
[----:B------:R-:W-:Y:S01]  /*06b0*/  SEL R231, R227, 0xffffffc0, !P3 ;  /* 0xffffffc0e3e77807 */ /* 0x000fe20005800000 */
[----:B------:R-:W-:Y:S01]  /*06c0*/  IMAD.SHL.U32 R0, R9, 0x40, RZ ;  /* 0x0000004009007824 */ /* 0x000fe200078e00ff */
[----:B------:R-:W-:Y:S01]  /*06d0*/  LOP3.LUT R4, R4, 0x20, RZ, 0xc0, !PT ;  /* 0x0000002004047812 */ /* 0x000fe200078ec0ff */
[----:B------:R-:W-:Y:S01]  /*06e0*/  IMAD.SHL.U32 R226, R226, 0x40, RZ ;  /* 0x00000040e2e27824 */ /* 0x000fe200078e00ff */
[----:B------:R-:W-:-:S02]  /*06f0*/  LOP3.LUT P6, RZ, R2, 0x2, RZ, 0xc0, !PT ;  /* 0x0000000202ff7812 */ /* 0x000fc400078cc0ff */
[----:B------:R-:W-:Y:S02]  /*0700*/  LOP3.LUT R0, R0, 0x1c0, RZ, 0xc0, !PT ;  /* 0x000001c000007812 */ /* 0x000fe400078ec0ff */
[C---:B------:R-:W-:Y:S01]  /*0710*/  LOP3.LUT P5, RZ, R2.reuse, 0x4, RZ, 0xc0, !PT ;  /* 0x0000000402ff7812 */ /* 0x040fe200078ac0ff */
[----:B------:R-:W-:Y:S01]  /*0720*/  IMAD.SHL.U32 R2, R2, 0x40, RZ ;  /* 0x0000004002027824 */ /* 0x000fe200078e00ff */
[----:B------:R-:W-:Y:S02]  /*0730*/  LOP3.LUT R226, R226, 0xfffffe00, RZ, 0xc0, !PT ;  /* 0xfffffe00e2e27812 */ /* 0x000fe400078ec0ff */
[----:B------:R-:W-:Y:S02]  /*0740*/  SEL R250, R250, 0x240, !P1 ;  /* 0x00000240fafa7807 */ /* 0x000fe40004800000 */
[----:B------:R-:W-:Y:S01]  /*0750*/  LOP3.LUT R2, R2, 0x1c0, RZ, 0xc0, !PT ;  /* 0x000001c002027812 */ /* 0x000fe200078ec0ff */
[----:B-1----:R-:W-:Y:S01]  /*0760*/  IMAD.SHL.U32 R8, R3, 0x8, RZ ;  /* 0x0000000803087824 */ /* 0x002fe200078e00ff */
[----:B------:R-:W-:Y:S01]  /*0770*/  SEL R227, R227, 0xffffffc0, !P5 ;  /* 0xffffffc0e3e37807 */ /* 0x000fe20006800000 */
[----:B------:R-:W-:Y:S01]  /*0780*/  IMAD.SHL.U32 R3, R13, 0x8, RZ ;  /* 0x000000080d037824 */ /* 0x000fe200078e00ff */
[----:B------:R-:W-:-:S02]  /*0790*/  LEA R237, R237, UR4, 0x1 ;  /* 0x00000004eded7c11 */ /* 0x000fc4000f8e08ff */
[----:B------:R-:W-:Y:S02]  /*07a0*/  LOP3.LUT R9, R4, 0x18, R8, 0xf8, !PT ;  /* 0x0000001804097812 */ /* 0x000fe400078ef808 */
[----:B------:R-:W-:Y:S02]  /*07b0*/  LOP3.LUT R10, R3, 0x8, RZ, 0xc0, !PT ;  /* 0x00000008030a7812 */ /* 0x000fe400078ec0ff */
[----:B------:R-:W-:Y:S02]  /*07c0*/  SHF.R.U32.HI R3, RZ, 0x3, R0 ;  /* 0x00000003ff037819 */ /* 0x000fe40000011600 */
[----:B------:R-:W-:Y:S02]  /*07d0*/  LOP3.LUT R5, R10, 0x1e0, R5, 0xf8, !PT ;  /* 0x000001e00a057812 */ /* 0x000fe400078ef805 */
[----:B------:R-:W-:Y:S02]  /*07e0*/  LOP3.LUT R8, R15, 0x18, R6, 0x78, !PT ;  /* 0x000000180f087812 */ /* 0x000fe400078e7806 */
[----:B------:R-:W-:Y:S01]  /*07f0*/  LOP3.LUT R232, R5, 0x38, R7, 0x78, !PT ;  /* 0x0000003805e87812 */ /* 0x000fe200078e7807 */
[----:B------:R-:W-:Y:S01]  /*0800*/  IMAD.SHL.U32 R5, R17, 0x2, RZ ;  /* 0x0000000211057824 */ /* 0x000fe200078e00ff */
[----:B------:R-:W-:-:S02]  /*0810*/  LOP3.LUT R7, R3, R0, R12, 0x1e, !PT ;  /* 0x0000000003077212 */ /* 0x000fc400078e1e0c */
[----:B------:R-:W-:Y:S01]  /*0820*/  LOP3.LUT R0, R14, 0x8, R18, 0xf8, !PT ;  /* 0x000000080e007812 */ /* 0x000fe200078ef812 */
[----:B------:R-:W-:Y:S01]  /*0830*/  IMAD R6, R11, 0x200, R5 ;  /* 0x000002000b067824 */ /* 0x000fe200078e0205 */
[----:B------:R-:W-:Y:S01]  /*0840*/  SHF.R.U32.HI R3, RZ, 0x3, R14 ;  /* 0x00000003ff037819 */ /* 0x000fe2000001160e */
[----:B------:R-:W-:Y:S01]  /*0850*/  IMAD.IADD R7, R5, 0x1, R7 ;  /* 0x0000000105077824 */ /* 0x000fe200078e0207 */
[----:B------:R-:W-:Y:S01]  /*0860*/  SHF.R.U32.HI R4, RZ, 0x3, R2 ;  /* 0x00000003ff047819 */ /* 0x000fe20000011602 */
[----:B------:R-:W-:Y:S01]  /*0870*/  IMAD.IADD R8, R6, 0x1, R8 ;  /* 0x0000000106087824 */ /* 0x000fe200078e0208 */
[----:B------:R-:W-:Y:S01]  /*0880*/  LOP3.LUT R3, R0, 0x38, R3, 0x78, !PT ;  /* 0x0000003800037812 */ /* 0x000fe200078e7803 */
[----:B------:R-:W-:Y:S01]  /*0890*/  IMAD R232, R16, 0x200, R232 ;  /* 0x0000020010e87824 */ /* 0x000fe200078e02e8 */
[CC--:B------:R-:W-:Y:S02]  /*08a0*/  LOP3.LUT R0, R4.reuse, R2.reuse, R12, 0x1e, !PT ;  /* 0x0000000204007212 */ /* 0x0c0fe400078e1e0c */
[----:B------:R-:W-:-:S02]  /*08b0*/  LOP3.LUT R6, R4, R2, R10, 0x1e, !PT ;  /* 0x0000000204067212 */ /* 0x000fc400078e1e0a */
[----:B------:R-:W-:Y:S01]  /*08c0*/  LOP3.LUT R5, R4, R9, R2, 0x1e, !PT ;  /* 0x0000000904057212 */ /* 0x000fe200078e1e02 */
[----:B------:R-:W-:Y:S01]  /*08d0*/  IMAD R2, R13, 0x1000, R226 ;  /* 0x000010000d027824 */ /* 0x000fe200078e02e2 */
[----:B------:R-:W-:Y:S02]  /*08e0*/  SHF.R.S32.HI R4, RZ, 0x2, R19 ;  /* 0x00000002ff047819 */ /* 0x000fe40000011413 */
[----:B------:R-:W-:Y:S01]  /*08f0*/  LEA R248, R8, UR4, 0x1 ;  /* 0x0000000408f87c11 */ /* 0x000fe2000f8e08ff */
[----:B------:R-:W-:Y:S01]  /*0900*/  IMAD.IADD R233, R2, 0x1, R0 ;  /* 0x0000000102e97824 */ /* 0x000fe200078e0200 */
[----:B------:R-:W-:Y:S01]  /*0910*/  LEA R3, R3, UR4, 0x1 ;  /* 0x0000000403037c11 */ /* 0x000fe2000f8e08ff */
[C---:B------:R-:W-:Y:S02]  /*0920*/  IMAD R9, R11.reuse, 0x10, R4 ;  /* 0x000000100b097824 */ /* 0x040fe400078e0204 */
[----:B------:R-:W-:Y:S01]  /*0930*/  IMAD.U32 R0, RZ, RZ, UR6 ;  /* 0x00000006ff007e24 */ /* 0x000fe2000f8e00ff */
[----:B------:R-:W-:Y:S01]  /*0940*/  USHF.R.S32.HI UR6, URZ, 0x1f, UR45 ;  /* 0x0000001f3f067899 */ /* 0x000fe2000801142d */
[----:B------:R-:W-:Y:S01]  /*0950*/  IMAD R4, R11, 0x400, R226 ;  /* 0x000004000b047824 */ /* 0x000fe200078e02e2 */
[----:B------:R1:W-:Y:S01]  /*0960*/  STL [R1], R9 ;  /* 0x0000000901007387 */ /* 0x0003e20000100800 */
[----:B------:R-:W-:Y:S01]  /*0970*/  IMAD.U32 R0, RZ, RZ, UR5 ;  /* 0x00000005ff007e24 */ /* 0x000fe2000f8e00ff */
[----:B------:R-:W-:Y:S01]  /*0980*/  USHF.R.S32.HI UR5, URZ, 0x1f, UR54 ;  /* 0x0000001f3f057899 */ /* 0x000fe20008011436 */
[----:B------:R-:W-:Y:S01]  /*0990*/  IMAD.IADD R2, R4, 0x1, R6 ;  /* 0x0000000104027824 */ /* 0x000fe200078e0206 */
[----:B------:R-:W-:Y:S01]  /*09a0*/  LOP3.LUT R226, R5, R226, RZ, 0xfc, !PT ;  /* 0x000000e205e27212 */ /* 0x000fe200078efcff */
[----:B------:R-:W-:Y:S01]  /*09b0*/  IMAD.U32 R4, RZ, RZ, UR6 ;  /* 0x00000006ff047e24 */ /* 0x000fe2000f8e00ff */
[----:B------:R-:W-:Y:S01]  /*09c0*/  UIADD3 UR6, UR4, 0x14000, URZ ;  /* 0x0001400004067890 */ /* 0x000fe2000fffe03f */
[----:B------:R-:W-:Y:S01]  /*09d0*/  VIADD R249, R248, 0x10 ;  /* 0x00000010f8f97836 */ /* 0x000fe20000000000 */
[----:B------:R-:W-:Y:S01]  /*09e0*/  LEA R2, R2, UR4, 0x1 ;  /* 0x0000000402027c11 */ /* 0x000fe2000f8e08ff */
[----:B------:R-:W-:Y:S01]  /*09f0*/  IMAD.U32 R0, RZ, RZ, UR5 ;  /* 0x00000005ff007e24 */ /* 0x000fe2000f8e00ff */
[----:B------:R-:W-:Y:S01]  /*0a00*/  SEL R0, R224, 0xffffffe0, !P4 ;  /* 0xffffffe0e0007807 */ /* 0x000fe20006000000 */
[----:B------:R-:W-:Y:S01]  /*0a10*/  UIADD3 UR5, UR4, 0x10000, URZ ;  /* 0x0001000004057890 */ /* 0x000fe2000fffe03f */
[----:B------:R-:W-:Y:S01]  /*0a20*/  LEA R232, R232, UR6, 0x1 ;  /* 0x00000006e8e87c11 */ /* 0x000fe2000f8e08ff */
[----:B------:R-:W-:Y:S01]  /*0a30*/  @P2 VIADD R249, R248, 0xfffffff0 ;  /* 0xfffffff0f8f92836 */ /* 0x000fe20000000000 */
[----:B------:R-:W-:Y:S01]  /*0a40*/  LEA R230, R234, UR6, 0x1 ;  /* 0x00000006eae67c11 */ /* 0x000fe2000f8e08ff */
[----:B------:R-:W-:Y:S01]  /*0a50*/  IMAD.IADD R251, R248, 0x1, R250 ;  /* 0x00000001f8fb7824 */ /* 0x000fe200078e02fa */
[----:B------:R-:W-:Y:S01]  /*0a60*/  SEL R224, R224, 0xffffffe0, !P6 ;  /* 0xffffffe0e0e07807 */ /* 0x000fe20007000000 */
[----:B------:R-:W-:Y:S01]  /*0a70*/  VIADD R235, R232, 0x20 ;  /* 0x00000020e8eb7836 */ /* 0x000fe20000000000 */
[----:B------:R-:W-:Y:S01]  /*0a80*/  LEA R252, R7, UR5, 0x1 ;  /* 0x0000000507fc7c11 */ /* 0x000fe2000f8e08ff */
[----:B------:R-:W-:Y:S01]  /*0a90*/  IMAD.IADD R229, R230, 0x1, R0 ;  /* 0x00000001e6e57824 */ /* 0x000fe200078e0200 */
[----:B------:R-:W-:Y:S01]  /*0aa0*/  LEA R226, R226, UR5, 0x1 ;  /* 0x00000005e2e27c11 */ /* 0x000fe2000f8e08ff */
[----:B------:R-:W-:-:S02]  /*0ab0*/  @P0 VIADD R235, R232, 0xffffffe0 ;  /* 0xffffffe0e8eb0836 */ /* 0x000fc40000000000 */
[----:B------:R-:W-:Y:S02]  /*0ac0*/  IMAD.IADD R224, R2, 0x1, R224 ;  /* 0x0000000102e07824 */ /* 0x000fe400078e02e0 */
[----:B------:R-:W-:Y:S02]  /*0ad0*/  IMAD.IADD R230, R230, 0x1, R231 ;  /* 0x00000001e6e67824 */ /* 0x000fe400078e02e7 */
[----:B------:R-:W-:Y:S02]  /*0ae0*/  IMAD.IADD R228, R2, 0x1, R227 ;  /* 0x0000000102e47824 */ /* 0x000fe400078e02e3 */
[----:B------:R-:W-:Y:S02]  /*0af0*/  IMAD.U32 R4, RZ, RZ, UR7 ;  /* 0x00000007ff047e24 */ /* 0x000fe4000f8e00ff */
[----:B------:R-:W-:Y:S02]  /*0b00*/  IMAD.IADD R231, R229, 0x1, R231 ;  /* 0x00000001e5e77824 */ /* 0x000fe400078e02e7 */
[----:B------:R-:W-:-:S02]  /*0b10*/  IMAD.IADD R225, R225, 0x1, R3 ;  /* 0x00000001e1e17824 */ /* 0x000fc400078e0203 */
[----:B------:R-:W-:Y:S02]  /*0b20*/  IMAD.IADD R250, R250, 0x1, R249 ;  /* 0x00000001fafa7824 */ /* 0x000fe400078e02f9 */
[----:B------:R-:W-:Y:S02]  /*0b30*/  VIADD R236, R235, 0x800 ;  /* 0x00000800ebec7836 */ /* 0x000fe40000000000 */
[----:B-1----:R-:W-:-:S07]  /*0b40*/  IMAD.IADD R227, R224, 0x1, R227 ;  /* 0x00000001e0e37824 */ /* 0x002fce00078e02e3 */
.L_x_280:
        /* <DEDUP_REMOVED lines=14> */
[----:B------:R-:W-:Y:S02]  /*0c30*/  @UP3 UIADD3.X UR7, UR5, UR7, URZ, UP0, !UPT ;  /* 0x0000000705073290 */ /* 0x000fe400087fe43f */
[----:B------:R-:W-:Y:S01]  /*0c40*/  UIADD3 UR15, UP2, UR16, UR12, URZ ;  /* 0x0000000c100f7290 */ /* 0x000fe2000ff5e03f */
[----:B------:R-:W-:Y:S01]  /*0c50*/  IMAD.U32 R4, RZ, RZ, UR6 ;  /* 0x00000006ff047e24 */ /* 0x000fe2000f8e00ff */
[----:B------:R-:W-:Y:S01]  /*0c60*/  UISETP.NE.U32.AND UP0, UPT, UR12, URZ, UPT ;  /* 0x0000003f0c00728c */ /* 0x000fe2000bf05070 */
[----:B------:R-:W-:Y:S01]  /*0c70*/  IMAD.U32 R6, RZ, RZ, UR10 ;  /* 0x0000000aff067e24 */ /* 0x000fe2000f8e00ff */
[----:B------:R-:W-:Y:S01]  /*0c80*/  @UP4 UIADD3.X UR11, UR5, UR11, URZ, UP1, !UPT ;  /* 0x0000000b050b4290 */ /* 0x000fe20008ffe43f */
[----:B------:R-:W-:Y:S01]  /*0c90*/  IMAD.U32 R5, RZ, RZ, UR7 ;  /* 0x00000007ff057e24 */ /* 0x000fe2000f8e00ff */
[----:B------:R-:W-:-:S02]  /*0ca0*/  UIADD3.X UR14, UR5, UR13, URZ, UP2, !UPT ;  /* 0x0000000d050e7290 */ /* 0x000fc400097fe43f */
        /* <DEDUP_REMOVED lines=24> */
[----:B------:R-:W-:Y:S02]  /*0e30*/  UMOV UR31, 0xffffffff ;  /* 0xffffffff001f7882 */ /* 0x000fe40000000000 */
[----:B------:R-:W-:Y:S01]  /*0e40*/  UMOV UR6, 0xffffffff ;  /* 0xffffffff00067882 */ /* 0x000fe20000000000 */
        /* <DEDUP_REMOVED lines=19> */
.L_x_258:
        /* <DEDUP_REMOVED lines=11> */
[----:B------:R-:W-:Y:S02]  /*1030*/  UIMAD.WIDE.U32 UR20, UR45, UR10, URZ ;  /* 0x0000000a2d1472a5 */ /* 0x000fe4000f8e003f */
[----:B------:R-:W-:Y:S01]  /*1040*/  UIMAD UR10, UR57, UR10, URZ ;  /* 0x0000000a390a72a4 */ /* 0x000fe2000f8e023f */
[----:B------:R-:W2:Y:S01]  /*1050*/  S2UR UR16, SR_CTAID.X ;  /* 0x00000000001079c3 */ /* 0x000ea20000002500 */
[----:B------:R-:W-:Y:S02]  /*1060*/  USHF.L.U32 UR22, UR45, 0x7, URZ ;  /* 0x000000072d167899 */ /* 0x000fe4000800063f */
[----:B------:R-:W-:Y:S01]  /*1070*/  UIMAD UR25, UR45, UR11, UR10 ;  /* 0x0000000b2d1972a4 */ /* 0x000fe2000f8e020a */
[----:B------:R-:W-:-:S02]  /*1080*/  @UP2 ULDC.64 UR12, c[0x0][0x420] ;  /* 0x00010800000c2ab9 */ /* 0x000fc40000000a00 */
[----:B------:R-:W-:Y:S01]  /*1090*/  @!UP2 ULDC.64 UR10, c[0x0][0x418] ;  /* 0x00010600000aaab9 */ /* 0x000fe20000000a00 */
[----:B------:R-:W-:Y:S02]  /*10a0*/  @UP2 UIMAD.WIDE.U32 UR46, UR6, UR12, URZ ;  /* 0x0000000c062e22a5 */ /* 0x000fe4000f8e003f */
[----:B------:R-:W-:Y:S02]  /*10b0*/  @!UP2 UIMAD UR12, UR57, UR10, URZ ;  /* 0x0000000a390ca2a4 */ /* 0x000fe4000f8e023f */
[----:B------:R-:W-:Y:S01]  /*10c0*/  @!UP2 UIMAD.WIDE.U32 UR34, UR45, UR10, URZ ;  /* 0x0000000a2d22a2a5 */ /* 0x000fe2000f8e003f */
[----:B------:R-:W-:Y:S01]  /*10d0*/  ULDC.64 UR40, c[0x0][0x240] ;  /* 0x0000900000287ab9 */ /* 0x000fe20000000a00 */
[----:B------:R-:W-:Y:S01]  /*10e0*/  UIADD3 UR10, UR7, 0x20, UR30 ;  /* 0x00000020070a7890 */ /* 0x000fe2000fffe01e */
[----:B-1----:R-:W-:Y:S01]  /*10f0*/  IABS R7, R8 ;  /* 0x0000000800077213 */ /* 0x002fe20000000000 */
[----:B------:R-:W-:Y:S01]  /*1100*/  ULDC UR58, c[0x0][0x2d4] ;  /* 0x0000b500003a7ab9 */ /* 0x000fe20000000800 */
[----:B------:R-:W-:Y:S01]  /*1110*/  ULDC UR18, c[0x0][0x394] ;  /* 0x0000e50000127ab9 */ /* 0x000fe20000000800 */
[----:B------:R-:W-:Y:S01]  /*1120*/  USHF.R.S32.HI UR32, URZ, 0x1f, UR58 ;  /* 0x0000001f3f207899 */ /* 0x000fe2000801143a */
[----:B------:R-:W1:Y:S01]  /*1130*/  I2F.RP R4, R7 ;  /* 0x0000000700047306 */ /* 0x000e620000209400 */
[----:B------:R-:W-:Y:S01]  /*1140*/  ULDC UR61, c[0x0][0x2dc] ;  /* 0x0000b700003d7ab9 */ /* 0x000fe20000000800 */
[----:B------:R-:W-:Y:S01]  /*1150*/  ULDC UR60, c[0x0][0x270] ;  /* 0x00009c00003c7ab9 */ /* 0x000fe20000000800 */
[----:B------:R-:W-:Y:S01]  /*1160*/  USEL UR42, UR22, URZ, UP0 ;  /* 0x0000003f162a7287 */ /* 0x000fe20008000000 */
[----:B------:R-:W-:Y:S01]  /*1170*/  ISETP.NE.AND P3, PT, R8, RZ, PT ;  /* 0x000000ff0800720c */ /* 0x000fe20003f65270 */
[----:B--2---:R-:W-:-:S02]  /*1180*/  UIMAD.WIDE.U32 UR28, UR16, UR14, URZ ;  /* 0x0000000e101c72a5 */ /* 0x004fc4000f8e003f */
[----:B------:R-:W-:Y:S02]  /*1190*/  @UP2 UIMAD UR50, UR6, UR13, UR47 ;  /* 0x0000000d063222a4 */ /* 0x000fe4000f8e022f */
[----:B------:R-:W-:Y:S02]  /*11a0*/  UIMAD UR43, UR16, UR15, UR29 ;  /* 0x0000000f102b72a4 */ /* 0x000fe4000f8e021d */
[----:B------:R-:W-:Y:S02]  /*11b0*/  UIADD3 UR16, UR7, 0x3f, URZ ;  /* 0x0000003f07107890 */ /* 0x000fe4000fffe03f */
[----:B------:R-:W-:Y:S01]  /*11c0*/  UIMAD.WIDE.U32 UR14, UR6, UR40, URZ ;  /* 0x00000028060e72a5 */ /* 0x000fe2000f8e003f */
[----:B-1----:R-:W1:Y:S01]  /*11d0*/  MUFU.RCP R4, R4 ;  /* 0x0000000400047308 */ /* 0x002e620000001000 */
[----:B------:R-:W-:Y:S02]  /*11e0*/  @!UP2 UIMAD UR29, UR45, UR11, UR12 ;  /* 0x0000000b2d1da2a4 */ /* 0x000fe4000f8e020c */
[----:B------:R-:W-:-:S02]  /*11f0*/  USHF.L.U64.HI UR17, UR45, 0x7, UR57 ;  /* 0x000000072d117899 */ /* 0x000fc40008010239 */
[----:B------:R-:W-:Y:S02]  /*1200*/  USHF.R.S32.HI UR22, URZ, 0x1f, UR16 ;  /* 0x0000001f3f167899 */ /* 0x000fe40008011410 */
[----:B------:R-:W-:Y:S02]  /*1210*/  UIADD3 UR18, UR10, UR18, -UR5 ;  /* 0x000000120a127290 */ /* 0x000fe4000fffe805 */
[----:B------:R-:W-:Y:S02]  /*1220*/  UIMAD.WIDE UR10, UR61, UR60, URZ ;  /* 0x0000003c3d0a72a5 */ /* 0x000fe4000f8e023f */
[----:B------:R-:W-:Y:S02]  /*1230*/  UIMAD.WIDE.U32 UR12, UR45, UR58, URZ ;  /* 0x0000003a2d0c72a5 */ /* 0x000fe4000f8e003f */
[----:B------:R-:W-:Y:S02]  /*1240*/  USEL UR56, UR20, UR14, !UP2 ;  /* 0x0000000e14387287 */ /* 0x000fe4000d000000 */
[----:B------:R-:W-:Y:S01]  /*1250*/  UIMAD UR14, UR32, UR45, URZ ;  /* 0x0000002d200e72a4 */ /* 0x000fe2000f8e023f */
[----:B-1----:R-:W-:Y:S01]  /*1260*/  VIADD R4, R4, 0xffffffe ;  /* 0x0ffffffe04047836 */ /* 0x002fe20000000000 */
[----:B------:R-:W-:-:S02]  /*1270*/  USEL UR39, UR17, URZ, UP0 ;  /* 0x0000003f11277287 */ /* 0x000fc40008000000 */
[----:B------:R-:W-:Y:S01]  /*1280*/  ULEA.HI UR22, UR22, UR16, URZ, 0x6 ;  /* 0x0000001016167291 */ /* 0x000fe2000f8f303f */
[----:B------:R-:W1:Y:S01]  /*1290*/  F2I.FTZ.U32.TRUNC.NTZ R5, R4 ;  /* 0x0000000400057305 */ /* 0x000e62000021f000 */
[----:B------:R-:W-:Y:S02]  /*12a0*/  UIMAD.WIDE.U32 UR16, UR10, UR12, URZ ;  /* 0x0000000c0a1072a5 */ /* 0x000fe4000f8e003f */
[----:B------:R-:W-:Y:S02]  /*12b0*/  UIMAD UR20, UR11, UR12, URZ ;  /* 0x0000000c0b1472a4 */ /* 0x000fe4000f8e023f */
[----:B------:R-:W-:Y:S02]  /*12c0*/  UIMAD UR23, UR6, UR41, URZ ;  /* 0x00000029061772a4 */ /* 0x000fe4000f8e023f */
[----:B------:R-:W-:Y:S02]  /*12d0*/  UIMAD UR12, UR57, UR58, UR14 ;  /* 0x0000003a390c72a4 */ /* 0x000fe4000f8e020e */
[----:B------:R-:W-:-:S02]  /*12e0*/  UIADD3 UR18, UR18, 0x3f, URZ ;  /* 0x0000003f12127890 */ /* 0x000fc4000fffe03f */
[----:B------:R-:W-:Y:S02]  /*12f0*/  UIADD3 UR51, UR21, UR25, URZ ;  /* 0x0000001915337290 */ /* 0x000fe4000fffe03f */
[----:B------:R-:W-:Y:S01]  /*1300*/  @UP2 UIADD3 UR51, UR15, UR23, URZ ;  /* 0x000000170f332290 */ /* 0x000fe2000fffe03f */
[--C-:B-1----:R-:W-:Y:S01]  /*1310*/  IMAD.MOV R0, RZ, RZ, -R5.reuse ;  /* 0x000000ffff007224 */ /* 0x102fe200078e0a05 */
[----:B------:R-:W-:Y:S01]  /*1320*/  UIADD3 UR14, UR13, UR12, URZ ;  /* 0x0000000c0d0e7290 */ /* 0x000fe2000fffe03f */
[----:B------:R-:W-:Y:S01]  /*1330*/  IMAD.MOV.U32 R4, RZ, RZ, RZ ;  /* 0x000000ffff047224 */ /* 0x000fe200078e00ff */
[----:B------:R-:W-:Y:S01]  /*1340*/  USHF.R.S32.HI UR15, URZ, 0x1f, UR18 ;  /* 0x0000001f3f0f7899 */ /* 0x000fe20008011412 */
[----:B------:R-:W-:Y:S01]  /*1350*/  IMAD R0, R0, R7, RZ ;  /* 0x0000000700007224 */ /* 0x000fe200078e02ff */
[----:B------:R-:W-:Y:S01]  /*1360*/  ULDC.U8 UR33, c[0x0][0x3d8] ;  /* 0x0000f60000217ab9 */ /* 0x000fe20000000000 */
[----:B------:R-:W-:Y:S02]  /*1370*/  UIMAD UR14, UR10, UR14, UR20 ;  /* 0x0000000e0a0e72a4 */ /* 0x000fe4000f8e0214 */
[----:B------:R-:W-:Y:S01]  /*1380*/  IMAD.HI.U32 R0, R5, R0, R4 ;  /* 0x0000000005007227 */ /* 0x000fe200078e0004 */
[----:B------:R-:W-:Y:S01]  /*1390*/  MOV R4, R6 ;  /* 0x0000000600047202 */ /* 0x000fe20000000f00 */
[----:B------:R-:W-:-:S02]  /*13a0*/  UISETP.NE.AND UP3, UPT, UR33, URZ, UPT ;  /* 0x0000003f2100728c */ /* 0x000fc4000bf65270 */
[----:B------:R-:W-:Y:S02]  /*13b0*/  ULEA.HI UR18, UR15, UR18, URZ, 0x6 ;  /* 0x000000120f127291 */ /* 0x000fe4000f8f303f */
[----:B------:R-:W-:Y:S01]  /*13c0*/  IMAD.HI.U32 R0, R0, R4, RZ ;  /* 0x0000000400007227 */ /* 0x000fe200078e00ff */
[----:B------:R-:W-:Y:S02]  /*13d0*/  UIADD3 UR48, UR17, UR14, URZ ;  /* 0x0000000e11307290 */ /* 0x000fe4000fffe03f */
[----:B------:R-:W-:Y:S01]  /*13e0*/  USHF.R.S32.HI UR15, URZ, 0x6, UR22 ;  /* 0x000000063f0f7899 */ /* 0x000fe20008011416 */
[----:B------:R-:W-:Y:S01]  /*13f0*/  IMAD.MOV R5, RZ, RZ, -R0 ;  /* 0x000000ffff057224 */ /* 0x000fe200078e0a00 */
[----:B------:R-:W-:Y:S02]  /*1400*/  USHF.R.S32.HI UR14, URZ, 0x6, UR18 ;  /* 0x000000063f0e7899 */ /* 0x000fe40008011412 */
[----:B------:R-:W-:Y:S01]  /*1410*/  UIMAD.WIDE.U32 UR12, UR10, UR6, URZ ;  /* 0x000000060a0c72a5 */ /* 0x000fe2000f8e003f */
[----:B------:R-:W-:Y:S01]  /*1420*/  IMAD R4, R7, R5, R4 ;  /* 0x0000000507047224 */ /* 0x000fe200078e0204 */
[----:B------:R-:W-:Y:S01]  /*1430*/  UISETP.LT.AND UP0, UPT, UR15, UR14, UPT ;  /* 0x0000000e0f00728c */ /* 0x000fe2000bf01270 */
[----:B------:R-:W-:Y:S01]  /*1440*/  ULDC UR52, c[0x0][0x2c4] ;  /* 0x0000b10000347ab9 */ /* 0x000fe20000000800 */
[----:B------:R-:W-:-:S02]  /*1450*/  USEL UR55, UR16, UR12, !UP2 ;  /* 0x0000000c10377287 */ /* 0x000fc4000d000000 */
[----:B------:R-:W-:Y:S01]  /*1460*/  ISETP.GT.U32.AND P1, PT, R7, R4, PT ;  /* 0x000000040700720c */ /* 0x000fe20003f24070 */
[----:B------:R-:W-:Y:S02]  /*1470*/  @UP3 UIMAD UR16, UR45, UR52, URZ ;  /* 0x000000342d1032a4 */ /* 0x000fe4000f8e023f */
[----:B------:R-:W-:Y:S02]  /*1480*/  USEL UR44, UR15, UR14, UP0 ;  /* 0x0000000e0f2c7287 */ /* 0x000fe40008000000 */
[----:B------:R-:W-:Y:S02]  /*1490*/  UISETP.NE.AND UP1, UPT, UR31, -0x1, UPT ;  /* 0xffffffff1f00788c */ /* 0x000fe4000bf25270 */
[----:B------:R-:W-:Y:S02]  /*14a0*/  @UP3 USEL UR15, UR16, UR6, !UP2 ;  /* 0x00000006100f3287 */ /* 0x000fe4000d000000 */
[----:B------:R-:W-:Y:S01]  /*14b0*/  ULEA UR17, UR44, 0xffffffc0, 0x6 ;  /* 0xffffffc02c117891 */ /* 0x000fe2000f8e303f */
[----:B------:R-:W-:Y:S01]  /*14c0*/  @UP3 ULDC UR14, c[0x0][0x2e4] ;  /* 0x0000b900000e3ab9 */ /* 0x000fe20000000800 */
[----:B------:R-:W-:-:S02]  /*14d0*/  UIMAD UR12, UR11, UR6, URZ ;  /* 0x000000060b0c72a4 */ /* 0x000fc4000f8e023f */
[----:B------:R-:W-:Y:S01]  /*14e0*/  @!P1 IMAD.IADD R4, R4, 0x1, -R7 ;  /* 0x0000000104049824 */ /* 0x000fe200078e0a07 */
[----:B------:R-:W-:Y:S01]  /*14f0*/  @!P1 IADD3 R0, R0, 0x1, RZ ;  /* 0x0000000100009810 */ /* 0x000fe20007ffe0ff */
[----:B------:R-:W-:Y:S01]  /*1500*/  @UP3 UIMAD UR22, UR54, UR14, UR15 ;  /* 0x0000000e361632a4 */ /* 0x000fe2000f8e020f */
[----:B------:R-:W-:Y:S01]  /*1510*/  PLOP3.LUT P1, PT, PT, PT, UP3, 0x80, 0x0 ;  /* 0x000000000000781c */ /* 0x000fe20003f2f038 */
[----:B------:R-:W-:Y:S01]  /*1520*/  USHF.R.S32.HI UR38, URZ, 0x1f, UR17 ;  /* 0x0000001f3f267899 */ /* 0x000fe20008011411 */
[----:B------:R-:W-:Y:S01]  /*1530*/  ISETP.GE.U32.AND P0, PT, R4, R7, PT ;  /* 0x000000070400720c */ /* 0x000fe20003f06070 */
[----:B------:R-:W-:Y:S01]  /*1540*/  UIADD3 UR14, UP0, UR17, UR42, URZ ;  /* 0x0000002a110e7290 */ /* 0x000fe2000ff1e03f */
[----:B------:R-:W-:Y:S01]  /*1550*/  LOP3.LUT R4, R8, UR54, RZ, 0x3c, !PT ;  /* 0x0000003608047c12 */ /* 0x000fe2000f8e3cff */
[----:B------:R-:W-:Y:S01]  /*1560*/  ULDC.U8 UR36, c[0x0][0x480] ;  /* 0x0001200000247ab9 */ /* 0x000fe20000000000 */
[----:B------:R-:W-:Y:S02]  /*1570*/  @UP1 UIADD3 UR26, UR24, UR31, URZ ;  /* 0x0000001f181a1290 */ /* 0x000fe4000fffe03f */
[----:B------:R-:W-:Y:S01]  /*1580*/  UIADD3.X UR15, UR38, UR39, URZ, UP0, !UPT ;  /* 0x00000027260f7290 */ /* 0x000fe200087fe43f */
[----:B------:R-:W-:Y:S01]  /*1590*/  ISETP.GE.AND P2, PT, R4, RZ, PT ;  /* 0x000000ff0400720c */ /* 0x000fe20003f46270 */
[----:B------:R-:W-:-:S02]  /*15a0*/  UIMAD UR11, UR11, UR14, URZ ;  /* 0x0000000e0b0b72a4 */ /* 0x000fc4000f8e023f */
[----:B------:R-:W-:Y:S02]  /*15b0*/  @UP1 UIADD3 UR27, UR24, UR31, URZ ;  /* 0x0000001f181b1290 */ /* 0x000fe4000fffe03f */
[----:B------:R-:W-:Y:S01]  /*15c0*/  UISETP.NE.AND UP4, UPT, UR36, URZ, UPT ;  /* 0x0000003f2400728c */ /* 0x000fe2000bf85270 */
[----:B------:R-:W-:Y:S01]  /*15d0*/  @P0 VIADD R0, R0, 0x1 ;  /* 0x0000000100000836 */ /* 0x000fe20000000000 */
[----:B------:R-:W-:Y:S01]  /*15e0*/  PLOP3.LUT P0, PT, PT, PT, UP1, 0x80, 0x0 ;  /* 0x000000000000781c */ /* 0x000fe20003f0f018 */
[----:B------:R-:W-:Y:S01]  /*15f0*/  @UP1 ULDC.64 UR36, c[0x0][0x248] ;  /* 0x0000920000241ab9 */ /* 0x000fe20000000a00 */
[----:B------:R-:W-:Y:S01]  /*1600*/  @UP1 ULDC.64 UR32, c[0x0][0x250] ;  /* 0x0000940000201ab9 */ /* 0x000fe20000000a00 */
[----:B------:R-:W-:Y:S02]  /*1610*/  UIMAD.WIDE.U32 UR20, UR10, UR14, URZ ;  /* 0x0000000e0a1472a5 */ /* 0x000fe4000f8e003f */
[----:B------:R-:W-:Y:S01]  /*1620*/  @UP2 UIADD3 UR48, UR13, UR12, URZ ;  /* 0x0000000c0d302290 */ /* 0x000fe2000fffe03f */
[----:B------:R-:W-:Y:S01]  /*1630*/  @!P2 IADD3 R0, -R0, RZ, RZ ;  /* 0x000000ff0000a210 */ /* 0x000fe20007ffe1ff */
[----:B------:R-:W-:Y:S01]  /*1640*/  UIMAD UR14, UR10, UR15, UR11 ;  /* 0x0000000f0a0e72a4 */ /* 0x000fe2000f8e020b */
[----:B------:R-:W-:Y:S01]  /*1650*/  @!P3 LOP3.LUT R0, RZ, R8, RZ, 0x33, !PT ;  /* 0x00000008ff00b212 */ /* 0x000fe200078e33ff */
[----:B------:R-:W-:-:S02]  /*1660*/  @UP1 UIMAD.WIDE.U32 UR12, UR26, UR36, URZ ;  /* 0x000000241a0c12a5 */ /* 0x000fc4000f8e003f */
[----:B------:R-:W-:Y:S02]  /*1670*/  @UP1 UIMAD.WIDE.U32 UR10, UR27, UR32, URZ ;  /* 0x000000201b0a12a5 */ /* 0x000fe4000f8e003f */
[----:B------:R-:W-:Y:S02]  /*1680*/  @!UP3 UIMAD UR16, UR45, UR60, UR54 ;  /* 0x0000003c2d10b2a4 */ /* 0x000fe4000f8e0236 */
[----:B------:R-:W-:Y:S02]  /*1690*/  UIMAD UR49, UR54, UR61, URZ ;  /* 0x0000003d363172a4 */ /* 0x000fe4000f8e023f */
[----:B------:R-:W-:Y:S02]  /*16a0*/  @UP1 UIMAD UR18, UR26, UR37, URZ ;  /* 0x000000251a1212a4 */ /* 0x000fe4000f8e023f */
[----:B------:R-:W-:Y:S02]  /*16b0*/  @UP1 UIMAD UR15, UR27, UR33, URZ ;  /* 0x000000211b0f12a4 */ /* 0x000fe4000f8e023f */
[----:B------:R-:W-:-:S02]  /*16c0*/  @!UP3 UIMAD UR22, UR16, UR52, URZ ;  /* 0x000000341016b2a4 */ /* 0x000fc4000f8e023f */
[----:B------:R-:W-:Y:S02]  /*16d0*/  @!UP2 UIADD3 UR50, UR35, UR29, URZ ;  /* 0x0000001d2332a290 */ /* 0x000fe4000fffe03f */
[----:B------:R-:W-:Y:S02]  /*16e0*/  USEL UR53, UR28, URZ, UP4 ;  /* 0x0000003f1c357287 */ /* 0x000fe4000a000000 */
[----:B------:R-:W-:Y:S02]  /*16f0*/  USEL UR52, UR43, URZ, UP4 ;  /* 0x0000003f2b347287 */ /* 0x000fe4000a000000 */
[----:B------:R-:W-:Y:S02]  /*1700*/  USHF.R.S32.HI UR29, URZ, 0x1f, UR49 ;  /* 0x0000001f3f1d7899 */ /* 0x000fe40008011431 */
[----:B------:R-:W-:Y:S02]  /*1710*/  @UP1 UIADD3 UR39, UR11, UR15, URZ ;  /* 0x0000000f0b271290 */ /* 0x000fe4000fffe03f */
[----:B------:R-:W-:-:S02]  /*1720*/  UIADD3 UR28, UR21, UR14, URZ ;  /* 0x0000000e151c7290 */ /* 0x000fc4000fffe03f */
        /* <DEDUP_REMOVED lines=16> */
.L_x_260:
        /* <DEDUP_REMOVED lines=13> */
.L_x_261:
        /* <DEDUP_REMOVED lines=11> */
.L_x_262:
[----:B------:R-:W-:-:S04]  /*19b0*/  UIMAD UR6, UR45, UR60, UR54 ;  /* 0x0000003c2d0672a4 */ /* 0x000fc8000f8e0236 */
[----:B------:R-:W-:-:S12]  /*19c0*/  UIMAD UR6, UR6, UR58, URZ ;  /* 0x0000003a060672a4 */ /* 0x000fd8000f8e023f */
.L_x_263:
[----:B------:R-:W2:Y:S01]  /*19d0*/  LDL.64 R4, [R1+0x8] ;  /* 0x0000080001047983 */ /* 0x000ea20000100a00 */
[----:B------:R-:W1:Y:S03]  /*19e0*/  LDC.64 R12, c[0x0][0x420] ;  /* 0x00010800ff0c7b82 */ /* 0x000e660000000a00 */
[----:B------:R3:W2:Y:S01]  /*19f0*/  LDL.64 R22, [R1+0x8] ;  /* 0x0000080001167983 */ /* 0x0006a20000100a00 */
[----:B------:R-:W-:Y:S01]  /*1a00*/  UIADD3 UR16, UR17, UR6, URZ ;  /* 0x0000000611107290 */ /* 0x000fe2000fffe03f */
[----:B------:R-:W-:Y:S01]  /*1a10*/  BSSY B1, `(.L_x_259) ;  /* 0x00004f4000017945 */ /* 0x000fe20003800000 */
[----:B------:R-:W-:Y:S01]  /*1a20*/  UIADD3 UR6, UR17, UR22, URZ ;  /* 0x0000001611067290 */ /* 0x000fe2000fffe03f */
[----:B------:R-:W4:Y:S01]  /*1a30*/  S2R R20, SR_TID.X ;  /* 0x0000000000147919 */ /* 0x000f220000002100 */
[----:B------:R-:W-:Y:S01]  /*1a40*/  UIADD3 UR14, -UR5, UR7, UR30 ;  /* 0x00000007050e7290 */ /* 0x000fe2000fffe11e */
[----:B------:R-:W-:Y:S01]  /*1a50*/  ULDC.64 UR12, c[0x0][0x428] ;  /* 0x00010a00000c7ab9 */ /* 0x000fe20000000a00 */
[----:B------:R-:W-:Y:S01]  /*1a60*/  ULDC.64 UR22, c[0x0][0x2b0] ;  /* 0x0000ac0000167ab9 */ /* 0x000fe20000000a00 */
[----:B------:R-:W-:Y:S01]  /*1a70*/  ULDC UR46, c[0x0][0x398] ;  /* 0x0000e600002e7ab9 */ /* 0x000fe20000000800 */
[----:B------:R-:W-:-:S02]  /*1a80*/  UIMAD.WIDE UR22, UR6, 0x4, UR22 ;  /* 0x00000004061678a5 */ /* 0x000fc4000f8e0216 */
[----:B------:R-:W-:Y:S02]  /*1a90*/  UIMAD UR15, UR61, UR60, URZ ;  /* 0x0000003c3d0f72a4 */ /* 0x000fe4000f8e023f */
[----:B------:R-:W-:Y:S02]  /*1aa0*/  UIADD3 UR6, UR14, -UR46, URZ ;  /* 0x8000002e0e067290 */ /* 0x000fe4000fffe03f */
[----:B------:R-:W-:Y:S02]  /*1ab0*/  USHF.L.U32 UR10, UR15, 0x6, URZ ;  /* 0x000000060f0a7899 */ /* 0x000fe4000800063f */
[----:B------:R-:W-:Y:S02]  /*1ac0*/  USHF.R.S32.HI UR18, URZ, 0x1f, UR54 ;  /* 0x0000001f3f127899 */ /* 0x000fe40008011436 */
[----:B------:R-:W-:Y:S01]  /*1ad0*/  USHF.R.S32.HI UR21, URZ, 0x1f, UR6 ;  /* 0x0000001f3f157899 */ /* 0x000fe20008011406 */
[----:B-1----:R-:W-:Y:S01]  /*1ae0*/  IMAD R6, R12, UR38, RZ ;  /* 0x000000260c067c24 */ /* 0x002fe2000f8e02ff */
[----:B------:R-:W-:Y:S01]  /*1af0*/  ULDC.64 UR26, c[0x0][0x258] ;  /* 0x00009600001a7ab9 */ /* 0x000fe20000000a00 */
[----:B------:R-:W-:-:S02]  /*1b00*/  UIADD3 UR20, UP2, UP0, UR20, UR10, UR49 ;  /* 0x0000000a14147290 */ /* 0x000fc4000f85e031 */
[----:B------:R-:W-:Y:S01]  /*1b10*/  IMAD R8, R13, UR17, R6 ;  /* 0x000000110d087c24 */ /* 0x000fe2000f8e0206 */
[----:B------:R-:W-:Y:S02]  /*1b20*/  ULEA.HI UR21, UR21, UR6, URZ, 0x6 ;  /* 0x0000000615157291 */ /* 0x000fe4000f8f303f */
[----:B------:R-:W-:Y:S02]  /*1b30*/  USHF.R.S32.HI UR10, URZ, 0x1f, UR10 ;  /* 0x0000001f3f0a7899 */ /* 0x000fe4000801140a */
[----:B------:R-:W-:Y:S02]  /*1b40*/  UIMAD UR6, UR18, UR26, URZ ;  /* 0x0000001a120672a4 */ /* 0x000fe4000f8e023f */
[----:B------:R-:W-:Y:S02]  /*1b50*/  USHF.R.S32.HI UR21, URZ, 0x6, UR21 ;  /* 0x000000063f157899 */ /* 0x000fe40008011415 */
[----:B------:R-:W-:Y:S01]  /*1b60*/  UIADD3.X UR10, UR28, UR10, UR29, UP2, UP0 ;  /* 0x0000000a1c0a7290 */ /* 0x000fe200097e041d */
[----:B----4-:R-:W-:Y:S01]  /*1b70*/  SHF.R.S32.HI R14, RZ, 0x1f, R20 ;  /* 0x0000001fff0e7819 */ /* 0x010fe20000011414 */
[----:B------:R-:W-:Y:S01]  /*1b80*/  UISETP.LT.AND UP0, UPT, URZ, UR21, UPT ;  /* 0x000000153f00728c */ /* 0x000fe2000bf01270 */
[----:B------:R-:W-:-:S02]  /*1b90*/  ULDC.64 UR60, c[0x0][0x478] ;  /* 0x00011e00003c7ab9 */ /* 0x000fc40000000a00 */
[CC--:B------:R-:W-:Y:S01]  /*1ba0*/  LEA.HI R18, R14.reuse, R20.reuse, RZ, 0x3 ;  /* 0x000000140e127211 */ /* 0x0c0fe200078f18ff */
[----:B------:R-:W-:Y:S01]  /*1bb0*/  USEL UR21, URZ, UR21, !UP0 ;  /* 0x000000153f157287 */ /* 0x000fe2000c000000 */
[----:B------:R-:W-:Y:S01]  /*1bc0*/  LEA.HI R14, R14, R20, RZ, 0x5 ;  /* 0x000000140e0e7211 */ /* 0x000fe200078f28ff */
[----:B------:R-:W-:Y:S01]  /*1bd0*/  ULDC.64 UR34, c[0x0][0x210] ;  /* 0x0000840000227ab9 */ /* 0x000fe20000000a00 */
[----:B------:R-:W-:Y:S01]  /*1be0*/  ULDC.64 UR28, c[0x0][0x3e0] ;  /* 0x0000f800001c7ab9 */ /* 0x000fe20000000a00 */
[----:B------:R-:W-:Y:S01]  /*1bf0*/  UISETP.GT.AND UP0, UPT, UR44, UR21, UPT ;  /* 0x000000152c00728c */ /* 0x000fe2000bf04270 */
[----:B------:R-:W-:Y:S02]  /*1c00*/  LOP3.LUT R10, R14, 0xffffffe0, RZ, 0xc0, !PT ;  /* 0xffffffe00e0a7812 */ /* 0x000fe400078ec0ff */
[----:B------:R-:W-:-:S03]  /*1c10*/  SHF.R.S32.HI R14, RZ, 0x5, R14 ;  /* 0x00000005ff0e7819 */ /* 0x000fc6000001140e */
[----:B------:R-:W-:Y:S02]  /*1c20*/  IMAD.IADD R11, R20, 0x1, -R10 ;  /* 0x00000001140b7824 */ /* 0x000fe400078e0a0a */
[----:B--2---:R-:W-:-:S05]  /*1c30*/  IMAD.MOV.U32 R22, RZ, RZ, R4 ;  /* 0x000000ffff167224 */ /* 0x004fca00078e0004 */
[----:B------:R-:W-:Y:S02]  /*1c40*/  SHF.R.S32.HI R23, RZ, 0x1f, R22 ;  /* 0x0000001fff177819 */ /* 0x000fe40000011416 */
[----:B------:R-:W-:Y:S01]  /*1c50*/  IADD3 R4, P1, R22, UR11, RZ ;  /* 0x0000000b16047c10 */ /* 0x000fe2000ff3e0ff */
[----:B------:R-:W-:Y:S02]  /*1c60*/  UIMAD UR11, UR18, UR12, URZ ;  /* 0x0000000c120b72a4 */ /* 0x000fe4000f8e023f */
[----:B------:R3:W-:Y:S01]  /*1c70*/  STL [R1+0xc], R23 ;  /* 0x00000c1701007387 */ /* 0x0007e20000100800 */
[----:B------:R-:W-:Y:S01]  /*1c80*/  IADD3.X R5, R23, UR50, RZ, P1, !PT ;  /* 0x0000003217057c10 */ /* 0x000fe20008ffe4ff */
[----:B------:R-:W-:Y:S02]  /*1c90*/  UIMAD UR14, UR54, UR13, UR11 ;  /* 0x0000000d360e72a4 */ /* 0x000fe4000f8e020b */
[----:B------:R-:W-:Y:S01]  /*1ca0*/  UIMAD UR11, UR54, UR27, UR6 ;  /* 0x0000001b360b72a4 */ /* 0x000fe2000f8e0206 */
[----:B------:R-:W-:Y:S01]  /*1cb0*/  IMAD.WIDE.U32 R6, R12, UR17, R4 ;  /* 0x000000110c067c25 */ /* 0x000fe2000f8e0004 */
[----:B------:R-:W-:Y:S01]  /*1cc0*/  SHF.R.S32.HI R4, RZ, 0x3, R18 ;  /* 0x00000003ff047819 */ /* 0x000fe20000011412 */
[----:B------:R-:W-:-:S02]  /*1cd0*/  UIADD3 UR6, UP3, UP2, UR53, UR20, UR55 ;  /* 0x0000001435067290 */ /* 0x000fc4000fa7e037 */
[----:B------:R-:W-:Y:S01]  /*1ce0*/  IMAD.IADD R7, R7, 0x1, R8 ;  /* 0x0000000107077824 */ /* 0x000fe200078e0208 */
[----:B------:R-:W-:Y:S01]  /*1cf0*/  SHF.R.S32.HI R19, RZ, 0x1f, R4 ;  /* 0x0000001fff137819 */ /* 0x000fe20000011404 */
[----:B------:R-:W-:Y:S01]  /*1d00*/  IMAD.U32 R8, RZ, RZ, UR12 ;  /* 0x0000000cff087e24 */ /* 0x000fe2000f8e00ff */
[----:B------:R-:W-:Y:S01]  /*1d10*/  IADD3 R5, P1, R4, UR17, RZ ;  /* 0x0000001104057c10 */ /* 0x000fe2000ff3e0ff */
[----:B------:R-:W-:Y:S02]  /*1d20*/  UIADD3.X UR10, UR52, UR10, UR48, UP3, UP2 ;  /* 0x0000000a340a7290 */ /* 0x000fe40009fe4430 */
[----:B------:R-:W-:Y:S01]  /*1d30*/  IMAD.WIDE.U32 R6, R8, UR54, R6 ;  /* 0x0000003608067c25 */ /* 0x000fe2000f8e0006 */
[----:B------:R-:W-:Y:S01]  /*1d40*/  IADD3.X R8, R19, UR38, RZ, P1, !PT ;  /* 0x0000002613087c10 */ /* 0x000fe20008ffe4ff */
[----:B------:R-:W-:Y:S02]  /*1d50*/  ULDC.64 UR12, c[0x0][0x400] ;  /* 0x00010000000c7ab9 */ /* 0x000fe40000000a00 */
[----:B------:R-:W-:-:S02]  /*1d60*/  VIADD R7, R7, UR14 ;  /* 0x0000000e07077c36 */ /* 0x000fc40008000000 */
[----:B------:R-:W-:Y:S02]  /*1d70*/  IMAD R15, R8, UR40, RZ ;  /* 0x00000028080f7c24 */ /* 0x000fe4000f8e02ff */
[----:B------:R-:W-:-:S04]  /*1d80*/  IMAD.WIDE.U32 R8, R5, UR40, R22 ;  /* 0x0000002805087c25 */ /* 0x000fc8000f8e0016 */
[----:B------:R-:W-:Y:S01]  /*1d90*/  IMAD R15, R5, UR41, R15 ;  /* 0x00000029050f7c24 */ /* 0x000fe2000f8e020f */
[----:B------:R-:W-:Y:S01]  /*1da0*/  IADD3 R10, P1, R8, UR56, RZ ;  /* 0x00000038080a7c10 */ /* 0x000fe2000ff3e0ff */
[----:B------:R-:W-:Y:S01]  /*1db0*/  IMAD R5, R14, UR15, R11 ;  /* 0x0000000f0e057c24 */ /* 0x000fe2000f8e020b */
[----:B------:R-:W-:Y:S01]  /*1dc0*/  UMOV UR15, UR23 ;  /* 0x00000017000f7c82 */ /* 0x000fe20008000000 */
[-C--:B------:R-:W-:Y:S01]  /*1dd0*/  IMAD R8, R19, R12.reuse, RZ ;  /* 0x0000000c13087224 */ /* 0x080fe200078e02ff */
[----:B------:R-:W-:Y:S01]  /*1de0*/  IADD3.X R11, R9, UR51, R15, P1, !PT ;  /* 0x00000033090b7c10 */ /* 0x000fe20008ffe40f */
[----:B------:R-:W-:Y:S01]  /*1df0*/  IMAD.U32 R15, RZ, RZ, UR26 ;  /* 0x0000001aff0f7e24 */ /* 0x000fe2000f8e00ff */
[----:B------:R-:W-:Y:S01]  /*1e00*/  IADD3 R14, P1, R5, UR6, RZ ;  /* 0x00000006050e7c10 */ /* 0x000fe2000ff3e0ff */
[C---:B------:R-:W-:Y:S01]  /*1e10*/  IMAD R16, R4.reuse, R13, R8 ;  /* 0x0000000d04107224 */ /* 0x040fe200078e0208 */
[----:B------:R-:W-:Y:S01]  /*1e20*/  UIADD3 UR6, UR44, -0x1, URZ ;  /* 0xffffffff2c067890 */ /* 0x000fe2000fffe03f */
[----:B------:R-:W-:-:S04]  /*1e30*/  IMAD.WIDE.U32 R8, R4, R12, R6 ;  /* 0x0000000c04087225 */ /* 0x000fc800078e0006 */
[----:B------:R-:W-:Y:S01]  /*1e40*/  IMAD.WIDE.U32 R6, R15, UR54, R10 ;  /* 0x000000360f067c25 */ /* 0x000fe2000f8e000a */
[----:B------:R-:W-:Y:S02]  /*1e50*/  LEA.HI.X.SX32 R10, R5, UR10, 0x1, P1 ;  /* 0x0000000a050a7c11 */ /* 0x000fe400088f0eff */
[C---:B------:R-:W-:Y:S01]  /*1e60*/  LEA R238, P1, R14.reuse, UR12, 0x2 ;  /* 0x0000000c0eee7c11 */ /* 0x040fe2000f8210ff */
[----:B------:R-:W-:Y:S01]  /*1e70*/  VIADD R7, R7, UR11 ;  /* 0x0000000b07077c36 */ /* 0x000fe20008000000 */
[----:B------:R-:W-:Y:S01]  /*1e80*/  UIMAD.WIDE UR10, UR16, 0x4, UR60 ;  /* 0x00000004100a78a5 */ /* 0x000fe2000f8e023c */
[----:B------:R-:W-:Y:S01]  /*1e90*/  IMAD.IADD R5, R9, 0x1, R16 ;  /* 0x0000000109057824 */ /* 0x000fe200078e0210 */
[----:B------:R-:W-:Y:S01]  /*1ea0*/  LEA.HI.X R239, R14, UR13, R10, 0x2, P1 ;  /* 0x0000000d0eef7c11 */ /* 0x000fe200088f140a */
[----:B------:R-:W-:Y:S01]  /*1eb0*/  UMOV UR16, UR22 ;  /* 0x0000001600107c82 */ /* 0x000fe20008000000 */
[----:B------:R-:W-:Y:S02]  /*1ec0*/  PLOP3.LUT P1, PT, PT, PT, UP0, 0x80, 0x0 ;  /* 0x000000000000781c */ /* 0x000fe40003f2f008 */
[----:B------:R-:W-:Y:S01]  /*1ed0*/  LEA R242, P3, R6, UR34, 0x1 ;  /* 0x0000002206f27c11 */ /* 0x000fe2000f8608ff */
[----:B------:R-:W-:Y:S01]  /*1ee0*/  UMOV UR18, UR10 ;  /* 0x0000000a00127c82 */ /* 0x000fe20008000000 */
[----:B------:R-:W-:Y:S01]  /*1ef0*/  LEA R240, P2, R8, UR28, 0x1 ;  /* 0x0000001c08f07c11 */ /* 0x000fe2000f8408ff */
[----:B------:R-:W-:Y:S01]  /*1f00*/  UMOV UR17, UR11 ;  /* 0x0000000b00117c82 */ /* 0x000fe20008000000 */
[----:B------:R-:W-:-:S02]  /*1f10*/  LEA.HI.X R243, R6, UR35, R7, 0x1, P3 ;  /* 0x0000002306f37c11 */ /* 0x000fc400098f0c07 */
[----:B------:R-:W-:-:S05]  /*1f20*/  LEA.HI.X R241, R8, UR29, R5, 0x1, P2 ;  /* 0x0000001d08f17c11 */ /* 0x000fca00090f0c05 */
[----:B---3--:R-:W-:Y:S05]  /*1f30*/  @P1 BRA `(.L_x_264) ;  /* 0x0000000400481947 */ /* 0x008fea0003800000 */
[----:B------:R-:W-:Y:S02]  /*1f40*/  @UP1 UIADD3 UR13, UR24, UR31, URZ ;  /* 0x0000001f180d1290 */ /* 0x000fe4000fffe03f */
[----:B------:R-:W-:Y:S01]  /*1f50*/  @UP1 UIADD3 UR12, UR24, UR31, URZ ;  /* 0x0000001f180c1290 */ /* 0x000fe2000fffe03f */
[----:B------:R-:W-:Y:S01]  /*1f60*/  @UP1 ULDC.64 UR14, c[0x0][0x450] ;  /* 0x00011400000e1ab9 */ /* 0x000fe20000000a00 */
[----:B------:R-:W-:Y:S01]  /*1f70*/  @UP1 ULDC.64 UR16, c[0x0][0x458] ;  /* 0x0001160000101ab9 */ /* 0x000fe20000000a00 */
[----:B------:R-:W-:Y:S02]  /*1f80*/  @UP1 UIMAD.WIDE.U32 UR10, UR13, UR14, URZ ;  /* 0x0000000e0d0a12a5 */ /* 0x000fe4000f8e003f */
[----:B------:R-:W-:Y:S02]  /*1f90*/  @UP1 UIMAD.WIDE.U32 UR6, UR12, UR16, URZ ;  /* 0x000000100c0612a5 */ /* 0x000fe4000f8e003f */
[----:B------:R-:W-:Y:S02]  /*1fa0*/  @UP1 UIMAD UR13, UR13, UR15, URZ ;  /* 0x0000000f0d0d12a4 */ /* 0x000fe4000f8e023f */
[----:B------:R-:W-:-:S02]  /*1fb0*/  UIMAD UR5, UR19, -0x20, UR5 ;  /* 0xffffffe0130578a4 */ /* 0x000fc4000f8e0205 */
[----:B------:R-:W-:Y:S02]  /*1fc0*/  @UP1 UIMAD UR12, UR12, UR17, URZ ;  /* 0x000000110c0c12a4 */ /* 0x000fe4000f8e023f */
[----:B------:R-:W-:Y:S02]  /*1fd0*/  @UP1 UIADD3 UR20, UR11, UR13, URZ ;  /* 0x0000000d0b141290 */ /* 0x000fe4000fffe03f */
[----:B------:R-:W-:Y:S01]  /*1fe0*/  ISETP.GE.AND P1, PT, R4, UR5, PT ;  /* 0x0000000504007c0c */ /* 0x000fe2000bf26270 */
[----:B------:R-:W-:Y:S01]  /*1ff0*/  @UP1 UIADD3 UR21, UR7, UR12, URZ ;  /* 0x0000000c07151290 */ /* 0x000fe2000fffe03f */
[----:B------:R-:W-:Y:S01]  /*2000*/  @UP1 UMOV UR18, UR10 ;  /* 0x0000000a00121c82 */ /* 0x000fe20008000000 */
[----:B------:R-:W-:Y:S01]  /*2010*/  @UP1 UMOV UR13, UR6 ;  /* 0x00000006000d1c82 */ /* 0x000fe20008000000 */
[----:B------:R-:W-:Y:S09]  /*2020*/  @P0 BRA `(.L_x_265) ;  /* 0x0000000000300947 */ /* 0x000ff20003800000 */
        /* <DEDUP_REMOVED lines=12> */
.L_x_265:
        /* <DEDUP_REMOVED lines=13> */
.L_x_266:
[----:B------:R-:W-:Y:S05]  /*21c0*/  @P1 BRA `(.L_x_267) ;  /* 0x0000004400e01947 */ /* 0x000fea0003800000 */
[----:B------:R-:W-:Y:S01]  /*21d0*/  IMAD.U32 R0, RZ, RZ, UR30 ;  /* 0x0000001eff007e24 */ /* 0x000fe2000f8e00ff */
[----:B------:R-:W-:Y:S01]  /*21e0*/  IADD3 R4, P0, R4, UR30, RZ ;  /* 0x0000001e04047c10 */ /* 0x000fe2000ff1e0ff */
[----:B------:R-:W-:Y:S01]  /*21f0*/  USHF.R.S32.HI UR10, URZ, 0x1f, UR54 ;  /* 0x0000001f3f0a7899 */ /* 0x000fe20008011436 */
[----:B------:R-:W-:Y:S02]  /*2200*/  ULDC.64 UR6, c[0x0][0x468] ;  /* 0x00011a0000067ab9 */ /* 0x000fe40000000a00 */
[----:B------:R-:W-:Y:S01]  /*2210*/  LEA.HI.X.SX32 R0, R0, R19, 0x1, P0 ;  /* 0x0000001300007211 */ /* 0x000fe200000f0eff */
[----:B------:R-:W-:Y:S01]  /*2220*/  IMAD.WIDE.U32 R8, R4, UR14, R22 ;  /* 0x0000000e04087c25 */ /* 0x000fe2000f8e0016 */
[----:B------:R-:W-:-:S03]  /*2230*/  UIMAD UR5, UR10, UR6, URZ ;  /* 0x000000060a0572a4 */ /* 0x000fc6000f8e023f */
[----:B------:R-:W-:Y:S01]  /*2240*/  IMAD R5, R0, UR14, RZ ;  /* 0x0000000e00057c24 */ /* 0x000fe2000f8e02ff */
[----:B------:R-:W-:Y:S01]  /*2250*/  IADD3 R10, P0, R8, UR18, RZ ;  /* 0x00000012080a7c10 */ /* 0x000fe2000ff1e0ff */
[----:B------:R-:W-:Y:S01]  /*2260*/  IMAD.WIDE.U32 R6, R4, UR16, R22 ;  /* 0x0000001004067c25 */ /* 0x000fe2000f8e0016 */
[----:B------:R-:W-:-:S03]  /*2270*/  UIMAD UR12, UR54, UR7, UR5 ;  /* 0x00000007360c72a4 */ /* 0x000fc6000f8e0205 */
[----:B------:R-:W-:Y:S02]  /*2280*/  IMAD R5, R4, UR15, R5 ;  /* 0x0000000f04057c24 */ /* 0x000fe4000f8e0205 */
[----:B------:R-:W-:-:S03]  /*2290*/  IMAD R0, R0, UR16, RZ ;  /* 0x0000001000007c24 */ /* 0x000fc6000f8e02ff */
[----:B------:R-:W-:Y:S01]  /*22a0*/  IADD3.X R11, R9, UR20, R5, P0, !PT ;  /* 0x00000014090b7c10 */ /* 0x000fe200087fe405 */
[----:B------:R-:W-:Y:S01]  /*22b0*/  IMAD R0, R4, UR17, R0 ;  /* 0x0000001104007c24 */ /* 0x000fe2000f8e0200 */
[----:B------:R-:W-:Y:S02]  /*22c0*/  IADD3 R8, P0, R6, UR13, RZ ;  /* 0x0000000d06087c10 */ /* 0x000fe4000ff1e0ff */
[----:B------:R-:W-:Y:S01]  /*22d0*/  MOV R4, UR6 ;  /* 0x0000000600047c02 */ /* 0x000fe20008000f00 */
[----:B------:R-:W-:Y:S01]  /*22e0*/  ULDC.64 UR6, c[0x0][0x470] ;  /* 0x00011c0000067ab9 */ /* 0x000fe20000000a00 */
[----:B------:R-:W-:Y:S01]  /*22f0*/  IADD3.X R9, R7, UR21, R0, P0, !PT ;  /* 0x0000001507097c10 */ /* 0x000fe200087fe400 */
[----:B------:R-:W-:Y:S01]  /*2300*/  UIMAD UR5, UR10, UR6, URZ ;  /* 0x000000060a0572a4 */ /* 0x000fe2000f8e023f */
[----:B------:R-:W-:Y:S02]  /*2310*/  IMAD.U32 R0, RZ, RZ, UR6 ;  /* 0x00000006ff007e24 */ /* 0x000fe4000f8e00ff */
[----:B------:R-:W-:Y:S01]  /*2320*/  IMAD.WIDE.U32 R10, R4, UR54, R10 ;  /* 0x00000036040a7c25 */ /* 0x000fe2000f8e000a */
[----:B------:R-:W-:Y:S01]  /*2330*/  UIMAD UR5, UR54, UR7, UR5 ;  /* 0x00000007360572a4 */ /* 0x000fe2000f8e0205 */
[----:B------:R-:W-:-:S02]  /*2340*/  ULDC.64 UR10, c[0x0][0x3f0] ;  /* 0x0000fc00000a7ab9 */ /* 0x000fc40000000a00 */
[----:B------:R-:W-:Y:S01]  /*2350*/  IMAD.WIDE.U32 R8, R0, UR54, R8 ;  /* 0x0000003600087c25 */ /* 0x000fe2000f8e0008 */
[----:B------:R-:W-:Y:S01]  /*2360*/  ULDC.64 UR6, c[0x0][0x3f8] ;  /* 0x0000fe0000067ab9 */ /* 0x000fe20000000a00 */
[----:B------:R-:W-:Y:S02]  /*2370*/  IADD3 R0, R11, UR12, RZ ;  /* 0x0000000c0b007c10 */ /* 0x000fe4000fffe0ff */
[----:B------:R-:W-:Y:S01]  /*2380*/  LEA R6, P1, R10, UR10, 0x1 ;  /* 0x0000000a0a067c11 */ /* 0x000fe2000f8208ff */
[----:B------:R-:W-:Y:S01]  /*2390*/  VIADD R5, R9, UR5 ;  /* 0x0000000509057c36 */ /* 0x000fe20008000000 */
        /* <DEDUP_REMOVED lines=10> */
[----:B------:R2:W-:Y:S01]  /*2440*/  STG.E.128 desc[UR8][R4.64+0x180], RZ ;  /* 0x000180ff04007986 */ /* 0x0005e2000c101d08 */
[----:B------:R-:W-:Y:S05]  /*2450*/  BRA `(.L_x_267) ;  /* 0x00000044003c7947 */ /* 0x000fea0003800000 */
.L_x_264:
[----:B------:R-:W-:Y:S01]  /*2460*/  PLOP3.LUT P0, PT, PT, PT, UP4, 0x80, 0x0 ;  /* 0x000000000000781c */ /* 0x000fe20003f0f048 */
[----:B------:R-:W-:Y:S01]  /*2470*/  UIMAD UR10, UR19, -0x20, UR5 ;  /* 0xffffffe0130a78a4 */ /* 0x000fe2000f8e0205 */
[----:B------:R-:W-:Y:S11]  /*2480*/  BSSY B0, `(.L_x_268) ;  /* 0x000001f000007945 */ /* 0x000ff60003800000 */
[----:B------:R-:W-:Y:S01]  /*2490*/  @P0 BAR.SYNC.DEFER_BLOCKING 0x0 ;  /* 0x0000000000000b1d */ /* 0x000fe20000010000 */
[----:B------:R-:W-:-:S13]  /*24a0*/  ISETP.GE.AND P2, PT, R4, UR10, PT ;  /* 0x0000000a04007c0c */ /* 0x000fda000bf46270 */
        /* <DEDUP_REMOVED lines=28> */
.L_x_269:
[----:B------:R-:W-:Y:S05]  /*2670*/  BSYNC B0 ;  /* 0x0000000000007941 */ /* 0x000fea0003800000 */
.L_x_268:
[----:B------:R-:W3:Y:S01]  /*2680*/  LDL R11, [R1] ;  /* 0x00000000010b7983 */ /* 0x000ee20000100800 */
[----:B------:R-:W-:Y:S01]  /*2690*/  UIMAD UR10, UR6, -0x40, UR7 ;  /* 0xffffffc0060a78a4 */ /* 0x000fe2000f8e0207 */
[----:B------:R-:W-:Y:S01]  /*26a0*/  VIADD R5, R4, 0x20 ;  /* 0x0000002004057836 */ /* 0x000fe20000000000 */
[----:B------:R-:W-:Y:S01]  /*26b0*/  USHF.L.U32 UR11, UR41, 0x6, URZ ;  /* 0x00000006290b7899 */ /* 0x000fe2000800063f */
[----:B--2---:R-:W-:Y:S01]  /*26c0*/  IMAD.WIDE.U32 R6, R12, 0x40, RZ ;  /* 0x000000400c067825 */ /* 0x004fe200078e00ff */
[----:B------:R-:W0:Y:S01]  /*26d0*/  LDGDEPBAR ;  /* 0x00000000000079af */ /* 0x000e220000000000 */
[----:B------:R-:W-:Y:S01]  /*26e0*/  UIMAD.WIDE.U32 UR12, UR40, 0x40, URZ ;  /* 0x00000040280c78a5 */ /* 0x000fe2000f8e003f */
[----:B------:R-:W-:Y:S01]  /*26f0*/  ISETP.GE.AND P0, PT, R5, UR10, PT ;  /* 0x0000000a05007c0c */ /* 0x000fe2000bf06270 */
[----:B------:R-:W-:Y:S01]  /*2700*/  IMAD.SHL.U32 R13, R13, 0x40, RZ ;  /* 0x000000400d0d7824 */ /* 0x000fe200078e00ff */
[----:B------:R-:W-:Y:S01]  /*2710*/  ISETP.GE.AND P1, PT, R4, UR10, PT ;  /* 0x0000000a04007c0c */ /* 0x000fe2000bf26270 */
[----:B------:R-:W-:Y:S01]  /*2720*/  BSSY B0, `(.L_x_270) ;  /* 0x0000058000007945 */ /* 0x000fe20003800000 */
[----:B------:R-:W-:-:S02]  /*2730*/  IMAD.MOV.U32 R244, RZ, RZ, 0x7f800000 ;  /* 0x7f800000fff47424 */ /* 0x000fc400078e00ff */
[----:B------:R-:W-:-:S07]  /*2740*/  IMAD.MOV.U32 R245, RZ, RZ, 0x7f800000 ;  /* 0x7f800000fff57424 */ /* 0x000fce00078e00ff */
[----:B------:R-:W-:Y:S02]  /*2750*/  @!P0 IADD3 R8, P3, R240, R6, RZ ;  /* 0x00000006f0088210 */ /* 0x000fe40007f7e0ff */
[----:B------:R2:W-:Y:S02]  /*2760*/  @P1 STS.128 [R237+0x8000], RZ ;  /* 0x008000ffed001388 */ /* 0x0005e40000000c00 */
[----:B------:R-:W-:Y:S02]  /*2770*/  @!P0 IADD3.X R9, R241, R7, R13, P3, !PT ;  /* 0x00000007f1098210 */ /* 0x000fe40001ffe40d */
[----:B------:R2:W-:Y:S01]  /*2780*/  @P1 STS.128 [R237+0xa000], RZ ;  /* 0x00a000ffed001388 */ /* 0x0005e20000000c00 */
[----:B------:R-:W-:-:S03]  /*2790*/  @!P0 IADD3 R6, P3, R242, UR12, RZ ;  /* 0x0000000cf2068c10 */ /* 0x000fc6000ff7e0ff */
        /* <DEDUP_REMOVED lines=38> */
[----:B------:R-:W-:Y:S01]  /*2a00*/  ISETP.GE.AND P4, PT, R5, UR10, PT ;  /* 0x0000000a05007c0c */ /* 0x000fe2000bf86270 */
[----:B------:R-:W-:-:S05]  /*2a10*/  IMAD.U32 R5, RZ, RZ, UR11 ;  /* 0x0000000bff057e24 */ /* 0x000fca000f8e00ff */
[----:B------:R-:W-:Y:S02]  /*2a20*/  @!P0 IADD3.X R7, R243, UR13, R5, P3, !PT ;  /* 0x0000000df3078c10 */ /* 0x000fe40009ffe405 */
[----:B----4-:R-:W-:Y:S02]  /*2a30*/  IADD3 R8, P3, R10, UR16, RZ ;  /* 0x000000100a087c10 */ /* 0x010fe4000ff7e0ff */
[----:B------:R-:W-:Y:S01]  /*2a40*/  SHF.L.U64.HI R5, R11, 0x2, R246 ;  /* 0x000000020b057819 */ /* 0x000fe200000102f6 */
[----:B------:R-:W-:Y:S01]  /*2a50*/  @!PT LDS RZ, [RZ] ;  /* 0x00000000fffff984 */ /* 0x000fe20000000800 */
[----:B------:R-:W-:Y:S01]  /*2a60*/  @!PT LDS RZ, [RZ] ;  /* 0x00000000fffff984 */ /* 0x000fe20000000800 */
[----:B------:R-:W-:Y:S01]  /*2a70*/  @!PT LDS RZ, [RZ] ;  /* 0x00000000fffff984 */ /* 0x000fe20000000800 */
[----:B------:R2:W-:Y:S03]  /*2a80*/  @!P0 LDGSTS.E.BYPASS.LTC128B.128 [R237+0x1000], desc[UR8][R6.64] ;  /* 0x0100000006ed8fae */ /* 0x0005e6000b901d48 */
[----:B------:R-:W-:Y:S01]  /*2a90*/  IADD3.X R9, R5, UR15, RZ, P3, !PT ;  /* 0x0000000f05097c10 */ /* 0x000fe20009ffe4ff */
        /* <DEDUP_REMOVED lines=32> */
.L_x_271:
[----:B------:R-:W-:Y:S05]  /*2ca0*/  BSYNC B0 ;  /* 0x0000000000007941 */ /* 0x000fea0003800000 */
.L_x_270:
[----:B------:R-:W-:Y:S01]  /*2cb0*/  LOP3.LUT R0, R18, 0xfffffff8, RZ, 0xc0, !PT ;  /* 0xfffffff812007812 */ /* 0x000fe200078ec0ff */
[----:B------:R-:W-:Y:S01]  /*2cc0*/  UIADD3 UR10, UR4, 0x14000, URZ ;  /* 0x00014000040a7890 */ /* 0x000fe2000fffe03f */
[----:B------:R-:W-:Y:S01]  /*2cd0*/  IMAD.MOV.U32 R192, RZ, RZ, 0x40 ;  /* 0x00000040ffc07424 */ /* 0x000fe200078e00ff */
[----:B------:R-:W-:Y:S01]  /*2ce0*/  LEA R180, R234, UR4, 0x1 ;  /* 0x00000004eab47c11 */ /* 0x000fe2000f8e08ff */
[----:B------:R-:W-:Y:S01]  /*2cf0*/  IMAD.SHL.U32 R247, R11, 0x4, RZ ;  /* 0x000000040bf77824 */ /* 0x000fe200078e00ff */
[----:B------:R-:W-:Y:S01]  /*2d00*/  CS2R R126, SRZ ;  /* 0x00000000007e7805 */ /* 0x000fe2000001ff00 */
[----:B------:R-:W-:Y:S01]  /*2d10*/  IMAD.IADD R0, R20, 0x1, -R0 ;  /* 0x0000000114007824 */ /* 0x000fe200078e0a00 */
[----:B------:R-:W-:Y:S02]  /*2d20*/  CS2R R124, SRZ ;  /* 0x00000000007c7805 */ /* 0x000fe4000001ff00 */
[----:B------:R-:W-:Y:S02]  /*2d30*/  CS2R R130, SRZ ;  /* 0x0000000000827805 */ /* 0x000fe4000001ff00 */
[----:B------:R-:W-:-:S02]  /*2d40*/  CS2R R128, SRZ ;  /* 0x0000000000807805 */ /* 0x000fc4000001ff00 */
[----:B------:R-:W-:Y:S02]  /*2d50*/  CS2R R122, SRZ ;  /* 0x00000000007a7805 */ /* 0x000fe4000001ff00 */
[----:B------:R-:W-:Y:S02]  /*2d60*/  LOP3.LUT P1, RZ, R0, 0x2, RZ, 0xc0, !PT ;  /* 0x0000000200ff7812 */ /* 0x000fe4000782c0ff */
[----:B------:R-:W-:Y:S02]  /*2d70*/  CS2R R120, SRZ ;  /* 0x0000000000787805 */ /* 0x000fe4000001ff00 */
[----:B---3--:R-:W-:Y:S01]  /*2d80*/  LEA R4, R234, UR10, 0x1 ;  /* 0x0000000aea047c11 */ /* 0x008fe2000f8e08ff */
[----:B------:R-:W-:Y:S01]  /*2d90*/  UIADD3 UR10, UR30, UR7, URZ ;  /* 0x000000071e0a7290 */ /* 0x000fe2000fffe03f */
[----:B------:R-:W-:Y:S02]  /*2da0*/  CS2R R118, SRZ ;  /* 0x0000000000767805 */ /* 0x000fe4000001ff00 */
[----:B------:R-:W-:-:S02]  /*2db0*/  CS2R R116, SRZ ;  /* 0x0000000000747805 */ /* 0x000fc4000001ff00 */
[----:B------:R-:W-:Y:S01]  /*2dc0*/  CS2R R110, SRZ ;  /* 0x00000000006e7805 */ /* 0x000fe2000001ff00 */
[----:B------:R-:W-:Y:S01]  /*2dd0*/  UIADD3 UR10, -UR5, 0x20, UR10 ;  /* 0x00000020050a7890 */ /* 0x000fe2000fffe10a */
        /* <DEDUP_REMOVED lines=26> */
[----:B------:R-:W-:Y:S01]  /*2f80*/  UIADD3 UR23, UR10, -UR46, URZ ;  /* 0x8000002e0a177290 */ /* 0x000fe2000fffe03f */
[----:B------:R-:W0:Y:S01]  /*2f90*/  LDGDEPBAR ;  /* 0x00000000000079af */ /* 0x000e220000000000 */
[----:B------:R-:W-:Y:S01]  /*2fa0*/  ULDC UR26, c[0x0][0x2dc] ;  /* 0x0000b700001a7ab9 */ /* 0x000fe20000000800 */
[----:B------:R-:W-:Y:S02]  /*2fb0*/  ULDC UR22, c[0x0][0x2ec] ;  /* 0x0000bb0000167ab9 */ /* 0x000fe40000000800 */
[----:B------:R3:W5:Y:S04]  /*2fc0*/  @!P0 LDG.E R244, desc[UR8][R8.64] ;  /* 0x0000000808f48981 */ /* 0x000768000c1e1900 */
[----:B------:R3:W5:Y:S01]  /*2fd0*/  @!P4 LDG.E R245, desc[UR8][R8.64+0x20] ;  /* 0x0000200808f5c981 */ /* 0x000762000c1e1900 */
[----:B------:R-:W-:Y:S01]  /*2fe0*/  LOP3.LUT P0, RZ, R0, 0x4, RZ, 0xc0, !PT ;  /* 0x0000000400ff7812 */ /* 0x000fe2000780c0ff */
[----:B------:R-:W-:Y:S01]  /*2ff0*/  IMAD.MOV.U32 R0, RZ, RZ, 0x20 ;  /* 0x00000020ff007424 */ /* 0x000fe200078e00ff */
[----:B------:R-:W-:-:S02]  /*3000*/  UMOV UR13, UR11 ;  /* 0x0000000b000d7c82 */ /* 0x000fc40008000000 */
[----:B------:R-:W-:Y:S02]  /*3010*/  SEL R192, R192, 0xffffffc0, !P0 ;  /* 0xffffffc0c0c07807 */ /* 0x000fe40004000000 */
[----:B------:R-:W-:-:S04]  /*3020*/  SEL R0, R0, 0xffffffe0, !P1 ;  /* 0xffffffe000007807 */ /* 0x000fc80004800000 */
[----:B------:R-:W-:Y:S01]  /*3030*/  IADD3 R192, R0, R4, R192 ;  /* 0x0000000400c07210 */ /* 0x000fe20007ffe0c0 */
[----:B------:R-:W-:-:S04]  /*3040*/  DEPBAR.LE SB0, 0x1 ;  /* 0x000080400000791a */ /* 0x000fc80000000000 */
[----:B------:R-:W-:Y:S06]  /*3050*/  BAR.SYNC.DEFER_BLOCKING 0x0 ;  /* 0x0000000000007b1d */ /* 0x000fec0000010000 */
[----:B------:R3:W4:Y:S04]  /*3060*/  LDSM.16.M88.4 R132, [R180+0x14000] ;  /* 0x01400000b484783b */ /* 0x0007280000000200 */
        /* <DEDUP_REMOVED lines=15> */
.L_x_276:
[----:B------:R-:W0:Y:S01]  /*3160*/  LDGDEPBAR ;  /* 0x00000000000079af */ /* 0x000e220000000000 */
[----:B------:R-:W-:Y:S01]  /*3170*/  LEA R0, R234, UR4, 0x1 ;  /* 0x00000004ea007c11 */ /* 0x000fe2000f8e08ff */
[----:B------:R-:W-:Y:S01]  /*3180*/  USHF.L.U32 UR11, UR6, 0x6, URZ ;  /* 0x00000006060b7899 */ /* 0x000fe2000800063f */
[----:B------:R-:W-:Y:S01]  /*3190*/  IADD3 R60, P0, R247, UR18, RZ ;  /* 0x00000012f73c7c10 */ /* 0x000fe2000ff1e0ff */
[----:B------:R-:W-:Y:S02]  /*31a0*/  UMOV UR10, UR59 ;  /* 0x0000003b000a7c82 */ /* 0x000fe40008000000 */
[----:B------:R-:W-:Y:S01]  /*31b0*/  UISETP.GE.AND UP0, UPT, UR11, UR23, UPT ;  /* 0x000000170b00728c */ /* 0x000fe2000bf06270 */
[----:B------:R-:W-:Y:S05]  /*31c0*/  IADD3.X R61, R246, UR17, RZ, P0, !PT ;  /* 0x00000011f63d7c10 */ /* 0x000fea00087fe4ff */
[----:B------:R-:W-:Y:S01]  /*31d0*/  PLOP3.LUT P0, PT, PT, PT, UP0, 0x80, 0x0 ;  /* 0x000000000000781c */ /* 0x000fe20003f0f008 */
[----:B------:R-:W-:Y:S04]  /*31e0*/  DEPBAR.LE SB0, 0x0 ;  /* 0x000080000000791a */ /* 0x000fe80000000000 */
[----:B------:R-:W-:Y:S06]  /*31f0*/  BAR.SYNC.DEFER_BLOCKING 0x0 ;  /* 0x0000000000007b1d */ /* 0x000fec0000010000 */
[----:B---3--:R-:W-:Y:S04]  /*3200*/  LDSM.16.M88.4 R8, [R2] ;  /* 0x000000000208783b */ /* 0x008fe80000000200 */
[----:B------:R-:W2:Y:S04]  /*3210*/  LDSM.16.M88.4 R44, [R0+0x10000] ;  /* 0x01000000002c783b */ /* 0x000ea80000000200 */
[----:B------:R-:W-:Y:S04]  /*3220*/  LDSM.16.M88.4 R48, [R224] ;  /* 0x00000000e030783b */ /* 0x000fe80000000200 */
[----:B------:R-:W3:Y:S04]  /*3230*/  LDSM.16.M88.4 R52, [R229+-0x4000] ;  /* 0xffc00000e534783b */ /* 0x000ee80000000200 */
[----:B------:R-:W-:Y:S04]  /*3240*/  LDSM.16.M88.4 R56, [R230+-0x4000] ;  /* 0xffc00000e638783b */ /* 0x000fe80000000200 */
[----:B-----5:R4:W5:Y:S01]  /*3250*/  LDG.E R62, desc[UR8][R60.64] ;  /* 0x000000083c3e7981 */ /* 0x020962000c1e1900 */
[C---:B-12---:R-:W-:Y:S03]  /*3260*/  HMMA.16816.F32.BF16 R4, R8.reuse, R44, RZ ;  /* 0x0000002c0804723c */ /* 0x046fe600000418ff */
[----:B------:R4:W5:Y:S03]  /*3270*/  LDG.E R60, desc[UR8][R60.64+0x20] ;  /* 0x000020083c3c7981 */ /* 0x000966000c1e1900 */
[----:B------:R-:W-:Y:S01]  /*3280*/  HMMA.16816.F32.BF16 R8, R8, R46, RZ ;  /* 0x0000002e0808723c */ /* 0x000fe200000418ff */
[----:B------:R-:W2:Y:S11]  /*3290*/  LDSM.16.M88.4 R44, [R228] ;  /* 0x00000000e42c783b */ /* 0x000eb60000000200 */
[----:B------:R-:W-:Y:S06]  /*32a0*/  @!UPT UIADD3 URZ, URZ, URZ, URZ ;  /* 0x0000003f3f3ff290 */ /* 0x000fec000fffe03f */
[C---:B---3--:R-:W-:Y:S06]  /*32b0*/  HMMA.16816.F32.BF16 R4, R48.reuse, R52, R4 ;  /* 0x000000343004723c */ /* 0x048fec0000041804 */
[----:B------:R-:W-:Y:S01]  /*32c0*/  HMMA.16816.F32.BF16 R8, R48, R54, R8 ;  /* 0x000000363008723c */ /* 0x000fe20000041808 */
[----:B------:R-:W-:Y:S04]  /*32d0*/  LDSM.16.M88.4 R48, [R227] ;  /* 0x00000000e330783b */ /* 0x000fe80000000200 */
[----:B------:R-:W3:Y:S11]  /*32e0*/  LDSM.16.M88.4 R52, [R231+-0x4000] ;  /* 0xffc00000e734783b */ /* 0x000ef60000000200 */
        /* <DEDUP_REMOVED lines=62> */
[----:B------:R-:W-:Y:S11]  /*36d0*/  HMMA.16816.F32.BF16 R8, R44, R58, R8 ;  /* 0x0000003a2c08723c */ /* 0x000ff60000041808 */
[----:B------:R-:W-:Y:S07]  /*36e0*/  @!UPT UIADD3 URZ, URZ, URZ, URZ ;  /* 0x0000003f3f3ff290 */ /* 0x000fee000fffe03f */
[C---:B---3--:R-:W-:Y:S06]  /*36f0*/  HMMA.16816.F32.BF16 R4, R48.reuse, R52, R4 ;  /* 0x000000343004723c */ /* 0x048fec0000041804 */
[----:B------:R-:W-:Y:S01]  /*3700*/  HMMA.16816.F32.BF16 R8, R48, R54, R8 ;  /* 0x000000363008723c */ /* 0x000fe20000041808 */
[----:B------:R-:W-:Y:S11]  /*3710*/  @!UPT UIADD3 URZ, URZ, URZ, URZ ;  /* 0x0000003f3f3ff290 */ /* 0x000ff6000fffe03f */
[----:B------:R-:W-:Y:S01]  /*3720*/  @!UPT UIADD3 URZ, URZ, URZ, URZ ;  /* 0x0000003f3f3ff290 */ /* 0x000fe2000fffe03f */
[----:B----4-:R-:W-:Y:S11]  /*3730*/  @!P0 BRA `(.L_x_272) ;  /* 0x0000000000308947 */ /* 0x010ff60003800000 */
[----:B------:R-:W-:Y:S02]  /*3740*/  USHF.L.U32 UR10, UR19, 0x5, URZ ;  /* 0x00000005130a7899 */ /* 0x000fe4000800063f */
[----:B------:R-:W-:Y:S02]  /*3750*/  UIADD3 UR20, UR11, 0x40, URZ ;  /* 0x000000400b147890 */ /* 0x000fe4000fffe03f */
[----:B------:R-:W-:Y:S02]  /*3760*/  UIADD3 UR12, UR10, UR7, URZ ;  /* 0x000000070a0c7290 */ /* 0x000fe4000fffe03f */
[----:B------:R-:W-:Y:S02]  /*3770*/  UIADD3 UR14, UR10, 0x20, URZ ;  /* 0x000000200a0e7890 */ /* 0x000fe4000fffe03f */
[----:B------:R-:W-:Y:S04]  /*3780*/  UIADD3 UR10, UR13, UR12, -UR5 ;  /* 0x0000000c0d0a7290 */ /* 0x000fe8000fffe805 */
[----:B------:R-:W-:Y:S01]  /*3790*/  UISETP.GE.AND UP0, UPT, UR20, UR10, UPT ;  /* 0x0000000a1400728c */ /* 0x000fe2000bf06270 */
[----:B------:R-:W-:Y:S02]  /*37a0*/  IMAD.U32 R0, RZ, RZ, UR14 ;  /* 0x0000000eff007e24 */ /* 0x000fe4000f8e00ff */
[----:B------:R-:W-:Y:S03]  /*37b0*/  UMOV UR10, UR13 ;  /* 0x0000000d000a7c82 */ /* 0x000fe60008000000 */
[----:B------:R-:W-:Y:S02]  /*37c0*/  ISETP.LT.AND P0, PT, R0, UR5, PT ;  /* 0x0000000500007c0c */ /* 0x000fe4000bf01270 */
[----:B------:R-:W-:Y:S11]  /*37d0*/  PLOP3.LUT P1, PT, PT, PT, UP0, 0x80, 0x0 ;  /* 0x000000000000781c */ /* 0x000ff60003f2f008 */
[----:B------:R-:W-:Y:S02]  /*37e0*/  @!UPT UIADD3 URZ, URZ, URZ, URZ ;  /* 0x0000003f3f3ff290 */ /* 0x000fe4000fffe03f */
[----:B------:R-:W-:Y:S05]  /*37f0*/  @!P1 BRA P0, `(.L_x_273) ;  /* 0x0000000000b09947 */ /* 0x000fea0000000000 */
.L_x_272:
[----:B------:R-:W2:Y:S01]  /*3800*/  LDL R45, [R1] ;  /* 0x00000000012d7983 */ /* 0x000ea20000100800 */
[----:B------:R-:W-:Y:S01]  /*3810*/  UIADD3 UR13, UR5, 0x1, -UR7 ;  /* 0x00000001050d7890 */ /* 0x000fe2000fffe807 */
[----:B------:R-:W-:Y:S01]  /*3820*/  IMAD.U32 R0, RZ, RZ, UR19 ;  /* 0x00000013ff007e24 */ /* 0x000fe2000f8e00ff */
[----:B------:R-:W-:Y:S01]  /*3830*/  UIADD3 UR12, -UR10, UR5, -UR7 ;  /* 0x000000050a0c7290 */ /* 0x000fe2000fffe907 */
[----:B------:R-:W3:Y:S01]  /*3840*/  LDL R44, [R1+0x4] ;  /* 0x00000400012c7983 */ /* 0x000ee20000100800 */
[----:B------:R-:W-:Y:S02]  /*3850*/  IMAD.U32 R50, RZ, RZ, UR25 ;  /* 0x00000019ff327e24 */ /* 0x000fe4000f8e00ff */
[----:B---3--:R-:W-:Y:S02]  /*3860*/  IMAD R0, R0, 0x20, R44 ;  /* 0x0000002000007824 */ /* 0x008fe400078e022c */
[----:B--2---:R-:W-:Y:S01]  /*3870*/  VIADD R49, R45, UR11 ;  /* 0x0000000b2d317c36 */ /* 0x004fe20008000000 */
[----:B------:R-:W-:Y:S01]  /*3880*/  UIADD3 UR11, UR13, UR25, URZ ;  /* 0x000000190d0b7290 */ /* 0x000fe2000fffe03f */
[C---:B------:R-:W-:Y:S02]  /*3890*/  VIADD R48, R0.reuse, 0x1 ;  /* 0x0000000100307836 */ /* 0x040fe40000000000 */
[C---:B------:R-:W-:Y:S01]  /*38a0*/  VIADD R44, R49.reuse, 0x8 ;  /* 0x00000008312c7836 */ /* 0x040fe20000000000 */
[C---:B------:R-:W-:Y:S01]  /*38b0*/  VIADDMNMX R45, R49.reuse, UR12, RZ, !PT ;  /* 0x0000000c312d7c46 */ /* 0x040fe2000f8001ff */
[C---:B------:R-:W-:Y:S02]  /*38c0*/  VIADD R47, R0.reuse, 0x8 ;  /* 0x00000008002f7836 */ /* 0x040fe40000000000 */
[----:B------:R-:W-:Y:S01]  /*38d0*/  IMAD.U32 R46, RZ, RZ, UR11 ;  /* 0x0000000bff2e7e24 */ /* 0x000fe2000f8e00ff */
[----:B------:R-:W-:Y:S02]  /*38e0*/  ISETP.GE.AND P0, PT, R0, R45, PT ;  /* 0x0000002d0000720c */ /* 0x000fe40003f06270 */
[----:B------:R-:W-:Y:S01]  /*38f0*/  IADD3 R50, R44, UR13, R50 ;  /* 0x0000000d2c327c10 */ /* 0x000fe2000fffe032 */
[----:B------:R-:W-:Y:S01]  /*3900*/  UMOV UR13, UR10 ;  /* 0x0000000a000d7c82 */ /* 0x000fe20008000000 */
[----:B------:R-:W-:Y:S01]  /*3910*/  VIADDMNMX R49, R49, R46, UR5, PT ;  /* 0x0000000531317e46 */ /* 0x000fe2000b80012e */
[----:B------:R-:W-:Y:S01]  /*3920*/  VIADD R46, R0, 0x9 ;  /* 0x00000009002e7836 */ /* 0x000fe20000000000 */
[----:B------:R-:W-:Y:S02]  /*3930*/  VIADDMNMX R44, R44, UR12, RZ, !PT ;  /* 0x0000000c2c2c7c46 */ /* 0x000fe4000f8001ff */
[C---:B------:R-:W-:Y:S02]  /*3940*/  ISETP.GE.OR P0, PT, R0.reuse, R49, !P0 ;  /* 0x000000310000720c */ /* 0x040fe40004706670 */
[-C--:B------:R-:W-:Y:S02]  /*3950*/  ISETP.GE.AND P3, PT, R0, R44.reuse, PT ;  /* 0x0000002c0000720c */ /* 0x080fe40003f66270 */
[----:B------:R-:W-:Y:S02]  /*3960*/  FSEL R4, R4, -INF , !P0 ;  /* 0xff80000004047808 */ /* 0x000fe40004000000 */
[-C--:B------:R-:W-:Y:S02]  /*3970*/  ISETP.GE.AND P2, PT, R48, R44.reuse, PT ;  /* 0x0000002c3000720c */ /* 0x080fe40003f46270 */
[CC--:B------:R-:W-:Y:S02]  /*3980*/  ISETP.GE.AND P1, PT, R47.reuse, R44.reuse, PT ;  /* 0x0000002c2f00720c */ /* 0x0c0fe40003f26270 */
[----:B------:R-:W-:Y:S02]  /*3990*/  ISETP.GE.AND P0, PT, R46, R44, PT ;  /* 0x0000002c2e00720c */ /* 0x000fe40003f06270 */
[-C--:B------:R-:W-:Y:S02]  /*39a0*/  ISETP.GE.AND P6, PT, R48, R45.reuse, PT ;  /* 0x0000002d3000720c */ /* 0x080fe40003fc6270 */
[CC--:B------:R-:W-:Y:S02]  /*39b0*/  ISETP.GE.AND P5, PT, R47.reuse, R45.reuse, PT ;  /* 0x0000002d2f00720c */ /* 0x0c0fe40003fa6270 */
[----:B------:R-:W-:Y:S02]  /*39c0*/  ISETP.GE.AND P4, PT, R46, R45, PT ;  /* 0x0000002d2e00720c */ /* 0x000fe40003f86270 */
[----:B------:R-:W-:Y:S02]  /*39d0*/  VIMNMX R44, R50, UR5, PT ;  /* 0x00000005322c7c48 */ /* 0x000fe4000bfe0100 */
[-C--:B------:R-:W-:Y:S02]  /*39e0*/  ISETP.GE.OR P6, PT, R48, R49.reuse, !P6 ;  /* 0x000000313000720c */ /* 0x080fe400077c6670 */
[CC--:B------:R-:W-:Y:S02]  /*39f0*/  ISETP.GE.OR P5, PT, R47.reuse, R49.reuse, !P5 ;  /* 0x000000312f00720c */ /* 0x0c0fe40006fa6670 */
[----:B------:R-:W-:Y:S02]  /*3a00*/  ISETP.GE.OR P4, PT, R46, R49, !P4 ;  /* 0x000000312e00720c */ /* 0x000fe40006786670 */
[-C--:B------:R-:W-:Y:S02]  /*3a10*/  ISETP.GE.OR P3, PT, R0, R44.reuse, !P3 ;  /* 0x0000002c0000720c */ /* 0x080fe40005f66670 */
[-C--:B------:R-:W-:Y:S02]  /*3a20*/  ISETP.GE.OR P2, PT, R48, R44.reuse, !P2 ;  /* 0x0000002c3000720c */ /* 0x080fe40005746670 */
[-C--:B------:R-:W-:Y:S02]  /*3a30*/  ISETP.GE.OR P1, PT, R47, R44.reuse, !P1 ;  /* 0x0000002c2f00720c */ /* 0x080fe40004f26670 */
[----:B------:R-:W-:Y:S02]  /*3a40*/  ISETP.GE.OR P0, PT, R46, R44, !P0 ;  /* 0x0000002c2e00720c */ /* 0x000fe40004706670 */
[----:B------:R-:W-:Y:S02]  /*3a50*/  FSEL R5, R5, -INF , !P6 ;  /* 0xff80000005057808 */ /* 0x000fe40007000000 */
[----:B------:R-:W-:Y:S02]  /*3a60*/  FSEL R8, R8, -INF , !P5 ;  /* 0xff80000008087808 */ /* 0x000fe40006800000 */
[----:B------:R-:W-:Y:S02]  /*3a70*/  FSEL R9, R9, -INF , !P4 ;  /* 0xff80000009097808 */ /* 0x000fe40006000000 */
[----:B------:R-:W-:Y:S02]  /*3a80*/  FSEL R6, R6, -INF , !P3 ;  /* 0xff80000006067808 */ /* 0x000fe40005800000 */
[----:B------:R-:W-:Y:S02]  /*3a90*/  FSEL R7, R7, -INF , !P2 ;  /* 0xff80000007077808 */ /* 0x000fe40005000000 */
[----:B------:R-:W-:Y:S02]  /*3aa0*/  FSEL R10, R10, -INF , !P1 ;  /* 0xff8000000a0a7808 */ /* 0x000fe40004800000 */
[----:B------:R-:W-:Y:S07]  /*3ab0*/  FSEL R11, R11, -INF , !P0 ;  /* 0xff8000000b0b7808 */ /* 0x000fee0004000000 */
.L_x_273:
[C---:B------:R-:W-:Y:S01]  /*3ac0*/  FMUL.FTZ R44, R244.reuse, 1.4426950216293334961 ;  /* 0x3fb8aa3bf42c7820 */ /* 0x040fe20000410000 */
[----:B------:R-:W-:Y:S01]  /*3ad0*/  FSETP.NEU.FTZ.AND P0, PT, R244, -INF , PT ;  /* 0xff800000f400780b */ /* 0x000fe20003f1d000 */
[C---:B------:R-:W-:Y:S01]  /*3ae0*/  FMUL.FTZ R0, R245.reuse, 1.4426950216293334961 ;  /* 0x3fb8aa3bf5007820 */ /* 0x040fe20000410000 */
        /* <DEDUP_REMOVED lines=13> */
[----:B------:R-:W-:Y:S05]  /*3bc0*/  FFMA.FTZ R0, R11, UR22, -R0 ;  /* 0x000000160b007c23 */ /* 0x000fea0008010800 */
[----:B------:R-:W-:Y:S10]  /*3bd0*/  MUFU.EX2 R58, R5 ;  /* 0x00000005003a7308 */ /* 0x000ff40000000800 */
[----:B------:R-:W-:Y:S10]  /*3be0*/  MUFU.EX2 R57, R6 ;  /* 0x0000000600397308 */ /* 0x000ff40000000800 */
[----:B------:R-:W-:Y:S10]  /*3bf0*/  MUFU.EX2 R56, R7 ;  /* 0x0000000700387308 */ /* 0x000ff40000000800 */
[----:B------:R-:W-:Y:S10]  /*3c00*/  MUFU.EX2 R55, R8 ;  /* 0x0000000800377308 */ /* 0x000ff40000000800 */
[----:B------:R-:W-:Y:S10]  /*3c10*/  MUFU.EX2 R54, R44 ;  /* 0x0000002c00367308 */ /* 0x000ff40000000800 */
[----:B------:R-:W-:Y:S10]  /*3c20*/  MUFU.EX2 R53, R10 ;  /* 0x0000000a00357308 */ /* 0x000ff40000000800 */
[----:B------:R-:W2:Y:S02]  /*3c30*/  MUFU.EX2 R52, R0 ;  /* 0x0000000000347308 */ /* 0x000ea40000000800 */
[----:B--2---:R-:W-:Y:S02]  /*3c40*/  F2FP.BF16.F32.PACK_AB R0, R52, R53 ;  /* 0x000000353400723e */ /* 0x004fe400000010ff */
[----:B------:R-:W-:Y:S02]  /*3c50*/  F2FP.BF16.F32.PACK_AB R6, R58, R59 ;  /* 0x0000003b3a06723e */ /* 0x000fe400000010ff */
[----:B------:R-:W-:Y:S02]  /*3c60*/  F2FP.BF16.F32.PACK_AB R5, R56, R57 ;  /* 0x000000393805723e */ /* 0x000fe400000010ff */
[----:B------:R-:W-:Y:S01]  /*3c70*/  F2FP.BF16.F32.PACK_AB R4, R54, R55 ;  /* 0x000000373604723e */ /* 0x000fe200000010ff */
[----:B------:R-:W-:Y:S05]  /*3c80*/  STS [R248+0x15000], R6 ;  /* 0x01500006f8007388 */ /* 0x000fea0000000800 */
[----:B------:R-:W-:Y:S05]  /*3c90*/  STS [R251+0x15000], R5 ;  /* 0x01500005fb007388 */ /* 0x000fea0000000800 */
[----:B------:R-:W-:Y:S05]  /*3ca0*/  STS [R249+0x15000], R4 ;  /* 0x01500004f9007388 */ /* 0x000fea0000000800 */
[----:B------:R-:W-:Y:S05]  /*3cb0*/  STS [R250+0x15000], R0 ;  /* 0x01500000fa007388 */ /* 0x000fea0000000800 */
[----:B------:R-:W2:Y:S05]  /*3cc0*/  LDSM.16.M88.4 R8, [R2+0x8000] ;  /* 0x008000000208783b */ /* 0x000eaa0000000200 */
[----:B------:R-:W1:Y:S05]  /*3cd0*/  LDSM.16.M88.4 R44, [R224+0x8000] ;  /* 0x00800000e02c783b */ /* 0x000e6a0000000200 */
[----:B------:R-:W3:Y:S01]  /*3ce0*/  LDSM.16.M88.4 R48, [R228+0x8000] ;  /* 0x00800000e430783b */ /* 0x000ee20000000200 */
[C---:B--2---:R-:W-:Y:S06]  /*3cf0*/  HMMA.16816.F32.BF16 R4, R8.reuse, R132, RZ ;  /* 0x000000840804723c */ /* 0x044fec00000418ff */
[----:B------:R-:W-:Y:S11]  /*3d00*/  HMMA.16816.F32.BF16 R8, R8, R134, RZ ;  /* 0x000000860808723c */ /* 0x000ff600000418ff */
[----:B------:R-:W-:Y:S07]  /*3d10*/  @!UPT UIADD3 URZ, URZ, URZ, URZ ;  /* 0x0000003f3f3ff290 */ /* 0x000fee000fffe03f */
[C---:B-1----:R-:W-:Y:S06]  /*3d20*/  HMMA.16816.F32.BF16 R4, R44.reuse, R136, R4 ;  /* 0x000000882c04723c */ /* 0x042fec0000041804 */
        /* <DEDUP_REMOVED lines=156> */
.L_x_274:
        /* <DEDUP_REMOVED lines=344> */
.L_x_275:
[----:B------:R-:W-:Y:S02]  /*5c70*/  UISETP.GT.AND UP0, UPT, UR6, UR21, UPT ;  /* 0x000000150600728c */ /* 0x000fe4000bf04270 */
[----:B------:R-:W-:Y:S04]  /*5c80*/  UIADD3 UR6, UR6, -0x1, URZ ;  /* 0xffffffff06067890 */ /* 0x000fe8000fffe03f */
[----:B------:R-:W-:Y:S11]  /*5c90*/  PLOP3.LUT P0, PT, PT, PT, UP0, 0x80, 0x0 ;  /* 0x000000000000781c */ /* 0x000ff60003f0f008 */
[----:B------:R-:W-:Y:S02]  /*5ca0*/  @!UPT UIADD3 URZ, URZ, URZ, URZ ;  /* 0x0000003f3f3ff290 */ /* 0x000fe4000fffe03f */
        /* <DEDUP_REMOVED lines=9> */
[----:B------:R-:W2:Y:S01]  /*5d40*/  S2R R19, SR_TID.X ;  /* 0x0000000000137919 */ /* 0x000ea20000002100 */
        /* <DEDUP_REMOVED lines=25> */
[----:B-1----:R-:W-:Y:S01]  /*5ee0*/  FMUL.FTZ R5, R131, UR6 ;  /* 0x0000000683057c20 */ /* 0x002fe20008410000 */
[----:B------:R1:W-:Y:S01]  /*5ef0*/  STS [R252+0x4c00], R18 ;  /* 0x004c0012fc007388 */ /* 0x0003e20000000800 */
[----:B------:R-:W-:Y:S01]  /*5f00*/  FMUL.FTZ R124, R124, UR6 ;  /* 0x000000067c7c7c20 */ /* 0x000fe20008410000 */
[----:B------:R-:W-:Y:S01]  /*5f10*/  FMUL.FTZ R4, R125, UR6 ;  /* 0x000000067d047c20 */ /* 0x000fe20008410000 */
[----:B------:R-:W-:Y:S01]  /*5f20*/  F2FP.BF16.F32.PACK_AB R24, R25, R24 ;  /* 0x000000181918723e */ /* 0x000fe200000010ff */
[----:B------:R-:W-:Y:S01]  /*5f30*/  @UP0 UIADD3 UR10, UR24, UR31, URZ ;  /* 0x0000001f180a0290 */ /* 0x000fe2000fffe03f */
[----:B------:R-:W-:Y:S01]  /*5f40*/  F2FP.BF16.F32.PACK_AB R26, R27, R26 ;  /* 0x0000001a1b1a723e */ /* 0x000fe200000010ff */
[----:B------:R-:W-:Y:S01]  /*5f50*/  @UP0 UIADD3 UR12, UR24, UR31, URZ ;  /* 0x0000001f180c0290 */ /* 0x000fe2000fffe03f */
[----:B------:R-:W-:Y:S01]  /*5f60*/  F2FP.BF16.F32.PACK_AB R20, R21, R20 ;  /* 0x000000141514723e */ /* 0x000fe200000010ff */
[----:B------:R-:W-:Y:S01]  /*5f70*/  STS [R252+0x5000], R24 ;  /* 0x00500018fc007388 */ /* 0x000fe20000000800 */
[----:B------:R-:W-:Y:S01]  /*5f80*/  F2FP.BF16.F32.PACK_AB R22, R23, R22 ;  /* 0x000000161716723e */ /* 0x000fe200000010ff */
[----:B------:R-:W-:Y:S01]  /*5f90*/  @UP0 ULDC.64 UR16, c[0x0][0x458] ;  /* 0x0001160000100ab9 */ /* 0x000fe20000000a00 */
[----:B------:R-:W-:Y:S01]  /*5fa0*/  F2FP.BF16.F32.PACK_AB R28, R29, R28 ;  /* 0x0000001c1d1c723e */ /* 0x000fe200000010ff */
[----:B------:R-:W-:Y:S01]  /*5fb0*/  STS [R252+0x5400], R26 ;  /* 0x0054001afc007388 */ /* 0x000fe20000000800 */
[----:B---3--:R-:W-:Y:S01]  /*5fc0*/  FMUL.FTZ R12, R109, UR6 ;  /* 0x000000066d0c7c20 */ /* 0x008fe20008410000 */
[----:B------:R-:W-:Y:S01]  /*5fd0*/  F2FP.BF16.F32.PACK_AB R30, R31, R30 ;  /* 0x0000001e1f1e723e */ /* 0x000fe200000010ff */
[----:B------:R-:W-:Y:S01]  /*5fe0*/  FMUL.FTZ R126, R126, UR6 ;  /* 0x000000067e7e7c20 */ /* 0x000fe20008410000 */
[----:B------:R-:W-:Y:S01]  /*5ff0*/  F2FP.BF16.F32.PACK_AB R32, R33, R32 ;  /* 0x000000202120723e */ /* 0x000fe200000010ff */
[----:B----4-:R-:W-:Y:S01]  /*6000*/  FMUL.FTZ R14, R113, UR6 ;  /* 0x00000006710e7c20 */ /* 0x010fe20008410000 */
[----:B------:R-:W-:Y:S01]  /*6010*/  F2FP.BF16.F32.PACK_AB R34, R35, R34 ;  /* 0x000000222322723e */ /* 0x000fe200000010ff */
[----:B------:R-:W-:Y:S01]  /*6020*/  STS [R252+0x5800], R20 ;  /* 0x00580014fc007388 */ /* 0x000fe20000000800 */
[----:B------:R-:W-:Y:S01]  /*6030*/  F2FP.BF16.F32.PACK_AB R40, R41, R40 ;  /* 0x000000282928723e */ /* 0x000fe200000010ff */
[----:B--2---:R-:W-:Y:S01]  /*6040*/  FMUL.FTZ R16, R105, UR6 ;  /* 0x0000000669107c20 */ /* 0x004fe20008410000 */
[----:B------:R-:W-:Y:S01]  /*6050*/  F2FP.BF16.F32.PACK_AB R42, R43, R42 ;  /* 0x0000002a2b2a723e */ /* 0x000fe200000010ff */
[----:B------:R-:W-:Y:S01]  /*6060*/  STS [R252+0x5c00], R22 ;  /* 0x005c0016fc007388 */ /* 0x000fe20000000800 */
[----:B------:R-:W-:Y:S01]  /*6070*/  F2FP.BF16.F32.PACK_AB R36, R37, R36 ;  /* 0x000000242524723e */ /* 0x000fe200000010ff */
[----:B-1----:R-:W-:Y:S01]  /*6080*/  FMUL.FTZ R18, R101, UR6 ;  /* 0x0000000665127c20 */ /* 0x002fe20008410000 */
[----:B------:R-:W-:Y:S01]  /*6090*/  F2FP.BF16.F32.PACK_AB R38, R39, R38 ;  /* 0x000000262726723e */ /* 0x000fe200000010ff */
[----:B------:R-:W-:Y:S01]  /*60a0*/  STS [R252+0x6000], R28 ;  /* 0x0060001cfc007388 */ /* 0x000fe20000000800 */
[----:B------:R-:W-:Y:S01]  /*60b0*/  F2FP.BF16.F32.PACK_AB R17, R17, R102 ;  /* 0x000000661111723e */ /* 0x000fe200000010ff */
[----:B------:R-:W-:Y:S01]  /*60c0*/  FMUL.FTZ R0, R127, UR6 ;  /* 0x000000067f007c20 */ /* 0x000fe20008410000 */
[----:B------:R-:W-:Y:S01]  /*60d0*/  F2FP.BF16.F32.PACK_AB R18, R18, R100 ;  /* 0x000000641212723e */ /* 0x000fe200000010ff */
[----:B------:R-:W-:Y:S01]  /*60e0*/  STS [R252+0x6400], R30 ;  /* 0x0064001efc007388 */ /* 0x000fe20000000800 */
[----:B------:R-:W-:Y:S01]  /*60f0*/  F2FP.BF16.F32.PACK_AB R16, R16, R104 ;  /* 0x000000681010723e */ /* 0x000fe200000010ff */
[----:B------:R-:W-:Y:S01]  /*6100*/  @UP0 ULDC.64 UR14, c[0x0][0x450] ;  /* 0x00011400000e0ab9 */ /* 0x000fe20000000a00 */
[----:B------:R-:W-:Y:S01]  /*6110*/  F2FP.BF16.F32.PACK_AB R15, R15, R106 ;  /* 0x0000006a0f0f723e */ /* 0x000fe200000010ff */
[----:B------:R-:W-:Y:S01]  /*6120*/  STS [R252+0x7000], R40 ;  /* 0x00700028fc007388 */ /* 0x000fe20000000800 */
[----:B------:R-:W-:Y:S01]  /*6130*/  F2FP.BF16.F32.PACK_AB R14, R14, R112 ;  /* 0x000000700e0e723e */ /* 0x000fe200000010ff */
[----:B------:R-:W-:Y:S01]  /*6140*/  @UP0 UIMAD.WIDE.U32 UR6, UR10, UR16, URZ ;  /* 0x000000100a0602a5 */ /* 0x000fe2000f8e003f */
[----:B------:R-:W-:Y:S01]  /*6150*/  F2FP.BF16.F32.PACK_AB R13, R13, R114 ;  /* 0x000000720d0d723e */ /* 0x000fe200000010ff */
[----:B------:R-:W-:Y:S01]  /*6160*/  STS [R252+0x7400], R42 ;  /* 0x0074002afc007388 */ /* 0x000fe20000000800 */
[----:B------:R-:W-:Y:S01]  /*6170*/  F2FP.BF16.F32.PACK_AB R12, R12, R108 ;  /* 0x0000006c0c0c723e */ /* 0x000fe200000010ff */
[----:B------:R-:W-:Y:S01]  /*6180*/  @UP0 UIMAD UR13, UR10, UR17, URZ ;  /* 0x000000110a0d02a4 */ /* 0x000fe2000f8e023f */
        /* <DEDUP_REMOVED lines=11> */
[----:B------:R-:W-:Y:S01]  /*6240*/  @UP0 UIADD3 UR21, UR7, UR13, URZ ;  /* 0x0000000d07150290 */ /* 0x000fe2000fffe03f */
[----:B------:R-:W-:Y:S01]  /*6250*/  F2FP.BF16.F32.PACK_AB R5, R5, R130 ;  /* 0x000000820505723e */ /* 0x000fe200000010ff */
[----:B------:R-:W-:Y:S01]  /*6260*/  STS [R252+0x7c00], R38 ;  /* 0x007c0026fc007388 */ /* 0x000fe20000000800 */
[----:B------:R-:W-:Y:S01]  /*6270*/  F2FP.BF16.F32.PACK_AB R4, R4, R124 ;  /* 0x0000007c0404723e */ /* 0x000fe200000010ff */
[----:B------:R-:W-:Y:S01]  /*6280*/  @UP0 UIADD3 UR20, UR11, UR12, URZ ;  /* 0x0000000c0b140290 */ /* 0x000fe2000fffe03f */
[----:B------:R-:W-:Y:S01]  /*6290*/  PLOP3.LUT P0, PT, PT, PT, UP0, 0x80, 0x0 ;  /* 0x000000000000781c */ /* 0x000fe20003f0f008 */
[----:B------:R-:W-:Y:S01]  /*62a0*/  STS [R252], R18 ;  /* 0x00000012fc007388 */ /* 0x000fe20000000800 */
[----:B------:R-:W-:Y:S01]  /*62b0*/  F2FP.BF16.F32.PACK_AB R0, R0, R126 ;  /* 0x0000007e0000723e */ /* 0x000fe200000010ff */
[----:B------:R-:W-:Y:S01]  /*62c0*/  @UP0 UMOV UR18, UR10 ;  /* 0x0000000a00120c82 */ /* 0x000fe20008000000 */
[----:B------:R-:W-:Y:S01]  /*62d0*/  @UP0 UMOV UR13, UR6 ;  /* 0x00000006000d0c82 */ /* 0x000fe20008000000 */
        /* <DEDUP_REMOVED lines=14> */
[----:B------:R1:W-:Y:S02]  /*63c0*/  STS [R252+0x3c00], R0 ;  /* 0x003c0000fc007388 */ /* 0x0003e40000000800 */
[----:B-1----:R-:W-:Y:S01]  /*63d0*/  SHF.R.S32.HI R0, RZ, 0x1f, R19 ;  /* 0x0000001fff007819 */ /* 0x002fe20000011413 */
[----:B------:R-:W-:Y:S06]  /*63e0*/  @P0 BRA `(.L_x_277) ;  /* 0x0000000000340947 */ /* 0x000fec0003800000 */
        /* <DEDUP_REMOVED lines=13> */
.L_x_277:
        /* <DEDUP_REMOVED lines=14> */
.L_x_278:
[----:B------:R-:W-:Y:S01]  /*65a0*/  LEA.HI R0, R0, R19, RZ, 0x3 ;  /* 0x0000001300007211 */ /* 0x000fe200078f18ff */
[----:B------:R-:W-:Y:S01]  /*65b0*/  UIMAD UR5, UR19, -0x20, UR5 ;  /* 0xffffffe0130578a4 */ /* 0x000fe2000f8e0205 */
[----:B------:R-:W-:Y:S02]  /*65c0*/  BAR.SYNC.DEFER_BLOCKING 0x0 ;  /* 0x0000000000007b1d */ /* 0x000fe40000010000 */
[----:B------:R-:W-:-:S04]  /*65d0*/  SHF.R.S32.HI R0, RZ, 0x3, R0 ;  /* 0x00000003ff007819 */ /* 0x000fc80000011400 */
[----:B------:R-:W-:-:S13]  /*65e0*/  ISETP.GE.AND P0, PT, R0, UR5, PT ;  /* 0x0000000500007c0c */ /* 0x000fda000bf06270 */
[----:B------:R-:W-:Y:S05]  /*65f0*/  @P0 BRA `(.L_x_267) ;  /* 0x0000000000d40947 */ /* 0x000fea0003800000 */
[----:B------:R-:W2:Y:S01]  /*6600*/  LDL.64 R6, [R1+0x8] ;  /* 0x0000080001067983 */ /* 0x000ea20000100a00 */
[----:B------:R-:W-:Y:S01]  /*6610*/  USHF.L.U32 UR5, UR19, 0x5, URZ ;  /* 0x0000000513057899 */ /* 0x000fe2000800063f */
[----:B------:R-:W-:Y:S01]  /*6620*/  SHF.R.S32.HI R8, RZ, 0x1f, R0 ;  /* 0x0000001fff087819 */ /* 0x000fe20000011400 */
[----:B------:R-:W-:Y:S01]  /*6630*/  USHF.R.S32.HI UR11, URZ, 0x1f, UR54 ;  /* 0x0000001f3f0b7899 */ /* 0x000fe20008011436 */
[----:B------:R-:W1:Y:S01]  /*6640*/  LDS.128 R40, [R237+0x12000] ;  /* 0x01200000ed287984 */ /* 0x000e620000000c00 */
        /* <DEDUP_REMOVED lines=14> */
[----:B------:R-:W4:Y:S04]  /*6730*/  LDS.128 R24, [R237+0x14000] ;  /* 0x01400000ed187984 */ /* 0x000f280000000c00 */
[----:B------:R-:W4:Y:S01]  /*6740*/  LDS.128 R36, [R237+0x17000] ;  /* 0x01700000ed247984 */ /* 0x000f220000000c00 */
[--C-:B--2---:R-:W-:Y:S01]  /*6750*/  SHF.R.S32.HI R5, RZ, 0x1f, R6.reuse ;  /* 0x0000001fff057819 */ /* 0x104fe20000011406 */
[----:B------:R-:W-:-:S04]  /*6760*/  IMAD.MOV.U32 R4, RZ, RZ, R6 ;  /* 0x000000ffff047224 */ /* 0x000fc800078e0006 */
        /* <DEDUP_REMOVED lines=10> */
[----:B------:R-:W-:Y:S01]  /*6810*/  IMAD.WIDE.U32 R4, R4, UR54, R6 ;  /* 0x0000003604047c25 */ /* 0x000fe2000f8e0006 */
[----:B------:R-:W-:Y:S01]  /*6820*/  MOV R0, UR6 ;  /* 0x0000000600007c02 */ /* 0x000fe20008000f00 */
[----:B------:R-:W-:-:S02]  /*6830*/  UIMAD UR5, UR54, UR7, UR5 ;  /* 0x00000007360572a4 */ /* 0x000fc4000f8e0205 */
[----:B------:R-:W-:Y:S01]  /*6840*/  VIADD R5, R5, UR10 ;  /* 0x0000000a05057c36 */ /* 0x000fe20008000000 */
[----:B------:R-:W-:Y:S01]  /*6850*/  ULDC.64 UR6, c[0x0][0x3f0] ;  /* 0x0000fc0000067ab9 */ /* 0x000fe20000000a00 */
[----:B------:R-:W-:Y:S01]  /*6860*/  IMAD.WIDE.U32 R8, R0, UR54, R8 ;  /* 0x0000003600087c25 */ /* 0x000fe2000f8e0008 */
[----:B------:R-:W-:-:S04]  /*6870*/  LEA R6, P0, R4, UR6, 0x1 ;  /* 0x0000000604067c11 */ /* 0x000fc8000f8008ff */
[----:B------:R-:W-:Y:S01]  /*6880*/  LEA.HI.X R7, R4, UR7, R5, 0x1, P0 ;  /* 0x0000000704077c11 */ /* 0x000fe200080f0c05 */
[----:B------:R-:W-:Y:S01]  /*6890*/  ULDC.64 UR6, c[0x0][0x3f8] ;  /* 0x0000fe0000067ab9 */ /* 0x000fe20000000a00 */
[----:B------:R-:W-:Y:S02]  /*68a0*/  IADD3 R0, R9, UR5, RZ ;  /* 0x0000000509007c10 */ /* 0x000fe4000fffe0ff */
[C---:B------:R-:W-:Y:S01]  /*68b0*/  LEA R4, P0, R8.reuse, UR6, 0x1 ;  /* 0x0000000608047c11 */ /* 0x040fe2000f8008ff */
[----:B-1----:R1:W-:Y:S03]  /*68c0*/  STG.E.128 desc[UR8][R6.64+0x100], R40 ;  /* 0x0001002806007986 */ /* 0x0023e6000c101d08 */
[----:B------:R-:W-:Y:S01]  /*68d0*/  LEA.HI.X R5, R8, UR7, R0, 0x1, P0 ;  /* 0x0000000708057c11 */ /* 0x000fe200080f0c00 */
[----:B---3--:R1:W-:Y:S04]  /*68e0*/  STG.E.128 desc[UR8][R6.64+0x80], R16 ;  /* 0x0000801006007986 */ /* 0x0083e8000c101d08 */
[----:B----4-:R1:W-:Y:S04]  /*68f0*/  STG.E.128 desc[UR8][R6.64], R12 ;  /* 0x0000000c06007986 */ /* 0x0103e8000c101d08 */
[----:B------:R1:W-:Y:S04]  /*6900*/  STG.E.128 desc[UR8][R6.64+0x180], R20 ;  /* 0x0001801406007986 */ /* 0x0003e8000c101d08 */
[----:B------:R1:W-:Y:S04]  /*6910*/  STG.E.128 desc[UR8][R4.64+0x100], R32 ;  /* 0x0001002004007986 */ /* 0x0003e8000c101d08 */
[----:B------:R1:W-:Y:S04]  /*6920*/  STG.E.128 desc[UR8][R4.64+0x80], R28 ;  /* 0x0000801c04007986 */ /* 0x0003e8000c101d08 */
[----:B------:R1:W-:Y:S04]  /*6930*/  STG.E.128 desc[UR8][R4.64], R24 ;  /* 0x0000001804007986 */ /* 0x0003e8000c101d08 */
[----:B------:R1:W-:Y:S02]  /*6940*/  STG.E.128 desc[UR8][R4.64+0x180], R36 ;  /* 0x0001802404007986 */ /* 0x0003e4000c101d08 */
.L_x_267:
[----:B------:R-:W-:Y:S05]  /*6950*/  BSYNC B1 ;  /* 0x0000000000017941 */ /* 0x000fea0003800000 */
.L_x_259:
[----:B-12---:R-:W2:Y:S01]  /*6960*/  LDL R4, [R1+0x10] ;  /* 0x0000100001047983 */ /* 0x006ea20000100800 */
[----:B------:R-:W-:Y:S02]  /*6970*/  ULDC UR5, c[0x0][0xc] ;  /* 0x0000030000057ab9 */ /* 0x000fe40000000800 */
[----:B------:R-:W-:Y:S01]  /*6980*/  UIADD3 UR19, UR5, UR19, URZ ;  /* 0x0000001305137290 */ /* 0x000fe2000fffe03f */
[----:B--2---:R-:W-:-:S13]  /*6990*/  R2UR UR6, R4 ;  /* 0x00000000040672ca */ /* 0x004fda00000e0000 */
[----:B------:R-:W-:-:S06]  /*69a0*/  UISETP.GE.AND UP0, UPT, UR19, UR6, UPT ;  /* 0x000000061300728c */ /* 0x000fcc000bf06270 */
[----:B------:R-:W-:-:S13]  /*69b0*/  PLOP3.LUT P0, PT, PT, PT, UP0, 0x80, 0x0 ;  /* 0x000000000000781c */ /* 0x000fda0003f0f008 */
[----:B------:R-:W-:Y:S05]  /*69c0*/  @P0 BRA `(.L_x_279) ;  /* 0x0000000000040947 */ /* 0x000fea0003800000 */
[----:B------:R-:W-:Y:S05]  /*69d0*/  BRA `(.L_x_280) ;  /* 0xffffffa0005c7947 */ /* 0x000fea000383ffff */
.L_x_279:
[----:B------:R-:W-:Y:S05]  /*69e0*/  EXIT ;  /* 0x000000000000794d */ /* 0x000fea0003800000 */
.L_x_281:
        /* <DEDUP_REMOVED lines=9> */
.L_x_2028:


//--------------------- .text._ZN5flash44flash_bwd_dq_dk_dv_loop_seqk_parallel_kernelI23Flash_bwd_kernel_traitsILi256ELi64ELi32ELi8ELi4ELi1ELi2ELb1ELb1EN7cutlass10bfloat16_tE19Flash_kernel_traitsILi256ELi64ELi32ELi8ES3_EELb0ELb0ELb1ELb0ELb0ELb1ELb1EEEvNS_16Flash_bwd_paramsE --------------------------
	.section	.text._ZN5flash44flash_bwd_dq_dk_dv_loop_seqk_parallel_kernelI23Flash_bwd_kernel_traitsILi256ELi64ELi32ELi8ELi4ELi1ELi2ELb1ELb1EN7cutlass10bfloat16_tE19Flash_kernel_traitsILi256ELi64ELi32ELi8ES3_EELb0ELb0ELb1ELb0ELb0ELb1ELb1EEEvNS_16Flash_bwd_paramsE,"ax",@progbits
	.align	128
        .global         _ZN5flash44flash_bwd_dq_dk_dv_loop_seqk_parallel_kernelI23Flash_bwd_kernel_traitsILi256ELi64ELi32ELi8ELi4ELi1ELi2ELb1ELb1EN7cutlass10bfloat16_tE19Flash_kernel_traitsILi256ELi64ELi32ELi8ES3_EELb0ELb0ELb1ELb0ELb0ELb1ELb1EEEvNS_16Flash_bwd_paramsE
        .type           _ZN5flash44flash_bwd_dq_dk_dv_loop_seqk_parallel_kernelI23Flash_bwd_kernel_traitsILi256ELi64ELi32ELi8ELi4ELi1ELi2ELb1ELb1EN7cutlass10bfloat16_tE19Flash_kernel_traitsILi256ELi64ELi32ELi8ES3_EELb0ELb0ELb1ELb0ELb0ELb1ELb1EEEvNS_16Flash_bwd_paramsE,@function
        .size           _ZN5flash44flash_bwd_dq_dk_dv_loop_seqk_parallel_kernelI23Flash_bwd_kernel_traitsILi256ELi64ELi32ELi8ELi4ELi1ELi2ELb1ELb1EN7cutlass10bfloat16_tE19Flash_kernel_traitsILi256ELi64ELi32ELi8ES3_EELb0ELb0ELb1ELb0ELb0ELb1ELb1EEEvNS_16Flash_bwd_paramsE,(.L_x_2029 - _ZN5flash44flash_bwd_dq_dk_dv_loop_seqk_parallel_kernelI23Flash_bwd_kernel_traitsILi256ELi64ELi32ELi8ELi4ELi1ELi2ELb1ELb1EN7cutlass10bfloat16_tE19Flash_kernel_traitsILi256ELi64ELi32ELi8ES3_EELb0ELb0ELb1ELb0ELb0ELb1ELb1EEEvNS_16Flash_bwd_paramsE)
        .other          _ZN5flash44flash_bwd_dq_dk_dv_loop_seqk_parallel_kernelI23Flash_bwd_kernel_traitsILi256ELi64ELi32ELi8ELi4ELi1ELi2ELb1ELb1EN7cutlass10bfloat16_tE19Flash_kernel_traitsILi256ELi64ELi32ELi8ES3_EELb0ELb0ELb1ELb0ELb0ELb1ELb1EEEvNS_16Flash_bwd_paramsE,@"STO_CUDA_ENTRY STV_DEFAULT"
_ZN5flash44flash_bwd_dq_dk_dv_loop_seqk_parallel_kernelI23Flash_bwd_kernel_traitsILi256ELi64ELi32ELi8ELi4ELi1ELi2ELb1ELb1EN7cutlass10bfloat16_tE19Flash_kernel_traitsILi256ELi64ELi32ELi8ES3_EELb0ELb0ELb1ELb0ELb0ELb1ELb1EEEvNS_16Flash_bwd_paramsE:
.text._ZN5flash44flash_bwd_dq_dk_dv_loop_seqk_parallel_kernelI23Flash_bwd_kernel_traitsILi256ELi64ELi32ELi8ELi4ELi1ELi2ELb1ELb1EN7cutlass10bfloat16_tE19Flash_kernel_traitsILi256ELi64ELi32ELi8ES3_EELb0ELb0ELb1ELb0ELb0ELb1ELb1EEEvNS_16Flash_bwd_paramsE:
        /* <DEDUP_REMOVED lines=12> */
[----:B------:R-:W2:Y:S01]  /*00c0*/  S2UR UR53, SR_CTAID.Z ;  /* 0x00000000003579c3 */ /* 0x000ea20000002700 */
[----:B------:R-:W-:Y:S01]  /*00d0*/  UMOV UR5, 0x400 ;  /* 0x0000040000057882 */ /* 0x000fe20000000000 */
[----:B------:R-:W-:Y:S01]  /*00e0*/  IMAD.MOV.U32 R224, RZ, RZ, 0x20 ;  /* 0x00000020ffe07424 */ /* 0x000fe200078e00ff */
[----:B------:R-:W-:Y:S01]  /*00f0*/  ULDC.64 UR8, c[0x0][0x208] ;  /* 0x0000820000087ab9 */ /* 0x000fe20000000a00 */
[----:B------:R-:W-:Y:S01]  /*0100*/  IMAD.MOV.U32 R227, RZ, RZ, 0x40 ;  /* 0x00000040ffe37424 */ /* 0x000fe200078e00ff */
[----:B------:R-:W-:Y:S01]  /*0110*/  ULDC UR57, c[0x0][0x394] ;  /* 0x0000e50000397ab9 */ /* 0x000fe20000000800 */
[----:B------:R-:W-:Y:S02]  /*0120*/  IMAD.MOV.U32 R250, RZ, RZ, 0x1c0 ;  /* 0x000001c0fffa7424 */ /* 0x000fe400078e00ff */
[----:B------:R-:W3:Y:S08]  /*0130*/  S2UR UR4, SR_CgaCtaId ;  /* 0x00000000000479c3 */ /* 0x000ef00000008800 */
[----:B------:R-:W4:Y:S01]  /*0140*/  S2UR UR45, SR_CTAID.Y ;  /* 0x00000000002d79c3 */ /* 0x000f220000002600 */
[----:B--2---:R-:W-:Y:S01]  /*0150*/  USHF.R.S32.HI UR6, URZ, 0x1f, UR53 ;  /* 0x0000001f3f067899 */ /* 0x004fe20008011435 */
[----:B-1----:R-:W-:Y:S01]  /*0160*/  SHF.R.S32.HI R16, RZ, 0x1f, R12 ;  /* 0x0000001fff107819 */ /* 0x002fe2000001140c */
[----:B---3--:R-:W-:-:S03]  /*0170*/  ULEA UR4, UR4, UR5, 0x18 ;  /* 0x0000000504047291 */ /* 0x008fc6000f8ec03f */
[CC--:B------:R-:W-:Y:S01]  /*0180*/  LEA.HI R15, R16.reuse, R12.reuse, RZ, 0x4 ;  /* 0x0000000c100f7211 */ /* 0x0c0fe200078f20ff */
[----:B------:R-:W-:Y:S01]  /*0190*/  UIADD3 UR61, UR4, 0x14000, URZ ;  /* 0x00014000043d7890 */ /* 0x000fe2000fffe03f */
[CC--:B------:R-:W-:Y:S02]  /*01a0*/  LEA.HI R18, R16.reuse, R12.reuse, RZ, 0x3 ;  /* 0x0000000c10127211 */ /* 0x0c0fe400078f18ff */
[----:B------:R-:W-:Y:S01]  /*01b0*/  LEA.HI R17, R16, R12, RZ, 0x2 ;  /* 0x0000000c10117211 */ /* 0x000fe200078f10ff */
[----:B----4-:R-:W-:Y:S01]  /*01c0*/  USHF.L.U32 UR5, UR45, 0x7, URZ ;  /* 0x000000072d057899 */ /* 0x010fe2000800063f */
[----:B------:R-:W-:Y:S02]  /*01d0*/  SHF.R.S32.HI R6, RZ, 0x4, R15 ;  /* 0x00000004ff067819 */ /* 0x000fe4000001140f */
[----:B------:R-:W-:Y:S02]  /*01e0*/  LOP3.LUT R0, R18, 0xfffffff8, RZ, 0xc0, !PT ;  /* 0xfffffff812007812 */ /* 0x000fe400078ec0ff */
[----:B------:R-:W-:-:S02]  /*01f0*/  SHF.R.S32.HI R9, RZ, 0x2, R17 ;  /* 0x00000002ff097819 */ /* 0x000fc40000011411 */
[----:B------:R-:W-:Y:S01]  /*0200*/  SHF.R.S32.HI R2, RZ, 0x1f, R17 ;  /* 0x0000001fff027819 */ /* 0x000fe20000011411 */
[----:B------:R-:W-:Y:S01]  /*0210*/  IMAD.IADD R0, R12, 0x1, -R0 ;  /* 0x000000010c007824 */ /* 0x000fe200078e0a00 */
[----:B------:R-:W-:Y:S02]  /*0220*/  LEA.HI R11, R16, R12, RZ, 0x5 ;  /* 0x0000000c100b7211 */ /* 0x000fe400078f28ff */
[----:B------:R-:W-:Y:S01]  /*0230*/  LEA.HI R3, R15, R6, RZ, 0x1 ;  /* 0x000000060f037211 */ /* 0x000fe200078f08ff */
[----:B------:R-:W-:Y:S01]  /*0240*/  IMAD.SHL.U32 R7, R0, 0x40, RZ ;  /* 0x0000004000077824 */ /* 0x000fe200078e00ff */
[----:B------:R-:W-:Y:S02]  /*0250*/  LEA.HI R2, R2, R9, RZ, 0x3 ;  /* 0x0000000902027211 */ /* 0x000fe400078f18ff */
[----:B------:R-:W-:Y:S02]  /*0260*/  LOP3.LUT R5, R11, 0xffffffe0, RZ, 0xc0, !PT ;  /* 0xffffffe00b057812 */ /* 0x000fe400078ec0ff */
[----:B------:R-:W-:-:S02]  /*0270*/  LOP3.LUT R3, R3, 0xfffffffe, RZ, 0xc0, !PT ;  /* 0xfffffffe03037812 */ /* 0x000fc400078ec0ff */
[----:B------:R-:W-:Y:S01]  /*0280*/  LOP3.LUT R4, R2, 0xfffffff8, RZ, 0xc0, !PT ;  /* 0xfffffff802047812 */ /* 0x000fe200078ec0ff */
[----:B------:R-:W-:Y:S01]  /*0290*/  IMAD.IADD R2, R12, 0x1, -R5 ;  /* 0x000000010c027824 */ /* 0x000fe200078e0a05 */
[----:B------:R-:W-:Y:S01]  /*02a0*/  LOP3.LUT P4, RZ, R0, 0x2, RZ, 0xc0, !PT ;  /* 0x0000000200ff7812 */ /* 0x000fe2000788c0ff */
[----:B------:R-:W-:Y:S01]  /*02b0*/  IMAD.IADD R13, R6, 0x1, -R3 ;  /* 0x00000001060d7824 */ /* 0x000fe200078e0a03 */
[----:B------:R-:W-:Y:S01]  /*02c0*/  LOP3.LUT R3, R7, 0x1c0, RZ, 0xc0, !PT ;  /* 0x000001c007037812 */ /* 0x000fe200078ec0ff */
[----:B------:R-:W-:Y:S01]  /*02d0*/  IMAD.IADD R9, R9, 0x1, -R4 ;  /* 0x0000000109097824 */ /* 0x000fe200078e0a04 */
[----:B------:R-:W-:Y:S01]  /*02e0*/  SHF.R.S32.HI R6, RZ, 0x3, R18 ;  /* 0x00000003ff067819 */ /* 0x000fe20000011412 */
[----:B------:R-:W-:Y:S01]  /*02f0*/  IMAD.SHL.U32 R7, R0, 0x20, RZ ;  /* 0x0000002000077824 */ /* 0x000fe200078e00ff */
[----:B------:R-:W-:Y:S02]  /*0300*/  SHF.R.S32.HI R4, RZ, 0x1f, R2 ;  /* 0x0000001fff047819 */ /* 0x000fe40000011402 */
[----:B------:R-:W-:-:S02]  /*0310*/  LOP3.LUT R5, R3, 0x8, R18, 0xf8, !PT ;  /* 0x0000000803057812 */ /* 0x000fc400078ef812 */
[----:B------:R-:W-:Y:S01]  /*0320*/  LEA.HI R19, R4, R2, RZ, 0x2 ;  /* 0x0000000204137211 */ /* 0x000fe200078f10ff */
[----:B------:R-:W-:Y:S01]  /*0330*/  IMAD.SHL.U32 R4, R6, 0x40, RZ ;  /* 0x0000004006047824 */ /* 0x000fe200078e00ff */
[----:B------:R-:W-:Y:S02]  /*0340*/  SHF.R.U32.HI R3, RZ, 0x3, R3 ;  /* 0x00000003ff037819 */ /* 0x000fe40000011603 */
[----:B------:R-:W-:Y:S02]  /*0350*/  LOP3.LUT P3, RZ, R0, 0x4, RZ, 0xc0, !PT ;  /* 0x0000000400ff7812 */ /* 0x000fe4000786c0ff */
[----:B------:R-:W-:Y:S02]  /*0360*/  LOP3.LUT R2, R5, R3, RZ, 0x3c, !PT ;  /* 0x0000000305027212 */ /* 0x000fe400078e3cff */
[----:B------:R-:W-:Y:S01]  /*0370*/  LOP3.LUT R3, R4, 0x1c0, RZ, 0xc0, !PT ;  /* 0x000001c004037812 */ /* 0x000fe200078ec0ff */
[----:B------:R-:W-:Y:S01]  /*0380*/  IMAD.SHL.U32 R4, R0, 0x8, RZ ;  /* 0x0000000800047824 */ /* 0x000fe200078e00ff */
[----:B------:R-:W-:Y:S01]  /*0390*/  LEA.HI R8, R16, R12, RZ, 0x7 ;  /* 0x0000000c10087211 */ /* 0x000fe200078f38ff */
[----:B------:R-:W-:Y:S01]  /*03a0*/  IMAD.SHL.U32 R0, R13, 0x100, RZ ;  /* 0x000001000d007824 */ /* 0x000fe200078e00ff */
[----:B------:R-:W-:-:S02]  /*03b0*/  SHF.R.U32.HI R5, RZ, 0x3, R3 ;  /* 0x00000003ff057819 */ /* 0x000fc40000011603 */
[----:B------:R-:W-:Y:S02]  /*03c0*/  SHF.R.S32.HI R8, RZ, 0x7, R8 ;  /* 0x00000007ff087819 */ /* 0x000fe40000011408 */
[----:B------:R-:W-:Y:S02]  /*03d0*/  LOP3.LUT R6, R3, 0x38, R4, 0xf8, !PT ;  /* 0x0000003803067812 */ /* 0x000fe400078ef804 */
[----:B------:R-:W-:Y:S01]  /*03e0*/  LOP3.LUT R3, R0, 0x100, RZ, 0xc0, !PT ;  /* 0x0000010000037812 */ /* 0x000fe200078ec0ff */
[----:B------:R-:W-:Y:S01]  /*03f0*/  IMAD R0, R8, 0x2, R13 ;  /* 0x0000000208007824 */ /* 0x000fe200078e020d */
[----:B------:R-:W-:Y:S02]  /*0400*/  LOP3.LUT R4, R9, 0x1, RZ, 0xc0, !PT ;  /* 0x0000000109047812 */ /* 0x000fe400078ec0ff */
[----:B------:R-:W-:Y:S01]  /*0410*/  LOP3.LUT R14, R3, 0xe0, R7, 0xf8, !PT ;  /* 0x000000e0030e7812 */ /* 0x000fe200078ef807 */
[----:B------:R-:W-:Y:S01]  /*0420*/  IMAD.U32 R234, R0, 0x200, R2 ;  /* 0x0000020000ea7824 */ /* 0x000fe200078e0002 */
[----:B------:R-:W-:-:S02]  /*0430*/  LOP3.LUT R3, R17, 0x7ffffffc, RZ, 0xc0, !PT ;  /* 0x7ffffffc11037812 */ /* 0x000fc400078ec0ff */
[----:B------:R-:W-:Y:S01]  /*0440*/  ISETP.NE.U32.AND P1, PT, R4, 0x1, PT ;  /* 0x000000010400780c */ /* 0x000fe20003f25070 */
[----:B------:R-:W-:Y:S01]  /*0450*/  IMAD.SHL.U32 R4, R9, 0x20, RZ ;  /* 0x0000002009047824 */ /* 0x000fe200078e00ff */
[----:B------:R-:W-:Y:S01]  /*0460*/  LOP3.LUT R10, R6, R5, RZ, 0x3c, !PT ;  /* 0x00000005060a7212 */ /* 0x000fe200078e3cff */
[----:B------:R-:W-:Y:S01]  /*0470*/  IMAD.IADD R17, R12, 0x1, -R3 ;  /* 0x000000010c117824 */ /* 0x000fe200078e0a03 */
[--C-:B------:R-:W-:Y:S01]  /*0480*/  SHF.R.S32.HI R2, RZ, 0x5, R11.reuse ;  /* 0x00000005ff027819 */ /* 0x100fe2000001140b */
[----:B------:R-:W-:Y:S01]  /*0490*/  IMAD.SHL.U32 R3, R8, 0x10, RZ ;  /* 0x0000001008037824 */ /* 0x000fe200078e00ff */
[----:B------:R-:W-:Y:S02]  /*04a0*/  SHF.R.S32.HI R5, RZ, 0x1f, R11 ;  /* 0x0000001fff057819 */ /* 0x000fe4000001140b */
[----:B------:R-:W-:Y:S02]  /*04b0*/  LOP3.LUT R0, R15, 0xfffffff0, RZ, 0xc0, !PT ;  /* 0xfffffff00f007812 */ /* 0x000fe400078ec0ff */
[----:B------:R-:W-:-:S02]  /*04c0*/  LOP3.LUT R4, R4, 0xe0, RZ, 0xc0, !PT ;  /* 0x000000e004047812 */ /* 0x000fc400078ec0ff */
[-C--:B------:R-:W-:Y:S01]  /*04d0*/  LEA.HI R5, R5, R2.reuse, RZ, 0x2 ;  /* 0x0000000205057211 */ /* 0x080fe200078f10ff */
[----:B------:R-:W-:Y:S01]  /*04e0*/  IMAD.IADD R0, R12, 0x1, -R0 ;  /* 0x000000010c007824 */ /* 0x000fe200078e0a00 */
[----:B------:R-:W-:Y:S02]  /*04f0*/  LEA.HI R6, R11, R2, RZ, 0x1 ;  /* 0x000000020b067211 */ /* 0x000fe400078f08ff */
[----:B------:R-:W-:Y:S01]  /*0500*/  LEA.HI R7, R16, R12, RZ, 0x6 ;  /* 0x0000000c10077211 */ /* 0x000fe200078f30ff */
[----:B------:R-:W-:Y:S01]  /*0510*/  IMAD.SHL.U32 R12, R12, 0x2, RZ ;  /* 0x000000020c0c7824 */ /* 0x000fe200078e00ff */
[----:B------:R-:W-:Y:S02]  /*0520*/  LOP3.LUT R15, R4, 0x10, R3, 0xf8, !PT ;  /* 0x00000010040f7812 */ /* 0x000fe400078ef803 */
[----:B------:R-:W-:Y:S02]  /*0530*/  LOP3.LUT R5, R5, 0xfffffffc, RZ, 0xc0, !PT ;  /* 0xfffffffc05057812 */ /* 0x000fe400078ec0ff */
[----:B------:R-:W-:-:S02]  /*0540*/  LOP3.LUT R4, R6, 0x3ffffe, RZ, 0xc0, !PT ;  /* 0x003ffffe06047812 */ /* 0x000fc400078ec0ff */
[----:B------:R-:W-:Y:S01]  /*0550*/  LOP3.LUT R8, R3, 0x6, R12, 0xf8, !PT ;  /* 0x0000000603087812 */ /* 0x000fe200078ef80c */
[C---:B------:R-:W-:Y:S01]  /*0560*/  IMAD.IADD R12, R2.reuse, 0x1, -R5 ;  /* 0x00000001020c7824 */ /* 0x040fe200078e0a05 */
[----:B------:R-:W-:Y:S01]  /*0570*/  SHF.R.S32.HI R6, RZ, 0x1f, R0 ;  /* 0x0000001fff067819 */ /* 0x000fe20000011400 */
[C---:B------:R-:W-:Y:S01]  /*0580*/  IMAD.IADD R16, R2.reuse, 0x1, -R4 ;  /* 0x0000000102107824 */ /* 0x040fe200078e0a04 */
[----:B------:R-:W-:Y:S01]  /*0590*/  SHF.R.S32.HI R3, RZ, 0x6, R7 ;  /* 0x00000006ff037819 */ /* 0x000fe20000011407 */
[----:B------:R-:W-:Y:S01]  /*05a0*/  IMAD.SHL.U32 R2, R2, 0x8, RZ ;  /* 0x0000000802027824 */ /* 0x000fe200078e00ff */
[----:B------:R-:W-:Y:S01]  /*05b0*/  LEA.HI R226, R6, R0, RZ, 0x3 ;  /* 0x0000000006e27211 */ /* 0x000fe200078f18ff */
[----:B------:R1:W-:Y:S01]  /*05c0*/  STL [R1+0x4], R8 ;  /* 0x0000040801007387 */ /* 0x0003e20000100800 */
[----:B------:R-:W-:Y:S01]  /*05d0*/  LOP3.LUT P0, RZ, R0, 0x4, RZ, 0xc0, !PT ;  /* 0x0000000400ff7812 */ /* 0x000fe2000780c0ff */
[----:B------:R-:W-:Y:S01]  /*05e0*/  IMAD R237, R3, 0x200, R10 ;  /* 0x0000020003ed7824 */ /* 0x000fe200078e020a */
[----:B------:R-:W-:Y:S01]  /*05f0*/  LOP3.LUT R11, R2, 0x38, RZ, 0xc0, !PT ;  /* 0x00000038020b7812 */ /* 0x000fe200078ec0ff */
[----:B------:R-:W-:Y:S01]  /*0600*/  IMAD.SHL.U32 R5, R0, 0x20, RZ ;  /* 0x0000002000057824 */ /* 0x000fe200078e00ff */
[----:B------:R-:W-:Y:S01]  /*0610*/  LOP3.LUT R2, R226, 0xfffffff8, RZ, 0xc0, !PT ;  /* 0xfffffff8e2027812 */ /* 0x000fe200078ec0ff */
[----:B------:R-:W-:Y:S01]  /*0620*/  IMAD.SHL.U32 R7, R0, 0x4, RZ ;  /* 0x0000000400077824 */ /* 0x000fe200078e00ff */
[----:B------:R-:W-:Y:S01]  /*0630*/  LOP3.LUT P2, RZ, R9, 0x2, RZ, 0xc0, !PT ;  /* 0x0000000209ff7812 */ /* 0x000fe2000784c0ff */
[----:B------:R-:W-:Y:S01]  /*0640*/  IMAD.SHL.U32 R4, R13, 0x20, RZ ;  /* 0x000000200d047824 */ /* 0x000fe200078e00ff */
[----:B------:R-:W-:Y:S01]  /*0650*/  SEL R225, R224, 0xffffffe0, !P3 ;  /* 0xffffffe0e0e17807 */ /* 0x000fe20005800000 */
[----:B------:R-:W-:Y:S01]  /*0660*/  IMAD.IADD R2, R0, 0x1, -R2 ;  /* 0x0000000100027824 */ /* 0x000fe200078e0a02 */
[----:B------:R-:W-:Y:S01]  /*0670*/  SEL R231, R227, 0xffffffc0, !P3 ;  /* 0xffffffc0e3e77807 */ /* 0x000fe20005800000 */
[C---:B------:R-:W-:Y:S01]  /*0680*/  IMAD.SHL.U32 R0, R9.reuse, 0x40, RZ ;  /* 0x0000004009007824 */ /* 0x040fe200078e00ff */
[----:B------:R-:W-:Y:S01]  /*0690*/  LOP3.LUT R4, R4, 0x20, RZ, 0xc0, !PT ;  /* 0x0000002004047812 */ /* 0x000fe200078ec0ff */
[----:B------:R-:W-:Y:S01]  /*06a0*/  IMAD.SHL.U32 R6, R9, 0x4, RZ ;  /* 0x0000000409067824 */ /* 0x000fe200078e00ff */
[----:B------:R-:W-:Y:S01]  /*06b0*/  LOP3.LUT P6, RZ, R2, 0x2, RZ, 0xc0, !PT ;  /* 0x0000000202ff7812 */ /* 0x000fe200078cc0ff */
[----:B------:R-:W-:Y:S01]  /*06c0*/  IMAD.SHL.U32 R226, R226, 0x40, RZ ;  /* 0x00000040e2e27824 */ /* 0x000fe200078e00ff */
[----:B------:R-:W-:-:S02]  /*06d0*/  LOP3.LUT R0, R0, 0x1c0, RZ, 0xc0, !PT ;  /* 0x000001c000007812 */ /* 0x000fc400078ec0ff */
[C---:B------:R-:W-:Y:S01]  /*06e0*/  LOP3.LUT P5, RZ, R2.reuse, 0x4, RZ, 0xc0, !PT ;  /* 0x0000000402ff7812 */ /* 0x040fe200078ac0ff */
[----:B------:R-:W-:Y:S01]  /*06f0*/  IMAD.SHL.U32 R2, R2, 0x40, RZ ;  /* 0x0000004002027824 */ /* 0x000fe200078e00ff */
[----:B------:R-:W-:Y:S02]  /*0700*/  LOP3.LUT R226, R226, 0xfffffe00, RZ, 0xc0, !PT ;  /* 0xfffffe00e2e27812 */ /* 0x000fe400078ec0ff */
[----:B------:R-:W-:Y:S01]  /*0710*/  SEL R250, R250, 0x240, !P1 ;  /* 0x00000240fafa7807 */ /* 0x000fe20004800000 */
[----:B-1----:R-:W-:Y:S01]  /*0720*/  IMAD.SHL.U32 R8, R3, 0x8, RZ ;  /* 0x0000000803087824 */ /* 0x002fe200078e00ff */
[----:B------:R-:W-:Y:S01]  /*0730*/  LOP3.LUT R2, R2, 0x1c0, RZ, 0xc0, !PT ;  /* 0x000001c002027812 */ /* 0x000fe200078ec0ff */
[----:B------:R-:W-:Y:S01]  /*0740*/  IMAD.SHL.U32 R3, R13, 0x8, RZ ;  /* 0x000000080d037824 */ /* 0x000fe200078e00ff */
[----:B------:R-:W-:Y:S02]  /*0750*/  SEL R227, R227, 0xffffffc0, !P5 ;  /* 0xffffffc0e3e37807 */ /* 0x000fe40006800000 */
[----:B------:R-:W-:-:S02]  /*0760*/  LOP3.LUT R9, R4, 0x18, R8, 0xf8, !PT ;  /* 0x0000001804097812 */ /* 0x000fc400078ef808 */
        /* <DEDUP_REMOVED lines=23> */
[C---:B------:R-:W-:Y:S01]  /*08e0*/  IMAD R9, R12.reuse, 0x10, R4 ;  /* 0x000000100c097824 */ /* 0x040fe200078e0204 */
[----:B------:R-:W-:Y:S01]  /*08f0*/  LEA R237, R237, UR4, 0x1 ;  /* 0x00000004eded7c11 */ /* 0x000fe2000f8e08ff */
        /* <DEDUP_REMOVED lines=28> */
[----:B------:R-:W-:Y:S02]  /*0ac0*/  IMAD.IADD R231, R229, 0x1, R231 ;  /* 0x00000001e5e77824 */ /* 0x000fe400078e02e7 */
[----:B------:R-:W-:Y:S02]  /*0ad0*/  IMAD.IADD R225, R225, 0x1, R3 ;  /* 0x00000001e1e17824 */ /* 0x000fe400078e0203 */
[----:B------:R-:W-:-:S02]  /*0ae0*/  IMAD.IADD R250, R250, 0x1, R249 ;  /* 0x00000001fafa7824 */ /* 0x000fc400078e02f9 */
[----:B------:R-:W-:Y:S02]  /*0af0*/  VIADD R236, R235, 0x800 ;  /* 0x00000800ebec7836 */ /* 0x000fe40000000000 */
[----:B-1----:R-:W-:-:S07]  /*0b00*/  IMAD.IADD R227, R224, 0x1, R227 ;  /* 0x00000001e0e37824 */ /* 0x002fce00078e02e3 */
.L_x_304:
        /* <DEDUP_REMOVED lines=16> */
[----:B-12---:R-:W-:Y:S01]  /*0c10*/  IMAD.U32 R4, RZ, RZ, UR6 ;  /* 0x00000006ff047e24 */ /* 0x006fe2000f8e00ff */
        /* <DEDUP_REMOVED lines=50> */
.L_x_282:
        /* <DEDUP_REMOVED lines=103> */
[----:B------:R-:W-:Y:S01]  /*15b0*/  @!UP2 UIADD3 UR48, UR41, UR33, URZ ;  /* 0x000000212930a290 */ /* 0x000fe2000fffe03f */
[----:B------:R-:W-:Y:S01]  /*15c0*/  @UP1 ULDC.64 UR30, c[0x0][0x248] ;  /* 0x00009200001e1ab9 */ /* 0x000fe20000000a00 */
[----:B------:R-:W-:Y:S01]  /*15d0*/  @UP1 ULDC.64 UR26, c[0x0][0x250] ;  /* 0x00009400001a1ab9 */ /* 0x000fe20000000a00 */
[----:B------:R-:W-:Y:S01]  /*15e0*/  UIMAD.WIDE.U32 UR32, UR10, UR14, URZ ;  /* 0x0000000e0a2072a5 */ /* 0x000fe2000f8e003f */
[----:B------:R-:W-:Y:S01]  /*15f0*/  IMAD.MOV.U32 R6, RZ, RZ, R0 ;  /* 0x000000ffff067224 */ /* 0x000fe200078e0000 */
[----:B------:R-:W-:-:S02]  /*1600*/  @UP2 UIADD3 UR46, UR13, UR12, URZ ;  /* 0x0000000c0d2e2290 */ /* 0x000fc4000fffe03f */
[----:B------:R-:W-:Y:S02]  /*1610*/  UIMAD UR14, UR10, UR16, UR11 ;  /* 0x000000100a0e72a4 */ /* 0x000fe4000f8e020b */
[----:B------:R-:W-:Y:S01]  /*1620*/  @UP1 UIMAD.WIDE.U32 UR12, UR29, UR30, URZ ;  /* 0x0000001e1d0c12a5 */ /* 0x000fe2000f8e003f */
[----:B------:R-:W-:Y:S01]  /*1630*/  @!P2 IADD3 R6, -R6, RZ, RZ ;  /* 0x000000ff0606a210 */ /* 0x000fe20007ffe1ff */
[----:B------:R-:W-:Y:S01]  /*1640*/  @UP1 UIMAD.WIDE.U32 UR10, UR35, UR26, URZ ;  /* 0x0000001a230a12a5 */ /* 0x000fe2000f8e003f */
[----:B------:R-:W-:Y:S01]  /*1650*/  @!P3 LOP3.LUT R6, RZ, R8, RZ, 0x33, !PT ;  /* 0x00000008ff06b212 */ /* 0x000fe200078e33ff */
[----:B------:R-:W-:Y:S02]  /*1660*/  @!UP3 UIMAD UR17, UR45, UR58, UR53 ;  /* 0x0000003a2d11b2a4 */ /* 0x000fe4000f8e0235 */
[----:B------:R-:W-:Y:S02]  /*1670*/  UIMAD UR47, UR53, UR59, URZ ;  /* 0x0000003b352f72a4 */ /* 0x000fe4000f8e023f */
[----:B------:R-:W-:-:S02]  /*1680*/  @UP1 UIMAD UR18, UR29, UR31, URZ ;  /* 0x0000001f1d1212a4 */ /* 0x000fc4000f8e023f */
[----:B------:R-:W-:Y:S02]  /*1690*/  @UP1 UIMAD UR16, UR35, UR27, URZ ;  /* 0x0000001b231012a4 */ /* 0x000fe4000f8e023f */
[----:B------:R-:W-:Y:S02]  /*16a0*/  @!UP3 UIMAD UR21, UR17, UR50, URZ ;  /* 0x000000321115b2a4 */ /* 0x000fe4000f8e023f */
[----:B------:R-:W-:Y:S02]  /*16b0*/  USEL UR50, UR34, URZ, UP4 ;  /* 0x0000003f22327287 */ /* 0x000fe4000a000000 */
[----:B------:R-:W-:Y:S02]  /*16c0*/  USHF.R.S32.HI UR51, URZ, 0x1f, UR47 ;  /* 0x0000001f3f337899 */ /* 0x000fe4000801142f */
[----:B------:R-:W-:Y:S02]  /*16d0*/  @UP1 UIADD3 UR29, UR11, UR16, URZ ;  /* 0x000000100b1d1290 */ /* 0x000fe4000fffe03f */
[----:B------:R-:W-:-:S02]  /*16e0*/  USEL UR49, UR49, URZ, UP4 ;  /* 0x0000003f31317287 */ /* 0x000fc4000a000000 */
        /* <DEDUP_REMOVED lines=17> */
.L_x_284:
        /* <DEDUP_REMOVED lines=13> */
.L_x_285:
        /* <DEDUP_REMOVED lines=11> */
.L_x_286:
[----:B------:R-:W-:-:S04]  /*1980*/  UIMAD UR6, UR45, UR58, UR53 ;  /* 0x0000003a2d0672a4 */ /* 0x000fc8000f8e0235 */
[----:B------:R-:W-:-:S12]  /*1990*/  UIMAD UR6, UR6, UR56, URZ ;  /* 0x00000038060672a4 */ /* 0x000fd8000f8e023f */
.L_x_287:
[----:B------:R-:W1:Y:S01]  /*19a0*/  S2R R19, SR_TID.X ;  /* 0x0000000000137919 */ /* 0x000e620000002100 */
[----:B------:R-:W2:Y:S01]  /*19b0*/  LDC.64 R12, c[0x0][0x420] ;  /* 0x00010800ff0c7b82 */ /* 0x000ea20000000a00 */
[----:B------:R-:W-:Y:S01]  /*19c0*/  UIADD3 UR42, UR15, UR6, URZ ;  /* 0x000000060f2a7290 */ /* 0x000fe2000fffe03f */
[----:B------:R-:W-:Y:S01]  /*19d0*/  BSSY B1, `(.L_x_283) ;  /* 0x0000521000017945 */ /* 0x000fe20003800000 */
[----:B------:R-:W-:Y:S01]  /*19e0*/  UIADD3 UR6, -UR5, UR7, UR24 ;  /* 0x0000000705067290 */ /* 0x000fe2000fffe118 */
[----:B------:R-:W-:Y:S01]  /*19f0*/  ULDC UR43, c[0x0][0x398] ;  /* 0x0000e600002b7ab9 */ /* 0x000fe20000000800 */
[----:B------:R-:W-:Y:S02]  /*1a00*/  UIMAD UR14, UR59, UR58, URZ ;  /* 0x0000003a3b0e72a4 */ /* 0x000fe4000f8e023f */
[----:B------:R-:W-:Y:S02]  /*1a10*/  UIADD3 UR6, UR6, -UR43, URZ ;  /* 0x8000002b06067290 */ /* 0x000fe4000fffe03f */
[----:B------:R-:W-:-:S02]  /*1a20*/  UIADD3 UR39, UR15, UR21, URZ ;  /* 0x000000150f277290 */ /* 0x000fc4000fffe03f */
[----:B------:R-:W-:Y:S01]  /*1a30*/  USHF.R.S32.HI UR18, URZ, 0x1f, UR53 ;  /* 0x0000001f3f127899 */ /* 0x000fe20008011435 */
[----:B------:R-:W-:Y:S01]  /*1a40*/  ULDC.64 UR12, c[0x0][0x428] ;  /* 0x00010a00000c7ab9 */ /* 0x000fe20000000a00 */
[----:B------:R-:W-:Y:S02]  /*1a50*/  ULDC.64 UR16, c[0x0][0x258] ;  /* 0x0000960000107ab9 */ /* 0x000fe40000000a00 */
[----:B------:R-:W-:Y:S01]  /*1a60*/  UIMAD UR11, UR18, UR12, URZ ;  /* 0x0000000c120b72a4 */ /* 0x000fe2000f8e023f */
[----:B------:R-:W-:Y:S01]  /*1a70*/  ULDC.64 UR58, c[0x0][0x2b0] ;  /* 0x0000ac00003a7ab9 */ /* 0x000fe20000000a00 */
[----:B------:R-:W-:Y:S02]  /*1a80*/  ULDC.64 UR40, c[0x0][0x210] ;  /* 0x0000840000287ab9 */ /* 0x000fe40000000a00 */
[----:B------:R-:W-:Y:S02]  /*1a90*/  UIMAD UR13, UR53, UR13, UR11 ;  /* 0x0000000d350d72a4 */ /* 0x000fe4000f8e020b */
[----:B------:R-:W-:Y:S01]  /*1aa0*/  UIMAD UR11, UR18, UR16, URZ ;  /* 0x00000010120b72a4 */ /* 0x000fe2000f8e023f */
[----:B--2---:R-:W-:-:S03]  /*1ab0*/  IMAD R14, R12, UR19, RZ ;  /* 0x000000130c0e7c24 */ /* 0x004fc6000f8e02ff */
[----:B------:R-:W-:Y:S01]  /*1ac0*/  UIMAD UR17, UR53, UR17, UR11 ;  /* 0x00000011351172a4 */ /* 0x000fe2000f8e020b */
[----:B------:R-:W-:Y:S01]  /*1ad0*/  IMAD R14, R13, UR15, R14 ;  /* 0x0000000f0d0e7c24 */ /* 0x000fe2000f8e020e */
[----:B-1----:R-:W-:-:S04]  /*1ae0*/  SHF.R.S32.HI R15, RZ, 0x1f, R19 ;  /* 0x0000001fff0f7819 */ /* 0x002fc80000011413 */
[----:B------:R-:W-:-:S04]  /*1af0*/  LEA.HI R0, R15, R19, RZ, 0x3 ;  /* 0x000000130f007211 */ /* 0x000fc800078f18ff */
[----:B------:R-:W-:Y:S02]  /*1b00*/  LOP3.LUT R4, R0, 0xfffffff8, RZ, 0xc0, !PT ;  /* 0xfffffff800047812 */ /* 0x000fe400078ec0ff */
[----:B------:R-:W-:-:S03]  /*1b10*/  SHF.R.S32.HI R0, RZ, 0x3, R0 ;  /* 0x00000003ff007819 */ /* 0x000fc60000011400 */
[----:B------:R-:W-:Y:S01]  /*1b20*/  IMAD.IADD R17, R19, 0x1, -R4 ;  /* 0x0000000113117824 */ /* 0x000fe200078e0a04 */
[----:B------:R-:W-:Y:S02]  /*1b30*/  SHF.R.S32.HI R20, RZ, 0x1f, R0 ;  /* 0x0000001fff147819 */ /* 0x000fe40000011400 */
[----:B------:R-:W-:Y:S01]  /*1b40*/  IADD3 R7, P1, R0, UR15, RZ ;  /* 0x0000000f00077c10 */ /* 0x000fe2000ff3e0ff */
[----:B------:R-:W-:-:S03]  /*1b50*/  IMAD.SHL.U32 R4, R17, 0x8, RZ ;  /* 0x0000000811047824 */ /* 0x000fc600078e00ff */
[----:B------:R-:W-:Y:S01]  /*1b60*/  IADD3.X R8, R20, UR19, RZ, P1, !PT ;  /* 0x0000001314087c10 */ /* 0x000fe20008ffe4ff */
[----:B------:R-:W-:Y:S01]  /*1b70*/  ULDC.64 UR18, c[0x0][0x400] ;  /* 0x0001000000127ab9 */ /* 0x000fe20000000a00 */
[----:B------:R-:W-:-:S03]  /*1b80*/  SHF.R.S32.HI R5, RZ, 0x1f, R4 ;  /* 0x0000001fff057819 */ /* 0x000fc60000011404 */
[----:B------:R-:W-:Y:S02]  /*1b90*/  IMAD R10, R8, UR36, RZ ;  /* 0x00000024080a7c24 */ /* 0x000fe4000f8e02ff */
[----:B------:R-:W-:-:S04]  /*1ba0*/  IMAD.WIDE.U32 R8, R7, UR36, R4 ;  /* 0x0000002407087c25 */ /* 0x000fc8000f8e0004 */
[----:B------:R-:W-:Y:S01]  /*1bb0*/  IMAD R7, R7, UR37, R10 ;  /* 0x0000002507077c24 */ /* 0x000fe2000f8e020a */
[----:B------:R-:W-:-:S04]  /*1bc0*/  IADD3 R10, P1, R8, UR52, RZ ;  /* 0x00000034080a7c10 */ /* 0x000fc8000ff3e0ff */
[----:B------:R-:W-:Y:S01]  /*1bd0*/  IADD3.X R11, R9, UR22, R7, P1, !PT ;  /* 0x00000016090b7c10 */ /* 0x000fe20008ffe407 */
[----:B------:R-:W-:Y:S01]  /*1be0*/  USHF.R.S32.HI UR22, URZ, 0x1f, UR6 ;  /* 0x0000001f3f167899 */ /* 0x000fe20008011406 */
[----:B------:R-:W-:Y:S01]  /*1bf0*/  IADD3 R8, P1, R4, UR10, RZ ;  /* 0x0000000a04087c10 */ /* 0x000fe2000ff3e0ff */
[----:B------:R-:W-:Y:S01]  /*1c00*/  USHF.L.U32 UR10, UR14, 0x6, URZ ;  /* 0x000000060e0a7899 */ /* 0x000fe2000800063f */
[----:B------:R-:W-:Y:S01]  /*1c10*/  LEA.HI R7, R15, R19, RZ, 0x5 ;  /* 0x000000130f077211 */ /* 0x000fe200078f28ff */
[----:B------:R-:W-:Y:S01]  /*1c20*/  ULEA.HI UR22, UR22, UR6, URZ, 0x6 ;  /* 0x0000000616167291 */ /* 0x000fe2000f8f303f */
[----:B------:R-:W-:Y:S01]  /*1c30*/  IADD3.X R9, R5, UR48, RZ, P1, !PT ;  /* 0x0000003005097c10 */ /* 0x000fe20008ffe4ff */
[----:B------:R-:W-:Y:S01]  /*1c40*/  UIADD3 UR21, UP2, UP0, UR32, UR10, UR47 ;  /* 0x0000000a20157290 */ /* 0x000fe2000f85e02f */
[----:B------:R-:W-:Y:S01]  /*1c50*/  LOP3.LUT R16, R7, 0xffffffe0, RZ, 0xc0, !PT ;  /* 0xffffffe007107812 */ /* 0x000fe200078ec0ff */
[----:B------:R-:W-:Y:S01]  /*1c60*/  USHF.R.S32.HI UR10, URZ, 0x1f, UR10 ;  /* 0x0000001f3f0a7899 */ /* 0x000fe2000801140a */
[----:B------:R-:W-:Y:S01]  /*1c70*/  SHF.R.S32.HI R7, RZ, 0x5, R7 ;  /* 0x00000005ff077819 */ /* 0x000fe20000011407 */
[----:B------:R-:W-:Y:S01]  /*1c80*/  IMAD.WIDE.U32 R8, R12, UR15, R8 ;  /* 0x0000000f0c087c25 */ /* 0x000fe2000f8e0008 */
[----:B------:R-:W-:-:S02]  /*1c90*/  USHF.R.S32.HI UR22, URZ, 0x6, UR22 ;  /* 0x000000063f167899 */ /* 0x000fc40008011416 */
[----:B------:R-:W-:Y:S01]  /*1ca0*/  UIADD3.X UR6, UR44, UR10, UR51, UP2, UP0 ;  /* 0x0000000a2c067290 */ /* 0x000fe200097e0433 */
[----:B------:R-:W-:Y:S01]  /*1cb0*/  IMAD.IADD R16, R19, 0x1, -R16 ;  /* 0x0000000113107824 */ /* 0x000fe200078e0a10 */
[----:B------:R-:W-:Y:S01]  /*1cc0*/  UISETP.LT.AND UP0, UPT, URZ, UR22, UPT ;  /* 0x000000163f00728c */ /* 0x000fe2000bf01270 */
[----:B------:R-:W-:Y:S01]  /*1cd0*/  IMAD.U32 R15, RZ, RZ, UR12 ;  /* 0x0000000cff0f7e24 */ /* 0x000fe2000f8e00ff */
[----:B------:R-:W-:Y:S01]  /*1ce0*/  UIADD3 UR12, UP3, UP2, UR50, UR21, UR54 ;  /* 0x00000015320c7290 */ /* 0x000fe2000fa7e036 */
[----:B------:R-:W-:Y:S01]  /*1cf0*/  IMAD.IADD R9, R9, 0x1, R14 ;  /* 0x0000000109097824 */ /* 0x000fe200078e020e */
[----:B------:R-:W-:Y:S01]  /*1d00*/  USEL UR22, URZ, UR22, !UP0 ;  /* 0x000000163f167287 */ /* 0x000fe2000c000000 */
[----:B------:R-:W-:Y:S01]  /*1d10*/  IMAD.U32 R14, RZ, RZ, UR16 ;  /* 0x00000010ff0e7e24 */ /* 0x000fe2000f8e00ff */
[----:B------:R-:W-:Y:S01]  /*1d20*/  UIADD3.X UR6, UR49, UR6, UR46, UP3, UP2 ;  /* 0x0000000631067290 */ /* 0x000fe20009fe442e */
[----:B------:R-:W-:Y:S01]  /*1d30*/  IMAD R7, R7, UR14, R16 ;  /* 0x0000000e07077c24 */ /* 0x000fe2000f8e0210 */
[----:B------:R-:W-:Y:S01]  /*1d40*/  UISETP.GT.AND UP0, UPT, UR38, UR22, UPT ;  /* 0x000000162600728c */ /* 0x000fe2000bf04270 */
[----:B------:R-:W-:Y:S01]  /*1d50*/  IMAD.WIDE.U32 R10, R14, UR53, R10 ;  /* 0x000000350e0a7c25 */ /* 0x000fe2000f8e000a */
[----:B------:R-:W-:-:S02]  /*1d60*/  UIMAD.WIDE UR10, UR39, 0x4, UR58 ;  /* 0x00000004270a78a5 */ /* 0x000fc4000f8e023a */
[----:B------:R-:W-:Y:S01]  /*1d70*/  IADD3 R14, P1, R7, UR12, RZ ;  /* 0x0000000c070e7c10 */ /* 0x000fe2000ff3e0ff */
[----:B------:R-:W-:Y:S01]  /*1d80*/  IMAD.WIDE.U32 R8, R15, UR53, R8 ;  /* 0x000000350f087c25 */ /* 0x000fe2000f8e0008 */
[----:B------:R-:W-:Y:S01]  /*1d90*/  ULDC.64 UR58, c[0x0][0x478] ;  /* 0x00011e00003a7ab9 */ /* 0x000fe20000000a00 */
[----:B------:R-:W-:Y:S01]  /*1da0*/  ULDC.64 UR32, c[0x0][0x3e0] ;  /* 0x0000f80000207ab9 */ /* 0x000fe20000000a00 */
[----:B------:R-:W-:Y:S01]  /*1db0*/  LEA.HI.X.SX32 R16, R7, UR6, 0x1, P1 ;  /* 0x0000000607107c11 */ /* 0x000fe200088f0eff */
[----:B------:R-:W-:Y:S01]  /*1dc0*/  VIADD R9, R9, UR13 ;  /* 0x0000000d09097c36 */ /* 0x000fe20008000000 */
[----:B------:R-:W-:Y:S01]  /*1dd0*/  LEA R238, P1, R14, UR18, 0x2 ;  /* 0x000000120eee7c11 */ /* 0x000fe2000f8210ff */
[-C--:B------:R-:W-:Y:S01]  /*1de0*/  IMAD R15, R20, R12.reuse, RZ ;  /* 0x0000000c140f7224 */ /* 0x080fe200078e02ff */
[----:B------:R-:W-:Y:S01]  /*1df0*/  UIMAD.WIDE UR12, UR42, 0x4, UR58 ;  /* 0x000000042a0c78a5 */ /* 0x000fe2000f8e023a */
[----:B------:R-:W-:Y:S01]  /*1e00*/  IMAD.WIDE.U32 R8, R0, R12, R8 ;  /* 0x0000000c00087225 */ /* 0x000fe200078e0008 */
[----:B------:R-:W-:Y:S01]  /*1e10*/  LEA.HI.X R239, R14, UR19, R16, 0x2, P1 ;  /* 0x000000130eef7c11 */ /* 0x000fe200088f1410 */
[----:B------:R-:W-:Y:S01]  /*1e20*/  UIADD3 UR6, UR38, -0x1, URZ ;  /* 0xffffffff26067890 */ /* 0x000fe2000fffe03f */
[----:B------:R-:W-:Y:S01]  /*1e30*/  PLOP3.LUT P1, PT, PT, PT, UP0, 0x80, 0x0 ;  /* 0x000000000000781c */ /* 0x000fe20003f2f008 */
[----:B------:R-:W-:Y:S01]  /*1e40*/  IMAD R15, R0, R13, R15 ;  /* 0x0000000d000f7224 */ /* 0x000fe200078e020f */
[----:B------:R-:W-:Y:S01]  /*1e50*/  LEA R242, P3, R10, UR40, 0x1 ;  /* 0x000000280af27c11 */ /* 0x000fe2000f8608ff */
[----:B------:R-:W-:Y:S01]  /*1e60*/  VIADD R11, R11, UR17 ;  /* 0x000000110b0b7c36 */ /* 0x000fe20008000000 */
[----:B------:R-:W-:Y:S01]  /*1e70*/  LEA R240, P2, R8, UR32, 0x1 ;  /* 0x0000002008f07c11 */ /* 0x000fe2000f8408ff */
[----:B------:R-:W-:Y:S01]  /*1e80*/  IMAD.IADD R7, R9, 0x1, R15 ;  /* 0x0000000109077824 */ /* 0x000fe200078e020f */
[----:B------:R-:W-:Y:S01]  /*1e90*/  UMOV UR17, UR10 ;  /* 0x0000000a00117c82 */ /* 0x000fe20008000000 */
[----:B------:R-:W-:Y:S01]  /*1ea0*/  UMOV UR16, UR11 ;  /* 0x0000000b00107c82 */ /* 0x000fe20008000000 */
[----:B------:R-:W-:Y:S01]  /*1eb0*/  LEA.HI.X R243, R10, UR41, R11, 0x1, P3 ;  /* 0x000000290af37c11 */ /* 0x000fe200098f0c0b */
[----:B------:R-:W-:Y:S01]  /*1ec0*/  UMOV UR19, UR12 ;  /* 0x0000000c00137c82 */ /* 0x000fe20008000000 */
[----:B------:R-:W-:Y:S01]  /*1ed0*/  LEA.HI.X R241, R8, UR33, R7, 0x1, P2 ;  /* 0x0000002108f17c11 */ /* 0x000fe200090f0c07 */
[----:B------:R-:W-:-:S02]  /*1ee0*/  UMOV UR18, UR13 ;  /* 0x0000000d00127c82 */ /* 0x000fc40008000000 */
[----:B------:R-:W-:Y:S05]  /*1ef0*/  @P1 BRA `(.L_x_288) ;  /* 0x0000000400481947 */ /* 0x000fea0003800000 */
        /* <DEDUP_REMOVED lines=27> */
.L_x_289:
        /* <DEDUP_REMOVED lines=13> */
.L_x_290:
        /* <DEDUP_REMOVED lines=42> */
.L_x_288:
        /* <DEDUP_REMOVED lines=33> */
.L_x_293:
[----:B------:R-:W-:Y:S05]  /*2630*/  BSYNC B0 ;  /* 0x0000000000007941 */ /* 0x000fea0003800000 */
.L_x_292:
        /* <DEDUP_REMOVED lines=60> */
[C---:B------:R-:W-:Y:S01]  /*2a00*/  SHF.L.U64.HI R7, R44.reuse, 0x2, R246 ;  /* 0x000000022c077819 */ /* 0x040fe200000102f6 */
        /* <DEDUP_REMOVED lines=14> */
[----:B------:R-:W-:Y:S01]  /*2af0*/  IADD3 R0, P1, R0, UR24, RZ ;  /* 0x0000001800007c10 */ /* 0x000fe2000ff3e0ff */
[----:B------:R-:W-:Y:S01]  /*2b00*/  ULDC.64 UR10, c[0x0][0x260] ;  /* 0x00009800000a7ab9 */ /* 0x000fe20000000a00 */
[----:B------:R-:W-:-:S03]  /*2b10*/  MOV R7, UR24 ;  /* 0x0000001800077c02 */ /* 0x000fc60008000f00 */
[----:B------:R-:W-:Y:S01]  /*2b20*/  IMAD.WIDE.U32 R4, R0, UR30, R4 ;  /* 0x0000001e00047c25 */ /* 0x000fe2000f8e0004 */
[----:B------:R-:W-:Y:S02]  /*2b30*/  LEA.HI.X.SX32 R7, R7, R20, 0x1, P1 ;  /* 0x0000001407077211 */ /* 0x000fe400008f0eff */
[----:B------:R-:W-:-:S03]  /*2b40*/  IADD3 R4, P1, R4, UR34, RZ ;  /* 0x0000002204047c10 */ /* 0x000fc6000ff3e0ff */
[----:B------:R-:W-:-:S04]  /*2b50*/  IMAD R7, R7, UR30, RZ ;  /* 0x0000001e07077c24 */ /* 0x000fc8000f8e02ff */
[----:B------:R-:W-:Y:S02]  /*2b60*/  IMAD R7, R0, UR31, R7 ;  /* 0x0000001f00077c24 */ /* 0x000fe4000f8e0207 */
        /* <DEDUP_REMOVED lines=15> */
.L_x_295:
[----:B------:R-:W-:Y:S05]  /*2c60*/  BSYNC B0 ;  /* 0x0000000000007941 */ /* 0x000fea0003800000 */
.L_x_294:
[----:B------:R-:W-:Y:S01]  /*2c70*/  IMAD.MOV.U32 R0, RZ, RZ, 0x20 ;  /* 0x00000020ff007424 */ /* 0x000fe200078e00ff */
[----:B------:R-:W-:Y:S01]  /*2c80*/  LOP3.LUT P1, RZ, R17, 0x2, RZ, 0xc0, !PT ;  /* 0x0000000211ff7812 */ /* 0x000fe2000782c0ff */
[----:B------:R-:W-:Y:S01]  /*2c90*/  IMAD.MOV.U32 R192, RZ, RZ, 0x40 ;  /* 0x00000040ffc07424 */ /* 0x000fe200078e00ff */
[----:B---3--:R-:W-:Y:S01]  /*2ca0*/  LEA R4, R234, UR61, 0x1 ;  /* 0x0000003dea047c11 */ /* 0x008fe2000f8e08ff */
[----:B------:R-:W-:Y:S01]  /*2cb0*/  ULDC UR26, c[0x0][0x398] ;  /* 0x0000e600001a7ab9 */ /* 0x000fe20000000800 */
[----:B------:R-:W-:Y:S01]  /*2cc0*/  SEL R0, R0, 0xffffffe0, !P1 ;  /* 0xffffffe000007807 */ /* 0x000fe20004800000 */
[----:B------:R-:W-:Y:S01]  /*2cd0*/  ULDC UR27, c[0x0][0x2dc] ;  /* 0x0000b700001b7ab9 */ /* 0x000fe20000000800 */
[----:B------:R-:W-:Y:S01]  /*2ce0*/  LEA R180, R234, UR4, 0x1 ;  /* 0x00000004eab47c11 */ /* 0x000fe2000f8e08ff */
[----:B------:R-:W-:Y:S01]  /*2cf0*/  UIADD3 UR10, UR24, UR7, URZ ;  /* 0x00000007180a7290 */ /* 0x000fe2000fffe03f */
[----:B------:R-:W-:Y:S01]  /*2d00*/  IMAD.SHL.U32 R247, R44, 0x4, RZ ;  /* 0x000000042cf77824 */ /* 0x000fe200078e00ff */
        /* <DEDUP_REMOVED lines=34> */
[----:B------:R-:W-:Y:S01]  /*2f30*/  UIADD3 UR24, UR10, -UR43, URZ ;  /* 0x8000002b0a187290 */ /* 0x000fe2000fffe03f */
[----:B------:R-:W0:Y:S01]  /*2f40*/  LDGDEPBAR ;  /* 0x00000000000079af */ /* 0x000e220000000000 */
[----:B------:R-:W-:Y:S01]  /*2f50*/  ULDC UR21, c[0x0][0x39c] ;  /* 0x0000e70000157ab9 */ /* 0x000fe20000000800 */
[----:B------:R-:W-:Y:S02]  /*2f60*/  ULDC UR23, c[0x0][0x2ec] ;  /* 0x0000bb0000177ab9 */ /* 0x000fe40000000800 */
[----:B------:R3:W5:Y:S04]  /*2f70*/  @!P0 LDG.E R244, desc[UR8][R10.64] ;  /* 0x000000080af48981 */ /* 0x000768000c1e1900 */
[----:B------:R3:W5:Y:S01]  /*2f80*/  @!P4 LDG.E R245, desc[UR8][R10.64+0x20] ;  /* 0x000020080af5c981 */ /* 0x000762000c1e1900 */
[----:B------:R-:W-:-:S02]  /*2f90*/  LOP3.LUT P0, RZ, R17, 0x4, RZ, 0xc0, !PT ;  /* 0x0000000411ff7812 */ /* 0x000fc4000780c0ff */
[----:B------:R-:W-:Y:S01]  /*2fa0*/  CS2R R16, SRZ ;  /* 0x0000000000107805 */ /* 0x000fe2000001ff00 */
[----:B------:R-:W-:Y:S01]  /*2fb0*/  UMOV UR13, UR11 ;  /* 0x0000000b000d7c82 */ /* 0x000fe20008000000 */
        /* <DEDUP_REMOVED lines=20> */
.L_x_300:
[----:B------:R-:W0:Y:S01]  /*3100*/  LDGDEPBAR ;  /* 0x00000000000079af */ /* 0x000e220000000000 */
[----:B------:R-:W-:Y:S01]  /*3110*/  LEA R0, R234, UR4, 0x1 ;  /* 0x00000004ea007c11 */ /* 0x000fe2000f8e08ff */
[----:B------:R-:W-:Y:S01]  /*3120*/  USHF.L.U32 UR11, UR6, 0x6, URZ ;  /* 0x00000006060b7899 */ /* 0x000fe2000800063f */
[----:B------:R-:W-:Y:S03]  /*3130*/  UMOV UR10, UR57 ;  /* 0x00000039000a7c82 */ /* 0x000fe60008000000 */
[----:B------:R-:W-:Y:S01]  /*3140*/  UISETP.GE.AND UP0, UPT, UR11, UR24, UPT ;  /* 0x000000180b00728c */ /* 0x000fe2000bf06270 */
[----:B------:R-:W-:Y:S04]  /*3150*/  DEPBAR.LE SB0, 0x0 ;  /* 0x000080000000791a */ /* 0x000fe80000000000 */
[----:B------:R-:W-:Y:S06]  /*3160*/  BAR.SYNC.DEFER_BLOCKING 0x0 ;  /* 0x0000000000007b1d */ /* 0x000fec0000010000 */
[----:B--23--:R-:W-:Y:S04]  /*3170*/  LDSM.16.M88.4 R8, [R2] ;  /* 0x000000000208783b */ /* 0x00cfe80000000200 */
[----:B------:R-:W2:Y:S04]  /*3180*/  LDSM.16.M88.4 R44, [R0+0x10000] ;  /* 0x01000000002c783b */ /* 0x000ea80000000200 */
[----:B------:R-:W-:Y:S04]  /*3190*/  LDSM.16.M88.4 R48, [R224] ;  /* 0x00000000e030783b */ /* 0x000fe80000000200 */
[----:B------:R-:W3:Y:S04]  /*31a0*/  LDSM.16.M88.4 R52, [R229+-0x4000] ;  /* 0xffc00000e534783b */ /* 0x000ee80000000200 */
[----:B------:R-:W-:Y:S04]  /*31b0*/  LDSM.16.M88.4 R56, [R228] ;  /* 0x00000000e438783b */ /* 0x000fe80000000200 */
[----:B------:R-:W4:Y:S04]  /*31c0*/  LDSM.16.M88.4 R60, [R230+-0x4000] ;  /* 0xffc00000e63c783b */ /* 0x000f280000000200 */
[----:B------:R-:W-:Y:S01]  /*31d0*/  LDSM.16.M88.4 R64, [R231+-0x4000] ;  /* 0xffc00000e740783b */ /* 0x000fe20000000200 */
[C---:B-12---:R-:W-:Y:S06]  /*31e0*/  HMMA.16816.F32.BF16 R4, R8.reuse, R44, RZ ;  /* 0x0000002c0804723c */ /* 0x046fec00000418ff */
        /* <DEDUP_REMOVED lines=26> */
[----:B------:R-:W-:Y:S06]  /*3390*/  IADD3 R60, P0, R247, UR19, RZ ;  /* 0x00000013f73c7c10 */ /* 0x000fec000ff1e0ff */
[----:B------:R-:W-:Y:S02]  /*33a0*/  IADD3.X R61, R246, UR18, RZ, P0, !PT ;  /* 0x00000012f63d7c10 */ /* 0x000fe400087fe4ff */
[----:B------:R-:W-:Y:S03]  /*33b0*/  PLOP3.LUT P0, PT, PT, PT, UP0, 0x80, 0x0 ;  /* 0x000000000000781c */ /* 0x000fe60003f0f008 */
[----:B-----5:R-:W5:Y:S02]  /*33c0*/  LDG.E R69, desc[UR8][R60.64] ;  /* 0x000000083c457981 */ /* 0x020f64000c1e1900 */
[C---:B--2---:R-:W-:Y:S02]  /*33d0*/  HMMA.16816.F32.BF16 R4, R44.reuse, R64, R4 ;  /* 0x000000402c04723c */ /* 0x044fe40000041804 */
[----:B------:R2:W5:Y:S04]  /*33e0*/  LDG.E R68, desc[UR8][R60.64+0x20] ;  /* 0x000020083c447981 */ /* 0x000568000c1e1900 */
[----:B------:R-:W-:Y:S01]  /*33f0*/  HMMA.16816.F32.BF16 R8, R44, R66, R8 ;  /* 0x000000422c08723c */ /* 0x000fe20000041808 */
[----:B------:R-:W-:Y:S04]  /*3400*/  LDSM.16.M88.4 R44, [R224+0x4000] ;  /* 0x00400000e02c783b */ /* 0x000fe80000000200 */
[----:B------:R-:W-:Y:S11]  /*3410*/  LDSM.16.M88.4 R64, [R229+-0x2000] ;  /* 0xffe00000e540783b */ /* 0x000ff60000000200 */
[----:B------:R-:W-:Y:S02]  /*3420*/  @!UPT UIADD3 URZ, URZ, URZ, URZ ;  /* 0x0000003f3f3ff290 */ /* 0x000fe4000fffe03f */
[C---:B---3--:R-:W-:Y:S01]  /*3430*/  HMMA.16816.F32.BF16 R4, R48.reuse, R52, R4 ;  /* 0x000000343004723c */ /* 0x048fe20000041804 */
        /* <DEDUP_REMOVED lines=56> */
[----:B------:R-:W-:Y:S01]  /*37c0*/  USHF.L.U32 UR10, UR20, 0x5, URZ ;  /* 0x00000005140a7899 */ /* 0x000fe2000800063f */
[----:B-12---:R-:W-:Y:S01]  /*37d0*/  MOV R11, R52 ;  /* 0x00000034000b7202 */ /* 0x006fe20000000f00 */
[----:B------:R-:W-:Y:S01]  /*37e0*/  UIADD3 UR14, UR11, 0x40, URZ ;  /* 0x000000400b0e7890 */ /* 0x000fe2000fffe03f */
[----:B------:R-:W-:Y:S01]  /*37f0*/  MOV R9, R54 ;  /* 0x0000003600097202 */ /* 0x000fe20000000f00 */
[----:B------:R-:W-:Y:S01]  /*3800*/  IMAD.MOV.U32 R10, RZ, RZ, R53 ;  /* 0x000000ffff0a7224 */ /* 0x000fe200078e0035 */
[----:B------:R-:W-:Y:S01]  /*3810*/  UIADD3 UR12, UR10, UR7, URZ ;  /* 0x000000070a0c7290 */ /* 0x000fe2000fffe03f */
[----:B------:R-:W-:Y:S01]  /*3820*/  MOV R7, R56 ;  /* 0x0000003800077202 */ /* 0x000fe20000000f00 */
[----:B------:R-:W-:Y:S01]  /*3830*/  IMAD.MOV.U32 R8, RZ, RZ, R55 ;  /* 0x000000ffff087224 */ /* 0x000fe200078e0037 */
[----:B------:R-:W-:Y:S01]  /*3840*/  UIADD3 UR15, UR10, 0x20, URZ ;  /* 0x000000200a0f7890 */ /* 0x000fe2000fffe03f */
[----:B------:R-:W-:Y:S01]  /*3850*/  MOV R5, R58 ;  /* 0x0000003a00057202 */ /* 0x000fe20000000f00 */
[----:B------:R-:W-:Y:S01]  /*3860*/  IMAD.MOV.U32 R6, RZ, RZ, R57 ;  /* 0x000000ffff067224 */ /* 0x000fe200078e0039 */
[----:B------:R-:W-:Y:S01]  /*3870*/  UIADD3 UR10, UR13, UR12, -UR5 ;  /* 0x0000000c0d0a7290 */ /* 0x000fe2000fffe805 */
[----:B------:R-:W-:Y:S02]  /*3880*/  IMAD.MOV.U32 R44, RZ, RZ, R59 ;  /* 0x000000ffff2c7224 */ /* 0x000fe400078e003b */
[----:B------:R-:W-:Y:S01]  /*3890*/  IMAD.U32 R0, RZ, RZ, UR15 ;  /* 0x0000000fff007e24 */ /* 0x000fe2000f8e00ff */
[----:B------:R-:W-:Y:S03]  /*38a0*/  UISETP.GE.AND UP0, UPT, UR14, UR10, UPT ;  /* 0x0000000a0e00728c */ /* 0x000fe6000bf06270 */
[----:B------:R-:W-:Y:S01]  /*38b0*/  UMOV UR10, UR13 ;  /* 0x0000000d000a7c82 */ /* 0x000fe20008000000 */
[----:B------:R-:W-:Y:S02]  /*38c0*/  ISETP.LT.AND P0, PT, R0, UR5, PT ;  /* 0x0000000500007c0c */ /* 0x000fe4000bf01270 */
[----:B------:R-:W-:Y:S11]  /*38d0*/  PLOP3.LUT P1, PT, PT, PT, UP0, 0x80, 0x0 ;  /* 0x000000000000781c */ /* 0x000ff60003f2f008 */
[----:B------:R-:W-:Y:S02]  /*38e0*/  @!UPT UIADD3 URZ, URZ, URZ, URZ ;  /* 0x0000003f3f3ff290 */ /* 0x000fe4000fffe03f */
[----:B------:R-:W-:Y:S05]  /*38f0*/  @!P1 BRA P0, `(.L_x_297) ;  /* 0x0000000000b09947 */ /* 0x000fea0000000000 */
.L_x_296:
[----:B------:R-:W3:Y:S01]  /*3900*/  LDL R45, [R1] ;  /* 0x00000000012d7983 */ /* 0x000ee20000100800 */
[----:B------:R-:W-:Y:S01]  /*3910*/  UIADD3 UR13, UR5, 0x1, -UR7 ;  /* 0x00000001050d7890 */ /* 0x000fe2000fffe807 */
[----:B------:R-:W-:Y:S01]  /*3920*/  IMAD.U32 R0, RZ, RZ, UR20 ;  /* 0x00000014ff007e24 */ /* 0x000fe2000f8e00ff */
[----:B------:R-:W-:Y:S01]  /*3930*/  UIADD3 UR12, -UR10, UR5, -UR7 ;  /* 0x000000050a0c7290 */ /* 0x000fe2000fffe907 */
[----:B--2---:R-:W2:Y:S01]  /*3940*/  LDL R4, [R1+0x4] ;  /* 0x0000040001047983 */ /* 0x004ea20000100800 */
[----:B------:R-:W-:Y:S02]  /*3950*/  IMAD.U32 R10, RZ, RZ, UR26 ;  /* 0x0000001aff0a7e24 */ /* 0x000fe4000f8e00ff */
[----:B--2---:R-:W-:Y:S02]  /*3960*/  IMAD R0, R0, 0x20, R4 ;  /* 0x0000002000007824 */ /* 0x004fe400078e0204 */
[----:B---3--:R-:W-:Y:S01]  /*3970*/  VIADD R9, R45, UR11 ;  /* 0x0000000b2d097c36 */ /* 0x008fe20008000000 */
        /* <DEDUP_REMOVED lines=30> */
[----:B-1----:R-:W-:Y:S02]  /*3b60*/  FSEL R8, R55, -INF , !P5 ;  /* 0xff80000037087808 */ /* 0x002fe40006800000 */
[----:B------:R-:W-:Y:S02]  /*3b70*/  FSEL R9, R54, -INF , !P4 ;  /* 0xff80000036097808 */ /* 0x000fe40006000000 */
[----:B------:R-:W-:Y:S02]  /*3b80*/  FSEL R6, R57, -INF , !P3 ;  /* 0xff80000039067808 */ /* 0x000fe40005800000 */
[----:B------:R-:W-:Y:S02]  /*3b90*/  FSEL R7, R56, -INF , !P2 ;  /* 0xff80000038077808 */ /* 0x000fe40005000000 */
[----:B------:R-:W-:Y:S02]  /*3ba0*/  FSEL R10, R53, -INF , !P1 ;  /* 0xff800000350a7808 */ /* 0x000fe40004800000 */
[----:B------:R-:W-:Y:S07]  /*3bb0*/  FSEL R11, R52, -INF , !P0 ;  /* 0xff800000340b7808 */ /* 0x000fee0004000000 */
.L_x_297:
        /* <DEDUP_REMOVED lines=8> */
[----:B------:R-:W-:Y:S03]  /*3c40*/  FFMA.FTZ R5, R5, UR23, -R4 ;  /* 0x0000001705057c23 */ /* 0x000fe60008010804 */
[----:B------:R1:W-:Y:S10]  /*3c50*/  MUFU.EX2 R67, R0 ;  /* 0x0000000000437308 */ /* 0x0003f40000000800 */
[----:B------:R2:W3:Y:S01]  /*3c60*/  MUFU.EX2 R66, R5 ;  /* 0x0000000500427308 */ /* 0x0004e20000000800 */
[----:B-1----:R-:W-:Y:S05]  /*3c70*/  FSEL R0, R45, RZ, P0 ;  /* 0x000000ff2d007208 */ /* 0x002fea0000000000 */
[--C-:B--2---:R-:W-:Y:S01]  /*3c80*/  FFMA.FTZ R5, R6, UR23, -R0.reuse ;  /* 0x0000001706057c23 */ /* 0x104fe20008010800 */
[----:B---3--:R-:W-:Y:S03]  /*3c90*/  F2FP.BF16.F32.PACK_AB R6, R66, R67 ;  /* 0x000000434206723e */ /* 0x008fe600000010ff */
[----:B------:R1:W-:Y:S02]  /*3ca0*/  MUFU.EX2 R65, R5 ;  /* 0x0000000500417308 */ /* 0x0003e40000000800 */
[----:B------:R-:W-:Y:S01]  /*3cb0*/  STS [R248+0x15000], R6 ;  /* 0x01500006f8007388 */ /* 0x000fe20000000800 */
[----:B-1----:R-:W-:Y:S07]  /*3cc0*/  FFMA.FTZ R5, R7, UR23, -R0 ;  /* 0x0000001707057c23 */ /* 0x002fee0008010800 */
[----:B------:R1:W2:Y:S02]  /*3cd0*/  MUFU.EX2 R64, R5 ;  /* 0x0000000500407308 */ /* 0x0002a40000000800 */
[--C-:B-1----:R-:W-:Y:S01]  /*3ce0*/  FFMA.FTZ R5, R8, UR23, -R4.reuse ;  /* 0x0000001708057c23 */ /* 0x102fe20008010804 */
[----:B------:R-:W-:Y:S07]  /*3cf0*/  FFMA.FTZ R4, R9, UR23, -R4 ;  /* 0x0000001709047c23 */ /* 0x000fee0008010804 */
[----:B------:R2:W-:Y:S10]  /*3d00*/  MUFU.EX2 R63, R5 ;  /* 0x00000005003f7308 */ /* 0x0005f40000000800 */
[----:B------:R1:W3:Y:S01]  /*3d10*/  MUFU.EX2 R62, R4 ;  /* 0x00000004003e7308 */ /* 0x0002e20000000800 */
[----:B--2---:R-:W-:Y:S05]  /*3d20*/  F2FP.BF16.F32.PACK_AB R5, R64, R65 ;  /* 0x000000414005723e */ /* 0x004fea00000010ff */
[----:B------:R-:W-:Y:S01]  /*3d30*/  STS [R251+0x15000], R5 ;  /* 0x01500005fb007388 */ /* 0x000fe20000000800 */
[--C-:B-1----:R-:W-:Y:S01]  /*3d40*/  FFMA.FTZ R4, R10, UR23, -R0.reuse ;  /* 0x000000170a047c23 */ /* 0x102fe20008010800 */
[----:B------:R-:W-:Y:S03]  /*3d50*/  FFMA.FTZ R0, R11, UR23, -R0 ;  /* 0x000000170b007c23 */ /* 0x000fe60008010800 */
[----:B------:R3:W-:Y:S10]  /*3d60*/  MUFU.EX2 R61, R4 ;  /* 0x00000004003d7308 */ /* 0x0007f40000000800 */
[----:B------:R-:W1:Y:S01]  /*3d70*/  MUFU.EX2 R60, R0 ;  /* 0x00000000003c7308 */ /* 0x000e620000000800 */
[----:B---3--:R-:W-:Y:S05]  /*3d80*/  F2FP.BF16.F32.PACK_AB R4, R62, R63 ;  /* 0x0000003f3e04723e */ /* 0x008fea00000010ff */
        /* <DEDUP_REMOVED lines=190> */
.L_x_298:
        /* <DEDUP_REMOVED lines=344> */
.L_x_299:
        /* <DEDUP_REMOVED lines=133> */
.L_x_301:
        /* <DEDUP_REMOVED lines=14> */
.L_x_302:
[----:B------:R-:W-:Y:S01]  /*6820*/  LEA.HI R4, R4, R19, RZ, 0x3 ;  /* 0x0000001304047211 */ /* 0x000fe200078f18ff */
[----:B------:R-:W-:Y:S01]  /*6830*/  UIMAD UR5, UR20, -0x20, UR5 ;  /* 0xffffffe0140578a4 */ /* 0x000fe2000f8e0205 */
[----:B------:R-:W-:Y:S02]  /*6840*/  BAR.SYNC.DEFER_BLOCKING 0x0 ;  /* 0x0000000000007b1d */ /* 0x000fe40000010000 */
[----:B------:R-:W-:-:S04]  /*6850*/  SHF.R.S32.HI R0, RZ, 0x3, R4 ;  /* 0x00000003ff007819 */ /* 0x000fc80000011404 */
[----:B------:R-:W-:-:S13]  /*6860*/  ISETP.GE.AND P0, PT, R0, UR5, PT ;  /* 0x0000000500007c0c */ /* 0x000fda000bf06270 */
[----:B------:R-:W-:Y:S05]  /*6870*/  @P0 BRA `(.L_x_291) ;  /* 0x0000000000d80947 */ /* 0x000fea0003800000 */
[----:B------:R-:W-:Y:S01]  /*6880*/  USHF.L.U32 UR5, UR20, 0x5, URZ ;  /* 0x0000000514057899 */ /* 0x000fe2000800063f */
[----:B------:R-:W-:Y:S01]  /*6890*/  LOP3.LUT R5, R4, 0xfffffff8, RZ, 0xc0, !PT ;  /* 0xfffffff804057812 */ /* 0x000fe200078ec0ff */
[----:B------:R-:W1:Y:S01]  /*68a0*/  LDS.128 R40, [R237+0x12000] ;  /* 0x01200000ed287984 */ /* 0x000e620000000c00 */
[----:B------:R-:W-:Y:S01]  /*68b0*/  SHF.R.S32.HI R8, RZ, 0x1f, R0 ;  /* 0x0000001fff087819 */ /* 0x000fe20000011400 */
[----:B------:R-:W-:Y:S02]  /*68c0*/  USHF.R.S32.HI UR11, URZ, 0x1f, UR53 ;  /* 0x0000001f3f0b7899 */ /* 0x000fe40008011435 */
[----:B------:R-:W-:Y:S01]  /*68d0*/  IMAD.U32 R4, RZ, RZ, UR5 ;  /* 0x00000005ff047e24 */ /* 0x000fe2000f8e00ff */
[----:B------:R-:W-:Y:S01]  /*68e0*/  IADD3 R0, P0, R0, UR5, RZ ;  /* 0x0000000500007c10 */ /* 0x000fe2000ff1e0ff */
[----:B------:R-:W-:Y:S01]  /*68f0*/  IMAD.IADD R5, R19, 0x1, -R5 ;  /* 0x0000000113057824 */ /* 0x000fe200078e0a05 */
[----:B------:R-:W-:Y:S01]  /*6900*/  LDS.128 R12, [R237+0x10000] ;  /* 0x01000000ed0c7984 */ /* 0x000fe20000000c00 */
[----:B------:R-:W-:Y:S01]  /*6910*/  ULDC.64 UR6, c[0x0][0x468] ;  /* 0x00011a0000067ab9 */ /* 0x000fe20000000a00 */
[----:B------:R-:W-:Y:S01]  /*6920*/  LEA.HI.X.SX32 R8, R4, R8, 0x1, P0 ;  /* 0x0000000804087211 */ /* 0x000fe200000f0eff */
[----:B------:R-:W-:Y:S01]  /*6930*/  IMAD.SHL.U32 R4, R5, 0x8, RZ ;  /* 0x0000000805047824 */ /* 0x000fe200078e00ff */
[----:B------:R-:W2:Y:S01]  /*6940*/  LDS.128 R16, [R237+0x11000] ;  /* 0x01100000ed107984 */ /* 0x000ea20000000c00 */
[----:B------:R-:W-:-:S02]  /*6950*/  UIMAD UR5, UR11, UR6, URZ ;  /* 0x000000060b0572a4 */ /* 0x000fc4000f8e023f */
[C---:B------:R-:W-:Y:S01]  /*6960*/  IMAD R9, R8.reuse, UR14, RZ ;  /* 0x0000000e08097c24 */ /* 0x040fe2000f8e02ff */
[--C-:B------:R-:W-:Y:S01]  /*6970*/  SHF.R.S32.HI R5, RZ, 0x1f, R4.reuse ;  /* 0x0000001fff057819 */ /* 0x100fe20000011404 */
[----:B------:R-:W3:Y:S01]  /*6980*/  LDS.128 R20, [R237+0x13000] ;  /* 0x01300000ed147984 */ /* 0x000ee20000000c00 */
[----:B------:R-:W-:Y:S01]  /*6990*/  IMAD R8, R8, UR16, RZ ;  /* 0x0000001008087c24 */ /* 0x000fe2000f8e02ff */
[----:B------:R-:W-:Y:S01]  /*69a0*/  UIMAD UR10, UR53, UR7, UR5 ;  /* 0x00000007350a72a4 */ /* 0x000fe2000f8e0205 */
[C---:B------:R-:W-:Y:S01]  /*69b0*/  IMAD R9, R0.reuse, UR15, R9 ;  /* 0x0000000f00097c24 */ /* 0x040fe2000f8e0209 */
[----:B------:R-:W4:Y:S01]  /*69c0*/  LDS.128 R32, [R237+0x16000] ;  /* 0x01600000ed207984 */ /* 0x000f220000000c00 */
[----:B------:R-:W-:-:S03]  /*69d0*/  IMAD.WIDE.U32 R6, R0, UR14, R4 ;  /* 0x0000000e00067c25 */ /* 0x000fc6000f8e0004 */
[----:B------:R-:W4:Y:S01]  /*69e0*/  LDS.128 R28, [R237+0x15000] ;  /* 0x01500000ed1c7984 */ /* 0x000f220000000c00 */
[----:B------:R-:W-:Y:S01]  /*69f0*/  IMAD.WIDE.U32 R4, R0, UR16, R4 ;  /* 0x0000001000047c25 */ /* 0x000fe2000f8e0004 */
[----:B------:R-:W-:Y:S02]  /*6a00*/  IADD3 R6, P0, R6, UR18, RZ ;  /* 0x0000001206067c10 */ /* 0x000fe4000ff1e0ff */
[----:B------:R-:W4:Y:S01]  /*6a10*/  LDS.128 R24, [R237+0x14000] ;  /* 0x01400000ed187984 */ /* 0x000f220000000c00 */
[----:B------:R-:W-:Y:S01]  /*6a20*/  IMAD R0, R0, UR17, R8 ;  /* 0x0000001100007c24 */ /* 0x000fe2000f8e0208 */
[----:B------:R-:W-:Y:S02]  /*6a30*/  IADD3.X R7, R7, UR19, R9, P0, !PT ;  /* 0x0000001307077c10 */ /* 0x000fe400087fe409 */
[----:B------:R-:W4:Y:S01]  /*6a40*/  LDS.128 R36, [R237+0x17000] ;  /* 0x01700000ed247984 */ /* 0x000f220000000c00 */
[----:B------:R-:W-:Y:S02]  /*6a50*/  IADD3 R8, P0, R4, UR13, RZ ;  /* 0x0000000d04087c10 */ /* 0x000fe4000ff1e0ff */
[----:B------:R-:W-:Y:S01]  /*6a60*/  MOV R4, UR6 ;  /* 0x0000000600047c02 */ /* 0x000fe20008000f00 */
[----:B------:R-:W-:Y:S01]  /*6a70*/  ULDC.64 UR6, c[0x0][0x470] ;  /* 0x00011c0000067ab9 */ /* 0x000fe20000000a00 */
[----:B------:R-:W-:Y:S01]  /*6a80*/  IADD3.X R9, R5, UR21, R0, P0, !PT ;  /* 0x0000001505097c10 */ /* 0x000fe200087fe400 */
[----:B------:R-:W-:Y:S01]  /*6a90*/  UIMAD UR5, UR11, UR6, URZ ;  /* 0x000000060b0572a4 */ /* 0x000fe2000f8e023f */
[----:B------:R-:W-:-:S02]  /*6aa0*/  IMAD.U32 R0, RZ, RZ, UR6 ;  /* 0x00000006ff007e24 */ /* 0x000fc4000f8e00ff */
[----:B------:R-:W-:Y:S01]  /*6ab0*/  IMAD.WIDE.U32 R4, R4, UR53, R6 ;  /* 0x0000003504047c25 */ /* 0x000fe2000f8e0006 */
[----:B------:R-:W-:-:S03]  /*6ac0*/  UIMAD UR5, UR53, UR7, UR5 ;  /* 0x00000007350572a4 */ /* 0x000fc6000f8e0205 */
[----:B------:R-:W-:Y:S01]  /*6ad0*/  ULDC.64 UR6, c[0x0][0x3f0] ;  /* 0x0000fc0000067ab9 */ /* 0x000fe20000000a00 */
[----:B------:R-:W-:Y:S01]  /*6ae0*/  VIADD R5, R5, UR10 ;  /* 0x0000000a05057c36 */ /* 0x000fe20008000000 */
[----:B------:R-:W-:Y:S01]  /*6af0*/  LEA R6, P0, R4, UR6, 0x1 ;  /* 0x0000000604067c11 */ /* 0x000fe2000f8008ff */
[----:B------:R-:W-:-:S03]  /*6b00*/  IMAD.WIDE.U32 R8, R0, UR53, R8 ;  /* 0x0000003500087c25 */ /* 0x000fc6000f8e0008 */
[----:B------:R-:W-:Y:S01]  /*6b10*/  LEA.HI.X R7, R4, UR7, R5, 0x1, P0 ;  /* 0x0000000704077c11 */ /* 0x000fe200080f0c05 */
[----:B------:R-:W-:Y:S01]  /*6b20*/  ULDC.64 UR6, c[0x0][0x3f8] ;  /* 0x0000fe0000067ab9 */ /* 0x000fe20000000a00 */
[----:B------:R-:W-:Y:S02]  /*6b30*/  IADD3 R0, R9, UR5, RZ ;  /* 0x0000000509007c10 */ /* 0x000fe4000fffe0ff */
[C---:B------:R-:W-:Y:S01]  /*6b40*/  LEA R4, P0, R8.reuse, UR6, 0x1 ;  /* 0x0000000608047c11 */ /* 0x040fe2000f8008ff */
[----:B-1----:R1:W-:Y:S03]  /*6b50*/  STG.E.128 desc[UR8][R6.64+0x100], R40 ;  /* 0x0001002806007986 */ /* 0x0023e6000c101d08 */
[----:B------:R-:W-:Y:S01]  /*6b60*/  LEA.HI.X R5, R8, UR7, R0, 0x1, P0 ;  /* 0x0000000708057c11 */ /* 0x000fe200080f0c00 */
[----:B--2---:R1:W-:Y:S04]  /*6b70*/  STG.E.128 desc[UR8][R6.64+0x80], R16 ;  /* 0x0000801006007986 */ /* 0x0043e8000c101d08 */
[----:B------:R1:W-:Y:S04]  /*6b80*/  STG.E.128 desc[UR8][R6.64], R12 ;  /* 0x0000000c06007986 */ /* 0x0003e8000c101d08 */
[----:B---3--:R1:W-:Y:S04]  /*6b90*/  STG.E.128 desc[UR8][R6.64+0x180], R20 ;  /* 0x0001801406007986 */ /* 0x0083e8000c101d08 */
[----:B----4-:R1:W-:Y:S04]  /*6ba0*/  STG.E.128 desc[UR8][R4.64+0x100], R32 ;  /* 0x0001002004007986 */ /* 0x0103e8000c101d08 */
[----:B------:R1:W-:Y:S04]  /*6bb0*/  STG.E.128 desc[UR8][R4.64+0x80], R28 ;  /* 0x0000801c04007986 */ /* 0x0003e8000c101d08 */
[----:B------:R1:W-:Y:S04]  /*6bc0*/  STG.E.128 desc[UR8][R4.64], R24 ;  /* 0x0000001804007986 */ /* 0x0003e8000c101d08 */
[----:B------:R1:W-:Y:S02]  /*6bd0*/  STG.E.128 desc[UR8][R4.64+0x180], R36 ;  /* 0x0001802404007986 */ /* 0x0003e4000c101d08 */
.L_x_291:
[----:B------:R-:W-:Y:S05]  /*6be0*/  BSYNC B1 ;  /* 0x0000000000017941 */ /* 0x000fea0003800000 */
.L_x_283:
[----:B------:R-:W-:Y:S02]  /*6bf0*/  ULDC UR5, c[0x0][0xc] ;  /* 0x0000030000057ab9 */ /* 0x000fe40000000800 */
[----:B------:R-:W-:-:S04]  /*6c00*/  UIADD3 UR20, UR5, UR20, URZ ;  /* 0x0000001405147290 */ /* 0x000fc8000fffe03f */
[----:B------:R-:W-:-:S06]  /*6c10*/  UISETP.GE.AND UP0, UPT, UR20, UR60, UPT ;  /* 0x0000003c1400728c */ /* 0x000fcc000bf06270 */
[----:B------:R-:W-:-:S13]  /*6c20*/  PLOP3.LUT P0, PT, PT, PT, UP0, 0x80, 0x0 ;  /* 0x000000000000781c */ /* 0x000fda0003f0f008 */
[----:B------:R-:W-:Y:S05]  /*6c30*/  @P0 BRA `(.L_x_303) ;  /* 0x0000000000040947 */ /* 0x000fea0003800000 */
[----:B------:R-:W-:Y:S05]  /*6c40*/  BRA `(.L_x_304) ;  /* 0xffffff9c00b07947 */ /* 0x000fea000383ffff */
.L_x_303:
[----:B------:R-:W-:Y:S05]  /*6c50*/  EXIT ;  /* 0x000000000000794d */ /* 0x000fea0003800000 */
.L_x_305:
        /* <DEDUP_REMOVED lines=10> */
.L_x_2029:


//--------------------- .text._ZN5flash44flash_bwd_dq_dk_dv_loop_seqk_parallel_kernelI23Flash_bwd_kernel_traitsILi256ELi64ELi32ELi8ELi4ELi1ELi2ELb1ELb1EN7cutlass10bfloat16_tE19Flash_kernel_traitsILi256ELi64ELi32ELi8ES3_EELb0ELb0ELb1ELb1ELb0ELb0ELb0EEEvNS_16Flash_bwd_paramsE --------------------------
	.section	.text._ZN5flash44flash_bwd_dq_dk_dv_loop_seqk_parallel_kernelI23Flash_bwd_kernel_traitsILi256ELi64ELi32ELi8ELi4ELi1ELi2ELb1ELb1EN7cutlass10bfloat16_tE19Flash_kernel_traitsILi256ELi64ELi32ELi8ES3_EELb0ELb0ELb1ELb1ELb0ELb0ELb0EEEvNS_16Flash_bwd_paramsE,"ax",@progbits
	.align	128
        .global         _ZN5flash44flash_bwd_dq_dk_dv_loop_seqk_parallel_kernelI23Flash_bwd_kernel_traitsILi256ELi64ELi32ELi8ELi4ELi1ELi2ELb1ELb1EN7cutlass10bfloat16_tE19Flash_kernel_traitsILi256ELi64ELi32ELi8ES3_EELb0ELb0ELb1ELb1ELb0ELb0ELb0EEEvNS_16Flash_bwd_paramsE
        .type           _ZN5flash44flash_bwd_dq_dk_dv_loop_seqk_parallel_kernelI23Flash_bwd_kernel_traitsILi256ELi64ELi32ELi8ELi4ELi1ELi2ELb1ELb1EN7cutlass10bfloat16_tE19Flash_kernel_traitsILi256ELi64ELi32ELi8ES3_EELb0ELb0ELb1ELb1ELb0ELb0ELb0EEEvNS_16Flash_bwd_paramsE,@function
        .size           _ZN5flash44flash_bwd_dq_dk_dv_loop_seqk_parallel_kernelI23Flash_bwd_kernel_traitsILi256ELi64ELi32ELi8ELi4ELi1ELi2ELb1ELb1EN7cutlass10bfloat16_tE19Flash_kernel_traitsILi256ELi64ELi32ELi8ES3_EELb0ELb0ELb1ELb1ELb0ELb0ELb0EEEvNS_16Flash_bwd_paramsE,(.L_x_2030 - _ZN5flash44flash_bwd_dq_dk_dv_loop_seqk_parallel_kernelI23Flash_bwd_kernel_traitsILi256ELi64ELi32ELi8ELi4ELi1ELi2ELb1ELb1EN7cutlass10bfloat16_tE19Flash_kernel_traitsILi256ELi64ELi32ELi8ES3_EELb0ELb0ELb1ELb1ELb0ELb0ELb0EEEvNS_16Flash_bwd_paramsE)
        .other          _ZN5flash44flash_bwd_dq_dk_dv_loop_seqk_parallel_kernelI23Flash_bwd_kernel_traitsILi256ELi64ELi32ELi8ELi4ELi1ELi2ELb1ELb1EN7cutlass10bfloat16_tE19Flash_kernel_traitsILi256ELi64ELi32ELi8ES3_EELb0ELb0ELb1ELb1ELb0ELb0ELb0EEEvNS_16Flash_bwd_paramsE,@"STO_CUDA_ENTRY STV_DEFAULT"
_ZN5flash44flash_bwd_dq_dk_dv_loop_seqk_parallel_kernelI23Flash_bwd_kernel_traitsILi256ELi64ELi32ELi8ELi4ELi1ELi2ELb1ELb1EN7cutlass10bfloat16_tE19Flash_kernel_traitsILi256ELi64ELi32ELi8ES3_EELb0ELb0ELb1ELb1ELb0ELb0ELb0EEEvNS_16Flash_bwd_paramsE:
.text._ZN5flash44flash_bwd_dq_dk_dv_loop_seqk_parallel_kernelI23Flash_bwd_kernel_traitsILi256ELi64ELi32ELi8ELi4ELi1ELi2ELb1ELb1EN7cutlass10bfloat16_tE19Flash_kernel_traitsILi256ELi64ELi32ELi8ES3_EELb0ELb0ELb1ELb1ELb0ELb0ELb0EEEvNS_16Flash_bwd_paramsE:
[----:B------:R-:W-:Y:S08]  /*0000*/  LDC R1, c[0x0][0x28] ;  /* 0x00000a00ff017b82 */ /* 0x000ff00000000800 */
[----:B------:R-:W1:Y:S01]  /*0010*/  S2UR UR26, SR_CTAID.X ;  /* 0x00000000001a79c3 */ /* 0x000e620000002500 */
[----:B------:R-:W-:Y:S02]  /*0020*/  ULDC UR4, c[0x0][0x2c8] ;  /* 0x0000b20000047ab9 */ /* 0x000fe40000000800 */
[----:B------:R-:W-:-:S04]  /*0030*/  UIADD3 UR5, UR4, 0x1f, URZ ;  /* 0x0000001f04057890 */ /* 0x000fc8000fffe03f */
[----:B------:R-:W-:-:S04]  /*0040*/  USHF.R.S32.HI UR4, URZ, 0x1f, UR5 ;  /* 0x0000001f3f047899 */ /* 0x000fc80008011405 */
[----:B------:R-:W-:-:S04]  /*0050*/  ULEA.HI UR4, UR4, UR5, URZ, 0x5 ;  /* 0x0000000504047291 */ /* 0x000fc8000f8f283f */
[----:B------:R-:W-:-:S04]  /*0060*/  USHF.R.S32.HI UR61, URZ, 0x5, UR4 ;  /* 0x000000053f3d7899 */ /* 0x000fc80008011404 */
        /* <DEDUP_REMOVED lines=19> */
[CC--:B------:R-:W-:Y:S01]  /*01a0*/  LEA.HI R17, R12.reuse, R16.reuse, RZ, 0x3 ;  /* 0x000000100c117211 */ /* 0x0c0fe200078f18ff */
[----:B------:R-:W-:Y:S01]  /*01b0*/  IMAD.U32 R252, RZ, RZ, UR7 ;  /* 0x00000007fffc7e24 */ /* 0x000fe2000f8e00ff */
        /* <DEDUP_REMOVED lines=105> */
[C---:B------:R-:W-:Y:S01]  /*0850*/  SEL R227, R223.reuse, 0xffffffc0, !P0 ;  /* 0xffffffc0dfe37807 */ /* 0x040fe20004000000 */
        /* <DEDUP_REMOVED lines=10> */
[----:B------:R-:W-:Y:S01]  /*0900*/  SEL R0, R220, 0xffffffe0, !P5 ;  /* 0xffffffe0dc007807 */ /* 0x000fe20006800000 */
[----:B------:R-:W-:Y:S01]  /*0910*/  VIADD R247, R246, 0x10 ;  /* 0x00000010f6f77836 */ /* 0x000fe20000000000 */
[----:B------:R-:W-:Y:S01]  /*0920*/  SEL R220, R220, 0xffffffe0, !P3 ;  /* 0xffffffe0dcdc7807 */ /* 0x000fe20005800000 */
[----:B------:R-:W-:Y:S01]  /*0930*/  @P2 VIADD R247, R246, 0xfffffff0 ;  /* 0xfffffff0f6f72836 */ /* 0x000fe20000000000 */
[----:B------:R-:W-:Y:S01]  /*0940*/  LEA R2, R2, UR4, 0x1 ;  /* 0x0000000402027c11 */ /* 0x000fe2000f8e08ff */
[----:B------:R-:W-:Y:S01]  /*0950*/  IMAD.IADD R249, R246, 0x1, R248 ;  /* 0x00000001f6f97824 */ /* 0x000fe200078e02f8 */
[----:B------:R-:W-:Y:S01]  /*0960*/  LEA R228, R228, UR5, 0x1 ;  /* 0x00000005e4e47c11 */ /* 0x000fe2000f8e08ff */
[----:B------:R-:W-:Y:S01]  /*0970*/  IMAD.IADD R248, R248, 0x1, R247 ;  /* 0x00000001f8f87824 */ /* 0x000fe200078e02f7 */
[----:B------:R-:W-:Y:S01]  /*0980*/  LEA R226, R230, UR5, 0x1 ;  /* 0x00000005e6e27c11 */ /* 0x000fe2000f8e08ff */
[----:B------:R-:W-:Y:S01]  /*0990*/  IMAD.IADD R220, R2, 0x1, R220 ;  /* 0x0000000102dc7824 */ /* 0x000fe200078e02dc */
[----:B------:R-:W-:Y:S01]  /*09a0*/  SHF.R.S32.HI R245, RZ, 0x2, R245 ;  /* 0x00000002fff57819 */ /* 0x000fe200000114f5 */
        /* <DEDUP_REMOVED lines=9> */
[----:B------:R-:W-:Y:S02]  /*0a40*/  IMAD R245, R6, 0x10, R245 ;  /* 0x0000001006f57824 */ /* 0x000fe400078e02f5 */
[----:B------:R-:W-:Y:S02]  /*0a50*/  IMAD.U32 R4, RZ, RZ, UR10 ;  /* 0x0000000aff047e24 */ /* 0x000fe4000f8e00ff */
[----:B------:R-:W-:Y:S02]  /*0a60*/  IMAD.IADD R227, R225, 0x1, R227 ;  /* 0x00000001e1e37824 */ /* 0x000fe400078e02e3 */
[----:B------:R-:W-:Y:S02]  /*0a70*/  IMAD.IADD R221, R221, 0x1, R3 ;  /* 0x00000001dddd7824 */ /* 0x000fe400078e0203 */
[----:B------:R-:W-:Y:S02]  /*0a80*/  VIADD R232, R231, 0x800 ;  /* 0x00000800e7e87836 */ /* 0x000fe40000000000 */
[----:B------:R-:W-:-:S07]  /*0a90*/  IMAD.IADD R223, R220, 0x1, R223 ;  /* 0x00000001dcdf7824 */ /* 0x000fce00078e02df */
.L_x_340:
        /* <DEDUP_REMOVED lines=67> */
.L_x_306:
        /* <DEDUP_REMOVED lines=94> */
[----:B------:R-:W-:Y:S01]  /*14b0*/  @UP0 UIADD3 UR42, UR19, UR30, URZ ;  /* 0x0000001e132a0290 */ /* 0x000fe2000fffe03f */
[----:B------:R-:W-:Y:S01]  /*14c0*/  @UP0 UMOV UR40, UR18 ;  /* 0x0000001200280c82 */ /* 0x000fe20008000000 */
[----:B------:R-:W-:-:S02]  /*14d0*/  @UP1 UIADD3 UR22, UR13, UR12, URZ ;  /* 0x0000000c0d161290 */ /* 0x000fc4000fffe03f */
[----:B------:R-:W-:Y:S01]  /*14e0*/  ULEA UR20, UR43, 0xffffffc0, 0x6 ;  /* 0xffffffc02b147891 */ /* 0x000fe2000f8e303f */
[----:B------:R-:W-:Y:S01]  /*14f0*/  ULDC.64 UR18, c[0x0][0x488] ;  /* 0x0001220000127ab9 */ /* 0x000fe20000000a00 */
[----:B------:R-:W-:Y:S01]  /*1500*/  @UP0 UMOV UR37, UR16 ;  /* 0x0000001000250c82 */ /* 0x000fe20008000000 */
[----:B------:R-:W-:Y:S09]  /*1510*/  @!P1 BRA `(.L_x_308) ;  /* 0x0000000000309947 */ /* 0x000ff20003800000 */
        /* <DEDUP_REMOVED lines=12> */
.L_x_308:
        /* <DEDUP_REMOVED lines=13> */
.L_x_309:
        /* <DEDUP_REMOVED lines=39> */
.L_x_310:
[----:B------:R-:W-:-:S04]  /*1920*/  UIMAD UR6, UR45, UR59, UR55 ;  /* 0x0000003b2d0672a4 */ /* 0x000fc8000f8e0237 */
[----:B------:R-:W-:-:S12]  /*1930*/  UIMAD UR6, UR6, UR57, URZ ;  /* 0x00000039060672a4 */ /* 0x000fd8000f8e023f */
.L_x_311:
[----:B------:R-:W1:Y:S01]  /*1940*/  S2R R37, SR_TID.X ;  /* 0x0000000000257919 */ /* 0x000e620000002100 */
[----:B------:R-:W-:Y:S01]  /*1950*/  UIMAD UR11, UR60, UR59, URZ ;  /* 0x0000003b3c0b72a4 */ /* 0x000fe2000f8e023f */
[----:B------:R-:W2:Y:S01]  /*1960*/  LDC.64 R8, c[0x0][0x420] ;  /* 0x00010800ff087b82 */ /* 0x000ea20000000a00 */
[----:B------:R-:W-:Y:S01]  /*1970*/  UIADD3 UR36, UR20, UR6, URZ ;  /* 0x0000000614247290 */ /* 0x000fe2000fffe03f */
        /* <DEDUP_REMOVED lines=9> */
[----:B------:R-:W-:Y:S02]  /*1a10*/  USHF.R.S32.HI UR54, URZ, 0x1f, UR55 ;  /* 0x0000001f3f367899 */ /* 0x000fe40008011437 */
[----:B------:R-:W-:Y:S01]  /*1a20*/  UIADD3.X UR6, UR16, UR6, UR22, UP3, UP1 ;  /* 0x0000000610067290 */ /* 0x000fe20009fe2416 */
[----:B------:R-:W-:Y:S02]  /*1a30*/  ULDC.64 UR18, c[0x0][0x428] ;  /* 0x00010a0000127ab9 */ /* 0x000fe40000000a00 */
[----:B------:R-:W-:Y:S01]  /*1a40*/  ULDC.64 UR22, c[0x0][0x258] ;  /* 0x0000960000167ab9 */ /* 0x000fe20000000a00 */
[----:B------:R-:W-:Y:S01]  /*1a50*/  IMAD.U32 R29, RZ, RZ, UR18 ;  /* 0x00000012ff1d7e24 */ /* 0x000fe2000f8e00ff */
[----:B------:R-:W-:Y:S01]  /*1a60*/  ULDC.64 UR48, c[0x0][0x478] ;  /* 0x00011e0000307ab9 */ /* 0x000fe20000000a00 */
[----:B------:R-:W-:Y:S01]  /*1a70*/  IMAD.U32 R34, RZ, RZ, UR22 ;  /* 0x00000016ff227e24 */ /* 0x000fe2000f8e00ff */
[----:B------:R-:W-:Y:S01]  /*1a80*/  ULDC.64 UR52, c[0x0][0x2b0] ;  /* 0x0000ac0000347ab9 */ /* 0x000fe20000000a00 */
[----:B------:R-:W-:Y:S01]  /*1a90*/  UIMAD.WIDE UR16, UR36, 0x4, UR48 ;  /* 0x00000004241078a5 */ /* 0x000fe2000f8e0230 */
        /* <DEDUP_REMOVED lines=10> */
[----:B------:R-:W-:Y:S01]  /*1b40*/  UIADD3 UR11, -UR5, UR7, UR27 ;  /* 0x00000007050b7290 */ /* 0x000fe2000fffe11b */
[----:B------:R-:W-:-:S03]  /*1b50*/  IMAD.IADD R37, R37, 0x1, -R5 ;  /* 0x0000000125257824 */ /* 0x000fc600078e0a05 */
[----:B------:R-:W-:Y:S01]  /*1b60*/  IADD3 R4, P0, R0, UR12, RZ ;  /* 0x0000000c00047c10 */ /* 0x000fe2000ff1e0ff */
[----:B------:R-:W-:-:S03]  /*1b70*/  ULDC.64 UR12, c[0x0][0x400] ;  /* 0x00010000000c7ab9 */ /* 0x000fc60000000a00 */
[----:B------:R-:W-:Y:S01]  /*1b80*/  LEA.HI.X.SX32 R0, R0, UR6, 0x1, P0 ;  /* 0x0000000600007c11 */ /* 0x000fe200080f0eff */
[----:B------:R-:W-:Y:S01]  /*1b90*/  UIADD3 UR6, UR11, -UR47, URZ ;  /* 0x8000002f0b067290 */ /* 0x000fe2000fffe03f */
[----:B------:R-:W-:-:S03]  /*1ba0*/  LEA R234, P0, R4, UR12, 0x2 ;  /* 0x0000000c04ea7c11 */ /* 0x000fc6000f8010ff */
        /* <DEDUP_REMOVED lines=15> */
[----:B------:R-:W-:-:S02]  /*1ca0*/  SHF.R.S32.HI R0, RZ, 0x3, R10 ;  /* 0x00000003ff007819 */ /* 0x000fc4000001140a */
        /* <DEDUP_REMOVED lines=22> */
[----:B------:R-:W-:Y:S01]  /*1e10*/  UIMAD UR21, UR54, UR22, URZ ;  /* 0x00000016361572a4 */ /* 0x000fe2000f8e023f */
[----:B------:R-:W-:Y:S01]  /*1e20*/  PLOP3.LUT P2, PT, PT, PT, UP1, 0x80, 0x0 ;  /* 0x000000000000781c */ /* 0x000fe20003f4f018 */
[----:B------:R-:W-:Y:S01]  /*1e30*/  IMAD R35, R22, UR29, R10 ;  /* 0x0000001d16237c24 */ /* 0x000fe2000f8e020a */
[----:B------:R-:W-:Y:S01]  /*1e40*/  SEL R10, RZ, 0x8, P6 ;  /* 0x00000008ff0a7807 */ /* 0x000fe20003000000 */
[----:B------:R-:W-:Y:S01]  /*1e50*/  VIADD R11, R7, UR11 ;  /* 0x0000000b070b7c36 */ /* 0x000fe20008000000 */
[----:B------:R-:W-:-:S02]  /*1e60*/  UIMAD UR21, UR55, UR23, UR21 ;  /* 0x00000017371572a4 */ /* 0x000fc4000f8e0215 */
[----:B------:R-:W-:Y:S01]  /*1e70*/  LOP3.LUT R26, R10, R18, R14, 0xfe, !PT ;  /* 0x000000120a1a7212 */ /* 0x000fe200078efe0e */
[----:B------:R-:W-:Y:S01]  /*1e80*/  IMAD.MOV.U32 R10, RZ, RZ, R6 ;  /* 0x000000ffff0a7224 */ /* 0x000fe200078e0006 */
[----:B------:R-:W-:Y:S01]  /*1e90*/  IADD3.X R13, R13, UR38, R35, P0, !PT ;  /* 0x000000260d0d7c10 */ /* 0x000fe200087fe423 */
[-C--:B------:R-:W-:Y:S01]  /*1ea0*/  IMAD R6, R39, R8.reuse, RZ ;  /* 0x0000000827067224 */ /* 0x080fe200078e02ff */
[----:B------:R-:W-:Y:S01]  /*1eb0*/  UIMAD.WIDE UR22, UR30, 0x4, UR52 ;  /* 0x000000041e1678a5 */ /* 0x000fe2000f8e0234 */
[----:B------:R-:W-:Y:S01]  /*1ec0*/  IMAD.WIDE.U32 R10, R0, R8, R10 ;  /* 0x00000008000a7225 */ /* 0x000fe200078e000a */
[----:B------:R-:W-:Y:S01]  /*1ed0*/  UMOV UR19, UR16 ;  /* 0x0000001000137c82 */ /* 0x000fe20008000000 */
[----:B------:R-:W-:Y:S02]  /*1ee0*/  UMOV UR18, UR17 ;  /* 0x0000001100127c82 */ /* 0x000fe40008000000 */
[----:B------:R-:W-:Y:S01]  /*1ef0*/  IMAD.WIDE.U32 R20, R34, UR55, R12 ;  /* 0x0000003722147c25 */ /* 0x000fe2000f8e000c */
[----:B------:R-:W-:Y:S01]  /*1f00*/  LEA R238, P0, R10, UR12, 0x1 ;  /* 0x0000000c0aee7c11 */ /* 0x000fe2000f8008ff */
[----:B------:R-:W-:Y:S01]  /*1f10*/  UMOV UR17, UR22 ;  /* 0x0000001600117c82 */ /* 0x000fe20008000000 */
[----:B------:R-:W-:Y:S01]  /*1f20*/  UMOV UR16, UR23 ;  /* 0x0000001700107c82 */ /* 0x000fe20008000000 */
[----:B------:R-:W-:Y:S01]  /*1f30*/  IMAD R6, R0, R9, R6 ;  /* 0x0000000900067224 */ /* 0x000fe200078e0206 */
[----:B------:R-:W-:Y:S01]  /*1f40*/  LEA R237, P1, R20, UR14, 0x1 ;  /* 0x0000000e14ed7c11 */ /* 0x000fe2000f8208ff */
[----:B------:R-:W-:-:S02]  /*1f50*/  VIADD R36, R21, UR21 ;  /* 0x0000001515247c36 */ /* 0x000fc40008000000 */
        /* <DEDUP_REMOVED lines=24> */
.L_x_313:
        /* <DEDUP_REMOVED lines=18> */
.L_x_314:
        /* <DEDUP_REMOVED lines=30> */
.L_x_316:
[----:B------:R-:W-:Y:S05]  /*23e0*/  BSYNC B0 ;  /* 0x0000000000007941 */ /* 0x000fea0003800000 */
.L_x_315:
        /* <DEDUP_REMOVED lines=29> */
.L_x_312:
        /* <DEDUP_REMOVED lines=70> */
.L_x_319:
[----:B------:R-:W-:Y:S05]  /*2a20*/  BSYNC B0 ;  /* 0x0000000000007941 */ /* 0x000fea0003800000 */
.L_x_318:
        /* <DEDUP_REMOVED lines=54> */
.L_x_321:
[----:B------:R-:W-:Y:S05]  /*2d90*/  BSYNC B0 ;  /* 0x0000000000007941 */ /* 0x000fea0003800000 */
.L_x_320:
        /* <DEDUP_REMOVED lines=44> */
.L_x_323:
[----:B------:R-:W-:Y:S05]  /*3060*/  BSYNC B0 ;  /* 0x0000000000007941 */ /* 0x000fea0003800000 */
.L_x_322:
        /* <DEDUP_REMOVED lines=39> */
.L_x_325:
[----:B------:R-:W-:Y:S05]  /*32e0*/  BSYNC B0 ;  /* 0x0000000000007941 */ /* 0x000fea0003800000 */
.L_x_324:
        /* <DEDUP_REMOVED lines=42> */
.L_x_327:
[----:B------:R-:W-:Y:S05]  /*3590*/  BSYNC B0 ;  /* 0x0000000000007941 */ /* 0x000fea0003800000 */
.L_x_326:
        /* <DEDUP_REMOVED lines=61> */
.L_x_329:
[----:B------:R-:W-:Y:S05]  /*3970*/  BSYNC B0 ;  /* 0x0000000000007941 */ /* 0x000fea0003800000 */
.L_x_328:
[----:B------:R-:W0:Y:S01]  /*3980*/  LDGDEPBAR ;  /* 0x00000000000079af */ /* 0x000e220000000000 */
[----:B------:R-:W-:Y:S01]  /*3990*/  ULDC.64 UR14, c[0x0][0x3c8] ;  /* 0x0000f200000e7ab9 */ /* 0x000fe20000000a00 */
[----:B------:R-:W-:Y:S02]  /*39a0*/  USHF.R.S32.HI UR11, URZ, 0x1f, UR55 ;  /* 0x0000001f3f0b7899 */ /* 0x000fe40008011437 */
[----:B------:R-:W-:Y:S01]  /*39b0*/  UISETP.NE.U32.AND UP1, UPT, UR14, URZ, UPT ;  /* 0x0000003f0e00728c */ /* 0x000fe2000bf25070 */
[----:B--234-:R-:W-:Y:S01]  /*39c0*/  IMAD.MOV.U32 R6, RZ, RZ, 0x20 ;  /* 0x00000020ff067424 */ /* 0x01cfe200078e00ff */
[C---:B------:R-:W-:Y:S01]  /*39d0*/  LOP3.LUT P2, RZ, R37.reuse, 0x4, RZ, 0xc0, !PT ;  /* 0x0000000425ff7812 */ /* 0x040fe2000784c0ff */
[----:B------:R-:W-:Y:S01]  /*39e0*/  IMAD.MOV.U32 R192, RZ, RZ, 0x40 ;  /* 0x00000040ffc07424 */ /* 0x000fe200078e00ff */
[----:B------:R-:W-:Y:S01]  /*39f0*/  UISETP.NE.AND.EX UP1, UPT, UR15, URZ, UPT, UP1 ;  /* 0x0000003f0f00728c */ /* 0x000fe2000bf25310 */
[----:B------:R-:W-:Y:S02]  /*3a00*/  LOP3.LUT P1, RZ, R37, 0x2, RZ, 0xc0, !PT ;  /* 0x0000000225ff7812 */ /* 0x000fe4000782c0ff */
[----:B------:R-:W-:Y:S01]  /*3a10*/  LEA R180, R230, UR4, 0x1 ;  /* 0x00000004e6b47c11 */ /* 0x000fe2000f8e08ff */
[----:B------:R-:W-:Y:S01]  /*3a20*/  IMAD.SHL.U32 R244, R245, 0x4, RZ ;  /* 0x00000004f5f47824 */ /* 0x000fe200078e00ff */
[----:B------:R-:W-:-:S02]  /*3a30*/  CS2R R126, SRZ ;  /* 0x00000000007e7805 */ /* 0x000fc4000001ff00 */
[----:B------:R-:W-:Y:S02]  /*3a40*/  PLOP3.LUT P0, PT, PT, PT, UP1, 0x80, 0x0 ;  /* 0x000000000000781c */ /* 0x000fe40003f0f018 */
[----:B------:R-:W-:Y:S02]  /*3a50*/  CS2R R124, SRZ ;  /* 0x00000000007c7805 */ /* 0x000fe4000001ff00 */
[----:B------:R-:W-:Y:S02]  /*3a60*/  CS2R R130, SRZ ;  /* 0x0000000000827805 */ /* 0x000fe4000001ff00 */
[----:B------:R-:W-:Y:S02]  /*3a70*/  CS2R R128, SRZ ;  /* 0x0000000000807805 */ /* 0x000fe4000001ff00 */
[----:B------:R-:W-:Y:S01]  /*3a80*/  CS2R R122, SRZ ;  /* 0x00000000007a7805 */ /* 0x000fe2000001ff00 */
        /* <DEDUP_REMOVED lines=9> */
[----:B------:R-:W-:Y:S02]  /*3b20*/  @UP1 UIADD3 UR6, UR13, UR6, URZ ;  /* 0x000000060d061290 */ /* 0x000fe4000fffe03f */
[----:B------:R-:W-:Y:S02]  /*3b30*/  UIADD3 UR11, UR4, 0x14000, URZ ;  /* 0x00014000040b7890 */ /* 0x000fe4000fffe03f */
[----:B------:R-:W-:Y:S01]  /*3b40*/  @UP1 ULEA.HI.X UR15, UR12, UR15, UR6, 0x2, UP0 ;  /* 0x0000000f0c0f1291 */ /* 0x000fe200080f1406 */
[----:B------:R-:W-:Y:S01]  /*3b50*/  IMAD.U32 R4, RZ, RZ, UR14 ;  /* 0x0000000eff047e24 */ /* 0x000fe2000f8e00ff */
[----:B------:R-:W-:Y:S01]  /*3b60*/  SEL R192, R192, 0xffffffc0, !P2 ;  /* 0xffffffc0c0c07807 */ /* 0x000fe20005000000 */
[----:B------:R-:W-:Y:S01]  /*3b70*/  @UP1 ULDC UR6, c[0x0][0x2e8] ;  /* 0x0000ba0000061ab9 */ /* 0x000fe20000000800 */
[----:B------:R-:W-:-:S02]  /*3b80*/  CS2R R120, SRZ ;  /* 0x0000000000787805 */ /* 0x000fc4000001ff00 */
[----:B------:R-:W-:Y:S01]  /*3b90*/  CS2R R118, SRZ ;  /* 0x0000000000767805 */ /* 0x000fe2000001ff00 */
[----:B------:R-:W-:Y:S01]  /*3ba0*/  IMAD.U32 R5, RZ, RZ, UR15 ;  /* 0x0000000fff057e24 */ /* 0x000fe2000f8e00ff */
[----:B------:R-:W-:Y:S02]  /*3bb0*/  CS2R R116, SRZ ;  /* 0x0000000000747805 */ /* 0x000fe4000001ff00 */
[----:B------:R-:W-:Y:S02]  /*3bc0*/  CS2R R110, SRZ ;  /* 0x00000000006e7805 */ /* 0x000fe4000001ff00 */
[----:B------:R-:W-:Y:S02]  /*3bd0*/  CS2R R108, SRZ ;  /* 0x00000000006c7805 */ /* 0x000fe4000001ff00 */
[----:B------:R-:W-:Y:S02]  /*3be0*/  CS2R R114, SRZ ;  /* 0x0000000000727805 */ /* 0x000fe4000001ff00 */
[----:B------:R-:W-:-:S02]  /*3bf0*/  CS2R R112, SRZ ;  /* 0x0000000000707805 */ /* 0x000fc4000001ff00 */
[----:B------:R-:W-:Y:S01]  /*3c00*/  CS2R R106, SRZ ;  /* 0x00000000006a7805 */ /* 0x000fe2000001ff00 */
[----:B------:R-:W2:Y:S01]  /*3c10*/  @P0 LDG.E R4, desc[UR8][R4.64] ;  /* 0x0000000804040981 */ /* 0x000ea2000c1e1900 */
[----:B------:R-:W2:Y:S01]  /*3c20*/  @P0 MUFU.RCP R0, UR6 ;  /* 0x0000000600000d08 */ /* 0x000ea20008001000 */
[----:B------:R-:W-:Y:S02]  /*3c30*/  CS2R R104, SRZ ;  /* 0x0000000000687805 */ /* 0x000fe4000001ff00 */
[----:B------:R-:W-:Y:S01]  /*3c40*/  CS2R R102, SRZ ;  /* 0x0000000000667805 */ /* 0x000fe2000001ff00 */
[----:B------:R3:W4:Y:S01]  /*3c50*/  LDSM.16.M88.4 R132, [R180+0x14000] ;  /* 0x01400000b484783b */ /* 0x0007220000000200 */
        /* <DEDUP_REMOVED lines=14> */
[----:B------:R-:W-:Y:S01]  /*3d40*/  CS2R R26, SRZ ;  /* 0x00000000001a7805 */ /* 0x000fe2000001ff00 */
[----:B------:R3:W1:Y:S01]  /*3d50*/  LDSM.16.M88.4 R136, [R225] ;  /* 0x00000000e188783b */ /* 0x0006620000000200 */
[----:B------:R-:W-:Y:S02]  /*3d60*/  CS2R R24, SRZ ;  /* 0x0000000000187805 */ /* 0x000fe4000001ff00 */
[----:B------:R-:W-:Y:S02]  /*3d70*/  CS2R R18, SRZ ;  /* 0x0000000000127805 */ /* 0x000fe4000001ff00 */
[----:B------:R-:W-:Y:S01]  /*3d80*/  CS2R R16, SRZ ;  /* 0x0000000000107805 */ /* 0x000fe2000001ff00 */
[----:B------:R3:W1:Y:S01]  /*3d90*/  LDSM.16.M88.4 R140, [R226] ;  /* 0x00000000e28c783b */ /* 0x0006620000000200 */
[----:B------:R-:W-:-:S02]  /*3da0*/  CS2R R14, SRZ ;  /* 0x00000000000e7805 */ /* 0x000fc4000001ff00 */
[----:B------:R-:W-:Y:S02]  /*3db0*/  CS2R R12, SRZ ;  /* 0x00000000000c7805 */ /* 0x000fe4000001ff00 */
[----:B------:R-:W-:Y:S01]  /*3dc0*/  SHF.L.U64.HI R243, R245, 0x2, R243 ;  /* 0x00000002f5f37819 */ /* 0x000fe200000102f3 */
[----:B------:R3:W1:Y:S01]  /*3dd0*/  LDSM.16.M88.4 R144, [R227] ;  /* 0x00000000e390783b */ /* 0x0006620000000200 */
[----:B------:R-:W-:Y:S01]  /*3de0*/  ULDC UR12, c[0x0][0x394] ;  /* 0x0000e500000c7ab9 */ /* 0x000fe20000000800 */
[----:B------:R-:W-:Y:S01]  /*3df0*/  UMOV UR6, URZ ;  /* 0x0000003f00067c82 */ /* 0x000fe20008000000 */
[----:B------:R-:W-:Y:S01]  /*3e00*/  ULDC UR23, c[0x0][0x398] ;  /* 0x0000e60000177ab9 */ /* 0x000fe20000000800 */
[----:B------:R3:W1:Y:S01]  /*3e10*/  LDSM.16.M88.4 R152, [R225+0x1000] ;  /* 0x00100000e198783b */ /* 0x0006620000000200 */
        /* <DEDUP_REMOVED lines=8> */
[----:B------:R3:W1:Y:S01]  /*3ea0*/  LDSM.16.M88.4 R188, [R226+0x3000] ;  /* 0x00300000e2bc783b */ /* 0x0006620000000200 */
[----:B--2---:R-:W-:Y:S01]  /*3eb0*/  @P0 FMUL.FTZ R5, R4, R0 ;  /* 0x0000000004050220 */ /* 0x004fe20000410000 */
[----:B------:R-:W-:-:S02]  /*3ec0*/  LEA R4, R230, UR11, 0x1 ;  /* 0x0000000be6047c11 */ /* 0x000fc4000f8e08ff */
[----:B------:R-:W-:Y:S02]  /*3ed0*/  SEL R0, R6, 0xffffffe0, !P1 ;  /* 0xffffffe006007807 */ /* 0x000fe40004800000 */
[----:B------:R-:W-:Y:S02]  /*3ee0*/  @P0 R2UR UR11, R5 ;  /* 0x00000000050b02ca */ /* 0x000fe400000e0000 */
[----:B------:R-:W-:-:S05]  /*3ef0*/  IADD3 R192, R0, R4, R192 ;  /* 0x0000000400c07210 */ /* 0x000fca0007ffe0c0 */
[----:B------:R3:W2:Y:S04]  /*3f00*/  LDSM.16.M88.4 R160, [R192+0x1000] ;  /* 0x00100000c0a0783b */ /* 0x0006a80000000200 */
[----:B------:R3:W1:Y:S02]  /*3f10*/  LDSM.16.M88.4 R176, [R192+0x2000] ;  /* 0x00200000c0b0783b */ /* 0x0006640000000200 */
[----:B------:R-:W-:Y:S02]  /*3f20*/  @UP1 UMOV UR6, UR11 ;  /* 0x0000000b00061c82 */ /* 0x000fe40008000000 */
[----:B----4-:R-:W1:Y:S03]  /*3f30*/  LDSM.16.M88.4 R192, [R192+0x3000] ;  /* 0x00300000c0c0783b */ /* 0x010e660000000200 */
.L_x_334:
[----:B------:R-:W0:Y:S01]  /*3f40*/  LDGDEPBAR ;  /* 0x00000000000079af */ /* 0x000e220000000000 */
[----:B------:R-:W-:Y:S01]  /*3f50*/  LEA R0, R230, UR4, 0x1 ;  /* 0x00000004e6007c11 */ /* 0x000fe2000f8e08ff */
[----:B------:R-:W-:Y:S01]  /*3f60*/  USHF.L.U32 UR13, UR26, 0x5, URZ ;  /* 0x000000051a0d7899 */ /* 0x000fe2000800063f */
[----:B------:R-:W-:Y:S01]  /*3f70*/  IADD3 R60, P0, R244, UR19, RZ ;  /* 0x00000013f43c7c10 */ /* 0x000fe2000ff1e0ff */
[----:B------:R-:W-:Y:S01]  /*3f80*/  USHF.L.U32 UR11, UR10, 0x6, URZ ;  /* 0x000000060a0b7899 */ /* 0x000fe2000800063f */
[----:B------:R-:W-:Y:S02]  /*3f90*/  UMOV UR12, UR58 ;  /* 0x0000003a000c7c82 */ /* 0x000fe40008000000 */
[----:B------:R-:W-:Y:S01]  /*3fa0*/  IADD3.X R61, R243, UR18, RZ, P0, !PT ;  /* 0x00000012f33d7c10 */ /* 0x000fe200087fe4ff */
[----:B------:R-:W-:Y:S01]  /*3fb0*/  UISETP.GE.AND UP0, UPT, UR11, UR22, UPT ;  /* 0x000000160b00728c */ /* 0x000fe2000bf06270 */
[----:B------:R-:W-:Y:S04]  /*3fc0*/  DEPBAR.LE SB0, 0x0 ;  /* 0x000080000000791a */ /* 0x000fe80000000000 */
[----:B------:R-:W-:Y:S06]  /*3fd0*/  BAR.SYNC.DEFER_BLOCKING 0x0 ;  /* 0x0000000000007b1d */ /* 0x000fec0000010000 */
[----:B-1----:R-:W-:Y:S04]  /*3fe0*/  LDSM.16.M88.4 R8, [R2] ;  /* 0x000000000208783b */ /* 0x002fe80000000200 */
[----:B------:R-:W4:Y:S04]  /*3ff0*/  LDSM.16.M88.4 R44, [R0+0x10000] ;  /* 0x01000000002c783b */ /* 0x000f280000000200 */
[----:B------:R-:W-:Y:S04]  /*4000*/  LDSM.16.M88.4 R48, [R220] ;  /* 0x00000000dc30783b */ /* 0x000fe80000000200 */
[----:B------:R-:W3:Y:S04]  /*4010*/  LDSM.16.M88.4 R52, [R225+-0x4000] ;  /* 0xffc00000e134783b */ /* 0x000ee80000000200 */
[----:B------:R-:W-:Y:S04]  /*4020*/  LDSM.16.M88.4 R56, [R226+-0x4000] ;  /* 0xffc00000e238783b */ /* 0x000fe80000000200 */
[----:B-----5:R1:W5:Y:S01]  /*4030*/  LDG.E R62, desc[UR8][R60.64] ;  /* 0x000000083c3e7981 */ /* 0x020362000c1e1900 */
[C---:B----4-:R-:W-:Y:S03]  /*4040*/  HMMA.16816.F32.BF16 R4, R8.reuse, R44, RZ ;  /* 0x0000002c0804723c */ /* 0x050fe600000418ff */
        /* <DEDUP_REMOVED lines=70> */
[----:B------:R-:W-:Y:S05]  /*44b0*/  HMMA.16816.F32.BF16 R8, R44, R58, R8 ;  /* 0x0000003a2c08723c */ /* 0x000fea0000041808 */
[----:B------:R-:W-:Y:S06]  /*44c0*/  VIADD R56, R250, UR13 ;  /* 0x0000000dfa387c36 */ /* 0x000fec0008000000 */
[----:B------:R-:W-:Y:S05]  /*44d0*/  IADD3 R0, R245, -UR7, -R56 ;  /* 0x80000007f5007c10 */ /* 0x000fea000fffe838 */
[----:B------:R-:W-:Y:S04]  /*44e0*/  VIADD R0, R0, UR5 ;  /* 0x0000000500007c36 */ /* 0x000fe80008000000 */
[----:B------:R-:W-:Y:S01]  /*44f0*/  VIADD R0, R0, UR11 ;  /* 0x0000000b00007c36 */ /* 0x000fe20008000000 */
[C---:B---3--:R-:W-:Y:S05]  /*4500*/  HMMA.16816.F32.BF16 R4, R48.reuse, R52, R4 ;  /* 0x000000343004723c */ /* 0x048fea0000041804 */
[C---:B------:R-:W-:Y:S01]  /*4510*/  VIADD R47, R0.reuse, 0x7 ;  /* 0x00000007002f7836 */ /* 0x040fe20000000000 */
[----:B------:R-:W-:Y:S04]  /*4520*/  HMMA.16816.F32.BF16 R8, R48, R54, R8 ;  /* 0x000000363008723c */ /* 0x000fe80000041808 */
[----:B------:R-:W-:Y:S01]  /*4530*/  ISETP.GE.AND P0, PT, R47, RZ, PT ;  /* 0x000000ff2f00720c */ /* 0x000fe20003f06270 */
[C---:B------:R-:W-:Y:S02]  /*4540*/  VIADD R57, R0.reuse, 0x8 ;  /* 0x0000000800397836 */ /* 0x040fe40000000000 */
[----:B------:R-:W-:Y:S01]  /*4550*/  IABS R48, R0 ;  /* 0x0000000000307213 */ /* 0x000fe20000000000 */
[C---:B------:R-:W-:Y:S02]  /*4560*/  VIADD R44, R0.reuse, 0xfffffff7 ;  /* 0xfffffff7002c7836 */ /* 0x040fe40000000000 */
[----:B------:R-:W-:Y:S01]  /*4570*/  ISETP.GE.AND P1, PT, R57, RZ, PT ;  /* 0x000000ff3900720c */ /* 0x000fe20003f26270 */
[C---:B------:R-:W-:Y:S02]  /*4580*/  VIADD R46, R0.reuse, 0xffffffff ;  /* 0xffffffff002e7836 */ /* 0x040fe40000000000 */
[----:B------:R-:W-:Y:S03]  /*4590*/  VIADD R45, R0, 0xfffffff8 ;  /* 0xfffffff8002d7836 */ /* 0x000fe60000000000 */
[----:B------:R-:W-:Y:S02]  /*45a0*/  ISETP.GE.AND P2, PT, R46, RZ, PT ;  /* 0x000000ff2e00720c */ /* 0x000fe40003f46270 */
[----:B------:R-:W-:Y:S02]  /*45b0*/  @!P0 IADD3 R47, -R0, -0x7, RZ ;  /* 0xfffffff9002f8810 */ /* 0x000fe40007ffe1ff */
[----:B------:R-:W-:Y:S02]  /*45c0*/  ISETP.GE.AND P0, PT, R44, RZ, PT ;  /* 0x000000ff2c00720c */ /* 0x000fe40003f06270 */
[----:B------:R-:W-:Y:S02]  /*45d0*/  I2FP.F32.S32 R47, R47 ;  /* 0x0000002f002f7245 */ /* 0x000fe40000201400 */
[C---:B------:R-:W-:Y:S02]  /*45e0*/  @!P1 IADD3 R57, -R0.reuse, -0x8, RZ ;  /* 0xfffffff800399810 */ /* 0x040fe40007ffe1ff */
[----:B------:R-:W-:Y:S01]  /*45f0*/  ISETP.GE.AND P1, PT, R45, RZ, PT ;  /* 0x000000ff2d00720c */ /* 0x000fe20003f26270 */
[----:B------:R-:W-:Y:S01]  /*4600*/  FFMA.FTZ R7, R47, -UR6, R7 ;  /* 0x800000062f077c23 */ /* 0x000fe20008010007 */
[----:B------:R-:W-:Y:S02]  /*4610*/  I2FP.F32.S32 R57, R57 ;  /* 0x0000003900397245 */ /* 0x000fe40000201400 */
[C---:B------:R-:W-:Y:S03]  /*4620*/  @!P2 IADD3 R46, -R0.reuse, 0x1, RZ ;  /* 0x00000001002ea810 */ /* 0x040fe60007ffe1ff */
[C---:B------:R-:W-:Y:S01]  /*4630*/  @!P0 IADD3 R44, -R0.reuse, 0x9, RZ ;  /* 0x00000009002c8810 */ /* 0x040fe20007ffe1ff */
[----:B------:R-:W-:Y:S01]  /*4640*/  FFMA.FTZ R6, R57, -UR6, R6 ;  /* 0x8000000639067c23 */ /* 0x000fe20008010006 */
[----:B------:R-:W-:Y:S02]  /*4650*/  PLOP3.LUT P0, PT, PT, PT, UP0, 0x80, 0x0 ;  /* 0x000000000000781c */ /* 0x000fe40003f0f008 */
[----:B------:R-:W-:Y:S02]  /*4660*/  I2FP.F32.S32 R46, R46 ;  /* 0x0000002e002e7245 */ /* 0x000fe40000201400 */
[----:B------:R-:W-:Y:S02]  /*4670*/  @!P1 IADD3 R45, -R0, 0x8, RZ ;  /* 0x00000008002d9810 */ /* 0x000fe40007ffe1ff */
[----:B------:R-:W-:Y:S01]  /*4680*/  I2FP.F32.S32 R0, R48 ;  /* 0x0000003000007245 */ /* 0x000fe20000201400 */
[C---:B------:R-:W-:Y:S01]  /*4690*/  FFMA.FTZ R5, R46.reuse, -UR6, R5 ;  /* 0x800000062e057c23 */ /* 0x040fe20008010005 */
[----:B------:R-:W-:Y:S01]  /*46a0*/  I2FP.F32.S32 R45, R45 ;  /* 0x0000002d002d7245 */ /* 0x000fe20000201400 */
[----:B------:R-:W-:Y:S01]  /*46b0*/  FFMA.FTZ R11, R46, -UR6, R11 ;  /* 0x800000062e0b7c23 */ /* 0x000fe2000801000b */
[----:B------:R-:W-:Y:S01]  /*46c0*/  I2FP.F32.S32 R44, R44 ;  /* 0x0000002c002c7245 */ /* 0x000fe20000201400 */
[C---:B------:R-:W-:Y:S01]  /*46d0*/  FFMA.FTZ R4, R0.reuse, -UR6, R4 ;  /* 0x8000000600047c23 */ /* 0x040fe20008010004 */
[----:B------:R-:W-:Y:S01]  /*46e0*/  FFMA.FTZ R10, R0, -UR6, R10 ;  /* 0x80000006000a7c23 */ /* 0x000fe2000801000a */
[----:B------:R-:W-:Y:S02]  /*46f0*/  FFMA.FTZ R8, R45, -UR6, R8 ;  /* 0x800000062d087c23 */ /* 0x000fe40008010008 */
[----:B------:R-:W-:Y:S01]  /*4700*/  FFMA.FTZ R9, R44, -UR6, R9 ;  /* 0x800000062c097c23 */ /* 0x000fe20008010009 */
[----:B-1--4-:R-:W-:Y:S06]  /*4710*/  @!P0 BRA `(.L_x_330) ;  /* 0x00000000002c8947 */ /* 0x012fec0003800000 */
        /* <DEDUP_REMOVED lines=11> */
.L_x_330:
[----:B------:R-:W-:Y:S01]  /*47d0*/  UIADD3 UR14, UR5, 0x1, -UR7 ;  /* 0x00000001050e7890 */ /* 0x000fe2000fffe807 */
[----:B------:R-:W-:Y:S01]  /*47e0*/  VIADD R44, R245, UR11 ;  /* 0x0000000bf52c7c36 */ /* 0x000fe20008000000 */
[----:B------:R-:W-:Y:S01]  /*47f0*/  UIADD3 UR13, -UR12, UR5, -UR7 ;  /* 0x000000050c0d7290 */ /* 0x000fe2000fffe907 */
[C---:B------:R-:W-:Y:S01]  /*4800*/  VIADD R48, R56.reuse, 0x1 ;  /* 0x0000000138307836 */ /* 0x040fe20000000000 */
[----:B------:R-:W-:Y:S01]  /*4810*/  UIADD3 UR15, UR14, UR23, URZ ;  /* 0x000000170e0f7290 */ /* 0x000fe2000fffe03f */
[----:B------:R-:W-:Y:S02]  /*4820*/  IMAD.U32 R49, RZ, RZ, UR23 ;  /* 0x00000017ff317e24 */ /* 0x000fe4000f8e00ff */
[----:B------:R-:W-:Y:S01]  /*4830*/  VIADD R47, R56, 0x8 ;  /* 0x00000008382f7836 */ /* 0x000fe20000000000 */
[----:B------:R-:W-:Y:S01]  /*4840*/  VIADDMNMX R0, R44, UR13, RZ, !PT ;  /* 0x0000000d2c007c46 */ /* 0x000fe2000f8001ff */
[C---:B------:R-:W-:Y:S02]  /*4850*/  VIADD R46, R56.reuse, 0x9 ;  /* 0x00000009382e7836 */ /* 0x040fe40000000000 */
[----:B------:R-:W-:Y:S01]  /*4860*/  IMAD.U32 R45, RZ, RZ, UR15 ;  /* 0x0000000fff2d7e24 */ /* 0x000fe2000f8e00ff */
[-C--:B------:R-:W-:Y:S02]  /*4870*/  ISETP.GE.AND P1, PT, R56, R0.reuse, PT ;  /* 0x000000003800720c */ /* 0x080fe40003f26270 */
[-C--:B------:R-:W-:Y:S02]  /*4880*/  ISETP.GE.AND P0, PT, R48, R0.reuse, PT ;  /* 0x000000003000720c */ /* 0x080fe40003f06270 */
[C---:B------:R-:W-:Y:S01]  /*4890*/  VIADDMNMX R45, R44.reuse, R45, UR5, PT ;  /* 0x000000052c2d7e46 */ /* 0x040fe2000b80012d */
[----:B------:R-:W-:Y:S01]  /*48a0*/  VIADD R44, R44, 0x8 ;  /* 0x000000082c2c7836 */ /* 0x000fe20000000000 */
[-C--:B------:R-:W-:Y:S02]  /*48b0*/  ISETP.GE.AND P2, PT, R47, R0.reuse, PT ;  /* 0x000000002f00720c */ /* 0x080fe40003f46270 */
[-C--:B------:R-:W-:Y:S02]  /*48c0*/  ISETP.GE.OR P1, PT, R56, R45.reuse, !P1 ;  /* 0x0000002d3800720c */ /* 0x080fe40004f26670 */
[----:B------:R-:W-:Y:S01]  /*48d0*/  IADD3 R49, R44, UR14, R49 ;  /* 0x0000000e2c317c10 */ /* 0x000fe2000fffe031 */
[----:B------:R-:W-:Y:S01]  /*48e0*/  UMOV UR14, UR12 ;  /* 0x0000000c000e7c82 */ /* 0x000fe20008000000 */
[-C--:B------:R-:W-:Y:S02]  /*48f0*/  ISETP.GE.OR P0, PT, R48, R45.reuse, !P0 ;  /* 0x0000002d3000720c */ /* 0x080fe40004706670 */
[----:B------:R-:W-:Y:S02]  /*4900*/  VIADDMNMX R44, R44, UR13, RZ, !PT ;  /* 0x0000000d2c2c7c46 */ /* 0x000fe4000f8001ff */
[----:B------:R-:W-:Y:S02]  /*4910*/  FSEL R4, R4, -INF , !P1 ;  /* 0xff80000004047808 */ /* 0x000fe40004800000 */
[----:B------:R-:W-:Y:S02]  /*4920*/  ISETP.GE.AND P1, PT, R46, R0, PT ;  /* 0x000000002e00720c */ /* 0x000fe40003f26270 */
[----:B------:R-:W-:Y:S02]  /*4930*/  FSEL R5, R5, -INF , !P0 ;  /* 0xff80000005057808 */ /* 0x000fe40004000000 */
[----:B------:R-:W-:Y:S02]  /*4940*/  VIMNMX R0, R49, UR5, PT ;  /* 0x0000000531007c48 */ /* 0x000fe4000bfe0100 */
[----:B------:R-:W-:Y:S02]  /*4950*/  ISETP.GE.AND P0, PT, R56, R44, PT ;  /* 0x0000002c3800720c */ /* 0x000fe40003f06270 */
[-C--:B------:R-:W-:Y:S02]  /*4960*/  ISETP.GE.OR P2, PT, R47, R45.reuse, !P2 ;  /* 0x0000002d2f00720c */ /* 0x080fe40005746670 */
[----:B------:R-:W-:Y:S02]  /*4970*/  ISETP.GE.OR P1, PT, R46, R45, !P1 ;  /* 0x0000002d2e00720c */ /* 0x000fe40004f26670 */
[----:B------:R-:W-:Y:S02]  /*4980*/  ISETP.GE.OR P0, PT, R56, R0, !P0 ;  /* 0x000000003800720c */ /* 0x000fe40004706670 */
        /* <DEDUP_REMOVED lines=12> */
.L_x_331:
        /* <DEDUP_REMOVED lines=236> */
.L_x_332:
        /* <DEDUP_REMOVED lines=385> */
.L_x_333:
        /* <DEDUP_REMOVED lines=147> */
.L_x_335:
        /* <DEDUP_REMOVED lines=20> */
.L_x_336:
        /* <DEDUP_REMOVED lines=51> */
.L_x_338:
[----:B------:R-:W-:Y:S05]  /*7ec0*/  BSYNC B0 ;  /* 0x0000000000007941 */ /* 0x000fea0003800000 */
.L_x_337:
        /* <DEDUP_REMOVED lines=30> */
.L_x_317:
[----:B------:R-:W-:Y:S05]  /*80b0*/  BSYNC B1 ;  /* 0x0000000000017941 */ /* 0x000fea0003800000 */
.L_x_307:
[----:B------:R-:W-:Y:S02]  /*80c0*/  ULDC UR5, c[0x0][0xc] ;  /* 0x0000030000057ab9 */ /* 0x000fe40000000800 */
[----:B------:R-:W-:-:S04]  /*80d0*/  UIADD3 UR26, UR5, UR26, URZ ;  /* 0x0000001a051a7290 */ /* 0x000fc8000fffe03f */
[----:B------:R-:W-:-:S06]  /*80e0*/  UISETP.GE.AND UP0, UPT, UR26, UR61, UPT ;  /* 0x0000003d1a00728c */ /* 0x000fcc000bf06270 */
[----:B------:R-:W-:-:S13]  /*80f0*/  PLOP3.LUT P0, PT, PT, PT, UP0, 0x80, 0x0 ;  /* 0x000000000000781c */ /* 0x000fda0003f0f008 */
[----:B------:R-:W-:Y:S05]  /*8100*/  @P0 BRA `(.L_x_339) ;  /* 0x0000000000040947 */ /* 0x000fea0003800000 */
[----:B------:R-:W-:Y:S05]  /*8110*/  BRA `(.L_x_340) ;  /* 0xffffff8800607947 */ /* 0x000fea000383ffff */
.L_x_339:
[----:B------:R-:W-:Y:S05]  /*8120*/  EXIT ;  /* 0x000000000000794d */ /* 0x000fea0003800000 */
.L_x_341:
        /* <DEDUP_REMOVED lines=13> */
.L_x_2030:


//--------------------- .text._ZN5flash44flash_bwd_dq_dk_dv_loop_seqk_parallel_kernelI23Flash_bwd_kernel_traitsILi256ELi64ELi32ELi8ELi4ELi1ELi2ELb1ELb1EN7cutlass10bfloat16_tE19Flash_kernel_traitsILi256ELi64ELi32ELi8ES3_EELb0ELb0ELb1ELb1ELb0ELb0ELb1EEEvNS_16Flash_bwd_paramsE --------------------------
	.section	.text._ZN5flash44flash_bwd_dq_dk_dv_loop_seqk_parallel_kernelI23Flash_bwd_kernel_traitsILi256ELi64ELi32ELi8ELi4ELi1ELi2ELb1ELb1EN7cutlass10bfloat16_tE19Flash_kernel_traitsILi256ELi64ELi32ELi8ES3_EELb0ELb0ELb1ELb1ELb0ELb0ELb1EEEvNS_16Flash_bwd_paramsE,"ax",@progbits
	.align	128
        .global         _ZN5flash44flash_bwd_dq_dk_dv_loop_seqk_parallel_kernelI23Flash_bwd_kernel_traitsILi256ELi64ELi32ELi8ELi4ELi1ELi2ELb1ELb1EN7cutlass10bfloat16_tE19Flash_kernel_traitsILi256ELi64ELi32ELi8ES3_EELb0ELb0ELb1ELb1ELb0ELb0ELb1EEEvNS_16Flash_bwd_paramsE
        .type           _ZN5flash44flash_bwd_dq_dk_dv_loop_seqk_parallel_kernelI23Flash_bwd_kernel_traitsILi256ELi64ELi32ELi8ELi4ELi1ELi2ELb1ELb1EN7cutlass10bfloat16_tE19Flash_kernel_traitsILi256ELi64ELi32ELi8ES3_EELb0ELb0ELb1ELb1ELb0ELb0ELb1EEEvNS_16Flash_bwd_paramsE,@function
        .size           _ZN5flash44flash_bwd_dq_dk_dv_loop_seqk_parallel_kernelI23Flash_bwd_kernel_traitsILi256ELi64ELi32ELi8ELi4ELi1ELi2ELb1ELb1EN7cutlass10bfloat16_tE19Flash_kernel_traitsILi256ELi64ELi32ELi8ES3_EELb0ELb0ELb1ELb1ELb0ELb0ELb1EEEvNS_16Flash_bwd_paramsE,(.L_x_2031 - _ZN5flash44flash_bwd_dq_dk_dv_loop_seqk_parallel_kernelI23Flash_bwd_kernel_traitsILi256ELi64ELi32ELi8ELi4ELi1ELi2ELb1ELb1EN7cutlass10bfloat16_tE19Flash_kernel_traitsILi256ELi64ELi32ELi8ES3_EELb0ELb0ELb1ELb1ELb0ELb0ELb1EEEvNS_16Flash_bwd_paramsE)
        .other          _ZN5flash44flash_bwd_dq_dk_dv_loop_seqk_parallel_kernelI23Flash_bwd_kernel_traitsILi256ELi64ELi32ELi8ELi4ELi1ELi2ELb1ELb1EN7cutlass10bfloat16_tE19Flash_kernel_traitsILi256ELi64ELi32ELi8ES3_EELb0ELb0ELb1ELb1ELb0ELb0ELb1EEEvNS_16Flash_bwd_paramsE,@"STO_CUDA_ENTRY STV_DEFAULT"
_ZN5flash44flash_bwd_dq_dk_dv_loop_seqk_parallel_kernelI23Flash_bwd_kernel_traitsILi256ELi64ELi32ELi8ELi4ELi1ELi2ELb1ELb1EN7cutlass10bfloat16_tE19Flash_kernel_traitsILi256ELi64ELi32ELi8ES3_EELb0ELb0ELb1ELb1ELb0ELb0ELb1EEEvNS_16Flash_bwd_paramsE:
.text._ZN5flash44flash_bwd_dq_dk_dv_loop_seqk_parallel_kernelI23Flash_bwd_kernel_traitsILi256ELi64ELi32ELi8ELi4ELi1ELi2ELb1ELb1EN7cutlass10bfloat16_tE19Flash_kernel_traitsILi256ELi64ELi32ELi8ES3_EELb0ELb0ELb1ELb1ELb0ELb0ELb1EEEvNS_16Flash_bwd_paramsE:
        /* <DEDUP_REMOVED lines=170> */
.L_x_376:
        /* <DEDUP_REMOVED lines=67> */
.L_x_342:
        /* <DEDUP_REMOVED lines=113> */
.L_x_344:
        /* <DEDUP_REMOVED lines=13> */
.L_x_345:
        /* <DEDUP_REMOVED lines=39> */
.L_x_346:
[----:B------:R-:W-:-:S04]  /*1920*/  UIMAD UR6, UR45, UR59, UR55 ;  /* 0x0000003b2d0672a4 */ /* 0x000fc8000f8e0237 */
[----:B------:R-:W-:-:S12]  /*1930*/  UIMAD UR6, UR6, UR57, URZ ;  /* 0x00000039060672a4 */ /* 0x000fd8000f8e023f */
.L_x_347:
        /* <DEDUP_REMOVED lines=12> */
[----:B------:R-:W-:Y:S01]  /*1a00*/  UIADD3 UR12, UP3, UP1, UR14, UR12, UR23 ;  /* 0x0000000c0e0c7290 */ /* 0x000fe2000f97e017 */
[----:B------:R-:W-:Y:S01]  /*1a10*/  ULDC.64 UR18, c[0x0][0x428] ;  /* 0x00010a0000127ab9 */ /* 0x000fe20000000a00 */
[----:B------:R-:W-:Y:S01]  /*1a20*/  UIADD3 UR30, UR20, UR50, URZ ;  /* 0x00000032141e7290 */ /* 0x000fe2000fffe03f */
[----:B------:R-:W-:Y:S01]  /*1a30*/  IMAD.U32 R29, RZ, RZ, UR18 ;  /* 0x00000012ff1d7e24 */ /* 0x000fe2000f8e00ff */
[----:B------:R-:W-:Y:S01]  /*1a40*/  UIADD3.X UR6, UR16, UR6, UR22, UP3, UP1 ;  /* 0x0000000610067290 */ /* 0x000fe20009fe2416 */
[----:B------:R-:W-:Y:S02]  /*1a50*/  ULDC.64 UR48, c[0x0][0x478] ;  /* 0x00011e0000307ab9 */ /* 0x000fe40000000a00 */
[----:B------:R-:W-:Y:S01]  /*1a60*/  ULDC.64 UR22, c[0x0][0x258] ;  /* 0x0000960000167ab9 */ /* 0x000fe20000000a00 */
[----:B------:R-:W-:Y:S01]  /*1a70*/  ULDC.64 UR52, c[0x0][0x2b0] ;  /* 0x0000ac0000347ab9 */ /* 0x000fe20000000a00 */
[----:B------:R-:W-:Y:S01]  /*1a80*/  IMAD.U32 R34, RZ, RZ, UR22 ;  /* 0x00000016ff227e24 */ /* 0x000fe2000f8e00ff */
[----:B------:R-:W-:Y:S01]  /*1a90*/  UIMAD.WIDE UR16, UR36, 0x4, UR48 ;  /* 0x00000004241078a5 */ /* 0x000fe2000f8e0230 */
        /* <DEDUP_REMOVED lines=28> */
[----:B------:R-:W-:Y:S01]  /*1c60*/  SHF.R.S32.HI R0, RZ, 0x3, R10 ;  /* 0x00000003ff007819 */ /* 0x000fe2000001140a */
[----:B------:R-:W-:Y:S01]  /*1c70*/  VIADD R16, R4, 0xc0 ;  /* 0x000000c004107836 */ /* 0x000fe20000000000 */
[----:B------:R-:W-:Y:S01]  /*1c80*/  ISETP.GE.AND P5, PT, R17, UR46, PT ;  /* 0x0000002e11007c0c */ /* 0x000fe2000bfa6270 */
[----:B------:R-:W-:Y:S01]  /*1c90*/  UIMAD UR11, UR54, UR18, URZ ;  /* 0x00000012360b72a4 */ /* 0x000fe2000f8e023f */
[----:B------:R-:W-:-:S02]  /*1ca0*/  IADD3.X R7, R5, UR39, RZ, P0, !PT ;  /* 0x0000002705077c10 */ /* 0x000fc400087fe4ff */
[----:B------:R-:W-:Y:S01]  /*1cb0*/  SHF.R.S32.HI R39, RZ, 0x1f, R0 ;  /* 0x0000001fff277819 */ /* 0x000fe20000011400 */
[----:B------:R-:W-:Y:S01]  /*1cc0*/  UIMAD UR11, UR55, UR19, UR11 ;  /* 0x00000013370b72a4 */ /* 0x000fe2000f8e020b */
[----:B------:R-:W-:Y:S01]  /*1cd0*/  IADD3 R22, P0, R0, UR20, RZ ;  /* 0x0000001400167c10 */ /* 0x000fe2000ff1e0ff */
[----:B------:R-:W-:Y:S01]  /*1ce0*/  IMAD.WIDE.U32 R6, R8, UR20, R6 ;  /* 0x0000001408067c25 */ /* 0x000fe2000f8e0006 */
[----:B------:R-:W-:Y:S01]  /*1cf0*/  SEL R10, RZ, 0xffffffff, P5 ;  /* 0xffffffffff0a7807 */ /* 0x000fe20002800000 */
[----:B------:R-:W-:Y:S01]  /*1d00*/  UIMAD UR20, UR54, UR22, URZ ;  /* 0x00000016361472a4 */ /* 0x000fe2000f8e023f */
[----:B------:R-:W-:Y:S01]  /*1d10*/  IADD3.X R27, R39, UR21, RZ, P0, !PT ;  /* 0x00000015271b7c10 */ /* 0x000fe200087fe4ff */
[----:B------:R-:W-:Y:S01]  /*1d20*/  USHF.R.S32.HI UR21, URZ, 0x6, UR6 ;  /* 0x000000063f157899 */ /* 0x000fe20008011406 */
[----:B------:R-:W-:Y:S01]  /*1d30*/  ISETP.GE.AND P3, PT, R4, UR46, PT ;  /* 0x0000002e04007c0c */ /* 0x000fe2000bf66270 */
[----:B------:R-:W-:Y:S01]  /*1d40*/  IMAD.SHL.U32 R10, R10, 0x2, RZ ;  /* 0x000000020a0a7824 */ /* 0x000fe200078e00ff */
[----:B------:R-:W-:Y:S01]  /*1d50*/  ISETP.GE.AND P4, PT, R15, UR46, PT ;  /* 0x0000002e0f007c0c */ /* 0x000fe2000bf86270 */
[----:B------:R-:W-:Y:S01]  /*1d60*/  UISETP.LT.AND UP1, UPT, URZ, UR21, UPT ;  /* 0x000000153f00728c */ /* 0x000fe2000bf21270 */
[----:B------:R-:W-:Y:S01]  /*1d70*/  SEL R11, RZ, 0x1, P3 ;  /* 0x00000001ff0b7807 */ /* 0x000fe20001800000 */
[----:B------:R-:W-:Y:S01]  /*1d80*/  IMAD.IADD R7, R7, 0x1, R12 ;  /* 0x0000000107077824 */ /* 0x000fe200078e020c */
[----:B------:R-:W-:Y:S01]  /*1d90*/  ISETP.GE.AND P6, PT, R16, UR46, PT ;  /* 0x0000002e10007c0c */ /* 0x000fe2000bfc6270 */
[----:B------:R-:W-:Y:S01]  /*1da0*/  USEL UR21, URZ, UR21, !UP1 ;  /* 0x000000153f157287 */ /* 0x000fe2000c800000 */
[----:B------:R-:W-:Y:S01]  /*1db0*/  LOP3.LUT R18, R10, 0x2, R11, 0xe2, !PT ;  /* 0x000000020a127812 */ /* 0x000fe200078ee20b */
[----:B------:R-:W-:Y:S01]  /*1dc0*/  IMAD R10, R27, UR28, RZ ;  /* 0x0000001c1b0a7c24 */ /* 0x000fe2000f8e02ff */
[----:B------:R-:W-:Y:S01]  /*1dd0*/  SEL R14, RZ, 0x4, P4 ;  /* 0x00000004ff0e7807 */ /* 0x000fe20002000000 */
[----:B------:R-:W-:Y:S01]  /*1de0*/  IMAD.WIDE.U32 R12, R22, UR28, R4 ;  /* 0x0000001c160c7c25 */ /* 0x000fe2000f8e0004 */
[----:B------:R-:W-:-:S02]  /*1df0*/  UISETP.GT.AND UP1, UPT, UR43, UR21, UPT ;  /* 0x000000152b00728c */ /* 0x000fc4000bf24270 */
[----:B------:R-:W-:Y:S01]  /*1e00*/  UIMAD UR20, UR55, UR23, UR20 ;  /* 0x00000017371472a4 */ /* 0x000fe2000f8e0214 */
[----:B------:R-:W-:Y:S01]  /*1e10*/  IMAD R35, R22, UR29, R10 ;  /* 0x0000001d16237c24 */ /* 0x000fe2000f8e020a */
[----:B------:R-:W-:Y:S01]  /*1e20*/  SEL R10, RZ, 0x8, P6 ;  /* 0x00000008ff0a7807 */ /* 0x000fe20003000000 */
[----:B------:R-:W-:Y:S01]  /*1e30*/  IMAD.WIDE.U32 R6, R29, UR55, R6 ;  /* 0x000000371d067c25 */ /* 0x000fe2000f8e0006 */
[----:B------:R-:W-:Y:S01]  /*1e40*/  IADD3 R12, P0, R12, UR44, RZ ;  /* 0x0000002c0c0c7c10 */ /* 0x000fe2000ff1e0ff */
[----:B------:R-:W-:Y:S01]  /*1e50*/  UIMAD.WIDE UR22, UR30, 0x4, UR52 ;  /* 0x000000041e1678a5 */ /* 0x000fe2000f8e0234 */
[----:B------:R-:W-:Y:S01]  /*1e60*/  LOP3.LUT R26, R10, R18, R14, 0xfe, !PT ;  /* 0x000000120a1a7212 */ /* 0x000fe200078efe0e */
[----:B------:R-:W-:Y:S01]  /*1e70*/  IMAD.MOV.U32 R10, RZ, RZ, R6 ;  /* 0x000000ffff0a7224 */ /* 0x000fe200078e0006 */
[----:B------:R-:W-:Y:S01]  /*1e80*/  PLOP3.LUT P2, PT, PT, PT, UP1, 0x80, 0x0 ;  /* 0x000000000000781c */ /* 0x000fe20003f4f018 */
[----:B------:R-:W-:Y:S01]  /*1e90*/  VIADD R11, R7, UR11 ;  /* 0x0000000b070b7c36 */ /* 0x000fe20008000000 */
[----:B------:R-:W-:Y:S01]  /*1ea0*/  IADD3.X R13, R13, UR38, R35, P0, !PT ;  /* 0x000000260d0d7c10 */ /* 0x000fe200087fe423 */
[-C--:B------:R-:W-:Y:S01]  /*1eb0*/  IMAD R6, R39, R8.reuse, RZ ;  /* 0x0000000827067224 */ /* 0x080fe200078e02ff */
[----:B------:R-:W-:Y:S01]  /*1ec0*/  UMOV UR19, UR16 ;  /* 0x0000001000137c82 */ /* 0x000fe20008000000 */
[----:B------:R-:W-:Y:S01]  /*1ed0*/  IMAD.WIDE.U32 R10, R0, R8, R10 ;  /* 0x00000008000a7225 */ /* 0x000fe200078e000a */
[----:B------:R-:W-:Y:S01]  /*1ee0*/  UMOV UR18, UR17 ;  /* 0x0000001100127c82 */ /* 0x000fe20008000000 */
[----:B------:R-:W-:Y:S01]  /*1ef0*/  UMOV UR17, UR22 ;  /* 0x0000001600117c82 */ /* 0x000fe20008000000 */
[----:B------:R-:W-:Y:S01]  /*1f00*/  UMOV UR16, UR23 ;  /* 0x0000001700107c82 */ /* 0x000fe20008000000 */
        /* <DEDUP_REMOVED lines=29> */
.L_x_349:
        /* <DEDUP_REMOVED lines=18> */
.L_x_350:
        /* <DEDUP_REMOVED lines=30> */
.L_x_352:
[----:B------:R-:W-:Y:S05]  /*23e0*/  BSYNC B0 ;  /* 0x0000000000007941 */ /* 0x000fea0003800000 */
.L_x_351:
        /* <DEDUP_REMOVED lines=29> */
.L_x_348:
        /* <DEDUP_REMOVED lines=70> */
.L_x_355:
[----:B------:R-:W-:Y:S05]  /*2a20*/  BSYNC B0 ;  /* 0x0000000000007941 */ /* 0x000fea0003800000 */
.L_x_354:
        /* <DEDUP_REMOVED lines=54> */
.L_x_357:
[----:B------:R-:W-:Y:S05]  /*2d90*/  BSYNC B0 ;  /* 0x0000000000007941 */ /* 0x000fea0003800000 */
.L_x_356:
        /* <DEDUP_REMOVED lines=44> */
.L_x_359:
[----:B------:R-:W-:Y:S05]  /*3060*/  BSYNC B0 ;  /* 0x0000000000007941 */ /* 0x000fea0003800000 */
.L_x_358:
        /* <DEDUP_REMOVED lines=39> */
.L_x_361:
[----:B------:R-:W-:Y:S05]  /*32e0*/  BSYNC B0 ;  /* 0x0000000000007941 */ /* 0x000fea0003800000 */
.L_x_360:
        /* <DEDUP_REMOVED lines=42> */
.L_x_363:
[----:B------:R-:W-:Y:S05]  /*3590*/  BSYNC B0 ;  /* 0x0000000000007941 */ /* 0x000fea0003800000 */
.L_x_362:
        /* <DEDUP_REMOVED lines=61> */
.L_x_365:
[----:B------:R-:W-:Y:S05]  /*3970*/  BSYNC B0 ;  /* 0x0000000000007941 */ /* 0x000fea0003800000 */
.L_x_364:
        /* <DEDUP_REMOVED lines=8> */
[----:B------:R-:W-:Y:S01]  /*3a00*/  LOP3.LUT P1, RZ, R37, 0x2, RZ, 0xc0, !PT ;  /* 0x0000000225ff7812 */ /* 0x000fe2000782c0ff */
[----:B------:R-:W-:Y:S01]  /*3a10*/  ULDC UR24, c[0x0][0x398] ;  /* 0x0000e60000187ab9 */ /* 0x000fe20000000800 */
        /* <DEDUP_REMOVED lines=83> */
.L_x_370:
[----:B------:R-:W0:Y:S01]  /*3f50*/  LDGDEPBAR ;  /* 0x00000000000079af */ /* 0x000e220000000000 */
[----:B------:R-:W-:Y:S01]  /*3f60*/  LEA R0, R230, UR4, 0x1 ;  /* 0x00000004e6007c11 */ /* 0x000fe2000f8e08ff */
[----:B------:R-:W-:Y:S02]  /*3f70*/  USHF.L.U32 UR13, UR26, 0x5, URZ ;  /* 0x000000051a0d7899 */ /* 0x000fe4000800063f */
[----:B------:R-:W-:Y:S01]  /*3f80*/  USHF.L.U32 UR11, UR10, 0x6, URZ ;  /* 0x000000060a0b7899 */ /* 0x000fe2000800063f */
[----:B------:R-:W-:Y:S03]  /*3f90*/  UMOV UR12, UR58 ;  /* 0x0000003a000c7c82 */ /* 0x000fe60008000000 */
[----:B------:R-:W-:Y:S01]  /*3fa0*/  UISETP.GE.AND UP0, UPT, UR11, UR23, UPT ;  /* 0x000000170b00728c */ /* 0x000fe2000bf06270 */
[----:B------:R-:W-:Y:S04]  /*3fb0*/  DEPBAR.LE SB0, 0x0 ;  /* 0x000080000000791a */ /* 0x000fe80000000000 */
[----:B------:R-:W-:Y:S06]  /*3fc0*/  BAR.SYNC.DEFER_BLOCKING 0x0 ;  /* 0x0000000000007b1d */ /* 0x000fec0000010000 */
[----:B-1----:R-:W-:Y:S04]  /*3fd0*/  LDSM.16.M88.4 R8, [R2] ;  /* 0x000000000208783b */ /* 0x002fe80000000200 */
[----:B------:R-:W4:Y:S04]  /*3fe0*/  LDSM.16.M88.4 R44, [R0+0x10000] ;  /* 0x01000000002c783b */ /* 0x000f280000000200 */
[----:B------:R-:W-:Y:S04]  /*3ff0*/  LDSM.16.M88.4 R48, [R220] ;  /* 0x00000000dc30783b */ /* 0x000fe80000000200 */
[----:B------:R-:W3:Y:S04]  /*4000*/  LDSM.16.M88.4 R52, [R225+-0x4000] ;  /* 0xffc00000e134783b */ /* 0x000ee80000000200 */
[----:B------:R-:W-:Y:S04]  /*4010*/  LDSM.16.M88.4 R56, [R224] ;  /* 0x00000000e038783b */ /* 0x000fe80000000200 */
[----:B------:R-:W2:Y:S04]  /*4020*/  LDSM.16.M88.4 R60, [R226+-0x4000] ;  /* 0xffc00000e23c783b */ /* 0x000ea80000000200 */
[----:B------:R-:W-:Y:S01]  /*4030*/  LDSM.16.M88.4 R64, [R227+-0x4000] ;  /* 0xffc00000e340783b */ /* 0x000fe20000000200 */
[C---:B----4-:R-:W-:Y:S06]  /*4040*/  HMMA.16816.F32.BF16 R4, R8.reuse, R44, RZ ;  /* 0x0000002c0804723c */ /* 0x050fec00000418ff */
[----:B------:R-:W-:Y:S01]  /*4050*/  HMMA.16816.F32.BF16 R8, R8, R46, RZ ;  /* 0x0000002e0808723c */ /* 0x000fe200000418ff */
[----:B------:R-:W4:Y:S11]  /*4060*/  LDSM.16.M88.4 R44, [R223] ;  /* 0x00000000df2c783b */ /* 0x000f360000000200 */
[----:B------:R-:W-:Y:S06]  /*4070*/  @!UPT UIADD3 URZ, URZ, URZ, URZ ;  /* 0x0000003f3f3ff290 */ /* 0x000fec000fffe03f */
[C---:B---3--:R-:W-:Y:S06]  /*4080*/  HMMA.16816.F32.BF16 R4, R48.reuse, R52, R4 ;  /* 0x000000343004723c */ /* 0x048fec0000041804 */
[----:B------:R-:W-:Y:S01]  /*4090*/  HMMA.16816.F32.BF16 R8, R48, R54, R8 ;  /* 0x000000363008723c */ /* 0x000fe20000041808 */
[----:B------:R-:W-:Y:S04]  /*40a0*/  LDSM.16.M88.4 R48, [R2+0x2000] ;  /* 0x002000000230783b */ /* 0x000fe80000000200 */
[----:B------:R-:W3:Y:S11]  /*40b0*/  LDSM.16.M88.4 R52, [R0+0x11000] ;  /* 0x011000000034783b */ /* 0x000ef60000000200 */
        /* <DEDUP_REMOVED lines=23> */
[----:B------:R-:W-:Y:S06]  /*4230*/  LDSM.16.M88.4 R64, [R225+-0x2000] ;  /* 0xffe00000e140783b */ /* 0x000fec0000000200 */
[----:B------:R-:W-:Y:S04]  /*4240*/  IADD3 R44, P0, R244, UR19, RZ ;  /* 0x00000013f42c7c10 */ /* 0x000fe8000ff1e0ff */
[----:B------:R-:W-:Y:S05]  /*4250*/  IADD3.X R45, R243, UR18, RZ, P0, !PT ;  /* 0x00000012f32d7c10 */ /* 0x000fea00087fe4ff */
[----:B-----5:R-:W5:Y:S02]  /*4260*/  LDG.E R69, desc[UR8][R44.64] ;  /* 0x000000082c457981 */ /* 0x020f64000c1e1900 */
[C---:B---3--:R-:W-:Y:S02]  /*4270*/  HMMA.16816.F32.BF16 R4, R48.reuse, R52, R4 ;  /* 0x000000343004723c */ /* 0x048fe40000041804 */
[----:B------:R3:W5:Y:S04]  /*4280*/  LDG.E R68, desc[UR8][R44.64+0x20] ;  /* 0x000020082c447981 */ /* 0x000768000c1e1900 */
[----:B------:R-:W-:Y:S01]  /*4290*/  HMMA.16816.F32.BF16 R8, R48, R54, R8 ;  /* 0x000000363008723c */ /* 0x000fe20000041808 */
[----:B------:R-:W-:Y:S04]  /*42a0*/  LDSM.16.M88.4 R48, [R224+0x4000] ;  /* 0x00400000e030783b */ /* 0x000fe80000000200 */
[----:B------:R-:W-:Y:S11]  /*42b0*/  LDSM.16.M88.4 R52, [R226+-0x2000] ;  /* 0xffe00000e234783b */ /* 0x000ff60000000200 */
[----:B------:R-:W-:Y:S02]  /*42c0*/  @!UPT UIADD3 URZ, URZ, URZ, URZ ;  /* 0x0000003f3f3ff290 */ /* 0x000fe4000fffe03f */
[C---:B--2---:R-:W-:Y:S01]  /*42d0*/  HMMA.16816.F32.BF16 R4, R56.reuse, R60, R4 ;  /* 0x0000003c3804723c */ /* 0x044fe20000041804 */
[----:B---3--:R-:W2:Y:S05]  /*42e0*/  LDSM.16.M88.4 R44, [R220+0x4000] ;  /* 0x00400000dc2c783b */ /* 0x008eaa0000000200 */
        /* <DEDUP_REMOVED lines=9> */
[C---:B------:R-:W-:Y:S06]  /*4380*/  HMMA.16816.F32.BF16 R4, R48.reuse, R52, R4 ;  /* 0x000000343004723c */ /* 0x040fec0000041804 */
        /* <DEDUP_REMOVED lines=17> */
[C---:B---3--:R-:W-:Y:S06]  /*44a0*/  HMMA.16816.F32.BF16 R4, R56.reuse, R60, R4 ;  /* 0x0000003c3804723c */ /* 0x048fec0000041804 */
[----:B------:R-:W-:Y:S11]  /*44b0*/  HMMA.16816.F32.BF16 R8, R56, R62, R8 ;  /* 0x0000003e3808723c */ /* 0x000ff60000041808 */
[----:B------:R-:W-:Y:S07]  /*44c0*/  @!UPT UIADD3 URZ, URZ, URZ, URZ ;  /* 0x0000003f3f3ff290 */ /* 0x000fee000fffe03f */
[C---:B--2---:R-:W-:Y:S06]  /*44d0*/  HMMA.16816.F32.BF16 R4, R44.reuse, R64, R4 ;  /* 0x000000402c04723c */ /* 0x044fec0000041804 */
[----:B------:R-:W-:Y:S11]  /*44e0*/  HMMA.16816.F32.BF16 R8, R44, R66, R8 ;  /* 0x000000422c08723c */ /* 0x000ff60000041808 */
[----:B------:R-:W-:Y:S07]  /*44f0*/  @!UPT UIADD3 URZ, URZ, URZ, URZ ;  /* 0x0000003f3f3ff290 */ /* 0x000fee000fffe03f */
[----:B------:R-:W-:Y:S01]  /*4500*/  FMUL.FTZ R51, R6, UR20 ;  /* 0x0000001406337c20 */ /* 0x000fe20008410000 */
[----:B------:R-:W-:Y:S01]  /*4510*/  IADD3 R6, R250, UR13, RZ ;  /* 0x0000000dfa067c10 */ /* 0x000fe2000fffe0ff */
[----:B------:R-:W-:Y:S01]  /*4520*/  FMUL.FTZ R7, R7, UR20 ;  /* 0x0000001407077c20 */ /* 0x000fe20008410000 */
[----:B------:R-:W-:Y:S01]  /*4530*/  FMUL.FTZ R4, R4, UR20 ;  /* 0x0000001404047c20 */ /* 0x000fe20008410000 */
[----:B------:R-:W-:Y:S01]  /*4540*/  FMUL.FTZ R5, R5, UR20 ;  /* 0x0000001405057c20 */ /* 0x000fe20008410000 */
[----:B------:R-:W-:Y:S01]  /*4550*/  IADD3 R0, R245, -UR7, -R6 ;  /* 0x80000007f5007c10 */ /* 0x000fe2000fffe806 */
[----:B------:R-:W-:Y:S01]  /*4560*/  MUFU.TANH R48, R7 ;  /* 0x0000000700307308 */ /* 0x000fe20000002400 */
[----:B------:R-:W-:Y:S01]  /*4570*/  FMUL.FTZ R8, R8, UR20 ;  /* 0x0000001408087c20 */ /* 0x000fe20008410000 */
[----:B------:R-:W-:Y:S01]  /*4580*/  FMUL.FTZ R10, R10, UR20 ;  /* 0x000000140a0a7c20 */ /* 0x000fe20008410000 */
[----:B------:R-:W-:Y:S01]  /*4590*/  IADD3 R0, R0, UR5, RZ ;  /* 0x0000000500007c10 */ /* 0x000fe2000fffe0ff */
[----:B------:R-:W-:Y:S03]  /*45a0*/  FMUL.FTZ R54, R9, UR20 ;  /* 0x0000001409367c20 */ /* 0x000fe60008410000 */
[----:B------:R-:W-:Y:S03]  /*45b0*/  IADD3 R0, R0, UR11, RZ ;  /* 0x0000000b00007c10 */ /* 0x000fe6000fffe0ff */
[----:B------:R2:W3:Y:S01]  /*45c0*/  MUFU.TANH R7, R4 ;  /* 0x0000000400077308 */ /* 0x0004e20000002400 */
[C---:B------:R-:W-:Y:S02]  /*45d0*/  IADD3 R46, R0.reuse, 0x8, RZ ;  /* 0x00000008002e7810 */ /* 0x040fe40007ffe0ff */
[----:B------:R-:W-:Y:S02]  /*45e0*/  IADD3 R45, R0, 0x7, RZ ;  /* 0x00000007002d7810 */ /* 0x000fe40007ffe0ff */
[----:B------:R-:W-:Y:S05]  /*45f0*/  ISETP.GE.AND P1, PT, R46, RZ, PT ;  /* 0x000000ff2e00720c */ /* 0x000fea0003f26270 */
[----:B------:R4:W1:Y:S01]  /*4600*/  MUFU.TANH R47, R5 ;  /* 0x00000005002f7308 */ /* 0x0008620000002400 */
[----:B------:R-:W-:Y:S02]  /*4610*/  ISETP.GE.AND P0, PT, R45, RZ, PT ;  /* 0x000000ff2d00720c */ /* 0x000fe40003f06270 */
[----:B------:R-:W-:Y:S04]  /*4620*/  IADD3 R44, R0, -0x1, RZ ;  /* 0xffffffff002c7810 */ /* 0x000fe80007ffe0ff */
[----:B------:R-:W-:Y:S03]  /*4630*/  ISETP.GE.AND P2, PT, R44, RZ, PT ;  /* 0x000000ff2c00720c */ /* 0x000fe60003f46270 */
[----:B------:R1:W-:Y:S01]  /*4640*/  MUFU.TANH R52, R8 ;  /* 0x0000000800347308 */ /* 0x0003e20000002400 */
[C---:B--2---:R-:W-:Y:S01]  /*4650*/  IADD3 R4, R0.reuse, -0x9, RZ ;  /* 0xfffffff700047810 */ /* 0x044fe20007ffe0ff */
[----:B---3--:R-:W-:Y:S01]  /*4660*/  FFMA.FTZ R50, -R7, R7, 1 ;  /* 0x3f80000007327423 */ /* 0x008fe20000010107 */
[C---:B------:R-:W-:Y:S02]  /*4670*/  @!P1 IADD3 R46, -R0.reuse, -0x8, RZ ;  /* 0xfffffff8002e9810 */ /* 0x040fe40007ffe1ff */
[C---:B------:R-:W-:Y:S05]  /*4680*/  @!P0 IADD3 R45, -R0.reuse, -0x7, RZ ;  /* 0xfffffff9002d8810 */ /* 0x040fea0007ffe1ff */
[----:B------:R2:W-:Y:S01]  /*4690*/  MUFU.TANH R53, R10 ;  /* 0x0000000a00357308 */ /* 0x0005e20000002400 */
[----:B----4-:R-:W-:Y:S01]  /*46a0*/  IADD3 R5, R0, -0x8, RZ ;  /* 0xfffffff800057810 */ /* 0x010fe20007ffe0ff */
[----:B-1----:R-:W-:Y:S01]  /*46b0*/  FFMA.FTZ R49, -R47, R47, 1 ;  /* 0x3f8000002f317423 */ /* 0x002fe2000001012f */
[----:B------:R-:W-:Y:S02]  /*46c0*/  ISETP.GE.AND P0, PT, R4, RZ, PT ;  /* 0x000000ff0400720c */ /* 0x000fe40003f06270 */
[----:B------:R-:W-:Y:S02]  /*46d0*/  ISETP.GE.AND P1, PT, R5, RZ, PT ;  /* 0x000000ff0500720c */ /* 0x000fe40003f26270 */
[C---:B------:R-:W-:Y:S03]  /*46e0*/  @!P2 IADD3 R44, -R0.reuse, 0x1, RZ ;  /* 0x00000001002ca810 */ /* 0x040fe60007ffe1ff */
[----:B------:R-:W1:Y:S01]  /*46f0*/  MUFU.TANH R51, R51 ;  /* 0x0000003300337308 */ /* 0x000e620000002400 */
[----:B------:R-:W-:Y:S04]  /*4700*/  IABS R8, R0 ;  /* 0x0000000000087213 */ /* 0x000fe80000000000 */
[----:B------:R-:W-:Y:S02]  /*4710*/  MOV R9, R8 ;  /* 0x0000000800097202 */ /* 0x000fe40000000f00 */
[----:B------:R-:W-:Y:S03]  /*4720*/  I2FP.F32.S32 R8, R44 ;  /* 0x0000002c00087245 */ /* 0x000fe60000201400 */
[----:B------:R-:W3:Y:S01]  /*4730*/  MUFU.TANH R54, R54 ;  /* 0x0000003600367308 */ /* 0x000ee20000002400 */
[C---:B------:R-:W-:Y:S02]  /*4740*/  @!P0 IADD3 R4, -R0.reuse, 0x9, RZ ;  /* 0x0000000900048810 */ /* 0x040fe40007ffe1ff */
[----:B------:R-:W-:Y:S01]  /*4750*/  @!P1 IADD3 R5, -R0, 0x8, RZ ;  /* 0x0000000800059810 */ /* 0x000fe20007ffe1ff */
[----:B------:R-:W-:Y:S01]  /*4760*/  FMUL.FTZ R0, R11, UR20 ;  /* 0x000000140b007c20 */ /* 0x000fe20008410000 */
[----:B------:R-:W-:Y:S02]  /*4770*/  PLOP3.LUT P0, PT, PT, PT, UP0, 0x80, 0x0 ;  /* 0x000000000000781c */ /* 0x000fe40003f0f008 */
[----:B------:R-:W-:Y:S01]  /*4780*/  I2FP.F32.S32 R11, R46 ;  /* 0x0000002e000b7245 */ /* 0x000fe20000201400 */
[----:B------:R-:W-:Y:S01]  /*4790*/  FFMA.FTZ R46, R8, -UR6, R47 ;  /* 0x80000006082e7c23 */ /* 0x000fe2000801002f */
[----:B--2---:R-:W-:Y:S01]  /*47a0*/  I2FP.F32.S32 R10, R45 ;  /* 0x0000002d000a7245 */ /* 0x004fe20000201400 */
[----:B------:R-:W2:Y:S01]  /*47b0*/  MUFU.TANH R0, R0 ;  /* 0x0000000000007308 */ /* 0x000ea20000002400 */
[----:B------:R-:W-:Y:S01]  /*47c0*/  I2FP.F32.S32 R5, R5 ;  /* 0x0000000500057245 */ /* 0x000fe20000201400 */
[----:B-1----:R-:W-:Y:S01]  /*47d0*/  FFMA.FTZ R11, R11, -UR6, R51 ;  /* 0x800000060b0b7c23 */ /* 0x002fe20008010033 */
[----:B------:R-:W-:Y:S01]  /*47e0*/  I2FP.F32.S32 R4, R4 ;  /* 0x0000000400047245 */ /* 0x000fe20000201400 */
[----:B------:R-:W-:Y:S01]  /*47f0*/  FFMA.FTZ R10, R10, -UR6, R48 ;  /* 0x800000060a0a7c23 */ /* 0x000fe20008010030 */
[----:B------:R-:W-:Y:S01]  /*4800*/  I2FP.F32.S32 R9, R9 ;  /* 0x0000000900097245 */ /* 0x000fe20000201400 */
[----:B------:R-:W-:Y:S01]  /*4810*/  FFMA.FTZ R45, R5, -UR6, R52 ;  /* 0x80000006052d7c23 */ /* 0x000fe20008010034 */
[----:B------:R-:W-:Y:S01]  /*4820*/  FFMA.FTZ R51, -R51, R51, 1 ;  /* 0x3f80000033337423 */ /* 0x000fe20000010133 */
[----:B---3--:R-:W-:Y:S01]  /*4830*/  FFMA.FTZ R44, R4, -UR6, R54 ;  /* 0x80000006042c7c23 */ /* 0x008fe20008010036 */
[----:B------:R-:W-:Y:S01]  /*4840*/  FFMA.FTZ R48, -R48, R48, 1 ;  /* 0x3f80000030307423 */ /* 0x000fe20000010130 */
[----:B------:R-:W-:Y:S01]  /*4850*/  FFMA.FTZ R47, -R52, R52, 1 ;  /* 0x3f800000342f7423 */ /* 0x000fe20000010134 */
[----:B------:R-:W-:Y:S01]  /*4860*/  FFMA.FTZ R5, -R53, R53, 1 ;  /* 0x3f80000035057423 */ /* 0x000fe20000010135 */
[----:B------:R-:W-:Y:S01]  /*4870*/  FFMA.FTZ R4, -R54, R54, 1 ;  /* 0x3f80000036047423 */ /* 0x000fe20000010136 */
[C---:B------:R-:W-:Y:S01]  /*4880*/  FFMA.FTZ R7, R9.reuse, -UR6, R7 ;  /* 0x8000000609077c23 */ /* 0x040fe20008010007 */
[----:B------:R-:W-:Y:S01]  /*4890*/  FFMA.FTZ R9, R9, -UR6, R53 ;  /* 0x8000000609097c23 */ /* 0x000fe20008010035 */
[----:B------:R-:W-:Y:S01]  /*48a0*/  FMUL.FTZ R59, R51, UR20 ;  /* 0x00000014333b7c20 */ /* 0x000fe20008410000 */
[----:B------:R-:W-:Y:S01]  /*48b0*/  FMUL.FTZ R58, R48, UR20 ;  /* 0x00000014303a7c20 */ /* 0x000fe20008410000 */
[----:B--2---:R-:W-:Y:S01]  /*48c0*/  FFMA.FTZ R8, R8, -UR6, R0 ;  /* 0x8000000608087c23 */ /* 0x004fe20008010000 */
[----:B------:R-:W-:Y:S01]  /*48d0*/  FFMA.FTZ R0, -R0, R0, 1 ;  /* 0x3f80000000007423 */ /* 0x000fe20000010100 */
[----:B------:R-:W-:Y:S01]  /*48e0*/  FMUL.FTZ R53, R50, UR20 ;  /* 0x0000001432357c20 */ /* 0x000fe20008410000 */
[----:B------:R-:W-:Y:S01]  /*48f0*/  FMUL.FTZ R52, R49, UR20 ;  /* 0x0000001431347c20 */ /* 0x000fe20008410000 */
[----:B------:R-:W-:Y:S01]  /*4900*/  FMUL.FTZ R56, R47, UR20 ;  /* 0x000000142f387c20 */ /* 0x000fe20008410000 */
[----:B------:R-:W-:Y:S01]  /*4910*/  FMUL.FTZ R57, R5, UR20 ;  /* 0x0000001405397c20 */ /* 0x000fe20008410000 */
[----:B------:R-:W-:Y:S01]  /*4920*/  FMUL.FTZ R54, R4, UR20 ;  /* 0x0000001404367c20 */ /* 0x000fe20008410000 */
[----:B------:R-:W-:Y:S01]  /*4930*/  FMUL.FTZ R55, R0, UR20 ;  /* 0x0000001400377c20 */ /* 0x000fe20008410000 */
[----:B------:R-:W-:Y:S06]  /*4940*/  @!P0 BRA `(.L_x_366) ;  /* 0x00000000002c8947 */ /* 0x000fec0003800000 */
        /* <DEDUP_REMOVED lines=11> */
.L_x_366:
        /* <DEDUP_REMOVED lines=11> */
[CC--:B------:R-:W-:Y:S02]  /*4ab0*/  ISETP.GE.AND P0, PT, R49.reuse, R0.reuse, PT ;  /* 0x000000003100720c */ /* 0x0c0fe40003f06270 */
[C---:B------:R-:W-:Y:S01]  /*4ac0*/  VIADDMNMX R5, R4.reuse, R5, UR5, PT ;  /* 0x0000000504057e46 */ /* 0x040fe2000b800105 */
[----:B------:R-:W-:Y:S01]  /*4ad0*/  VIADD R4, R4, 0x8 ;  /* 0x0000000804047836 */ /* 0x000fe20000000000 */
[-C--:B------:R-:W-:Y:S02]  /*4ae0*/  ISETP.GE.AND P2, PT, R48, R0.reuse, PT ;  /* 0x000000003000720c */ /* 0x080fe40003f46270 */
[-C--:B------:R-:W-:Y:S02]  /*4af0*/  ISETP.GE.OR P1, PT, R6, R5.reuse, !P1 ;  /* 0x000000050600720c */ /* 0x080fe40004f26670 */
[C---:B------:R-:W-:Y:S01]  /*4b00*/  IADD3 R50, R4.reuse, UR14, R50 ;  /* 0x0000000e04327c10 */ /* 0x040fe2000fffe032 */
[----:B------:R-:W-:Y:S01]  /*4b10*/  UMOV UR14, UR12 ;  /* 0x0000000c000e7c82 */ /* 0x000fe20008000000 */
[-C--:B------:R-:W-:Y:S02]  /*4b20*/  ISETP.GE.OR P0, PT, R49, R5.reuse, !P0 ;  /* 0x000000053100720c */ /* 0x080fe40004706670 */
[----:B------:R-:W-:Y:S02]  /*4b30*/  VIADDMNMX R4, R4, UR13, RZ, !PT ;  /* 0x0000000d04047c46 */ /* 0x000fe4000f8001ff */
[----:B------:R-:W-:Y:S02]  /*4b40*/  FSEL R7, R7, -INF , !P1 ;  /* 0xff80000007077808 */ /* 0x000fe40004800000 */
[C---:B------:R-:W-:Y:S02]  /*4b50*/  ISETP.GE.AND P1, PT, R47.reuse, R0, PT ;  /* 0x000000002f00720c */ /* 0x040fe40003f26270 */
        /* <DEDUP_REMOVED lines=18> */
.L_x_367:
        /* <DEDUP_REMOVED lines=115> */
[----:B------:R-:W-:Y:S01]  /*53b0*/  F2FP.BF16.F32.PACK_AB R4, R4, R0 ;  /* 0x000000000404723e */ /* 0x000fe200000010ff */
[----:B------:R-:W-:Y:S01]  /*53c0*/  FMUL.FTZ R10, R61, R10 ;  /* 0x0000000a3d0a7220 */ /* 0x000fe20000410000 */
[----:B------:R-:W-:Y:S01]  /*53d0*/  FMUL.FTZ R9, R60, R11 ;  /* 0x0000000b3c097220 */ /* 0x000fe20000410000 */
        /* <DEDUP_REMOVED lines=126> */
.L_x_368:
        /* <DEDUP_REMOVED lines=385> */
.L_x_369:
        /* <DEDUP_REMOVED lines=147> */
.L_x_371:
        /* <DEDUP_REMOVED lines=20> */
.L_x_372:
        /* <DEDUP_REMOVED lines=51> */
.L_x_374:
[----:B------:R-:W-:Y:S05]  /*8170*/  BSYNC B0 ;  /* 0x0000000000007941 */ /* 0x000fea0003800000 */
.L_x_373:
        /* <DEDUP_REMOVED lines=30> */
.L_x_353:
[----:B------:R-:W-:Y:S05]  /*8360*/  BSYNC B1 ;  /* 0x0000000000017941 */ /* 0x000fea0003800000 */
.L_x_343:
[----:B------:R-:W-:Y:S02]  /*8370*/  ULDC UR5, c[0x0][0xc] ;  /* 0x0000030000057ab9 */ /* 0x000fe40000000800 */
[----:B------:R-:W-:-:S04]  /*8380*/  UIADD3 UR26, UR5, UR26, URZ ;  /* 0x0000001a051a7290 */ /* 0x000fc8000fffe03f */
[----:B------:R-:W-:-:S06]  /*8390*/  UISETP.GE.AND UP0, UPT, UR26, UR61, UPT ;  /* 0x0000003d1a00728c */ /* 0x000fcc000bf06270 */
[----:B------:R-:W-:-:S13]  /*83a0*/  PLOP3.LUT P0, PT, PT, PT, UP0, 0x80, 0x0 ;  /* 0x000000000000781c */ /* 0x000fda0003f0f008 */
[----:B------:R-:W-:Y:S05]  /*83b0*/  @P0 BRA `(.L_x_375) ;  /* 0x0000000000040947 */ /* 0x000fea0003800000 */
[----:B------:R-:W-:Y:S05]  /*83c0*/  BRA `(.L_x_376) ;  /* 0xffffff8400b47947 */ /* 0x000fea000383ffff */
.L_x_375:
[----:B------:R-:W-:Y:S05]  /*83d0*/  EXIT ;  /* 0x000000000000794d */ /* 0x000fea0003800000 */
.L_x_377:
        /* <DEDUP_REMOVED lines=10> */
.L_x_2031:


//--------------------- .text._ZN5flash25flash_bwd_dot_do_o_kernelILb0E23Flash_bwd_kernel_traitsILi256ELi64ELi32ELi8ELi4ELi1ELi2ELb1ELb1EN7cutlass10bfloat16_tE19Flash_kernel_traitsILi256ELi64ELi32ELi8ES3_EEEEvNS_16Flash_bwd_paramsE --------------------------
	.section	.text._ZN5flash25flash_bwd_dot_do_o_kernelILb0E23Flash_bwd_kernel_traitsILi256ELi64ELi32ELi8ELi4ELi1ELi2ELb1ELb1EN7cutlass10bfloat16_tE19Flash_kernel_traitsILi256ELi64ELi32ELi8ES3_EEEEvNS_16Flash_bwd_paramsE,"ax",@progbits
	.align	128
        .global         _ZN5flash25flash_bwd_dot_do_o_kernelILb0E23Flash_bwd_kernel_traitsILi256ELi64ELi32ELi8ELi4ELi1ELi2ELb1ELb1EN7cutlass10bfloat16_tE19Flash_kernel_traitsILi256ELi64ELi32ELi8ES3_EEEEvNS_16Flash_bwd_paramsE
        .type           _ZN5flash25flash_bwd_dot_do_o_kernelILb0E23Flash_bwd_kernel_traitsILi256ELi64ELi32ELi8ELi4ELi1ELi2ELb1ELb1EN7cutlass10bfloat16_tE19Flash_kernel_traitsILi256ELi64ELi32ELi8ES3_EEEEvNS_16Flash_bwd_paramsE,@function
        .size           _ZN5flash25flash_bwd_dot_do_o_kernelILb0E23Flash_bwd_kernel_traitsILi256ELi64ELi32ELi8ELi4ELi1ELi2ELb1ELb1EN7cutlass10bfloat16_tE19Flash_kernel_traitsILi256ELi64ELi32ELi8ES3_EEEEvNS_16Flash_bwd_paramsE,(.L_x_2032 - _ZN5flash25flash_bwd_dot_do_o_kernelILb0E23Flash_bwd_kernel_traitsILi256ELi64ELi32ELi8ELi4ELi1ELi2ELb1ELb1EN7cutlass10bfloat16_tE19Flash_kernel_traitsILi256ELi64ELi32ELi8ES3_EEEEvNS_16Flash_bwd_paramsE)
        .other          _ZN5flash25flash_bwd_dot_do_o_kernelILb0E23Flash_bwd_kernel_traitsILi256ELi64ELi32ELi8ELi4ELi1ELi2ELb1ELb1EN7cutlass10bfloat16_tE19Flash_kernel_traitsILi256ELi64ELi32ELi8ES3_EEEEvNS_16Flash_bwd_paramsE,@"STO_CUDA_ENTRY STV_DEFAULT"
_ZN5flash25flash_bwd_dot_do_o_kernelILb0E23Flash_bwd_kernel_traitsILi256ELi64ELi32ELi8ELi4ELi1ELi2ELb1ELb1EN7cutlass10bfloat16_tE19Flash_kernel_traitsILi256ELi64ELi32ELi8ES3_EEEEvNS_16Flash_bwd_paramsE:
.text._ZN5flash25flash_bwd_dot_do_o_kernelILb0E23Flash_bwd_kernel_traitsILi256ELi64ELi32ELi8ELi4ELi1ELi2ELb1ELb1EN7cutlass10bfloat16_tE19Flash_kernel_traitsILi256ELi64ELi32ELi8ES3_EEEEvNS_16Flash_bwd_paramsE:
[----:B------:R-:W-:Y:S08]  /*0000*/  LDC R1, c[0x0][0x28] ;  /* 0x00000a00ff017b82 */ /* 0x000ff00000000800 */
[----:B------:R-:W0:Y:S01]  /*0010*/  LDC.64 R2, c[0x0][0x2f0] ;  /* 0x0000bc00ff027b82 */ /* 0x000e220000000a00 */
[----:B------:R-:W1:Y:S01]  /*0020*/  S2R R9, SR_CTAID.Y ;  /* 0x0000000000097919 */ /* 0x000e620000002600 */
[----:B------:R-:W-:Y:S01]  /*0030*/  IMAD.MOV.U32 R11, RZ, RZ, -0x1 ;  /* 0xffffffffff0b7424 */ /* 0x000fe200078e00ff */
[----:B------:R-:W-:Y:S01]  /*0040*/  ULDC.64 UR6, c[0x0][0x208] ;  /* 0x0000820000067ab9 */ /* 0x000fe20000000a00 */
[----:B0-----:R-:W-:-:S04]  /*0050*/  ISETP.NE.U32.AND P0, PT, R2, RZ, PT ;  /* 0x000000ff0200720c */ /* 0x001fc80003f05070 */
[----:B------:R-:W-:-:S13]  /*0060*/  ISETP.NE.AND.EX P0, PT, R3, RZ, PT, P0 ;  /* 0x000000ff0300720c */ /* 0x000fda0003f05300 */
[----:B------:R-:W0:Y:S01]  /*0070*/  @P0 LDC.64 R4, c[0x0][0x2f0] ;  /* 0x0000bc00ff040b82 */ /* 0x000e220000000a00 */
[----:B-1----:R-:W-:-:S07]  /*0080*/  @P0 VIADD R7, R9, 0x1 ;  /* 0x0000000109070836 */ /* 0x002fce0000000000 */
[----:B------:R-:W1:Y:S01]  /*0090*/  @P0 LDC.64 R2, c[0x0][0x2f0] ;  /* 0x0000bc00ff020b82 */ /* 0x000e620000000a00 */
[----:B0-----:R-:W-:-:S06]  /*00a0*/  @P0 IMAD.WIDE R4, R7, 0x4, R4 ;  /* 0x0000000407040825 */ /* 0x001fcc00078e0204 */
[----:B------:R-:W2:Y:S01]  /*00b0*/  @P0 LDG.E R4, desc[UR6][R4.64] ;  /* 0x0000000604040981 */ /* 0x000ea2000c1e1900 */
[----:B-1----:R-:W-:-:S05]  /*00c0*/  @P0 IMAD.WIDE R2, R9, 0x4, R2 ;  /* 0x0000000409020825 */ /* 0x002fca00078e0202 */
[----:B------:R-:W2:Y:S01]  /*00d0*/  @P0 LDG.E R11, desc[UR6][R2.64] ;  /* 0x00000006020b0981 */ /* 0x000ea2000c1e1900 */
[----:B------:R-:W0:Y:S02]  /*00e0*/  S2UR UR4, SR_CTAID.X ;  /* 0x00000000000479c3 */ /* 0x000e240000002500 */
[----:B0-----:R-:W-:Y:S01]  /*00f0*/  USHF.L.U32 UR4, UR4, 0x6, URZ ;  /* 0x0000000604047899 */ /* 0x001fe2000800063f */
[----:B--2---:R-:W-:-:S06]  /*0100*/  @P0 IADD3 R0, R4, -R11, RZ ;  /* 0x8000000b04000210 */ /* 0x004fcc0007ffe0ff */
[----:B------:R-:W0:Y:S02]  /*0110*/  @!P0 LDC R0, c[0x0][0x2c4] ;  /* 0x0000b100ff008b82 */ /* 0x000e240000000800 */
[----:B0-----:R-:W-:-:S13]  /*0120*/  ISETP.GT.AND P0, PT, R0, UR4, PT ;  /* 0x0000000400007c0c */ /* 0x001fda000bf04270 */
[----:B------:R-:W-:Y:S05]  /*0130*/  @!P0 EXIT ;  /* 0x000000000000894d */ /* 0x000fea0003800000 */
[----:B------:R-:W-:Y:S01]  /*0140*/  ISETP.NE.AND P1, PT, R11, -0x1, PT ;  /* 0xffffffff0b00780c */ /* 0x000fe20003f25270 */
[----:B------:R-:W0:Y:S01]  /*0150*/  S2R R13, SR_TID.X ;  /* 0x00000000000d7919 */ /* 0x000e220000002100 */
[----:B------:R-:W-:Y:S01]  /*0160*/  ULDC.U8 UR8, c[0x0][0x3d8] ;  /* 0x0000f60000087ab9 */ /* 0x000fe20000000000 */
[----:B------:R-:W1:Y:S01]  /*0170*/  S2UR UR5, SR_CTAID.Z ;  /* 0x00000000000579c3 */ /* 0x000e620000002700 */
[----:B------:R-:W-:-:S09]  /*0180*/  ISETP.NE.AND P0, PT, RZ, UR8, PT ;  /* 0x00000008ff007c0c */ /* 0x000fd2000bf05270 */
[----:B------:R-:W2:Y:S01]  /*0190*/  @!P1 LDC.64 R18, c[0x0][0x418] ;  /* 0x00010600ff129b82 */ /* 0x000ea20000000a00 */
[--C-:B------:R-:W-:Y:S02]  /*01a0*/  @!P1 SHF.R.S32.HI R3, RZ, 0x1f, R9.reuse ;  /* 0x0000001fff039819 */ /* 0x100fe40000011409 */
[----:B------:R-:W-:-:S05]  /*01b0*/  @!P1 SHF.R.S32.HI R5, RZ, 0x1f, R9 ;  /* 0x0000001fff059819 */ /* 0x000fca0000011409 */
[----:B------:R-:W3:Y:S08]  /*01c0*/  @P1 LDC.64 R16, c[0x0][0x420] ;  /* 0x00010800ff101b82 */ /* 0x000ef00000000a00 */
[----:B------:R-:W4:Y:S08]  /*01d0*/  @!P1 LDC.64 R20, c[0x0][0x290] ;  /* 0x0000a400ff149b82 */ /* 0x000f300000000a00 */
[----:B------:R-:W5:Y:S01]  /*01e0*/  @P1 LDC.64 R14, c[0x0][0x298] ;  /* 0x0000a600ff0e1b82 */ /* 0x000f620000000a00 */
[----:B--2---:R-:W-:-:S04]  /*01f0*/  @!P1 IMAD R4, R3, R18, RZ ;  /* 0x0000001203049224 */ /* 0x004fc800078e02ff */
[----:B------:R-:W-:Y:S02]  /*0200*/  @!P1 IMAD R19, R9, R19, R4 ;  /* 0x0000001309139224 */ /* 0x000fe400078e0204 */
[----:B---3--:R-:W-:-:S04]  /*0210*/  @P1 IMAD.WIDE.U32 R2, R11, R16, RZ ;  /* 0x000000100b021225 */ /* 0x008fc800078e00ff */
[----:B------:R-:W-:Y:S02]  /*0220*/  @P1 IMAD R17, R11, R17, R3 ;  /* 0x000000110b111224 */ /* 0x000fe400078e0203 */
[----:B------:R-:W-:Y:S02]  /*0230*/  @P1 IMAD.MOV.U32 R39, RZ, RZ, R2 ;  /* 0x000000ffff271224 */ /* 0x000fe400078e0002 */
[----:B----4-:R-:W-:Y:S02]  /*0240*/  @!P1 IMAD R6, R5, R20, RZ ;  /* 0x0000001405069224 */ /* 0x010fe400078e02ff */
[----:B------:R-:W-:-:S04]  /*0250*/  @!P1 IMAD.WIDE.U32 R2, R9, R18, RZ ;  /* 0x0000001209029225 */ /* 0x000fc800078e00ff */
[----:B------:R-:W-:Y:S01]  /*0260*/  @!P1 IMAD R21, R9, R21, R6 ;  /* 0x0000001509159224 */ /* 0x000fe200078e0206 */
[----:B------:R-:W-:Y:S01]  /*0270*/  @!P1 IADD3 R17, R3, R19, RZ ;  /* 0x0000001303119210 */ /* 0x000fe20007ffe0ff */
[----:B-----5:R-:W-:-:S04]  /*0280*/  @P1 IMAD.WIDE.U32 R4, R11, R14, RZ ;  /* 0x0000000e0b041225 */ /* 0x020fc800078e00ff */
[----:B------:R-:W-:-:S04]  /*0290*/  @!P1 IMAD.WIDE.U32 R6, R9, R20, RZ ;  /* 0x0000001409069225 */ /* 0x000fc800078e00ff */
[----:B------:R-:W-:Y:S02]  /*02a0*/  @P1 IMAD R15, R11, R15, R5 ;  /* 0x0000000f0b0f1224 */ /* 0x000fe400078e0205 */
[----:B------:R-:W-:Y:S01]  /*02b0*/  @P1 IMAD.MOV.U32 R73, RZ, RZ, R4 ;  /* 0x000000ffff491224 */ /* 0x000fe200078e0004 */
[----:B------:R-:W-:Y:S01]  /*02c0*/  @!P1 MOV R73, R6 ;  /* 0x0000000600499202 */ /* 0x000fe20000000f00 */
[----:B------:R-:W-:Y:S02]  /*02d0*/  @!P1 IMAD.MOV.U32 R39, RZ, RZ, R2 ;  /* 0x000000ffff279224 */ /* 0x000fe400078e0002 */
[----:B------:R-:W-:Y:S01]  /*02e0*/  @!P1 IMAD.IADD R15, R7, 0x1, R21 ;  /* 0x00000001070f9824 */ /* 0x000fe200078e0215 */
[----:B01----:R-:W-:Y:S06]  /*02f0*/  @!P0 BRA `(.L_x_378) ;  /* 0x0000000000208947 */ /* 0x003fec0003800000 */
[----:B------:R-:W0:Y:S08]  /*0300*/  LDC R4, c[0x0][0x2d4] ;  /* 0x0000b500ff047b82 */ /* 0x000e300000000800 */
[----:B------:R-:W1:Y:S08]  /*0310*/  LDC R2, c[0x0][0x2c0] ;  /* 0x0000b000ff027b82 */ /* 0x000e700000000800 */
[----:B------:R-:W1:Y:S01]  /*0320*/  LDC R3, c[0x0][0x2e4] ;  /* 0x0000b900ff037b82 */ /* 0x000e620000000800 */
[----:B0-----:R-:W-:-:S02]  /*0330*/  @!P1 IMAD R11, R9, R4, RZ ;  /* 0x00000004090b9224 */ /* 0x001fc400078e02ff */
[----:B-1----:R-:W-:Y:S02]  /*0340*/  IMAD R2, R2, 0x80, R3 ;  /* 0x0000008002027824 */ /* 0x002fe400078e0203 */
[----:B------:R-:W-:-:S04]  /*0350*/  IMAD R3, R9, 0x80, R11 ;  /* 0x0000008009037824 */ /* 0x000fc800078e020b */
[----:B------:R-:W-:Y:S01]  /*0360*/  IMAD R6, R2, UR5, R3 ;  /* 0x0000000502067c24 */ /* 0x000fe2000f8e0203 */
[----:B------:R-:W-:Y:S06]  /*0370*/  BRA `(.L_x_379) ;  /* 0x0000000000107947 */ /* 0x000fec0003800000 */
.L_x_378:
[----:B------:R-:W0:Y:S08]  /*0380*/  LDC R6, c[0x0][0x270] ;  /* 0x00009c00ff067b82 */ /* 0x000e300000000800 */
[----:B------:R-:W1:Y:S01]  /*0390*/  LDC R3, c[0x0][0x2d4] ;  /* 0x0000b500ff037b82 */ /* 0x000e620000000800 */
[----:B0-----:R-:W-:-:S04]  /*03a0*/  IMAD R6, R9, R6, UR5 ;  /* 0x0000000509067e24 */ /* 0x001fc8000f8e0206 */
[----:B-1----:R-:W-:-:S07]  /*03b0*/  IMAD R6, R6, R3, RZ ;  /* 0x0000000306067224 */ /* 0x002fce00078e02ff */
.L_x_379:
[----:B------:R-:W-:Y:S01]  /*03c0*/  SHF.R.S32.HI R2, RZ, 0x1f, R13 ;  /* 0x0000001fff027819 */ /* 0x000fe2000001140d */
[----:B------:R-:W0:Y:S01]  /*03d0*/  LDC.64 R36, c[0x0][0x420] ;  /* 0x00010800ff247b82 */ /* 0x000e220000000a00 */
[----:B------:R-:W-:Y:S01]  /*03e0*/  USHF.R.S32.HI UR8, URZ, 0x1f, UR4 ;  /* 0x0000001f3f087899 */ /* 0x000fe20008011404 */
[----:B------:R-:W-:Y:S01]  /*03f0*/  BSSY B0, `(.L_x_380) ;  /* 0x0000047000007945 */ /* 0x000fe20003800000 */
[----:B------:R-:W-:Y:S01]  /*0400*/  LEA.HI R77, R2, R13, RZ, 0x3 ;  /* 0x0000000d024d7211 */ /* 0x000fe200078f18ff */
[----:B------:R-:W-:Y:S01]  /*0410*/  USHF.R.S32.HI UR9, URZ, 0x1f, UR5 ;  /* 0x0000001f3f097899 */ /* 0x000fe20008011405 */
[----:B------:R-:W-:Y:S02]  /*0420*/  CS2R R18, SRZ ;  /* 0x0000000000127805 */ /* 0x000fe4000001ff00 */
[----:B------:R-:W-:Y:S02]  /*0430*/  CS2R R10, SRZ ;  /* 0x00000000000a7805 */ /* 0x000fe4000001ff00 */
[----:B------:R-:W-:Y:S01]  /*0440*/  LOP3.LUT R2, R77, 0x1ffffff8, RZ, 0xc0, !PT ;  /* 0x1ffffff84d027812 */ /* 0x000fe200078ec0ff */
[----:B------:R-:W1:Y:S01]  /*0450*/  LDC.64 R70, c[0x0][0x298] ;  /* 0x0000a600ff467b82 */ /* 0x000e620000000a00 */
[----:B------:R-:W-:-:S02]  /*0460*/  SHF.R.S32.HI R77, RZ, 0x3, R77 ;  /* 0x00000003ff4d7819 */ /* 0x000fc4000001144d */
[----:B------:R-:W-:Y:S02]  /*0470*/  CS2R R22, SRZ ;  /* 0x0000000000167805 */ /* 0x000fe4000001ff00 */
[----:B------:R-:W-:Y:S02]  /*0480*/  IADD3 R2, -R2, R13, RZ ;  /* 0x0000000d02027210 */ /* 0x000fe40007ffe1ff */
[----:B------:R-:W-:Y:S02]  /*0490*/  CS2R R12, SRZ ;  /* 0x00000000000c7805 */ /* 0x000fe4000001ff00 */
[----:B------:R-:W-:Y:S02]  /*04a0*/  CS2R R20, SRZ ;  /* 0x0000000000147805 */ /* 0x000fe4000001ff00 */
[----:B------:R-:W-:Y:S02]  /*04b0*/  CS2R R26, SRZ ;  /* 0x00000000001a7805 */ /* 0x000fe4000001ff00 */
[----:B------:R-:W-:Y:S01]  /*04c0*/  CS2R R24, SRZ ;  /* 0x0000000000187805 */ /* 0x000fe2000001ff00 */
[----:B------:R-:W-:Y:S01]  /*04d0*/  IMAD.SHL.U32 R68, R2, 0x8, RZ ;  /* 0x0000000802447824 */ /* 0x000fe200078e00ff */
[----:B------:R-:W2:Y:S01]  /*04e0*/  LDC.64 R42, c[0x0][0x428] ;  /* 0x00010a00ff2a7b82 */ /* 0x000ea20000000a00 */
[----:B------:R-:W-:-:S02]  /*04f0*/  CS2R R34, SRZ ;  /* 0x0000000000227805 */ /* 0x000fc4000001ff00 */
[----:B------:R-:W-:Y:S02]  /*0500*/  CS2R R30, SRZ ;  /* 0x00000000001e7805 */ /* 0x000fe4000001ff00 */
[----:B------:R-:W-:Y:S02]  /*0510*/  CS2R R28, SRZ ;  /* 0x00000000001c7805 */ /* 0x000fe4000001ff00 */
[--C-:B------:R-:W-:Y:S02]  /*0520*/  SHF.R.S32.HI R69, RZ, 0x1f, R68.reuse ;  /* 0x0000001fff457819 */ /* 0x100fe40000011444 */
[----:B------:R-:W-:Y:S02]  /*0530*/  CS2R R32, SRZ ;  /* 0x0000000000207805 */ /* 0x000fe4000001ff00 */
[----:B------:R-:W-:Y:S01]  /*0540*/  SHF.R.S32.HI R75, RZ, 0x1f, R77 ;  /* 0x0000001fff4b7819 */ /* 0x000fe2000001144d */
[C---:B0-----:R-:W-:Y:S01]  /*0550*/  IMAD R4, R36.reuse, UR8, RZ ;  /* 0x0000000824047c24 */ /* 0x041fe2000f8e02ff */
[----:B------:R-:W0:Y:S01]  /*0560*/  LDC.64 R8, c[0x0][0x2a0] ;  /* 0x0000a800ff087b82 */ /* 0x000e220000000a00 */
[----:B------:R-:W-:-:S04]  /*0570*/  IMAD.WIDE.U32 R2, R36, UR4, R68 ;  /* 0x0000000424027c25 */ /* 0x000fc8000f8e0044 */
[----:B------:R-:W-:Y:S01]  /*0580*/  IMAD R7, R37, UR4, R4 ;  /* 0x0000000425077c24 */ /* 0x000fe2000f8e0204 */
[----:B------:R-:W-:Y:S01]  /*0590*/  IADD3 R38, P0, R39, R2, RZ ;  /* 0x0000000227267210 */ /* 0x000fe20007f1e0ff */
[C---:B-1----:R-:W-:Y:S02]  /*05a0*/  IMAD R2, R70.reuse, UR8, RZ ;  /* 0x0000000846027c24 */ /* 0x042fe4000f8e02ff */
[----:B------:R-:W-:Y:S01]  /*05b0*/  IMAD.WIDE.U32 R4, R70, UR4, R68 ;  /* 0x0000000446047c25 */ /* 0x000fe2000f8e0044 */
[----:B------:R-:W-:Y:S02]  /*05c0*/  IADD3.X R39, R17, R3, R7, P0, !PT ;  /* 0x0000000311277210 */ /* 0x000fe400007fe407 */
[----:B------:R-:W-:Y:S01]  /*05d0*/  CS2R R16, SRZ ;  /* 0x0000000000107805 */ /* 0x000fe2000001ff00 */
[----:B------:R-:W-:Y:S01]  /*05e0*/  VIADD R7, R0, -UR4 ;  /* 0x8000000400077c36 */ /* 0x000fe20008000000 */
[----:B------:R-:W-:Y:S01]  /*05f0*/  IADD3 R0, R77, 0x20, RZ ;  /* 0x000000204d007810 */ /* 0x000fe20007ffe0ff */
[----:B------:R-:W-:Y:S01]  /*0600*/  IMAD R3, R71, UR4, R2 ;  /* 0x0000000447037c24 */ /* 0x000fe2000f8e0202 */
[----:B------:R-:W-:Y:S01]  /*0610*/  IADD3 R72, P2, R73, R4, RZ ;  /* 0x0000000449487210 */ /* 0x000fe20007f5e0ff */
[C---:B--2---:R-:W-:Y:S01]  /*0620*/  IMAD R2, R42.reuse, UR9, RZ ;  /* 0x000000092a027c24 */ /* 0x044fe2000f8e02ff */
[-C--:B------:R-:W-:Y:S01]  /*0630*/  ISETP.GE.AND P0, PT, R77, R7.reuse, PT ;  /* 0x000000074d00720c */ /* 0x080fe20003f06270 */
[----:B------:R-:W-:Y:S01]  /*0640*/  IMAD.WIDE.U32 R38, R42, UR5, R38 ;  /* 0x000000052a267c25 */ /* 0x000fe2000f8e0026 */
[----:B------:R-:W-:-:S02]  /*0650*/  ISETP.GE.AND P1, PT, R0, R7, PT ;  /* 0x000000070000720c */ /* 0x000fc40003f26270 */
[----:B------:R-:W-:Y:S01]  /*0660*/  IADD3.X R73, R15, R5, R3, P2, !PT ;  /* 0x000000050f497210 */ /* 0x000fe200017fe403 */
[----:B------:R-:W-:Y:S01]  /*0670*/  IMAD R43, R43, UR5, R2 ;  /* 0x000000052b2b7c24 */ /* 0x000fe2000f8e0202 */
[----:B------:R-:W-:Y:S01]  /*0680*/  CS2R R4, SRZ ;  /* 0x0000000000047805 */ /* 0x000fe2000001ff00 */
[C---:B0-----:R-:W-:Y:S01]  /*0690*/  IMAD R0, R8.reuse, UR9, RZ ;  /* 0x0000000908007c24 */ /* 0x041fe2000f8e02ff */
[----:B------:R-:W-:Y:S01]  /*06a0*/  CS2R R14, SRZ ;  /* 0x00000000000e7805 */ /* 0x000fe2000001ff00 */
[----:B------:R-:W-:Y:S01]  /*06b0*/  IMAD.WIDE.U32 R72, R8, UR5, R72 ;  /* 0x0000000508487c25 */ /* 0x000fe2000f8e0048 */
[----:B------:R-:W-:-:S03]  /*06c0*/  IADD3 R43, R39, R43, RZ ;  /* 0x0000002b272b7210 */ /* 0x000fc60007ffe0ff */
[----:B------:R-:W-:Y:S01]  /*06d0*/  IMAD R3, R9, UR5, R0 ;  /* 0x0000000509037c24 */ /* 0x000fe2000f8e0200 */
[----:B------:R-:W-:Y:S01]  /*06e0*/  CS2R R8, SRZ ;  /* 0x0000000000087805 */ /* 0x000fe2000001ff00 */
[----:B------:R-:W-:Y:S01]  /*06f0*/  VIADD R0, R6, UR4 ;  /* 0x0000000406007c36 */ /* 0x000fe20008000000 */
[----:B------:R-:W-:Y:S01]  /*0700*/  CS2R R6, SRZ ;  /* 0x0000000000067805 */ /* 0x000fe2000001ff00 */
[----:B------:R-:W-:Y:S01]  /*0710*/  VIADD R74, R68, 0x40 ;  /* 0x00000040444a7836 */ /* 0x000fe20000000000 */
[----:B------:R-:W-:Y:S06]  /*0720*/  @P0 BRA `(.L_x_381) ;  /* 0x00000000004c0947 */ /* 0x000fec0003800000 */
[C---:B------:R-:W-:Y:S01]  /*0730*/  VIADD R40, R68.reuse, 0x80 ;  /* 0x0000008044287836 */ /* 0x040fe20000000000 */
[----:B------:R-:W-:Y:S01]  /*0740*/  MOV R42, R38 ;  /* 0x00000026002a7202 */ /* 0x000fe20000000f00 */
[-C--:B------:R-:W-:Y:S01]  /*0750*/  IMAD R2, R75, R36.reuse, RZ ;  /* 0x000000244b027224 */ /* 0x080fe200078e02ff */
[----:B------:R-:W-:Y:S01]  /*0760*/  ULDC UR10, c[0x0][0x2d0] ;  /* 0x0000b400000a7ab9 */ /* 0x000fe20000000800 */
[----:B------:R-:W-:Y:S01]  /*0770*/  VIADD R44, R68, 0xc0 ;  /* 0x000000c0442c7836 */ /* 0x000fe20000000000 */
[----:B------:R-:W-:Y:S01]  /*0780*/  ISETP.GE.AND P4, PT, R40, UR10, PT ;  /* 0x0000000a28007c0c */ /* 0x000fe2000bf86270 */
[C---:B------:R-:W-:Y:S01]  /*0790*/  IMAD.WIDE.U32 R40, R77.reuse, R36, R42 ;  /* 0x000000244d287225 */ /* 0x040fe200078e002a */
[----:B------:R-:W-:Y:S01]  /*07a0*/  ISETP.GE.AND P2, PT, R68, UR10, PT ;  /* 0x0000000a44007c0c */ /* 0x000fe2000bf46270 */
[----:B------:R-:W-:Y:S01]  /*07b0*/  ULDC.64 UR12, c[0x0][0x3e0] ;  /* 0x0000f800000c7ab9 */ /* 0x000fe20000000a00 */
[----:B------:R-:W-:Y:S01]  /*07c0*/  ISETP.GE.AND P5, PT, R44, UR10, PT ;  /* 0x0000000a2c007c0c */ /* 0x000fe2000bfa6270 */
[----:B------:R-:W-:Y:S01]  /*07d0*/  IMAD R45, R77, R37, R2 ;  /* 0x000000254d2d7224 */ /* 0x000fe200078e0202 */
[----:B------:R-:W-:-:S02]  /*07e0*/  ISETP.GE.AND P3, PT, R74, UR10, PT ;  /* 0x0000000a4a007c0c */ /* 0x000fc4000bf66270 */
[----:B------:R-:W-:Y:S01]  /*07f0*/  LEA R44, P6, R40, UR12, 0x1 ;  /* 0x0000000c282c7c11 */ /* 0x000fe2000f8c08ff */
[----:B------:R-:W-:-:S05]  /*0800*/  IMAD.IADD R41, R41, 0x1, R45 ;  /* 0x0000000129297824 */ /* 0x000fca00078e022d */
[----:B------:R-:W-:-:S05]  /*0810*/  LEA.HI.X R45, R40, UR13, R41, 0x1, P6 ;  /* 0x0000000d282d7c11 */ /* 0x000fca000b0f0c29 */
[----:B------:R0:W5:Y:S04]  /*0820*/  @!P2 LDG.E.128 R12, desc[UR6][R44.64] ;  /* 0x000000062c0ca981 */ /* 0x000168000c1e1d00 */
[----:B------:R0:W5:Y:S04]  /*0830*/  @!P3 LDG.E.128 R8, desc[UR6][R44.64+0x80] ;  /* 0x000080062c08b981 */ /* 0x000168000c1e1d00 */
[----:B------:R0:W5:Y:S04]  /*0840*/  @!P4 LDG.E.128 R4, desc[UR6][R44.64+0x100] ;  /* 0x000100062c04c981 */ /* 0x000168000c1e1d00 */
[----:B------:R0:W5:Y:S02]  /*0850*/  @!P5 LDG.E.128 R28, desc[UR6][R44.64+0x180] ;  /* 0x000180062c1cd981 */ /* 0x000164000c1e1d00 */
.L_x_381:
[----:B------:R-:W-:Y:S05]  /*0860*/  BSYNC B0 ;  /* 0x0000000000007941 */ /* 0x000fea0003800000 */
.L_x_380:
[----:B------:R-:W-:Y:S04]  /*0870*/  BSSY B0, `(.L_x_382) ;  /* 0x0000017000007945 */ /* 0x000fe80003800000 */
[----:B------:R-:W-:Y:S05]  /*0880*/  @P1 BRA `(.L_x_383) ;  /* 0x0000000000541947 */ /* 0x000fea0003800000 */
[----:B------:R-:W-:Y:S01]  /*0890*/  IADD3 R41, P2, R77, 0x20, RZ ;  /* 0x000000204d297810 */ /* 0x000fe20007f5e0ff */
[C---:B------:R-:W-:Y:S01]  /*08a0*/  VIADD R40, R68.reuse, 0x80 ;  /* 0x0000008044287836 */ /* 0x040fe20000000000 */
[----:B------:R-:W-:Y:S01]  /*08b0*/  MOV R39, R43 ;  /* 0x0000002b00277202 */ /* 0x000fe20000000f00 */
[----:B------:R-:W-:Y:S01]  /*08c0*/  VIADD R42, R68, 0xc0 ;  /* 0x000000c0442a7836 */ /* 0x000fe20000000000 */
[----:B------:R-:W-:Y:S01]  /*08d0*/  ULDC UR10, c[0x0][0x2d0] ;  /* 0x0000b400000a7ab9 */ /* 0x000fe20000000800 */
[----:B0-----:R-:W-:Y:S01]  /*08e0*/  IMAD.X R45, RZ, RZ, R75, P2 ;  /* 0x000000ffff2d7224 */ /* 0x001fe200010e064b */
[----:B------:R-:W-:Y:S01]  /*08f0*/  ISETP.GE.AND P5, PT, R40, UR10, PT ;  /* 0x0000000a28007c0c */ /* 0x000fe2000bfa6270 */
[-C--:B------:R-:W-:Y:S01]  /*0900*/  IMAD.WIDE.U32 R38, R41, R36.reuse, R38 ;  /* 0x0000002429267225 */ /* 0x080fe200078e0026 */
[----:B------:R-:W-:Y:S01]  /*0910*/  ISETP.GE.AND P6, PT, R42, UR10, PT ;  /* 0x0000000a2a007c0c */ /* 0x000fe2000bfc6270 */
[----:B------:R-:W-:Y:S01]  /*0920*/  ULDC.64 UR12, c[0x0][0x3e0] ;  /* 0x0000f800000c7ab9 */ /* 0x000fe20000000a00 */
[----:B------:R-:W-:Y:S01]  /*0930*/  ISETP.GE.AND P3, PT, R68, UR10, PT ;  /* 0x0000000a44007c0c */ /* 0x000fe2000bf66270 */
[----:B------:R-:W-:Y:S01]  /*0940*/  IMAD R2, R45, R36, RZ ;  /* 0x000000242d027224 */ /* 0x000fe200078e02ff */
[----:B------:R-:W-:-:S02]  /*0950*/  ISETP.GE.AND P4, PT, R74, UR10, PT ;  /* 0x0000000a4a007c0c */ /* 0x000fc4000bf86270 */
[----:B------:R-:W-:Y:S01]  /*0960*/  LEA R36, P2, R38, UR12, 0x1 ;  /* 0x0000000c26247c11 */ /* 0x000fe2000f8408ff */
[----:B------:R-:W-:-:S05]  /*0970*/  IMAD R37, R41, R37, R2 ;  /* 0x0000002529257224 */ /* 0x000fca00078e0202 */
[----:B------:R-:W-:-:S04]  /*0980*/  IADD3 R37, R39, R37, RZ ;  /* 0x0000002527257210 */ /* 0x000fc80007ffe0ff */
[----:B------:R-:W-:-:S05]  /*0990*/  LEA.HI.X R37, R38, UR13, R37, 0x1, P2 ;  /* 0x0000000d26257c11 */ /* 0x000fca00090f0c25 */
[----:B------:R1:W5:Y:S04]  /*09a0*/  @!P3 LDG.E.128 R24, desc[UR6][R36.64] ;  /* 0x000000062418b981 */ /* 0x000368000c1e1d00 */
[----:B------:R1:W5:Y:S04]  /*09b0*/  @!P4 LDG.E.128 R20, desc[UR6][R36.64+0x80] ;  /* 0x000080062414c981 */ /* 0x000368000c1e1d00 */
[----:B------:R1:W5:Y:S04]  /*09c0*/  @!P5 LDG.E.128 R16, desc[UR6][R36.64+0x100] ;  /* 0x000100062410d981 */ /* 0x000368000c1e1d00 */
[----:B------:R1:W5:Y:S02]  /*09d0*/  @!P6 LDG.E.128 R32, desc[UR6][R36.64+0x180] ;  /* 0x000180062420e981 */ /* 0x000364000c1e1d00 */
.L_x_383:
[----:B------:R-:W-:Y:S05]  /*09e0*/  BSYNC B0 ;  /* 0x0000000000007941 */ /* 0x000fea0003800000 */
.L_x_382:
[----:B------:R-:W-:Y:S01]  /*09f0*/  BSSY B0, `(.L_x_384) ;  /* 0x000001e000007945 */ /* 0x000fe20003800000 */
[----:B------:R-:W-:Y:S02]  /*0a00*/  CS2R R38, SRZ ;  /* 0x0000000000267805 */ /* 0x000fe4000001ff00 */
[----:B-1----:R-:W-:Y:S02]  /*0a10*/  CS2R R36, SRZ ;  /* 0x0000000000247805 */ /* 0x002fe4000001ff00 */
[----:B------:R-:W-:Y:S02]  /*0a20*/  CS2R R42, SRZ ;  /* 0x00000000002a7805 */ /* 0x000fe4000001ff00 */
[----:B------:R-:W-:Y:S02]  /*0a30*/  CS2R R40, SRZ ;  /* 0x0000000000287805 */ /* 0x000fe4000001ff00 */
[----:B------:R-:W-:Y:S02]  /*0a40*/  CS2R R46, SRZ ;  /* 0x00000000002e7805 */ /* 0x000fe4000001ff00 */
[----:B0-----:R-:W-:-:S02]  /*0a50*/  CS2R R44, SRZ ;  /* 0x00000000002c7805 */ /* 0x001fc4000001ff00 */
[----:B------:R-:W-:Y:S02]  /*0a60*/  CS2R R50, SRZ ;  /* 0x0000000000327805 */ /* 0x000fe4000001ff00 */
[----:B------:R-:W-:Y:S01]  /*0a70*/  CS2R R48, SRZ ;  /* 0x0000000000307805 */ /* 0x000fe2000001ff00 */
[----:B------:R-:W-:Y:S01]  /*0a80*/  IMAD.IADD R3, R73, 0x1, R3 ;  /* 0x0000000149037824 */ /* 0x000fe200078e0203 */
[----:B------:R-:W-:Y:S06]  /*0a90*/  @P0 BRA `(.L_x_385) ;  /* 0x00000000004c0947 */ /* 0x000fec0003800000 */
[C---:B------:R-:W-:Y:S01]  /*0aa0*/  VIADD R2, R68.reuse, 0x80 ;  /* 0x0000008044027836 */ /* 0x040fe20000000000 */
[----:B------:R-:W-:Y:S01]  /*0ab0*/  ULDC UR8, c[0x0][0x2d0] ;  /* 0x0000b40000087ab9 */ /* 0x000fe20000000800 */
[-C--:B------:R-:W-:Y:S01]  /*0ac0*/  IMAD R54, R75, R70.reuse, RZ ;  /* 0x000000464b367224 */ /* 0x080fe200078e02ff */
[----:B------:R-:W-:Y:S01]  /*0ad0*/  IADD3 R56, R68, 0xc0, RZ ;  /* 0x000000c044387810 */ /* 0x000fe20007ffe0ff */
[----:B------:R-:W-:Y:S01]  /*0ae0*/  ULDC.64 UR4, c[0x0][0x280] ;  /* 0x0000a00000047ab9 */ /* 0x000fe20000000a00 */
[----:B------:R-:W-:Y:S01]  /*0af0*/  ISETP.GE.AND P4, PT, R2, UR8, PT ;  /* 0x0000000802007c0c */ /* 0x000fe2000bf86270 */
[----:B------:R-:W-:Y:S01]  /*0b00*/  IMAD.MOV.U32 R2, RZ, RZ, R72 ;  /* 0x000000ffff027224 */ /* 0x000fe200078e0048 */
[----:B------:R-:W-:Y:S01]  /*0b10*/  ISETP.GE.AND P5, PT, R56, UR8, PT ;  /* 0x0000000838007c0c */ /* 0x000fe2000bfa6270 */
[C---:B------:R-:W-:Y:S01]  /*0b20*/  IMAD R55, R77.reuse, R71, R54 ;  /* 0x000000474d377224 */ /* 0x040fe200078e0236 */
[----:B------:R-:W-:Y:S01]  /*0b30*/  ISETP.GE.AND P2, PT, R68, UR8, PT ;  /* 0x0000000844007c0c */ /* 0x000fe2000bf46270 */
[----:B------:R-:W-:Y:S01]  /*0b40*/  IMAD.WIDE.U32 R52, R77, R70, R2 ;  /* 0x000000464d347225 */ /* 0x000fe200078e0002 */
[----:B------:R-:W-:-:S03]  /*0b50*/  ISETP.GE.AND P3, PT, R74, UR8, PT ;  /* 0x000000084a007c0c */ /* 0x000fc6000bf66270 */
[----:B------:R-:W-:Y:S01]  /*0b60*/  IMAD.IADD R53, R53, 0x1, R55 ;  /* 0x0000000135357824 */ /* 0x000fe200078e0237 */
[----:B------:R-:W-:-:S04]  /*0b70*/  LEA R54, P0, R52, UR4, 0x1 ;  /* 0x0000000434367c11 */ /* 0x000fc8000f8008ff */
[----:B------:R-:W-:-:S05]  /*0b80*/  LEA.HI.X R55, R52, UR5, R53, 0x1, P0 ;  /* 0x0000000534377c11 */ /* 0x000fca00080f0c35 */
[----:B------:R0:W5:Y:S04]  /*0b90*/  @!P2 LDG.E.128 R44, desc[UR6][R54.64] ;  /* 0x00000006362ca981 */ /* 0x000168000c1e1d00 */
[----:B------:R0:W5:Y:S04]  /*0ba0*/  @!P3 LDG.E.128 R40, desc[UR6][R54.64+0x80] ;  /* 0x000080063628b981 */ /* 0x000168000c1e1d00 */
[----:B------:R0:W5:Y:S04]  /*0bb0*/  @!P4 LDG.E.128 R36, desc[UR6][R54.64+0x100] ;  /* 0x000100063624c981 */ /* 0x000168000c1e1d00 */
[----:B------:R0:W5:Y:S02]  /*0bc0*/  @!P5 LDG.E.128 R48, desc[UR6][R54.64+0x180] ;  /* 0x000180063630d981 */ /* 0x000164000c1e1d00 */
.L_x_385:
[----:B------:R-:W-:Y:S05]  /*0bd0*/  BSYNC B0 ;  /* 0x0000000000007941 */ /* 0x000fea0003800000 */
.L_x_384:
[----:B------:R-:W-:Y:S01]  /*0be0*/  BSSY B0, `(.L_x_386) ;  /* 0x000001f000007945 */ /* 0x000fe20003800000 */
[----:B0-----:R-:W-:Y:S02]  /*0bf0*/  CS2R R54, SRZ ;  /* 0x0000000000367805 */ /* 0x001fe4000001ff00 */
[----:B------:R-:W-:Y:S02]  /*0c00*/  CS2R R52, SRZ ;  /* 0x0000000000347805 */ /* 0x000fe4000001ff00 */
[----:B------:R-:W-:Y:S02]  /*0c10*/  CS2R R62, SRZ ;  /* 0x00000000003e7805 */ /* 0x000fe4000001ff00 */
[----:B------:R-:W-:Y:S02]  /*0c20*/  CS2R R58, SRZ ;  /* 0x00000000003a7805 */ /* 0x000fe4000001ff00 */
[----:B------:R-:W-:Y:S02]  /*0c30*/  CS2R R56, SRZ ;  /* 0x0000000000387805 */ /* 0x000fe4000001ff00 */
[----:B------:R-:W-:-:S02]  /*0c40*/  CS2R R60, SRZ ;  /* 0x00000000003c7805 */ /* 0x000fc4000001ff00 */
[----:B------:R-:W-:Y:S02]  /*0c50*/  CS2R R66, SRZ ;  /* 0x0000000000427805 */ /* 0x000fe4000001ff00 */
[----:B------:R-:W-:Y:S01]  /*0c60*/  CS2R R64, SRZ ;  /* 0x0000000000407805 */ /* 0x000fe2000001ff00 */
[----:B------:R-:W-:Y:S06]  /*0c70*/  @P1 BRA `(.L_x_387) ;  /* 0x0000000000541947 */ /* 0x000fec0003800000 */
[----:B------:R-:W-:Y:S01]  /*0c80*/  IADD3 R2, P0, R77, 0x20, RZ ;  /* 0x000000204d027810 */ /* 0x000fe20007f1e0ff */
[----:B------:R-:W-:Y:S01]  /*0c90*/  IMAD.MOV.U32 R73, RZ, RZ, R3 ;  /* 0x000000ffff497224 */ /* 0x000fe200078e0003 */
[----:B------:R-:W-:Y:S02]  /*0ca0*/  ULDC UR4, c[0x0][0x2d0] ;  /* 0x0000b40000047ab9 */ /* 0x000fe40000000800 */
[----:B------:R-:W-:Y:S01]  /*0cb0*/  IADD3.X R69, RZ, R75, RZ, P0, !PT ;  /* 0x0000004bff457210 */ /* 0x000fe200007fe4ff */
[-C--:B------:R-:W-:Y:S01]  /*0cc0*/  IMAD.WIDE.U32 R72, R2, R70.reuse, R72 ;  /* 0x0000004602487225 */ /* 0x080fe200078e0048 */
[----:B------:R-:W-:Y:S02]  /*0cd0*/  ISETP.GE.AND P1, PT, R68, UR4, PT ;  /* 0x0000000444007c0c */ /* 0x000fe4000bf26270 */
[----:B------:R-:W-:Y:S01]  /*0ce0*/  ISETP.GE.AND P2, PT, R74, UR4, PT ;  /* 0x000000044a007c0c */ /* 0x000fe2000bf46270 */
[----:B------:R-:W-:-:S04]  /*0cf0*/  IMAD R69, R69, R70, RZ ;  /* 0x0000004645457224 */ /* 0x000fc800078e02ff */
[----:B------:R-:W-:Y:S02]  /*0d00*/  IMAD R3, R2, R71, R69 ;  /* 0x0000004702037224 */ /* 0x000fe400078e0245 */
[C---:B------:R-:W-:Y:S01]  /*0d10*/  VIADD R2, R68.reuse, 0x80 ;  /* 0x0000008044027836 */ /* 0x040fe20000000000 */
[----:B------:R-:W-:Y:S01]  /*0d20*/  IADD3 R68, R68, 0xc0, RZ ;  /* 0x000000c044447810 */ /* 0x000fe20007ffe0ff */
[----:B------:R-:W-:-:S03]  /*0d30*/  IMAD.IADD R3, R73, 0x1, R3 ;  /* 0x0000000149037824 */ /* 0x000fc600078e0203 */
[----:B------:R-:W-:Y:S02]  /*0d40*/  ISETP.GE.AND P3, PT, R2, UR4, PT ;  /* 0x0000000402007c0c */ /* 0x000fe4000bf66270 */
[----:B------:R-:W-:Y:S01]  /*0d50*/  ISETP.GE.AND P4, PT, R68, UR4, PT ;  /* 0x0000000444007c0c */ /* 0x000fe2000bf86270 */
[----:B------:R-:W-:Y:S02]  /*0d60*/  ULDC.64 UR4, c[0x0][0x280] ;  /* 0x0000a00000047ab9 */ /* 0x000fe40000000a00 */
[----:B------:R-:W-:-:S04]  /*0d70*/  LEA R2, P0, R72, UR4, 0x1 ;  /* 0x0000000448027c11 */ /* 0x000fc8000f8008ff */
[----:B------:R-:W-:-:S05]  /*0d80*/  LEA.HI.X R3, R72, UR5, R3, 0x1, P0 ;  /* 0x0000000548037c11 */ /* 0x000fca00080f0c03 */
[----:B------:R0:W5:Y:S04]  /*0d90*/  @!P1 LDG.E.128 R64, desc[UR6][R2.64] ;  /* 0x0000000602409981 */ /* 0x000168000c1e1d00 */
[----:B------:R0:W5:Y:S04]  /*0da0*/  @!P2 LDG.E.128 R60, desc[UR6][R2.64+0x80] ;  /* 0x00008006023ca981 */ /* 0x000168000c1e1d00 */
[----:B------:R0:W5:Y:S04]  /*0db0*/  @!P3 LDG.E.128 R52, desc[UR6][R2.64+0x100] ;  /* 0x000100060234b981 */ /* 0x000168000c1e1d00 */
[----:B------:R0:W5:Y:S02]  /*0dc0*/  @!P4 LDG.E.128 R56, desc[UR6][R2.64+0x180] ;  /* 0x000180060238c981 */ /* 0x000164000c1e1d00 */
.L_x_387:
[----:B------:R-:W-:Y:S05]  /*0dd0*/  BSYNC B0 ;  /* 0x0000000000007941 */ /* 0x000fea0003800000 */
.L_x_386:
[C---:B0----5:R-:W-:Y:S01]  /*0de0*/  LOP3.LUT R3, R12.reuse, 0xffff0000, RZ, 0xc0, !PT ;  /* 0xffff00000c037812 */ /* 0x061fe200078ec0ff */
[----:B------:R-:W-:Y:S01]  /*0df0*/  IMAD.U32 R2, R12, 0x10000, RZ ;  /* 0x000100000c027824 */ /* 0x000fe200078e00ff */
[C---:B------:R-:W-:Y:S01]  /*0e00*/  LOP3.LUT R68, R44.reuse, 0xffff0000, RZ, 0xc0, !PT ;  /* 0xffff00002c447812 */ /* 0x040fe200078ec0ff */
[----:B------:R-:W-:Y:S01]  /*0e10*/  ULDC.64 UR4, c[0x0][0x478] ;  /* 0x00011e0000047ab9 */ /* 0x000fe20000000a00 */
[----:B------:R-:W-:Y:S02]  /*0e20*/  SHF.L.U32 R69, R44, 0x10, RZ ;  /* 0x000000102c457819 */ /* 0x000fe400000006ff */
[----:B------:R-:W-:Y:S01]  /*0e30*/  LOP3.LUT R12, R13, 0xffff0000, RZ, 0xc0, !PT ;  /* 0xffff00000d0c7812 */ /* 0x000fe200078ec0ff */
[----:B------:R-:W-:Y:S01]  /*0e40*/  FMUL.FTZ R71, R3, R68 ;  /* 0x0000004403477220 */ /* 0x000fe20000410000 */
[----:B------:R-:W-:Y:S01]  /*0e50*/  IMAD.U32 R68, R13, 0x10000, RZ ;  /* 0x000100000d447824 */ /* 0x000fe200078e00ff */
[C---:B------:R-:W-:Y:S01]  /*0e60*/  LOP3.LUT R3, R45.reuse, 0xffff0000, RZ, 0xc0, !PT ;  /* 0xffff00002d037812 */ /* 0x040fe200078ec0ff */
[----:B------:R-:W-:-:S02]  /*0e70*/  IMAD.U32 R13, R45, 0x10000, RZ ;  /* 0x000100002d0d7824 */ /* 0x000fc400078e00ff */
[----:B------:R-:W-:Y:S01]  /*0e80*/  FFMA.FTZ R69, R2, R69, R71 ;  /* 0x0000004502457223 */ /* 0x000fe20000010047 */
[C---:B------:R-:W-:Y:S01]  /*0e90*/  SHF.L.U32 R44, R14.reuse, 0x10, RZ ;  /* 0x000000100e2c7819 */ /* 0x040fe200000006ff */
[C---:B------:R-:W-:Y:S01]  /*0ea0*/  IMAD.U32 R2, R15.reuse, 0x10000, RZ ;  /* 0x000100000f027824 */ /* 0x040fe200078e00ff */
[----:B------:R-:W-:Y:S01]  /*0eb0*/  LOP3.LUT R45, R14, 0xffff0000, RZ, 0xc0, !PT ;  /* 0xffff00000e2d7812 */ /* 0x000fe200078ec0ff */
[----:B------:R-:W-:Y:S01]  /*0ec0*/  FFMA.FTZ R13, R68, R13, R69 ;  /* 0x0000000d440d7223 */ /* 0x000fe20000010045 */
[----:B------:R-:W-:Y:S01]  /*0ed0*/  LOP3.LUT R14, R15, 0xffff0000, RZ, 0xc0, !PT ;  /* 0xffff00000f0e7812 */ /* 0x000fe200078ec0ff */
[C---:B------:R-:W-:Y:S01]  /*0ee0*/  IMAD.U32 R15, R46.reuse, 0x10000, RZ ;  /* 0x000100002e0f7824 */ /* 0x040fe200078e00ff */
[----:B------:R-:W-:Y:S01]  /*0ef0*/  LOP3.LUT R46, R46, 0xffff0000, RZ, 0xc0, !PT ;  /* 0xffff00002e2e7812 */ /* 0x000fe200078ec0ff */
[----:B------:R-:W-:Y:S01]  /*0f00*/  FFMA.FTZ R71, R12, R3, R13 ;  /* 0x000000030c477223 */ /* 0x000fe2000001000d */
[C---:B------:R-:W-:Y:S01]  /*0f10*/  SHF.L.U32 R69, R47.reuse, 0x10, RZ ;  /* 0x000000102f457819 */ /* 0x040fe200000006ff */
[----:B------:R-:W-:Y:S01]  /*0f20*/  IMAD.U32 R3, R8, 0x10000, RZ ;  /* 0x0001000008037824 */ /* 0x000fe200078e00ff */
[----:B------:R-:W-:Y:S01]  /*0f30*/  LOP3.LUT R47, R47, 0xffff0000, RZ, 0xc0, !PT ;  /* 0xffff00002f2f7812 */ /* 0x000fe200078ec0ff */
[----:B------:R-:W-:Y:S01]  /*0f40*/  FFMA.FTZ R68, R44, R15, R71 ;  /* 0x0000000f2c447223 */ /* 0x000fe20000010047 */
[----:B------:R-:W-:Y:S01]  /*0f50*/  SHF.L.U32 R44, R40, 0x10, RZ ;  /* 0x00000010282c7819 */ /* 0x000fe200000006ff */
[----:B------:R-:W-:Y:S01]  /*0f60*/  IMAD.U32 R12, R9, 0x10000, RZ ;  /* 0x00010000090c7824 */ /* 0x000fe200078e00ff */
[----:B------:R-:W-:Y:S01]  /*0f70*/  LOP3.LUT R8, R8, 0xffff0000, RZ, 0xc0, !PT ;  /* 0xffff000008087812 */ /* 0x000fe200078ec0ff */
[----:B------:R-:W-:Y:S01]  /*0f80*/  FFMA.FTZ R71, R45, R46, R68 ;  /* 0x0000002e2d477223 */ /* 0x000fe20000010044 */
[----:B------:R-:W-:Y:S01]  /*0f90*/  LOP3.LUT R15, R40, 0xffff0000, RZ, 0xc0, !PT ;  /* 0xffff0000280f7812 */ /* 0x000fe200078ec0ff */
[----:B------:R-:W-:Y:S01]  /*0fa0*/  IMAD.U32 R45, R10, 0x10000, RZ ;  /* 0x000100000a2d7824 */ /* 0x000fe200078e00ff */
[----:B------:R-:W-:Y:S01]  /*0fb0*/  LOP3.LUT R70, R24, 0xffff0000, RZ, 0xc0, !PT ;  /* 0xffff000018467812 */ /* 0x000fe200078ec0ff */
[----:B------:R-:W-:Y:S01]  /*0fc0*/  FFMA.FTZ R71, R2, R69, R71 ;  /* 0x0000004502477223 */ /* 0x000fe20000010047 */
[----:B------:R-:W-:Y:S01]  /*0fd0*/  SHF.L.U32 R24, R24, 0x10, RZ ;  /* 0x0000001018187819 */ /* 0x000fe200000006ff */
[----:B------:R-:W-:Y:S01]  /*0fe0*/  IMAD.U32 R46, R42, 0x10000, RZ ;  /* 0x000100002a2e7824 */ /* 0x000fe200078e00ff */
[----:B------:R-:W-:Y:S01]  /*0ff0*/  LOP3.LUT R13, R9, 0xffff0000, RZ, 0xc0, !PT ;  /* 0xffff0000090d7812 */ /* 0x000fe200078ec0ff */
[----:B------:R-:W-:Y:S01]  /*1000*/  FFMA.FTZ R68, R14, R47, R71 ;  /* 0x0000002f0e447223 */ /* 0x000fe20000010047 */
[C---:B------:R-:W-:Y:S01]  /*1010*/  SHF.L.U32 R71, R38.reuse, 0x10, RZ ;  /* 0x0000001026477819 */ /* 0x040fe200000006ff */
[C---:B------:R-:W-:Y:S01]  /*1020*/  IMAD.U32 R9, R41.reuse, 0x10000, RZ ;  /* 0x0001000029097824 */ /* 0x040fe200078e00ff */
[----:B------:R-:W-:Y:S01]  /*1030*/  LOP3.LUT R40, R41, 0xffff0000, RZ, 0xc0, !PT ;  /* 0xffff000029287812 */ /* 0x000fe200078ec0ff */
[----:B------:R-:W-:Y:S01]  /*1040*/  FFMA.FTZ R73, R3, R44, R68 ;  /* 0x0000002c03497223 */ /* 0x000fe20000010044 */
[----:B------:R-:W-:Y:S01]  /*1050*/  LOP3.LUT R68, R38, 0xffff0000, RZ, 0xc0, !PT ;  /* 0xffff000026447812 */ /* 0x000fe200078ec0ff */
[----:B------:R-:W-:Y:S01]  /*1060*/  IMAD.U32 R69, R43, 0x10000, RZ ;  /* 0x000100002b457824 */ /* 0x000fe200078e00ff */
[C---:B------:R-:W-:Y:S01]  /*1070*/  LOP3.LUT R38, R39.reuse, 0xffff0000, RZ, 0xc0, !PT ;  /* 0xffff000027267812 */ /* 0x040fe200078ec0ff */
[----:B------:R-:W-:Y:S01]  /*1080*/  FFMA.FTZ R73, R8, R15, R73 ;  /* 0x0000000f08497223 */ /* 0x000fe20000010049 */
[----:B------:R-:W-:Y:S01]  /*1090*/  IMAD.U32 R15, R39, 0x10000, RZ ;  /* 0x00010000270f7824 */ /* 0x000fe200078e00ff */
[C---:B------:R-:W-:Y:S01]  /*10a0*/  LOP3.LUT R39, R64.reuse, 0xffff0000, RZ, 0xc0, !PT ;  /* 0xffff000040277812 */ /* 0x040fe200078ec0ff */
[----:B------:R-:W-:-:S02]  /*10b0*/  IMAD.U32 R64, R64, 0x10000, RZ ;  /* 0x0001000040407824 */ /* 0x000fc400078e00ff */
[----:B------:R-:W-:Y:S01]  /*10c0*/  FFMA.FTZ R12, R12, R9, R73 ;  /* 0x000000090c0c7223 */ /* 0x000fe20000010049 */
[----:B------:R-:W-:Y:S01]  /*10d0*/  LOP3.LUT R41, R10, 0xffff0000, RZ, 0xc0, !PT ;  /* 0xffff00000a297812 */ /* 0x000fe200078ec0ff */
[----:B------:R-:W-:Y:S02]  /*10e0*/  IMAD.U32 R9, R62, 0x10000, RZ ;  /* 0x000100003e097824 */ /* 0x000fe400078e00ff */
[----:B------:R-:W-:Y:S01]  /*10f0*/  FMUL.FTZ R39, R39, R70 ;  /* 0x0000004627277220 */ /* 0x000fe20000410000 */
[----:B------:R-:W-:Y:S01]  /*1100*/  FFMA.FTZ R12, R13, R40, R12 ;  /* 0x000000280d0c7223 */ /* 0x000fe2000001000c */
[----:B------:R-:W-:Y:S01]  /*1110*/  SHF.L.U32 R13, R22, 0x10, RZ ;  /* 0x00000010160d7819 */ /* 0x000fe200000006ff */
[----:B------:R-:W-:Y:S02]  /*1120*/  IMAD.U32 R44, R36, 0x10000, RZ ;  /* 0x00010000242c7824 */ /* 0x000fe400078e00ff */
[----:B------:R-:W-:Y:S01]  /*1130*/  FFMA.FTZ R24, R64, R24, R39 ;  /* 0x0000001840187223 */ /* 0x000fe20000010027 */
[C---:B------:R-:W-:Y:S01]  /*1140*/  IMAD.U32 R39, R65.reuse, 0x10000, RZ ;  /* 0x0001000041277824 */ /* 0x040fe200078e00ff */
[----:B------:R-:W-:Y:S01]  /*1150*/  LOP3.LUT R65, R65, 0xffff0000, RZ, 0xc0, !PT ;  /* 0xffff000041417812 */ /* 0x000fe200078ec0ff */
[C---:B------:R-:W-:Y:S01]  /*1160*/  IMAD.U32 R64, R25.reuse, 0x10000, RZ ;  /* 0x0001000019407824 */ /* 0x040fe200078e00ff */
[----:B------:R-:W-:Y:S01]  /*1170*/  LOP3.LUT R25, R25, 0xffff0000, RZ, 0xc0, !PT ;  /* 0xffff000019197812 */ /* 0x000fe200078ec0ff */
[----:B------:R-:W-:Y:S01]  /*1180*/  FFMA.FTZ R12, R45, R46, R12 ;  /* 0x0000002e2d0c7223 */ /* 0x000fe2000001000c */
[----:B------:R-:W-:Y:S01]  /*1190*/  LOP3.LUT R2, R42, 0xffff0000, RZ, 0xc0, !PT ;  /* 0xffff00002a027812 */ /* 0x000fe200078ec0ff */
[----:B------:R-:W-:Y:S01]  /*11a0*/  FFMA.FTZ R24, R39, R64, R24 ;  /* 0x0000004027187223 */ /* 0x000fe20000010018 */
[C---:B------:R-:W-:Y:S01]  /*11b0*/  IMAD.U32 R39, R26.reuse, 0x10000, RZ ;  /* 0x000100001a277824 */ /* 0x040fe200078e00ff */
[----:B------:R-:W-:Y:S01]  /*11c0*/  LOP3.LUT R26, R26, 0xffff0000, RZ, 0xc0, !PT ;  /* 0xffff00001a1a7812 */ /* 0x000fe200078ec0ff */
[----:B------:R-:W-:-:S02]  /*11d0*/  IMAD.U32 R8, R6, 0x10000, RZ ;  /* 0x0001000006087824 */ /* 0x000fc400078e00ff */
[----:B------:R-:W-:Y:S01]  /*11e0*/  FFMA.FTZ R24, R65, R25, R24 ;  /* 0x0000001941187223 */ /* 0x000fe20000010018 */
[C---:B------:R-:W-:Y:S01]  /*11f0*/  SHF.L.U32 R25, R66.reuse, 0x10, RZ ;  /* 0x0000001042197819 */ /* 0x040fe200000006ff */
        /* <DEDUP_REMOVED lines=9> */
[----:B------:R-:W-:Y:S01]  /*1290*/  LOP3.LUT R63, R63, 0xffff0000, RZ, 0xc0, !PT ;  /* 0xffff00003f3f7812 */ /* 0x000fe200078ec0ff */
[----:B------:R-:W-:Y:S01]  /*12a0*/  FFMA.FTZ R24, R25, R26, R24 ;  /* 0x0000001a19187223 */ /* 0x000fe20000010018 */
[----:B------:R-:W-:Y:S01]  /*12b0*/  SHF.L.U32 R26, R27, 0x10, RZ ;  /* 0x000000101b1a7819 */ /* 0x000fe200000006ff */
[C---:B------:R-:W-:Y:S01]  /*12c0*/  IMAD.U32 R25, R67.reuse, 0x10000, RZ ;  /* 0x0001000043197824 */ /* 0x040fe200078e00ff */
[----:B------:R-:W-:Y:S01]  /*12d0*/  LOP3.LUT R67, R67, 0xffff0000, RZ, 0xc0, !PT ;  /* 0xffff000043437812 */ /* 0x000fe200078ec0ff */
[----:B------:R-:W-:Y:S01]  /*12e0*/  FFMA.FTZ R10, R11, R42, R10 ;  /* 0x0000002a0b0a7223 */ /* 0x000fe2000001000a */
[----:B------:R-:W-:Y:S01]  /*12f0*/  LOP3.LUT R27, R27, 0xffff0000, RZ, 0xc0, !PT ;  /* 0xffff00001b1b7812 */ /* 0x000fe200078ec0ff */
[----:B------:R-:W-:Y:S01]  /*1300*/  FFMA.FTZ R24, R25, R26, R24 ;  /* 0x0000001a19187223 */ /* 0x000fe20000010018 */
[----:B------:R-:W-:Y:S01]  /*1310*/  IMAD.U32 R25, R60, 0x10000, RZ ;  /* 0x000100003c197824 */ /* 0x000fe200078e00ff */
[----:B------:R-:W-:Y:S01]  /*1320*/  SHF.L.U32 R43, R4, 0x10, RZ ;  /* 0x00000010042b7819 */ /* 0x000fe200000006ff */
[----:B------:R-:W-:-:S02]  /*1330*/  IMAD.U32 R26, R20, 0x10000, RZ ;  /* 0x00010000141a7824 */ /* 0x000fc400078e00ff */
        /* <DEDUP_REMOVED lines=10> */
[----:B------:R-:W-:Y:S01]  /*13e0*/  FFMA.FTZ R43, R43, R44, R10 ;  /* 0x0000002c2b2b7223 */ /* 0x000fe2000001000a */
[----:B------:R-:W-:Y:S01]  /*13f0*/  LOP3.LUT R24, R62, 0xffff0000, RZ, 0xc0, !PT ;  /* 0xffff00003e187812 */ /* 0x000fe200078ec0ff */
[----:B------:R-:W-:Y:S01]  /*1400*/  FFMA.FTZ R20, R25, R26, R20 ;  /* 0x0000001a19147223 */ /* 0x000fe20000010014 */
[----:B------:R-:W-:Y:S01]  /*1410*/  LOP3.LUT R14, R4, 0xffff0000, RZ, 0xc0, !PT ;  /* 0xffff0000040e7812 */ /* 0x000fe200078ec0ff */
[----:B------:R-:W-:Y:S01]  /*1420*/  IMAD.U32 R4, R5, 0x10000, RZ ;  /* 0x0001000005047824 */ /* 0x000fe200078e00ff */
[----:B------:R-:W-:Y:S01]  /*1430*/  LOP3.LUT R47, R36, 0xffff0000, RZ, 0xc0, !PT ;  /* 0xffff0000242f7812 */ /* 0x000fe200078ec0ff */
[----:B------:R-:W-:Y:S01]  /*1440*/  FFMA.FTZ R20, R61, R21, R20 ;  /* 0x000000153d147223 */ /* 0x000fe20000010014 */
[----:B------:R-:W-:-:S02]  /*1450*/  LOP3.LUT R21, R22, 0xffff0000, RZ, 0xc0, !PT ;  /* 0xffff000016157812 */ /* 0x000fc400078ec0ff */
[----:B------:R-:W-:Y:S01]  /*1460*/  LOP3.LUT R22, R23, 0xffff0000, RZ, 0xc0, !PT ;  /* 0xffff000017167812 */ /* 0x000fe200078ec0ff */
[----:B------:R-:W-:Y:S01]  /*1470*/  FFMA.FTZ R9, R9, R13, R20 ;  /* 0x0000000d09097223 */ /* 0x000fe20000010014 */
[----:B------:R-:W-:Y:S01]  /*1480*/  LOP3.LUT R13, R52, 0xffff0000, RZ, 0xc0, !PT ;  /* 0xffff0000340d7812 */ /* 0x000fe200078ec0ff */
[----:B------:R-:W-:Y:S01]  /*1490*/  FFMA.FTZ R43, R14, R47, R43 ;  /* 0x0000002f0e2b7223 */ /* 0x000fe2000001002b */
[----:B------:R-:W-:Y:S01]  /*14a0*/  LOP3.LUT R10, R16, 0xffff0000, RZ, 0xc0, !PT ;  /* 0xffff0000100a7812 */ /* 0x000fe200078ec0ff */
[----:B------:R-:W-:Y:S01]  /*14b0*/  FFMA.FTZ R9, R24, R21, R9 ;  /* 0x0000001518097223 */ /* 0x000fe20000010009 */
[----:B------:R-:W-:Y:S02]  /*14c0*/  SHF.L.U32 R3, R37, 0x10, RZ ;  /* 0x0000001025037819 */ /* 0x000fe400000006ff */
[----:B------:R-:W-:Y:S01]  /*14d0*/  LOP3.LUT R5, R5, 0xffff0000, RZ, 0xc0, !PT ;  /* 0xffff000005057812 */ /* 0x000fe200078ec0ff */
[----:B------:R-:W-:Y:S01]  /*14e0*/  FFMA.FTZ R2, R2, R12, R9 ;  /* 0x0000000c02027223 */ /* 0x000fe20000010009 */
[----:B------:R-:W-:Y:S01]  /*14f0*/  SHF.L.U32 R9, R52, 0x10, RZ ;  /* 0x0000001034097819 */ /* 0x000fe200000006ff */
[----:B------:R-:W-:Y:S01]  /*1500*/  FFMA.FTZ R4, R4, R3, R43 ;  /* 0x0000000304047223 */ /* 0x000fe2000001002b */
[----:B------:R-:W-:Y:S01]  /*1510*/  LOP3.LUT R36, R37, 0xffff0000, RZ, 0xc0, !PT ;  /* 0xffff000025247812 */ /* 0x000fe200078ec0ff */
[----:B------:R-:W-:Y:S01]  /*1520*/  FFMA.FTZ R2, R63, R22, R2 ;  /* 0x000000163f027223 */ /* 0x000fe20000010002 */
[----:B------:R-:W-:Y:S01]  /*1530*/  LOP3.LUT R16, R17, 0xffff0000, RZ, 0xc0, !PT ;  /* 0xffff000011107812 */ /* 0x000fe200078ec0ff */
[----:B------:R-:W-:Y:S01]  /*1540*/  IMAD.U32 R3, R54, 0x10000, RZ ;  /* 0x0001000036037824 */ /* 0x000fe200078e00ff */
[----:B------:R-:W-:Y:S01]  /*1550*/  LOP3.LUT R37, R6, 0xffff0000, RZ, 0xc0, !PT ;  /* 0xffff000006257812 */ /* 0x000fe200078ec0ff */
[----:B------:R-:W-:Y:S01]  /*1560*/  FFMA.FTZ R2, R9, R11, R2 ;  /* 0x0000000b09027223 */ /* 0x000fe20000010002 */
[----:B------:R-:W-:Y:S01]  /*1570*/  SHF.L.U32 R11, R17, 0x10, RZ ;  /* 0x00000010110b7819 */ /* 0x000fe200000006ff */
[C---:B------:R-:W-:Y:S01]  /*1580*/  IMAD.U32 R9, R53.reuse, 0x10000, RZ ;  /* 0x0001000035097824 */ /* 0x040fe200078e00ff */
[----:B------:R-:W-:Y:S01]  /*1590*/  LOP3.LUT R53, R53, 0xffff0000, RZ, 0xc0, !PT ;  /* 0xffff000035357812 */ /* 0x000fe200078ec0ff */
[----:B------:R-:W-:Y:S01]  /*15a0*/  FFMA.FTZ R2, R13, R10, R2 ;  /* 0x0000000a0d027223 */ /* 0x000fe20000010002 */
[----:B------:R-:W-:Y:S01]  /*15b0*/  FFMA.FTZ R5, R5, R36, R4 ;  /* 0x0000002405057223 */ /* 0x000fe20000010004 */
[----:B------:R-:W-:Y:S01]  /*15c0*/  SHF.L.U32 R4, R18, 0x10, RZ ;  /* 0x0000001012047819 */ /* 0x000fe200000006ff */
[----:B------:R-:W-:-:S02]  /*15d0*/  IMAD.U32 R6, R7, 0x10000, RZ ;  /* 0x0001000007067824 */ /* 0x000fc400078e00ff */
[----:B------:R-:W-:Y:S01]  /*15e0*/  FFMA.FTZ R2, R9, R11, R2 ;  /* 0x0000000b09027223 */ /* 0x000fe20000010002 */
[----:B------:R-:W-:Y:S01]  /*15f0*/  FFMA.FTZ R8, R8, R71, R5 ;  /* 0x0000004708087223 */ /* 0x000fe20000010005 */
[----:B------:R-:W-:Y:S01]  /*1600*/  LOP3.LUT R10, R54, 0xffff0000, RZ, 0xc0, !PT ;  /* 0xffff0000360a7812 */ /* 0x000fe200078ec0ff */
[----:B------:R-:W-:Y:S02]  /*1610*/  IMAD.U32 R17, R55, 0x10000, RZ ;  /* 0x0001000037117824 */ /* 0x000fe400078e00ff */
[----:B------:R-:W-:Y:S01]  /*1620*/  FFMA.FTZ R2, R53, R16, R2 ;  /* 0x0000001035027223 */ /* 0x000fe20000010002 */
[----:B------:R-:W-:Y:S01]  /*1630*/  LOP3.LUT R11, R18, 0xffff0000, RZ, 0xc0, !PT ;  /* 0xffff0000120b7812 */ /* 0x000fe200078ec0ff */
[----:B------:R-:W-:Y:S01]  /*1640*/  FFMA.FTZ R37, R37, R68, R8 ;  /* 0x0000004425257223 */ /* 0x000fe20000010008 */
[----:B------:R-:W-:Y:S01]  /*1650*/  LOP3.LUT R7, R7, 0xffff0000, RZ, 0xc0, !PT ;  /* 0xffff000007077812 */ /* 0x000fe200078ec0ff */
[----:B------:R-:W-:Y:S01]  /*1660*/  FFMA.FTZ R9, R3, R4, R2 ;  /* 0x0000000403097223 */ /* 0x000fe20000010002 */
[----:B------:R-:W-:-:S02]  /*1670*/  IMAD.U32 R18, R19, 0x10000, RZ ;  /* 0x0001000013127824 */ /* 0x000fc400078e00ff */
[----:B------:R-:W-:Y:S01]  /*1680*/  FFMA.FTZ R14, R6, R15, R37 ;  /* 0x0000000f060e7223 */ /* 0x000fe20000010025 */
[----:B------:R-:W-:Y:S01]  /*1690*/  LOP3.LUT R55, R55, 0xffff0000, RZ, 0xc0, !PT ;  /* 0xffff000037377812 */ /* 0x000fe200078ec0ff */
[----:B------:R-:W-:Y:S01]  /*16a0*/  FFMA.FTZ R16, R10, R11, R9 ;  /* 0x0000000b0a107223 */ /* 0x000fe20000010009 */
[----:B------:R-:W-:Y:S01]  /*16b0*/  LOP3.LUT R19, R19, 0xffff0000, RZ, 0xc0, !PT ;  /* 0xffff000013137812 */ /* 0x000fe200078ec0ff */
[----:B------:R-:W-:Y:S01]  /*16c0*/  IMAD.U32 R2, R28, 0x10000, RZ ;  /* 0x000100001c027824 */ /* 0x000fe200078e00ff */
[----:B------:R-:W-:Y:S01]  /*16d0*/  SHF.L.U32 R9, R48, 0x10, RZ ;  /* 0x0000001030097819 */ /* 0x000fe200000006ff */
[----:B------:R-:W-:Y:S01]  /*16e0*/  FFMA.FTZ R16, R17, R18, R16 ;  /* 0x0000001211107223 */ /* 0x000fe20000010010 */
[----:B------:R-:W-:Y:S01]  /*16f0*/  FFMA.FTZ R7, R7, R38, R14 ;  /* 0x0000002607077223 */ /* 0x000fe2000001000e */
[----:B------:R-:W-:Y:S01]  /*1700*/  LOP3.LUT R28, R28, 0xffff0000, RZ, 0xc0, !PT ;  /* 0xffff00001c1c7812 */ /* 0x000fe200078ec0ff */
[----:B------:R-:W-:Y:S01]  /*1710*/  IMAD.U32 R17, R56, 0x10000, RZ ;  /* 0x0001000038117824 */ /* 0x000fe200078e00ff */
[----:B------:R-:W-:Y:S01]  /*1720*/  LOP3.LUT R11, R48, 0xffff0000, RZ, 0xc0, !PT ;  /* 0xffff0000300b7812 */ /* 0x000fe200078ec0ff */
[----:B------:R-:W-:-:S02]  /*1730*/  IMAD.U32 R14, R32, 0x10000, RZ ;  /* 0x00010000200e7824 */ /* 0x000fc400078e00ff */
[----:B------:R-:W-:Y:S01]  /*1740*/  FFMA.FTZ R16, R55, R19, R16 ;  /* 0x0000001337107223 */ /* 0x000fe20000010010 */
[----:B------:R-:W-:Y:S01]  /*1750*/  FFMA.FTZ R7, R2, R9, R7 ;  /* 0x0000000902077223 */ /* 0x000fe20000010007 */
[----:B------:R-:W-:Y:S01]  /*1760*/  LOP3.LUT R9, R56, 0xffff0000, RZ, 0xc0, !PT ;  /* 0xffff000038097812 */ /* 0x000fe200078ec0ff */
[----:B------:R-:W-:Y:S01]  /*1770*/  IMAD.U32 R6, R49, 0x10000, RZ ;  /* 0x0001000031067824 */ /* 0x000fe200078e00ff */
[----:B------:R-:W-:Y:S01]  /*1780*/  LOP3.LUT R32, R32, 0xffff0000, RZ, 0xc0, !PT ;  /* 0xffff000020207812 */ /* 0x000fe200078ec0ff */
[----:B------:R-:W-:Y:S01]  /*1790*/  FFMA.FTZ R14, R17, R14, R16 ;  /* 0x0000000e110e7223 */ /* 0x000fe20000010010 */
[----:B------:R-:W-:Y:S01]  /*17a0*/  SHF.L.U32 R3, R29, 0x10, RZ ;  /* 0x000000101d037819 */ /* 0x000fe200000006ff */
        /* <DEDUP_REMOVED lines=10> */
[----:B------:R-:W-:-:S02]  /*1850*/  IMAD.U32 R4, R30, 0x10000, RZ ;  /* 0x000100001e047824 */ /* 0x000fc400078e00ff */
[----:B------:R-:W-:Y:S01]  /*1860*/  FFMA.FTZ R29, R29, R8, R6 ;  /* 0x000000081d1d7223 */ /* 0x000fe20000010006 */
[----:B------:R-:W-:Y:S01]  /*1870*/  IMAD.U32 R13, R50, 0x10000, RZ ;  /* 0x00010000320d7824 */ /* 0x000fe200078e00ff */
        /* <DEDUP_REMOVED lines=21> */
[----:B------:R-:W-:Y:S01]  /*19d0*/  FFMA.FTZ R10, R31, R12, R10 ;  /* 0x0000000c1f0a7223 */ /* 0x000fe2000001000a */
[----:B------:R-:W0:Y:S01]  /*19e0*/  S2R R7, SR_TID.X ;  /* 0x0000000000077919 */ /* 0x000e220000002100 */
[----:B------:R-:W-:-:S02]  /*19f0*/  SHF.R.S32.HI R8, RZ, 0x1f, R0 ;  /* 0x0000001fff087819 */ /* 0x000fc40000011400 */
[----:B------:R-:W-:Y:S01]  /*1a00*/  FFMA.FTZ R35, R59, R35, R2 ;  /* 0x000000233b237223 */ /* 0x000fe20000010002 */
[----:B------:R-:W1:Y:S04]  /*1a10*/  SHFL.BFLY PT, R3, R10, 0x4, 0x1f ;  /* 0x0c801f000a037f89 */ /* 0x000e6800000e0000 */
[----:B------:R-:W2:Y:S01]  /*1a20*/  SHFL.BFLY PT, R2, R35, 0x4, 0x1f ;  /* 0x0c801f0023027f89 */ /* 0x000ea200000e0000 */
[----:B-1----:R-:W-:Y:S01]  /*1a30*/  FADD.FTZ R3, R10, R3 ;  /* 0x000000030a037221 */ /* 0x002fe20000010000 */
[----:B--2---:R-:W-:Y:S01]  /*1a40*/  FADD.FTZ R4, R35, R2 ;  /* 0x0000000223047221 */ /* 0x004fe20000010000 */
[----:B0-----:R-:W-:-:S03]  /*1a50*/  LOP3.LUT P0, RZ, R7, 0x7, RZ, 0xc0, !PT ;  /* 0x0000000707ff7812 */ /* 0x001fc6000780c0ff */
[----:B------:R-:W0:Y:S01]  /*1a60*/  SHFL.BFLY PT, R2, R3, 0x2, 0x1f ;  /* 0x0c401f0003027f89 */ /* 0x000e2200000e0000 */
[----:B------:R-:W-:-:S03]  /*1a70*/  LEA.HI R7, P1, R7, R0, RZ, 0x1d ;  /* 0x0000000007077211 */ /* 0x000fc6000783e8ff */
[----:B------:R-:W1:Y:S01]  /*1a80*/  SHFL.BFLY PT, R5, R4, 0x2, 0x1f ;  /* 0x0c401f0004057f89 */ /* 0x000e6200000e0000 */
[----:B------:R-:W-:Y:S01]  /*1a90*/  IADD3.X R8, RZ, R8, RZ, P1, !PT ;  /* 0x00000008ff087210 */ /* 0x000fe20000ffe4ff */
[----:B0-----:R-:W-:Y:S01]  /*1aa0*/  FADD.FTZ R9, R3, R2 ;  /* 0x0000000203097221 */ /* 0x001fe20000010000 */
[C---:B------:R-:W-:Y:S01]  /*1ab0*/  LEA R2, P1, R7.reuse, UR4, 0x2 ;  /* 0x0000000407027c11 */ /* 0x040fe2000f8210ff */
[----:B------:R-:W-:Y:S01]  /*1ac0*/  ULDC UR4, c[0x0][0x384] ;  /* 0x0000e10000047ab9 */ /* 0x000fe20000000800 */
[----:B-1----:R-:W-:Y:S02]  /*1ad0*/  FADD.FTZ R5, R4, R5 ;  /* 0x0000000504057221 */ /* 0x002fe40000010000 */
[----:B------:R-:W0:Y:S01]  /*1ae0*/  SHFL.BFLY PT, R12, R9, 0x1, 0x1f ;  /* 0x0c201f00090c7f89 */ /* 0x000e2200000e0000 */
[----:B------:R-:W-:-:S03]  /*1af0*/  LEA.HI.X R3, R7, UR5, R8, 0x2, P1 ;  /* 0x0000000507037c11 */ /* 0x000fc600088f1408 */
[----:B------:R-:W1:Y:S01]  /*1b00*/  SHFL.BFLY PT, R6, R5, 0x1, 0x1f ;  /* 0x0c201f0005067f89 */ /* 0x000e6200000e0000 */
[----:B0-----:R-:W-:Y:S01]  /*1b10*/  @!P0 FADD.FTZ R0, R9, R12 ;  /* 0x0000000c09008221 */ /* 0x001fe20000010000 */
[----:B-1----:R-:W-:-:S03]  /*1b20*/  FADD.FTZ R6, R5, R6 ;  /* 0x0000000605067221 */ /* 0x002fc60000010000 */
[----:B------:R-:W-:Y:S01]  /*1b30*/  @!P0 FMUL.FTZ R5, R0, UR4 ;  /* 0x0000000400058c20 */ /* 0x000fe20008410000 */
[----:B------:R-:W-:-:S04]  /*1b40*/  FMUL.FTZ R7, R6, UR4 ;  /* 0x0000000406077c20 */ /* 0x000fc80008410000 */
[----:B------:R0:W-:Y:S01]  /*1b50*/  @!P0 STG.E desc[UR6][R2.64], R5 ;  /* 0x0000000502008986 */ /* 0x0001e2000c101906 */
[----:B------:R-:W-:Y:S05]  /*1b60*/  @P0 EXIT ;  /* 0x000000000000094d */ /* 0x000fea0003800000 */
[----:B------:R-:W-:Y:S01]  /*1b70*/  STG.E desc[UR6][R2.64+0x80], R7 ;  /* 0x0000800702007986 */ /* 0x000fe2000c101906 */
[----:B------:R-:W-:Y:S05]  /*1b80*/  EXIT ;  /* 0x000000000000794d */ /* 0x000fea0003800000 */
.L_x_388:
        /* <DEDUP_REMOVED lines=15> */
.L_x_2032:


//--------------------- .text._ZN5flash25flash_bwd_dot_do_o_kernelILb1E23Flash_bwd_kernel_traitsILi256ELi64ELi32ELi8ELi4ELi1ELi2ELb1ELb1EN7cutlass10bfloat16_tE19Flash_kernel_traitsILi256ELi64ELi32ELi8ES3_EEEEvNS_16Flash_bwd_paramsE --------------------------
	.section	.text._ZN5flash25flash_bwd_dot_do_o_kernelILb1E23Flash_bwd_kernel_traitsILi256ELi64ELi32ELi8ELi4ELi1ELi2ELb1ELb1EN7cutlass10bfloat16_tE19Flash_kernel_traitsILi256ELi64ELi32ELi8ES3_EEEEvNS_16Flash_bwd_paramsE,"ax",@progbits
	.align	128
        .global         _ZN5flash25flash_bwd_dot_do_o_kernelILb1E23Flash_bwd_kernel_traitsILi256ELi64ELi32ELi8ELi4ELi1ELi2ELb1ELb1EN7cutlass10bfloat16_tE19Flash_kernel_traitsILi256ELi64ELi32ELi8ES3_EEEEvNS_16Flash_bwd_paramsE
        .type           _ZN5flash25flash_bwd_dot_do_o_kernelILb1E23Flash_bwd_kernel_traitsILi256ELi64ELi32ELi8ELi4ELi1ELi2ELb1ELb1EN7cutlass10bfloat16_tE19Flash_kernel_traitsILi256ELi64ELi32ELi8ES3_EEEEvNS_16Flash_bwd_paramsE,@function
        .size           _ZN5flash25flash_bwd_dot_do_o_kernelILb1E23Flash_bwd_kernel_traitsILi256ELi64ELi32ELi8ELi4ELi1ELi2ELb1ELb1EN7cutlass10bfloat16_tE19Flash_kernel_traitsILi256ELi64ELi32ELi8ES3_EEEEvNS_16Flash_bwd_paramsE,(.L_x_2033 - _ZN5flash25flash_bwd_dot_do_o_kernelILb1E23Flash_bwd_kernel_traitsILi256ELi64ELi32ELi8ELi4ELi1ELi2ELb1ELb1EN7cutlass10bfloat16_tE19Flash_kernel_traitsILi256ELi64ELi32ELi8ES3_EEEEvNS_16Flash_bwd_paramsE)
        .other          _ZN5flash25flash_bwd_dot_do_o_kernelILb1E23Flash_bwd_kernel_traitsILi256ELi64ELi32ELi8ELi4ELi1ELi2ELb1ELb1EN7cutlass10bfloat16_tE19Flash_kernel_traitsILi256ELi64ELi32ELi8ES3_EEEEvNS_16Flash_bwd_paramsE,@"STO_CUDA_ENTRY STV_DEFAULT"
_ZN5flash25flash_bwd_dot_do_o_kernelILb1E23Flash_bwd_kernel_traitsILi256ELi64ELi32ELi8ELi4ELi1ELi2ELb1ELb1EN7cutlass10bfloat16_tE19Flash_kernel_traitsILi256ELi64ELi32ELi8ES3_EEEEvNS_16Flash_bwd_paramsE:
.text._ZN5flash25flash_bwd_dot_do_o_kernelILb1E23Flash_bwd_kernel_traitsILi256ELi64ELi32ELi8ELi4ELi1ELi2ELb1ELb1EN7cutlass10bfloat16_tE19Flash_kernel_traitsILi256ELi64ELi32ELi8ES3_EEEEvNS_16Flash_bwd_paramsE:
        /* <DEDUP_REMOVED lines=14> */
[----:B------:R-:W0:Y:S02]  /*00e0*/  S2R R69, SR_CTAID.X ;  /* 0x0000000000457919 */ /* 0x000e240000002500 */
[----:B0-----:R-:W-:Y:S01]  /*00f0*/  IMAD.SHL.U32 R69, R69, 0x40, RZ ;  /* 0x0000004045457824 */ /* 0x001fe200078e00ff */
[----:B--2---:R-:W-:-:S06]  /*0100*/  @P0 IADD3 R2, R6, -R17, RZ ;  /* 0x8000001106020210 */ /* 0x004fcc0007ffe0ff */
[----:B------:R-:W0:Y:S02]  /*0110*/  @!P0 LDC R2, c[0x0][0x2c4] ;  /* 0x0000b100ff028b82 */ /* 0x000e240000000800 */
[----:B0-----:R-:W-:-:S13]  /*0120*/  ISETP.GT.AND P1, PT, R2, R69, PT ;  /* 0x000000450200720c */ /* 0x001fda0003f24270 */
[----:B------:R-:W-:Y:S05]  /*0130*/  @!P1 EXIT ;  /* 0x000000000000994d */ /* 0x000fea0003800000 */
[----:B------:R-:W-:Y:S01]  /*0140*/  ISETP.NE.AND P1, PT, R17, -0x1, PT ;  /* 0xffffffff1100780c */ /* 0x000fe20003f25270 */
[----:B------:R-:W0:Y:S01]  /*0150*/  LDC R16, c[0x0][0x2d4] ;  /* 0x0000b500ff107b82 */ /* 0x000e220000000800 */
[----:B------:R-:W-:Y:S01]  /*0160*/  IMAD.WIDE R4, R15, 0x80, RZ ;  /* 0x000000800f047825 */ /* 0x000fe200078e02ff */
[----:B------:R-:W1:Y:S01]  /*0170*/  S2R R68, SR_TID.X ;  /* 0x0000000000447919 */ /* 0x000e620000002100 */
[----:B------:R-:W-:Y:S01]  /*0180*/  HFMA2.MMA R27, -RZ, RZ, 0, 0 ;  /* 0x00000000ff1b7435 */ /* 0x000fe200000001ff */
[----:B------:R-:W2:Y:S01]  /*0190*/  S2R R36, SR_CTAID.Z ;  /* 0x0000000000247919 */ /* 0x000ea20000002700 */
[----:B------:R-:W-:-:S03]  /*01a0*/  SEL R0, R4, RZ, P0 ;  /* 0x000000ff04007207 */ /* 0x000fc60000000000 */
[----:B------:R-:W3:Y:S01]  /*01b0*/  LDC R31, c[0x0][0x270] ;  /* 0x00009c00ff1f7b82 */ /* 0x000ee20000000800 */
[----:B------:R-:W-:Y:S02]  /*01c0*/  SEL R21, R5, RZ, P0 ;  /* 0x000000ff05157207 */ /* 0x000fe40000000000 */
[----:B------:R-:W-:Y:S01]  /*01d0*/  IADD3 R19, P0, R69, R0, RZ ;  /* 0x0000000045137210 */ /* 0x000fe20007f1e0ff */
[----:B------:R-:W-:Y:S01]  /*01e0*/  @P1 IMAD.MOV.U32 R25, RZ, RZ, R17 ;  /* 0x000000ffff191224 */ /* 0x000fe200078e0011 */
[----:B------:R-:W-:-:S03]  /*01f0*/  @!P1 SHF.R.S32.HI R3, RZ, 0x1f, R15 ;  /* 0x0000001fff039819 */ /* 0x000fc6000001140f */
[----:B------:R-:W4:Y:S08]  /*0200*/  @P1 LDC.64 R10, c[0x0][0x420] ;  /* 0x00010800ff0a1b82 */ /* 0x000f300000000a00 */
[----:B------:R-:W5:Y:S01]  /*0210*/  @!P1 LDC.64 R12, c[0x0][0x418] ;  /* 0x00010600ff0c9b82 */ /* 0x000f620000000a00 */
[----:B0-----:R-:W-:-:S07]  /*0220*/  IMAD.WIDE R4, R15, R16, RZ ;  /* 0x000000100f047225 */ /* 0x001fce00078e02ff */
[----:B------:R-:W0:Y:S01]  /*0230*/  @P1 LDC.64 R22, c[0x0][0x298] ;  /* 0x0000a600ff161b82 */ /* 0x000e220000000a00 */
[----:B---3--:R-:W-:-:S07]  /*0240*/  IMAD R5, R5, R31, RZ ;  /* 0x0000001f05057224 */ /* 0x008fce00078e02ff */
[----:B------:R-:W3:Y:S01]  /*0250*/  LDC R33, c[0x0][0x2dc] ;  /* 0x0000b700ff217b82 */ /* 0x000ee20000000800 */
[----:B----4-:R-:W-:-:S04]  /*0260*/  @P1 IMAD.WIDE.U32 R6, R17, R10, RZ ;  /* 0x0000000a11061225 */ /* 0x010fc800078e00ff */
[----:B------:R-:W-:Y:S02]  /*0270*/  @P1 IMAD.MOV.U32 R29, RZ, RZ, R6 ;  /* 0x000000ffff1d1224 */ /* 0x000fe400078e0006 */
[-C--:B-----5:R-:W-:Y:S02]  /*0280*/  @!P1 IMAD R8, R3, R12.reuse, RZ ;  /* 0x0000000c03089224 */ /* 0x0a0fe400078e02ff */
[----:B------:R-:W-:Y:S01]  /*0290*/  @P1 IMAD R3, R17, R11, R7 ;  /* 0x0000000b11031224 */ /* 0x000fe200078e0207 */
[----:B------:R-:W-:Y:S01]  /*02a0*/  SHF.R.S32.HI R11, RZ, 0x1f, R31 ;  /* 0x0000001fff0b7819 */ /* 0x000fe2000001141f */
[C---:B------:R-:W-:Y:S02]  /*02b0*/  @!P1 IMAD R13, R15.reuse, R13, R8 ;  /* 0x0000000d0f0d9224 */ /* 0x040fe400078e0208 */
[----:B------:R-:W-:Y:S01]  /*02c0*/  @!P1 IMAD.WIDE.U32 R8, R15, R12, RZ ;  /* 0x0000000c0f089225 */ /* 0x000fe200078e00ff */
[----:B------:R-:W-:-:S03]  /*02d0*/  SHF.R.S32.HI R12, RZ, 0x1f, R69 ;  /* 0x0000001fff0c7819 */ /* 0x000fc60000011445 */
[C---:B------:R-:W-:Y:S01]  /*02e0*/  IMAD R5, R4.reuse, R11, R5 ;  /* 0x0000000b04057224 */ /* 0x040fe200078e0205 */
[----:B------:R-:W-:Y:S01]  /*02f0*/  @!P1 IADD3 R3, R9, R13, RZ ;  /* 0x0000000d09039210 */ /* 0x000fe20007ffe0ff */
[----:B------:R-:W-:-:S04]  /*0300*/  IMAD.WIDE.U32 R10, R4, R31, RZ ;  /* 0x0000001f040a7225 */ /* 0x000fc800078e00ff */
[----:B0-----:R-:W-:Y:S01]  /*0310*/  @P1 IMAD.WIDE.U32 R6, R17, R22, RZ ;  /* 0x0000001611061225 */ /* 0x001fe200078e00ff */
[----:B---3--:R-:W-:-:S03]  /*0320*/  SHF.R.S32.HI R13, RZ, 0x1f, R33 ;  /* 0x0000001fff0d7819 */ /* 0x008fc60000011421 */
[----:B------:R-:W-:Y:S02]  /*0330*/  IMAD.IADD R0, R11, 0x1, R5 ;  /* 0x000000010b007824 */ /* 0x000fe400078e0205 */
[----:B------:R-:W-:Y:S02]  /*0340*/  @P1 IMAD R23, R17, R23, R7 ;  /* 0x0000001711171224 */ /* 0x000fe400078e0207 */
[----:B------:R-:W-:Y:S02]  /*0350*/  @P1 IMAD.MOV.U32 R41, RZ, RZ, R6 ;  /* 0x000000ffff291224 */ /* 0x000fe400078e0006 */
[----:B------:R-:W-:-:S04]  /*0360*/  IMAD.WIDE R4, R31, R33, RZ ;  /* 0x000000211f047225 */ /* 0x000fc800078e02ff */
[----:B------:R-:W-:Y:S01]  /*0370*/  IMAD R14, R0, R33, RZ ;  /* 0x00000021000e7224 */ /* 0x000fe200078e02ff */
[----:B-12---:R-:W-:Y:S06]  /*0380*/  @P1 BRA `(.L_x_389) ;  /* 0x0000000000201947 */ /* 0x006fec0003800000 */
[----:B------:R-:W0:Y:S01]  /*0390*/  LDC.64 R22, c[0x0][0x290] ;  /* 0x0000a400ff167b82 */ /* 0x000e220000000a00 */
[----:B------:R-:W-:Y:S01]  /*03a0*/  SHF.R.S32.HI R7, RZ, 0x1f, R15 ;  /* 0x0000001fff077819 */ /* 0x000fe2000001140f */
[----:B------:R-:W-:-:S04]  /*03b0*/  IMAD.MOV.U32 R25, RZ, RZ, -0x1 ;  /* 0xffffffffff197424 */ /* 0x000fc800078e00ff */
[-C--:B0-----:R-:W-:Y:S02]  /*03c0*/  IMAD R0, R7, R22.reuse, RZ ;  /* 0x0000001607007224 */ /* 0x081fe400078e02ff */
[----:B------:R-:W-:-:S04]  /*03d0*/  IMAD.WIDE.U32 R6, R15, R22, RZ ;  /* 0x000000160f067225 */ /* 0x000fc800078e00ff */
[----:B------:R-:W-:Y:S01]  /*03e0*/  IMAD R23, R15, R23, R0 ;  /* 0x000000170f177224 */ /* 0x000fe200078e0200 */
[----:B------:R-:W-:-:S03]  /*03f0*/  MOV R41, R6 ;  /* 0x0000000600297202 */ /* 0x000fc60000000f00 */
[----:B------:R-:W-:-:S07]  /*0400*/  IMAD.IADD R23, R7, 0x1, R23 ;  /* 0x0000000107177824 */ /* 0x000fce00078e0217 */
.L_x_389:
[----:B------:R-:W-:Y:S01]  /*0410*/  ULDC.U8 UR6, c[0x0][0x3d8] ;  /* 0x0000f60000067ab9 */ /* 0x000fe20000000000 */
[----:B------:R-:W-:Y:S01]  /*0420*/  IADD3.X R7, R12, R21, RZ, P0, !PT ;  /* 0x000000150c077210 */ /* 0x000fe200007fe4ff */
[----:B------:R-:W-:Y:S01]  /*0430*/  IMAD R0, R5, R25, RZ ;  /* 0x0000001905007224 */ /* 0x000fe200078e02ff */
[----:B------:R-:W-:Y:S01]  /*0440*/  ISETP.NE.AND P0, PT, RZ, UR6, PT ;  /* 0x00000006ff007c0c */ /* 0x000fe2000bf05270 */
[----:B------:R-:W-:Y:S01]  /*0450*/  IMAD R9, R13, R10, R14 ;  /* 0x0000000a0d097224 */ /* 0x000fe200078e020e */
[----:B------:R-:W-:Y:S01]  /*0460*/  SHF.R.S32.HI R37, RZ, 0x1f, R36 ;  /* 0x0000001fff257819 */ /* 0x000fe20000011424 */
[----:B------:R-:W-:Y:S02]  /*0470*/  IMAD R27, R4, R27, R0 ;  /* 0x0000001b041b7224 */ /* 0x000fe400078e0200 */
[----:B------:R-:W-:-:S04]  /*0480*/  IMAD.WIDE.U32 R10, R10, R33, RZ ;  /* 0x000000210a0a7225 */ /* 0x000fc800078e00ff */
[----:B------:R-:W-:Y:S02]  /*0490*/  IMAD R0, R7, R4, RZ ;  /* 0x0000000407007224 */ /* 0x000fe400078e02ff */
[----:B------:R-:W-:Y:S02]  /*04a0*/  @!P1 IMAD.MOV.U32 R29, RZ, RZ, R8 ;  /* 0x000000ffff1d9224 */ /* 0x000fe400078e0008 */
[----:B------:R-:W-:-:S04]  /*04b0*/  IMAD.WIDE.U32 R6, R4, R25, RZ ;  /* 0x0000001904067225 */ /* 0x000fc800078e00ff */
[----:B------:R-:W-:Y:S01]  /*04c0*/  IMAD.IADD R14, R11, 0x1, R9 ;  /* 0x000000010b0e7824 */ /* 0x000fe200078e0209 */
[----:B------:R-:W-:Y:S01]  /*04d0*/  SEL R10, R10, R6, !P1 ;  /* 0x000000060a0a7207 */ /* 0x000fe20004800000 */
[----:B------:R-:W-:Y:S02]  /*04e0*/  IMAD R13, R36, R33, RZ ;  /* 0x00000021240d7224 */ /* 0x000fe400078e02ff */
[----:B------:R-:W-:-:S03]  /*04f0*/  IMAD.WIDE.U32 R8, R19, R4, RZ ;  /* 0x0000000413087225 */ /* 0x000fc600078e00ff */
[----:B------:R-:W-:Y:S01]  /*0500*/  SHF.R.S32.HI R6, RZ, 0x1f, R13 ;  /* 0x0000001fff067819 */ /* 0x000fe2000001140d */
[----:B------:R-:W-:Y:S02]  /*0510*/  IMAD R11, R5, R19, R0 ;  /* 0x00000013050b7224 */ /* 0x000fe400078e0200 */
[----:B------:R-:W-:-:S03]  /*0520*/  @P1 IMAD.IADD R14, R7, 0x1, R27 ;  /* 0x00000001070e1824 */ /* 0x000fc600078e021b */
[----:B------:R-:W-:Y:S01]  /*0530*/  IADD3 R11, R9, R11, RZ ;  /* 0x0000000b090b7210 */ /* 0x000fe20007ffe0ff */
[----:B------:R-:W-:Y:S06]  /*0540*/  @!P0 BRA `(.L_x_390) ;  /* 0x00000000001c8947 */ /* 0x000fec0003800000 */
[----:B------:R-:W0:Y:S01]  /*0550*/  LDC R5, c[0x0][0x2c0] ;  /* 0x0000b000ff057b82 */ /* 0x000e220000000800 */
[----:B------:R-:W-:-:S04]  /*0560*/  @!P1 IMAD R17, R15, R16, RZ ;  /* 0x000000100f119224 */ /* 0x000fc800078e02ff */
[----:B------:R-:W-:-:S03]  /*0570*/  IMAD R38, R15, 0x80, R17 ;  /* 0x000000800f267824 */ /* 0x000fc600078e0211 */
[----:B------:R-:W0:Y:S02]  /*0580*/  LDC R0, c[0x0][0x2e4] ;  /* 0x0000b900ff007b82 */ /* 0x000e240000000800 */
[----:B0-----:R-:W-:-:S04]  /*0590*/  IMAD R5, R5, 0x80, R0 ;  /* 0x0000008005057824 */ /* 0x001fc800078e0200 */
[----:B------:R-:W-:Y:S01]  /*05a0*/  IMAD R38, R5, R36, R38 ;  /* 0x0000002405267224 */ /* 0x000fe200078e0226 */
[----:B------:R-:W-:Y:S06]  /*05b0*/  BRA `(.L_x_391) ;  /* 0x0000000000087947 */ /* 0x000fec0003800000 */
.L_x_390:
[----:B------:R-:W-:-:S04]  /*05c0*/  IMAD R38, R15, R31, R36 ;  /* 0x0000001f0f267224 */ /* 0x000fc800078e0224 */
[----:B------:R-:W-:-:S07]  /*05d0*/  IMAD R38, R38, R16, RZ ;  /* 0x0000001026267224 */ /* 0x000fce00078e02ff */
.L_x_391:
[----:B------:R-:W-:Y:S01]  /*05e0*/  SHF.R.S32.HI R5, RZ, 0x1f, R68 ;  /* 0x0000001fff057819 */ /* 0x000fe20000011444 */
[----:B------:R-:W-:Y:S01]  /*05f0*/  ULDC.64 UR10, c[0x0][0x420] ;  /* 0x00010800000a7ab9 */ /* 0x000fe20000000a00 */
[----:B------:R-:W-:Y:S01]  /*0600*/  IADD3 R8, P0, P1, R8, R10, R13 ;  /* 0x0000000a08087210 */ /* 0x000fe2000791e00d */
[----:B------:R-:W-:Y:S01]  /*0610*/  IMAD.IADD R13, R2, 0x1, -R69 ;  /* 0x00000001020d7824 */ /* 0x000fe200078e0a45 */
[CC--:B------:R-:W-:Y:S01]  /*0620*/  LEA.HI R0, R5.reuse, R68.reuse, RZ, 0x4 ;  /* 0x0000004405007211 */ /* 0x0c0fe200078f20ff */
[----:B------:R-:W-:Y:S01]  /*0630*/  IMAD R10, R12, UR10, RZ ;  /* 0x0000000a0c0a7c24 */ /* 0x000fe2000f8e02ff */
[-C--:B------:R-:W-:Y:S01]  /*0640*/  LEA.HI R72, R5, R68.reuse, RZ, 0x3 ;  /* 0x0000004405487211 */ /* 0x080fe200078f18ff */
[----:B------:R-:W-:Y:S01]  /*0650*/  ULDC.64 UR12, c[0x0][0x298] ;  /* 0x0000a600000c7ab9 */ /* 0x000fe20000000a00 */
[----:B------:R-:W-:Y:S01]  /*0660*/  LOP3.LUT R7, R0, 0x3ffffff0, RZ, 0xc0, !PT ;  /* 0x3ffffff000077812 */ /* 0x000fe200078ec0ff */
[----:B------:R-:W-:Y:S01]  /*0670*/  IMAD R10, R69, UR11, R10 ;  /* 0x0000000b450a7c24 */ /* 0x000fe2000f8e020a */
[----:B------:R-:W-:Y:S01]  /*0680*/  LOP3.LUT R5, R72, 0x1ffffff8, RZ, 0xc0, !PT ;  /* 0x1ffffff848057812 */ /* 0x000fe200078ec0ff */
[----:B------:R-:W-:Y:S01]  /*0690*/  ULDC.64 UR8, c[0x0][0x428] ;  /* 0x00010a0000087ab9 */ /* 0x000fe20000000a00 */
[----:B------:R-:W-:Y:S01]  /*06a0*/  SHF.R.S32.HI R4, RZ, 0x4, R0 ;  /* 0x00000004ff047819 */ /* 0x000fe20000011400 */
[----:B------:R-:W-:Y:S01]  /*06b0*/  IMAD.IADD R7, R68, 0x1, -R7 ;  /* 0x0000000144077824 */ /* 0x000fe200078e0a07 */
[----:B------:R-:W-:Y:S01]  /*06c0*/  IADD3 R5, -R5, R68, RZ ;  /* 0x0000004405057210 */ /* 0x000fe20007ffe1ff */
[----:B------:R-:W-:Y:S01]  /*06d0*/  IMAD R0, R31, R33, RZ ;  /* 0x000000211f007224 */ /* 0x000fe200078e02ff */
[----:B------:R-:W-:Y:S01]  /*06e0*/  IADD3.X R6, R11, R14, R6, P0, P1 ;  /* 0x0000000e0b067210 */ /* 0x000fe200007e2406 */
[----:B------:R-:W-:Y:S01]  /*06f0*/  IMAD R12, R12, UR12, RZ ;  /* 0x0000000c0c0c7c24 */ /* 0x000fe2000f8e02ff */
[----:B------:R-:W-:Y:S01]  /*0700*/  SHF.L.U32 R7, R7, 0x2, RZ ;  /* 0x0000000207077819 */ /* 0x000fe200000006ff */
[----:B------:R-:W-:Y:S01]  /*0710*/  IMAD.SHL.U32 R70, R5, 0x8, RZ ;  /* 0x0000000805467824 */ /* 0x000fe200078e00ff */
[----:B------:R-:W-:Y:S01]  /*0720*/  SHF.R.S32.HI R72, RZ, 0x3, R72 ;  /* 0x00000003ff487819 */ /* 0x000fe20000011448 */
[----:B------:R-:W-:Y:S01]  /*0730*/  ULDC.64 UR6, c[0x0][0x400] ;  /* 0x0001000000067ab9 */ /* 0x000fe20000000a00 */
[----:B------:R-:W-:Y:S01]  /*0740*/  IMAD R11, R37, UR8, RZ ;  /* 0x00000008250b7c24 */ /* 0x000fe2000f8e02ff */
[----:B------:R-:W-:Y:S01]  /*0750*/  BSSY B0, `(.L_x_392) ;  /* 0x000003a000007945 */ /* 0x000fe20003800000 */
[----:B------:R-:W-:Y:S01]  /*0760*/  IMAD R7, R4, R0, R7 ;  /* 0x0000000004077224 */ /* 0x000fe200078e0207 */
[----:B------:R-:W-:Y:S01]  /*0770*/  SHF.R.S32.HI R71, RZ, 0x1f, R70 ;  /* 0x0000001fff477819 */ /* 0x000fe20000011446 */
[----:B------:R-:W-:Y:S01]  /*0780*/  IMAD R12, R69, UR13, R12 ;  /* 0x0000000d450c7c24 */ /* 0x000fe2000f8e020c */
[----:B------:R-:W-:Y:S01]  /*0790*/  CS2R R32, SRZ ;  /* 0x0000000000207805 */ /* 0x000fe2000001ff00 */
[----:B------:R-:W-:Y:S01]  /*07a0*/  IMAD R45, R36, UR9, R11 ;  /* 0x00000009242d7c24 */ /* 0x000fe2000f8e020b */
[----:B------:R-:W-:Y:S01]  /*07b0*/  IADD3 R8, P0, R7, R8, RZ ;  /* 0x0000000807087210 */ /* 0x000fe20007f1e0ff */
[----:B------:R-:W-:Y:S01]  /*07c0*/  IMAD.WIDE.U32 R4, R69, UR10, R70 ;  /* 0x0000000a45047c25 */ /* 0x000fe2000f8e0046 */
[----:B------:R-:W-:-:S02]  /*07d0*/  CS2R R30, SRZ ;  /* 0x00000000001e7805 */ /* 0x000fc4000001ff00 */
[----:B------:R-:W-:Y:S02]  /*07e0*/  CS2R R24, SRZ ;  /* 0x0000000000187805 */ /* 0x000fe4000001ff00 */
[----:B------:R-:W-:Y:S01]  /*07f0*/  LEA.HI.X.SX32 R9, R7, R6, 0x1, P0 ;  /* 0x0000000607097211 */ /* 0x000fe200000f0eff */
[----:B------:R-:W-:Y:S01]  /*0800*/  IMAD.WIDE.U32 R6, R69, UR12, R70 ;  /* 0x0000000c45067c25 */ /* 0x000fe2000f8e0046 */
[----:B------:R-:W-:Y:S02]  /*0810*/  ISETP.GE.AND P0, PT, R72, R13, PT ;  /* 0x0000000d4800720c */ /* 0x000fe40003f06270 */
[----:B------:R-:W-:Y:S02]  /*0820*/  CS2R R26, SRZ ;  /* 0x00000000001a7805 */ /* 0x000fe4000001ff00 */
[----:B------:R-:W-:Y:S02]  /*0830*/  IADD3 R4, P1, R29, R4, RZ ;  /* 0x000000041d047210 */ /* 0x000fe40007f3e0ff */
[----:B------:R-:W-:-:S02]  /*0840*/  CS2R R28, SRZ ;  /* 0x00000000001c7805 */ /* 0x000fc4000001ff00 */
[----:B------:R-:W-:Y:S02]  /*0850*/  LEA R2, P2, R8, UR6, 0x2 ;  /* 0x0000000608027c11 */ /* 0x000fe4000f8410ff */
[----:B------:R-:W-:Y:S02]  /*0860*/  CS2R R20, SRZ ;  /* 0x0000000000147805 */ /* 0x000fe4000001ff00 */
[----:B------:R-:W-:Y:S01]  /*0870*/  IADD3.X R5, R3, R5, R10, P1, !PT ;  /* 0x0000000503057210 */ /* 0x000fe20000ffe40a */
[----:B------:R-:W-:Y:S01]  /*0880*/  VIADD R3, R72, 0x20 ;  /* 0x0000002048037836 */ /* 0x000fe20000000000 */
[----:B------:R-:W-:Y:S02]  /*0890*/  IADD3 R40, P3, R41, R6, RZ ;  /* 0x0000000629287210 */ /* 0x000fe40007f7e0ff */
[----:B------:R-:W-:Y:S02]  /*08a0*/  CS2R R34, SRZ ;  /* 0x0000000000227805 */ /* 0x000fe4000001ff00 */
[----:B------:R-:W-:Y:S01]  /*08b0*/  CS2R R16, SRZ ;  /* 0x0000000000107805 */ /* 0x000fe2000001ff00 */
[----:B------:R-:W-:Y:S01]  /*08c0*/  IMAD.WIDE.U32 R46, R36, UR8, R4 ;  /* 0x00000008242e7c25 */ /* 0x000fe2000f8e0004 */
[----:B------:R-:W-:-:S02]  /*08d0*/  ISETP.GE.AND P1, PT, R3, R13, PT ;  /* 0x0000000d0300720c */ /* 0x000fc40003f26270 */
[----:B------:R-:W-:Y:S02]  /*08e0*/  CS2R R18, SRZ ;  /* 0x0000000000127805 */ /* 0x000fe4000001ff00 */
[----:B------:R-:W-:Y:S02]  /*08f0*/  LEA.HI.X R3, R8, UR7, R9, 0x2, P2 ;  /* 0x0000000708037c11 */ /* 0x000fe400090f1409 */
[----:B------:R-:W-:Y:S02]  /*0900*/  CS2R R14, SRZ ;  /* 0x00000000000e7805 */ /* 0x000fe4000001ff00 */
[----:B------:R-:W-:Y:S02]  /*0910*/  IADD3.X R41, R23, R7, R12, P3, !PT ;  /* 0x0000000717297210 */ /* 0x000fe40001ffe40c */
[----:B------:R-:W-:Y:S02]  /*0920*/  CS2R R22, SRZ ;  /* 0x0000000000167805 */ /* 0x000fe4000001ff00 */
[----:B------:R-:W-:-:S02]  /*0930*/  CS2R R12, SRZ ;  /* 0x00000000000c7805 */ /* 0x000fc4000001ff00 */
[----:B------:R-:W-:Y:S02]  /*0940*/  CS2R R8, SRZ ;  /* 0x0000000000087805 */ /* 0x000fe4000001ff00 */
[----:B------:R-:W-:Y:S02]  /*0950*/  CS2R R4, SRZ ;  /* 0x0000000000047805 */ /* 0x000fe4000001ff00 */
[----:B------:R-:W-:Y:S02]  /*0960*/  CS2R R6, SRZ ;  /* 0x0000000000067805 */ /* 0x000fe4000001ff00 */
[----:B------:R-:W-:Y:S02]  /*0970*/  CS2R R10, SRZ ;  /* 0x00000000000a7805 */ /* 0x000fe4000001ff00 */
[----:B------:R-:W-:Y:S01]  /*0980*/  SHF.R.S32.HI R73, RZ, 0x1f, R72 ;  /* 0x0000001fff497819 */ /* 0x000fe20000011448 */
[----:B------:R-:W-:Y:S01]  /*0990*/  IMAD.IADD R45, R47, 0x1, R45 ;  /* 0x000000012f2d7824 */ /* 0x000fe200078e022d */
[----:B------:R-:W-:Y:S01]  /*09a0*/  IADD3 R78, R70, 0x40, RZ ;  /* 0x00000040464e7810 */ /* 0x000fe20007ffe0ff */
[----:B------:R-:W-:Y:S06]  /*09b0*/  @P0 BRA `(.L_x_393) ;  /* 0x00000000004c0947 */ /* 0x000fec0003800000 */
[C---:B------:R-:W-:Y:S01]  /*09c0*/  VIADD R42, R70.reuse, 0x80 ;  /* 0x00000080462a7836 */ /* 0x040fe20000000000 */
[----:B------:R-:W-:Y:S01]  /*09d0*/  ULDC UR6, c[0x0][0x2d0] ;  /* 0x0000b40000067ab9 */ /* 0x000fe20000000800 */
[----:B------:R-:W-:Y:S01]  /*09e0*/  IMAD R39, R73, UR10, RZ ;  /* 0x0000000a49277c24 */ /* 0x000fe2000f8e02ff */
[----:B------:R-:W-:Y:S01]  /*09f0*/  IADD3 R48, R70, 0xc0, RZ ;  /* 0x000000c046307810 */ /* 0x000fe20007ffe0ff */
[----:B------:R-:W-:Y:S01]  /*0a00*/  IMAD.MOV.U32 R44, RZ, RZ, R46 ;  /* 0x000000ffff2c7224 */ /* 0x000fe200078e002e */
[----:B------:R-:W-:Y:S01]  /*0a10*/  ISETP.GE.AND P4, PT, R42, UR6, PT ;  /* 0x000000062a007c0c */ /* 0x000fe2000bf86270 */
[----:B------:R-:W-:Y:S01]  /*0a20*/  IMAD R39, R72, UR11, R39 ;  /* 0x0000000b48277c24 */ /* 0x000fe2000f8e0227 */
[----:B------:R-:W-:Y:S01]  /*0a30*/  ISETP.GE.AND P5, PT, R48, UR6, PT ;  /* 0x0000000630007c0c */ /* 0x000fe2000bfa6270 */
[----:B------:R-:W-:Y:S01]  /*0a40*/  IMAD.WIDE.U32 R42, R72, UR10, R44 ;  /* 0x0000000a482a7c25 */ /* 0x000fe2000f8e002c */
[----:B------:R-:W-:Y:S01]  /*0a50*/  ISETP.GE.AND P2, PT, R70, UR6, PT ;  /* 0x0000000646007c0c */ /* 0x000fe2000bf46270 */
[----:B------:R-:W-:Y:S01]  /*0a60*/  ULDC.64 UR8, c[0x0][0x3e0] ;  /* 0x0000f80000087ab9 */ /* 0x000fe20000000a00 */
[----:B------:R-:W-:Y:S01]  /*0a70*/  ISETP.GE.AND P3, PT, R78, UR6, PT ;  /* 0x000000064e007c0c */ /* 0x000fe2000bf66270 */
[----:B------:R-:W-:Y:S01]  /*0a80*/  IMAD.IADD R39, R43, 0x1, R39 ;  /* 0x000000012b277824 */ /* 0x000fe200078e0227 */
[----:B------:R-:W-:-:S04]  /*0a90*/  LEA R48, P6, R42, UR8, 0x1 ;  /* 0x000000082a307c11 */ /* 0x000fc8000f8c08ff */
[----:B------:R-:W-:-:S05]  /*0aa0*/  LEA.HI.X R49, R42, UR9, R39, 0x1, P6 ;  /* 0x000000092a317c11 */ /* 0x000fca000b0f0c27 */
[----:B------:R0:W5:Y:S04]  /*0ab0*/  @!P2 LDG.E.128 R28, desc[UR4][R48.64] ;  /* 0x00000004301ca981 */ /* 0x000168000c1e1d00 */
[----:B------:R0:W5:Y:S04]  /*0ac0*/  @!P3 LDG.E.128 R24, desc[UR4][R48.64+0x80] ;  /* 0x000080043018b981 */ /* 0x000168000c1e1d00 */
[----:B------:R0:W5:Y:S04]  /*0ad0*/  @!P4 LDG.E.128 R20, desc[UR4][R48.64+0x100] ;  /* 0x000100043014c981 */ /* 0x000168000c1e1d00 */
[----:B------:R0:W5:Y:S02]  /*0ae0*/  @!P5 LDG.E.128 R4, desc[UR4][R48.64+0x180] ;  /* 0x000180043004d981 */ /* 0x000164000c1e1d00 */
.L_x_393:
[----:B------:R-:W-:Y:S05]  /*0af0*/  BSYNC B0 ;  /* 0x0000000000007941 */ /* 0x000fea0003800000 */
.L_x_392:
[----:B------:R-:W-:Y:S04]  /*0b00*/  BSSY B0, `(.L_x_394) ;  /* 0x0000018000007945 */ /* 0x000fe80003800000 */
[----:B------:R-:W-:Y:S05]  /*0b10*/  @P1 BRA `(.L_x_395) ;  /* 0x0000000000581947 */ /* 0x000fea0003800000 */
[----:B------:R-:W-:Y:S01]  /*0b20*/  IADD3 R39, P2, R72, 0x20, RZ ;  /* 0x0000002048277810 */ /* 0x000fe20007f5e0ff */
[----:B------:R-:W-:Y:S01]  /*0b30*/  IMAD.MOV.U32 R42, RZ, RZ, R46 ;  /* 0x000000ffff2a7224 */ /* 0x000fe200078e002e */
[----:B------:R-:W-:Y:S01]  /*0b40*/  ULDC UR6, c[0x0][0x2d0] ;  /* 0x0000b40000067ab9 */ /* 0x000fe20000000800 */
[----:B------:R-:W-:Y:S01]  /*0b50*/  IMAD.MOV.U32 R43, RZ, RZ, R45 ;  /* 0x000000ffff2b7224 */ /* 0x000fe200078e002d */
[----:B------:R-:W-:Y:S01]  /*0b60*/  IADD3.X R44, RZ, R73, RZ, P2, !PT ;  /* 0x00000049ff2c7210 */ /* 0x000fe200017fe4ff */
[C---:B------:R-:W-:Y:S01]  /*0b70*/  VIADD R46, R70.reuse, 0xc0 ;  /* 0x000000c0462e7836 */ /* 0x040fe20000000000 */
[C---:B------:R-:W-:Y:S01]  /*0b80*/  IADD3 R45, R70.reuse, 0x80, RZ ;  /* 0x00000080462d7810 */ /* 0x040fe20007ffe0ff */
[----:B------:R-:W-:Y:S01]  /*0b90*/  IMAD.WIDE.U32 R42, R39, UR10, R42 ;  /* 0x0000000a272a7c25 */ /* 0x000fe2000f8e002a */
[----:B------:R-:W-:Y:S01]  /*0ba0*/  ISETP.GE.AND P3, PT, R70, UR6, PT ;  /* 0x0000000646007c0c */ /* 0x000fe2000bf66270 */
[----:B------:R-:W-:Y:S01]  /*0bb0*/  ULDC.64 UR8, c[0x0][0x3e0] ;  /* 0x0000f80000087ab9 */ /* 0x000fe20000000a00 */
[----:B------:R-:W-:Y:S01]  /*0bc0*/  ISETP.GE.AND P5, PT, R45, UR6, PT ;  /* 0x000000062d007c0c */ /* 0x000fe2000bfa6270 */
[----:B------:R-:W-:Y:S01]  /*0bd0*/  IMAD R44, R44, UR10, RZ ;  /* 0x0000000a2c2c7c24 */ /* 0x000fe2000f8e02ff */
[----:B------:R-:W-:-:S02]  /*0be0*/  ISETP.GE.AND P6, PT, R46, UR6, PT ;  /* 0x000000062e007c0c */ /* 0x000fc4000bfc6270 */
[----:B------:R-:W-:Y:S01]  /*0bf0*/  ISETP.GE.AND P4, PT, R78, UR6, PT ;  /* 0x000000064e007c0c */ /* 0x000fe2000bf86270 */
[----:B------:R-:W-:Y:S01]  /*0c00*/  IMAD R39, R39, UR11, R44 ;  /* 0x0000000b27277c24 */ /* 0x000fe2000f8e022c */
[----:B------:R-:W-:-:S03]  /*0c10*/  LEA R44, P2, R42, UR8, 0x1 ;  /* 0x000000082a2c7c11 */ /* 0x000fc6000f8408ff */
[----:B------:R-:W-:-:S05]  /*0c20*/  IMAD.IADD R39, R43, 0x1, R39 ;  /* 0x000000012b277824 */ /* 0x000fca00078e0227 */
[----:B------:R-:W-:-:S05]  /*0c30*/  LEA.HI.X R45, R42, UR9, R39, 0x1, P2 ;  /* 0x000000092a2d7c11 */ /* 0x000fca00090f0c27 */
[----:B------:R1:W5:Y:S04]  /*0c40*/  @!P3 LDG.E.128 R32, desc[UR4][R44.64] ;  /* 0x000000042c20b981 */ /* 0x000368000c1e1d00 */
[----:B------:R1:W5:Y:S04]  /*0c50*/  @!P4 LDG.E.128 R16, desc[UR4][R44.64+0x80] ;  /* 0x000080042c10c981 */ /* 0x000368000c1e1d00 */
[----:B------:R1:W5:Y:S04]  /*0c60*/  @!P5 LDG.E.128 R12, desc[UR4][R44.64+0x100] ;  /* 0x000100042c0cd981 */ /* 0x000368000c1e1d00 */
[----:B------:R1:W5:Y:S02]  /*0c70*/  @!P6 LDG.E.128 R8, desc[UR4][R44.64+0x180] ;  /* 0x000180042c08e981 */ /* 0x000364000c1e1d00 */
.L_x_395:
[----:B------:R-:W-:Y:S05]  /*0c80*/  BSYNC B0 ;  /* 0x0000000000007941 */ /* 0x000fea0003800000 */
.L_x_394:
[----:B------:R-:W-:Y:S01]  /*0c90*/  ULDC.64 UR6, c[0x0][0x2a0] ;  /* 0x0000a80000067ab9 */ /* 0x000fe20000000a00 */
[----:B------:R-:W-:Y:S01]  /*0ca0*/  BSSY B0, `(.L_x_396) ;  /* 0x0000022000007945 */ /* 0x000fe20003800000 */
[----:B------:R-:W-:Y:S01]  /*0cb0*/  IMAD R37, R37, UR6, RZ ;  /* 0x0000000625257c24 */ /* 0x000fe2000f8e02ff */
[----:B------:R-:W-:Y:S01]  /*0cc0*/  IADD3 R69, R69, R38, RZ ;  /* 0x0000002645457210 */ /* 0x000fe20007ffe0ff */
[C---:B------:R-:W-:Y:S01]  /*0cd0*/  IMAD.WIDE.U32 R74, R36.reuse, UR6, R40 ;  /* 0x00000006244a7c25 */ /* 0x040fe2000f8e0028 */
[----:B------:R-:W-:Y:S02]  /*0ce0*/  CS2R R38, SRZ ;  /* 0x0000000000267805 */ /* 0x000fe4000001ff00 */
[----:B------:R-:W-:Y:S02]  /*0cf0*/  CS2R R40, SRZ ;  /* 0x0000000000287805 */ /* 0x000fe4000001ff00 */
[----:B------:R-:W-:Y:S01]  /*0d00*/  CS2R R42, SRZ ;  /* 0x00000000002a7805 */ /* 0x000fe2000001ff00 */
[----:B------:R-:W-:Y:S01]  /*0d10*/  IMAD R77, R36, UR7, R37 ;  /* 0x00000007244d7c24 */ /* 0x000fe2000f8e0225 */
[----:B------:R-:W-:-:S02]  /*0d20*/  CS2R R36, SRZ ;  /* 0x0000000000247805 */ /* 0x000fc4000001ff00 */
[----:B-1----:R-:W-:Y:S02]  /*0d30*/  CS2R R44, SRZ ;  /* 0x00000000002c7805 */ /* 0x002fe4000001ff00 */
[----:B------:R-:W-:Y:S02]  /*0d40*/  CS2R R46, SRZ ;  /* 0x00000000002e7805 */ /* 0x000fe4000001ff00 */
[----:B0-----:R-:W-:Y:S02]  /*0d50*/  CS2R R48, SRZ ;  /* 0x0000000000307805 */ /* 0x001fe4000001ff00 */
[----:B------:R-:W-:Y:S01]  /*0d60*/  CS2R R50, SRZ ;  /* 0x0000000000327805 */ /* 0x000fe2000001ff00 */
[----:B------:R-:W-:Y:S01]  /*0d70*/  IMAD.IADD R77, R75, 0x1, R77 ;  /* 0x000000014b4d7824 */ /* 0x000fe200078e024d */
        /* <DEDUP_REMOVED lines=20> */
.L_x_397:
[----:B------:R-:W-:Y:S05]  /*0ec0*/  BSYNC B0 ;  /* 0x0000000000007941 */ /* 0x000fea0003800000 */
.L_x_396:
[----:B------:R-:W-:Y:S01]  /*0ed0*/  BSSY B0, `(.L_x_398) ;  /* 0x0000020000007945 */ /* 0x000fe20003800000 */
[----:B------:R-:W-:Y:S02]  /*0ee0*/  CS2R R52, SRZ ;  /* 0x0000000000347805 */ /* 0x000fe4000001ff00 */
[----:B0-----:R-:W-:Y:S02]  /*0ef0*/  CS2R R54, SRZ ;  /* 0x0000000000367805 */ /* 0x001fe4000001ff00 */
        /* <DEDUP_REMOVED lines=9> */
[----:B------:R-:W-:Y:S02]  /*0f90*/  ULDC.64 UR6, c[0x0][0x280] ;  /* 0x0000a00000067ab9 */ /* 0x000fe40000000a00 */
[----:B------:R-:W-:Y:S01]  /*0fa0*/  IADD3.X R71, RZ, R73, RZ, P0, !PT ;  /* 0x00000049ff477210 */ /* 0x000fe200007fe4ff */
[----:B------:R-:W-:-:S04]  /*0fb0*/  IMAD.MOV.U32 R73, RZ, RZ, R77 ;  /* 0x000000ffff497224 */ /* 0x000fc800078e004d */
[----:B------:R-:W-:Y:S02]  /*0fc0*/  IMAD R71, R71, UR12, RZ ;  /* 0x0000000c47477c24 */ /* 0x000fe4000f8e02ff */
[----:B------:R-:W-:-:S04]  /*0fd0*/  IMAD.WIDE.U32 R72, R75, UR12, R72 ;  /* 0x0000000c4b487c25 */ /* 0x000fc8000f8e0048 */
[----:B------:R-:W-:Y:S01]  /*0fe0*/  IMAD R71, R75, UR13, R71 ;  /* 0x0000000d4b477c24 */ /* 0x000fe2000f8e0247 */
[----:B------:R-:W-:Y:S01]  /*0ff0*/  LEA R74, P0, R72, UR6, 0x1 ;  /* 0x00000006484a7c11 */ /* 0x000fe2000f8008ff */
[----:B------:R-:W-:Y:S02]  /*1000*/  ULDC UR6, c[0x0][0x2d0] ;  /* 0x0000b40000067ab9 */ /* 0x000fe40000000800 */
[----:B------:R-:W-:Y:S02]  /*1010*/  ISETP.GE.AND P1, PT, R78, UR6, PT ;  /* 0x000000064e007c0c */ /* 0x000fe4000bf26270 */
[----:B------:R-:W-:-:S04]  /*1020*/  IADD3 R71, R73, R71, RZ ;  /* 0x0000004749477210 */ /* 0x000fc80007ffe0ff */
[----:B------:R-:W-:Y:S01]  /*1030*/  LEA.HI.X R75, R72, UR7, R71, 0x1, P0 ;  /* 0x00000007484b7c11 */ /* 0x000fe200080f0c47 */
[C---:B------:R-:W-:Y:S01]  /*1040*/  VIADD R71, R70.reuse, 0x80 ;  /* 0x0000008046477836 */ /* 0x040fe20000000000 */
[C---:B------:R-:W-:Y:S01]  /*1050*/  ISETP.GE.AND P0, PT, R70.reuse, UR6, PT ;  /* 0x0000000646007c0c */ /* 0x040fe2000bf06270 */
[----:B------:R-:W-:-:S03]  /*1060*/  VIADD R70, R70, 0xc0 ;  /* 0x000000c046467836 */ /* 0x000fc60000000000 */
[----:B------:R-:W-:Y:S01]  /*1070*/  ISETP.GE.AND P2, PT, R71, UR6, PT ;  /* 0x0000000647007c0c */ /* 0x000fe2000bf46270 */
[----:B------:R0:W5:Y:S01]  /*1080*/  @!P1 LDG.E.128 R60, desc[UR4][R74.64+0x80] ;  /* 0x000080044a3c9981 */ /* 0x000162000c1e1d00 */
[----:B------:R-:W-:-:S07]  /*1090*/  ISETP.GE.AND P3, PT, R70, UR6, PT ;  /* 0x0000000646007c0c */ /* 0x000fce000bf66270 */
[----:B------:R0:W5:Y:S04]  /*10a0*/  @!P0 LDG.E.128 R52, desc[UR4][R74.64] ;  /* 0x000000044a348981 */ /* 0x000168000c1e1d00 */
[----:B------:R0:W5:Y:S04]  /*10b0*/  @!P2 LDG.E.128 R64, desc[UR4][R74.64+0x100] ;  /* 0x000100044a40a981 */ /* 0x000168000c1e1d00 */
[----:B------:R0:W5:Y:S02]  /*10c0*/  @!P3 LDG.E.128 R56, desc[UR4][R74.64+0x180] ;  /* 0x000180044a38b981 */ /* 0x000164000c1e1d00 */
.L_x_399:
[----:B------:R-:W-:Y:S05]  /*10d0*/  BSYNC B0 ;  /* 0x0000000000007941 */ /* 0x000fea0003800000 */
.L_x_398:
[----:B-----5:R-:W-:Y:S01]  /*10e0*/  LOP3.LUT R70, R28, 0xffff0000, RZ, 0xc0, !PT ;  /* 0xffff00001c467812 */ /* 0x020fe200078ec0ff */
[----:B------:R-:W-:Y:S01]  /*10f0*/  ULDC.64 UR6, c[0x0][0x478] ;  /* 0x00011e0000067ab9 */ /* 0x000fe20000000a00 */
[----:B------:R-:W-:Y:S02]  /*1100*/  LOP3.LUT R71, R36, 0xffff0000, RZ, 0xc0, !PT ;  /* 0xffff000024477812 */ /* 0x000fe400078ec0ff */
[----:B------:R-:W-:Y:S02]  /*1110*/  SHF.L.U32 R28, R28, 0x10, RZ ;  /* 0x000000101c1c7819 */ /* 0x000fe400000006ff */
[----:B------:R-:W-:Y:S01]  /*1120*/  LOP3.LUT P0, RZ, R68, 0x7, RZ, 0xc0, !PT ;  /* 0x0000000744ff7812 */ /* 0x000fe2000780c0ff */
[----:B------:R-:W-:Y:S01]  /*1130*/  FMUL.FTZ R73, R70, R71 ;  /* 0x0000004746497220 */ /* 0x000fe20000410000 */
[----:B------:R-:W-:Y:S01]  /*1140*/  IMAD.U32 R71, R36, 0x10000, RZ ;  /* 0x0001000024477824 */ /* 0x000fe200078e00ff */
[----:B------:R-:W-:Y:S02]  /*1150*/  LOP3.LUT R36, R24, 0xffff0000, RZ, 0xc0, !PT ;  /* 0xffff000018247812 */ /* 0x000fe400078ec0ff */
[----:B------:R-:W-:Y:S01]  /*1160*/  LEA.HI R68, P1, R68, R69, RZ, 0x1d ;  /* 0x0000004544447211 */ /* 0x000fe2000783e8ff */
[----:B------:R-:W-:Y:S01]  /*1170*/  FFMA.FTZ R73, R28, R71, R73 ;  /* 0x000000471c497223 */ /* 0x000fe20000010049 */
[----:B------:R-:W-:Y:S01]  /*1180*/  SHF.L.U32 R71, R37, 0x10, RZ ;  /* 0x0000001025477819 */ /* 0x000fe200000006ff */
[----:B------:R-:W-:Y:S01]  /*1190*/  IMAD.U32 R28, R29, 0x10000, RZ ;  /* 0x000100001d1c7824 */ /* 0x000fe200078e00ff */
[----:B------:R-:W-:-:S02]  /*11a0*/  LOP3.LUT R37, R37, 0xffff0000, RZ, 0xc0, !PT ;  /* 0xffff000025257812 */ /* 0x000fc400078ec0ff */
[----:B------:R-:W-:Y:S01]  /*11b0*/  LEA.HI.X.SX32 R69, R69, RZ, 0x1, P1 ;  /* 0x000000ff45457211 */ /* 0x000fe200008f0eff */
[----:B------:R-:W-:Y:S01]  /*11c0*/  FFMA.FTZ R71, R28, R71, R73 ;  /* 0x000000471c477223 */ /* 0x000fe20000010049 */
[----:B------:R-:W-:Y:S01]  /*11d0*/  LOP3.LUT R28, R29, 0xffff0000, RZ, 0xc0, !PT ;  /* 0xffff00001d1c7812 */ /* 0x000fe200078ec0ff */
[----:B------:R-:W-:Y:S01]  /*11e0*/  IMAD.U32 R29, R38, 0x10000, RZ ;  /* 0x00010000261d7824 */ /* 0x000fe200078e00ff */
[----:B------:R-:W-:-:S03]  /*11f0*/  LOP3.LUT R73, R40, 0xffff0000, RZ, 0xc0, !PT ;  /* 0xffff000028497812 */ /* 0x000fc600078ec0ff */
[----:B------:R-:W-:Y:S01]  /*1200*/  FFMA.FTZ R37, R28, R37, R71 ;  /* 0x000000251c257223 */ /* 0x000fe20000010047 */
[----:B------:R-:W-:-:S04]  /*1210*/  IMAD.U32 R28, R30, 0x10000, RZ ;  /* 0x000100001e1c7824 */ /* 0x000fc800078e00ff */
[----:B------:R-:W-:Y:S01]  /*1220*/  FFMA.FTZ R71, R28, R29, R37 ;  /* 0x0000001d1c477223 */ /* 0x000fe20000010025 */
[----:B------:R-:W-:Y:S02]  /*1230*/  LOP3.LUT R28, R30, 0xffff0000, RZ, 0xc0, !PT ;  /* 0xffff00001e1c7812 */ /* 0x000fe400078ec0ff */
[----:B------:R-:W-:Y:S01]  /*1240*/  LOP3.LUT R37, R38, 0xffff0000, RZ, 0xc0, !PT ;  /* 0xffff000026257812 */ /* 0x000fe200078ec0ff */
[----:B------:R-:W-:Y:S01]  /*1250*/  IMAD.U32 R38, R39, 0x10000, RZ ;  /* 0x0001000027267824 */ /* 0x000fe200078e00ff */
[C---:B------:R-:W-:Y:S02]  /*1260*/  SHF.L.U32 R29, R31.reuse, 0x10, RZ ;  /* 0x000000101f1d7819 */ /* 0x040fe400000006ff */
[----:B------:R-:W-:Y:S01]  /*1270*/  LOP3.LUT R30, R31, 0xffff0000, RZ, 0xc0, !PT ;  /* 0xffff00001f1e7812 */ /* 0x000fe200078ec0ff */
[----:B------:R-:W-:Y:S01]  /*1280*/  FFMA.FTZ R70, R28, R37, R71 ;  /* 0x000000251c467223 */ /* 0x000fe20000010047 */
[----:B------:R-:W-:Y:S01]  /*1290*/  LOP3.LUT R39, R39, 0xffff0000, RZ, 0xc0, !PT ;  /* 0xffff000027277812 */ /* 0x000fe200078ec0ff */
[----:B------:R-:W-:Y:S01]  /*12a0*/  IMAD.U32 R28, R24, 0x10000, RZ ;  /* 0x00010000181c7824 */ /* 0x000fe200078e00ff */
[C---:B------:R-:W-:Y:S01]  /*12b0*/  SHF.L.U32 R37, R25.reuse, 0x10, RZ ;  /* 0x0000001019257819 */ /* 0x040fe200000006ff */
[----:B------:R-:W-:Y:S01]  /*12c0*/  IMAD.U32 R31, R42, 0x10000, RZ ;  /* 0x000100002a1f7824 */ /* 0x000fe200078e00ff */
[----:B------:R-:W-:Y:S01]  /*12d0*/  LOP3.LUT R71, R25, 0xffff0000, RZ, 0xc0, !PT ;  /* 0xffff000019477812 */ /* 0x000fe200078ec0ff */
[----:B------:R-:W-:Y:S01]  /*12e0*/  FFMA.FTZ R25, R29, R38, R70 ;  /* 0x000000261d197223 */ /* 0x000fe20000010046 */
[----:B------:R-:W-:Y:S01]  /*12f0*/  IMAD.U32 R29, R40, 0x10000, RZ ;  /* 0x00010000281d7824 */ /* 0x000fe200078e00ff */
[C---:B------:R-:W-:Y:S01]  /*1300*/  LOP3.LUT R40, R41.reuse, 0xffff0000, RZ, 0xc0, !PT ;  /* 0xffff000029287812 */ /* 0x040fe200078ec0ff */
[----:B------:R-:W-:-:S02]  /*1310*/  IMAD.U32 R38, R41, 0x10000, RZ ;  /* 0x0001000029267824 */ /* 0x000fc400078e00ff */
[----:B------:R-:W-:Y:S01]  /*1320*/  FFMA.FTZ R39, R30, R39, R25 ;  /* 0x000000271e277223 */ /* 0x000fe20000010019 */
[----:B------:R-:W-:Y:S01]  /*1330*/  SHF.L.U32 R41, R44, 0x10, RZ ;  /* 0x000000102c297819 */ /* 0x000fe200000006ff */
[----:B------:R-:W-:Y:S01]  /*1340*/  IMAD.U32 R25, R27, 0x10000, RZ ;  /* 0x000100001b197824 */ /* 0x000fe200078e00ff */
[----:B------:R-:W-:Y:S01]  /*1350*/  SHF.L.U32 R24, R26, 0x10, RZ ;  /* 0x000000101a187819 */ /* 0x000fe200000006ff */
[----:B------:R-:W-:Y:S01]  /*1360*/  FFMA.FTZ R39, R28, R29, R39 ;  /* 0x0000001d1c277223 */ /* 0x000fe20000010027 */
[----:B------:R-:W-:Y:S02]  /*1370*/  LOP3.LUT R26, R26, 0xffff0000, RZ, 0xc0, !PT ;  /* 0xffff00001a1a7812 */ /* 0x000fe400078ec0ff */
[----:B------:R-:W-:Y:S01]  /*1380*/  LOP3.LUT R29, R42, 0xffff0000, RZ, 0xc0, !PT ;  /* 0xffff00002a1d7812 */ /* 0x000fe200078ec0ff */
[----:B------:R-:W-:Y:S01]  /*1390*/  FFMA.FTZ R70, R36, R73, R39 ;  /* 0x0000004924467223 */ /* 0x000fe20000010027 */
[----:B------:R-:W-:Y:S01]  /*13a0*/  LOP3.LUT R39, R44, 0xffff0000, RZ, 0xc0, !PT ;  /* 0xffff00002c277812 */ /* 0x000fe200078ec0ff */
[----:B------:R-:W-:Y:S01]  /*13b0*/  IMAD.U32 R36, R20, 0x10000, RZ ;  /* 0x0001000014247824 */ /* 0x000fe200078e00ff */
[----:B------:R-:W-:Y:S01]  /*13c0*/  LOP3.LUT R44, R45, 0xffff0000, RZ, 0xc0, !PT ;  /* 0xffff00002d2c7812 */ /* 0x000fe200078ec0ff */
[----:B------:R-:W-:Y:S01]  /*13d0*/  FFMA.FTZ R38, R37, R38, R70 ;  /* 0x0000002625267223 */ /* 0x000fe20000010046 */
[----:B------:R-:W-:Y:S01]  /*13e0*/  IMAD.U32 R37, R45, 0x10000, RZ ;  /* 0x000100002d257824 */ /* 0x000fe200078e00ff */
[C---:B------:R-:W-:Y:S01]  /*13f0*/  LOP3.LUT R45, R46.reuse, 0xffff0000, RZ, 0xc0, !PT ;  /* 0xffff00002e2d7812 */ /* 0x040fe200078ec0ff */
[----:B------:R-:W-:Y:S01]  /*1400*/  IMAD.U32 R70, R46, 0x10000, RZ ;  /* 0x000100002e467824 */ /* 0x000fe200078e00ff */
[----:B------:R-:W-:Y:S01]  /*1410*/  LOP3.LUT R46, R52, 0xffff0000, RZ, 0xc0, !PT ;  /* 0xffff0000342e7812 */ /* 0x000fe200078ec0ff */
[----:B------:R-:W-:Y:S01]  /*1420*/  FFMA.FTZ R71, R71, R40, R38 ;  /* 0x0000002847477223 */ /* 0x000fe20000010026 */
[C---:B------:R-:W-:Y:S01]  /*1430*/  LOP3.LUT R73, R32.reuse, 0xffff0000, RZ, 0xc0, !PT ;  /* 0xffff000020497812 */ /* 0x040fe200078ec0ff */
[----:B------:R-:W-:Y:S01]  /*1440*/  IMAD.U32 R32, R32, 0x10000, RZ ;  /* 0x0001000020207824 */ /* 0x000fe200078e00ff */
[----:B------:R-:W-:Y:S01]  /*1450*/  SHF.L.U32 R28, R43, 0x10, RZ ;  /* 0x000000102b1c7819 */ /* 0x000fe200000006ff */
[----:B------:R-:W-:Y:S01]  /*1460*/  FFMA.FTZ R31, R24, R31, R71 ;  /* 0x0000001f181f7223 */ /* 0x000fe20000010047 */
[----:B------:R-:W-:Y:S01]  /*1470*/  SHF.L.U32 R24, R18, 0x10, RZ ;  /* 0x0000001012187819 */ /* 0x000fe200000006ff */
[----:B------:R-:W-:Y:S01]  /*1480*/  FMUL.FTZ R46, R46, R73 ;  /* 0x000000492e2e7220 */ /* 0x000fe20000410000 */
[----:B------:R-:W-:Y:S01]  /*1490*/  SHF.L.U32 R73, R52, 0x10, RZ ;  /* 0x0000001034497819 */ /* 0x000fe200000006ff */
[----:B------:R-:W-:Y:S01]  /*14a0*/  FFMA.FTZ R26, R26, R29, R31 ;  /* 0x0000001d1a1a7223 */ /* 0x000fe2000001001f */
[----:B------:R-:W-:-:S02]  /*14b0*/  LOP3.LUT R18, R18, 0xffff0000, RZ, 0xc0, !PT ;  /* 0xffff000012127812 */ /* 0x000fc400078ec0ff */
        /* <DEDUP_REMOVED lines=12> */
[----:B------:R-:W-:Y:S01]  /*1580*/  IMAD.U32 R33, R54, 0x10000, RZ ;  /* 0x0001000036217824 */ /* 0x000fe200078e00ff */
[----:B------:R-:W-:Y:S01]  /*1590*/  LOP3.LUT R42, R43, 0xffff0000, RZ, 0xc0, !PT ;  /* 0xffff00002b2a7812 */ /* 0x000fe200078ec0ff */
[----:B------:R-:W-:Y:S01]  /*15a0*/  IMAD.U32 R43, R22, 0x10000, RZ ;  /* 0x00010000162b7824 */ /* 0x000fe200078e00ff */
[----:B------:R-:W-:Y:S01]  /*15b0*/  LOP3.LUT R63, R63, 0xffff0000, RZ, 0xc0, !PT ;  /* 0xffff00003f3f7812 */ /* 0x000fe200078ec0ff */
[----:B------:R-:W-:Y:S01]  /*15c0*/  FFMA.FTZ R32, R33, R46, R32 ;  /* 0x0000002e21207223 */ /* 0x000fe20000010020 */
[----:B------:R-:W-:Y:S01]  /*15d0*/  LOP3.LUT R33, R54, 0xffff0000, RZ, 0xc0, !PT ;  /* 0xffff000036217812 */ /* 0x000fe200078ec0ff */
[----:B------:R-:W-:Y:S01]  /*15e0*/  FFMA.FTZ R27, R27, R42, R26 ;  /* 0x0000002a1b1b7223 */ /* 0x000fe2000001001a */
[----:B------:R-:W-:Y:S01]  /*15f0*/  LOP3.LUT R30, R20, 0xffff0000, RZ, 0xc0, !PT ;  /* 0xffff0000141e7812 */ /* 0x000fe200078ec0ff */
[C---:B------:R-:W-:Y:S01]  /*1600*/  IMAD.U32 R20, R21.reuse, 0x10000, RZ ;  /* 0x0001000015147824 */ /* 0x040fe200078e00ff */
        /* <DEDUP_REMOVED lines=22> */
[----:B------:R-:W-:Y:S01]  /*1770*/  SHF.L.U32 R38, R23, 0x10, RZ ;  /* 0x0000001017267819 */ /* 0x000fe200000006ff */
[----:B------:R-:W-:Y:S01]  /*1780*/  FFMA.FTZ R16, R33, R34, R16 ;  /* 0x0000002221107223 */ /* 0x000fe20000010010 */
[----:B------:R-:W-:-:S02]  /*1790*/  IMAD.U32 R33, R62, 0x10000, RZ ;  /* 0x000100003e217824 */ /* 0x000fc400078e00ff */
[----:B------:R-:W-:Y:S01]  /*17a0*/  FFMA.FTZ R20, R21, R44, R20 ;  /* 0x0000002c15147223 */ /* 0x000fe20000010014 */
[----:B------:R-:W-:Y:S01]  /*17b0*/  LOP3.LUT R22, R23, 0xffff0000, RZ, 0xc0, !PT ;  /* 0xffff000017167812 */ /* 0x000fe200078ec0ff */
[----:B------:R-:W-:Y:S01]  /*17c0*/  FFMA.FTZ R16, R61, R17, R16 ;  /* 0x000000113d107223 */ /* 0x000fe20000010010 */
[----:B------:R-:W-:Y:S01]  /*17d0*/  LOP3.LUT R17, R62, 0xffff0000, RZ, 0xc0, !PT ;  /* 0xffff00003e117812 */ /* 0x000fe200078ec0ff */
[----:B------:R-:W-:Y:S01]  /*17e0*/  FFMA.FTZ R43, R43, R70, R20 ;  /* 0x000000462b2b7223 */ /* 0x000fe20000010014 */
[----:B------:R-:W-:Y:S02]  /*17f0*/  IMAD.U32 R23, R47, 0x10000, RZ ;  /* 0x000100002f177824 */ /* 0x000fe400078e00ff */
[----:B------:R-:W-:Y:S01]  /*1800*/  FFMA.FTZ R16, R33, R24, R16 ;  /* 0x0000001821107223 */ /* 0x000fe20000010010 */
[----:B------:R-:W-:Y:S01]  /*1810*/  SHF.L.U32 R24, R19, 0x10, RZ ;  /* 0x0000001013187819 */ /* 0x000fe200000006ff */
[----:B------:R-:W-:Y:S01]  /*1820*/  FFMA.FTZ R43, R40, R45, R43 ;  /* 0x0000002d282b7223 */ /* 0x000fe2000001002b */
[----:B------:R-:W-:Y:S01]  /*1830*/  LOP3.LUT R47, R47, 0xffff0000, RZ, 0xc0, !PT ;  /* 0xffff00002f2f7812 */ /* 0x000fe200078ec0ff */
[----:B------:R-:W-:Y:S01]  /*1840*/  FFMA.FTZ R16, R17, R18, R16 ;  /* 0x0000001211107223 */ /* 0x000fe20000010010 */
[----:B------:R-:W-:Y:S01]  /*1850*/  LOP3.LUT R18, R19, 0xffff0000, RZ, 0xc0, !PT ;  /* 0xffff000013127812 */ /* 0x000fe200078ec0ff */
[----:B------:R-:W-:Y:S01]  /*1860*/  IMAD.U32 R17, R64, 0x10000, RZ ;  /* 0x0001000040117824 */ /* 0x000fe200078e00ff */
[----:B------:R-:W-:Y:S01]  /*1870*/  SHF.L.U32 R19, R12, 0x10, RZ ;  /* 0x000000100c137819 */ /* 0x000fe200000006ff */
[----:B------:R-:W-:Y:S01]  /*1880*/  FFMA.FTZ R16, R25, R24, R16 ;  /* 0x0000001819107223 */ /* 0x000fe20000010010 */
[----:B------:R-:W-:Y:S01]  /*1890*/  LOP3.LUT R25, R64, 0xffff0000, RZ, 0xc0, !PT ;  /* 0xffff000040197812 */ /* 0x000fe200078ec0ff */
[----:B------:R-:W-:Y:S01]  /*18a0*/  FFMA.FTZ R23, R38, R23, R43 ;  /* 0x0000001726177223 */ /* 0x000fe2000001002b */
[----:B------:R-:W-:Y:S01]  /*18b0*/  LOP3.LUT R12, R12, 0xffff0000, RZ, 0xc0, !PT ;  /* 0xffff00000c0c7812 */ /* 0x000fe200078ec0ff */
[----:B------:R-:W-:Y:S01]  /*18c0*/  FFMA.FTZ R16, R63, R18, R16 ;  /* 0x000000123f107223 */ /* 0x000fe20000010010 */
[C---:B------:R-:W-:Y:S01]  /*18d0*/  SHF.L.U32 R18, R13.reuse, 0x10, RZ ;  /* 0x000000100d127819 */ /* 0x040fe200000006ff */
[----:B------:R-:W-:Y:S01]  /*18e0*/  FFMA.FTZ R47, R22, R47, R23 ;  /* 0x0000002f162f7223 */ /* 0x000fe20000010017 */
[----:B------:R-:W-:Y:S01]  /*18f0*/  LOP3.LUT R13, R13, 0xffff0000, RZ, 0xc0, !PT ;  /* 0xffff00000d0d7812 */ /* 0x000fe200078ec0ff */
[----:B------:R-:W-:Y:S01]  /*1900*/  FFMA.FTZ R16, R17, R19, R16 ;  /* 0x0000001311107223 */ /* 0x000fe20000010010 */
[C---:B------:R-:W-:Y:S01]  /*1910*/  IMAD.U32 R17, R65.reuse, 0x10000, RZ ;  /* 0x0001000041117824 */ /* 0x040fe200078e00ff */
[----:B------:R-:W-:Y:S01]  /*1920*/  LOP3.LUT R65, R65, 0xffff0000, RZ, 0xc0, !PT ;  /* 0xffff000041417812 */ /* 0x000fe200078ec0ff */
[----:B------:R-:W-:-:S02]  /*1930*/  IMAD.U32 R21, R50, 0x10000, RZ ;  /* 0x0001000032157824 */ /* 0x000fc400078e00ff */
[----:B------:R-:W-:Y:S01]  /*1940*/  FFMA.FTZ R12, R25, R12, R16 ;  /* 0x0000000c190c7223 */ /* 0x000fe20000010010 */
[C---:B------:R-:W-:Y:S02]  /*1950*/  LOP3.LUT R16, R66.reuse, 0xffff0000, RZ, 0xc0, !PT ;  /* 0xffff000042107812 */ /* 0x040fe400078ec0ff */
[----:B------:R-:W-:Y:S01]  /*1960*/  SHF.L.U32 R25, R67, 0x10, RZ ;  /* 0x0000001043197819 */ /* 0x000fe200000006ff */
[----:B------:R-:W-:Y:S01]  /*1970*/  FFMA.FTZ R12, R17, R18, R12 ;  /* 0x00000012110c7223 */ /* 0x000fe2000001000c */
[----:B------:R-:W-:Y:S01]  /*1980*/  IMAD.U32 R17, R66, 0x10000, RZ ;  /* 0x0001000042117824 */ /* 0x000fe200078e00ff */
[C---:B------:R-:W-:Y:S02]  /*1990*/  LOP3.LUT R18, R14.reuse, 0xffff0000, RZ, 0xc0, !PT ;  /* 0xffff00000e127812 */ /* 0x040fe400078ec0ff */
[----:B------:R-:W-:Y:S01]  /*19a0*/  FFMA.FTZ R12, R65, R13, R12 ;  /* 0x0000000d410c7223 */ /* 0x000fe2000001000c */
[----:B------:R-:W-:Y:S01]  /*19b0*/  IMAD.U32 R13, R14, 0x10000, RZ ;  /* 0x000100000e0d7824 */ /* 0x000fe200078e00ff */
[----:B------:R-:W-:Y:S01]  /*19c0*/  SHF.L.U32 R26, R15, 0x10, RZ ;  /* 0x000000100f1a7819 */ /* 0x000fe200000006ff */
[----:B------:R-:W-:Y:S01]  /*19d0*/  IMAD.U32 R14, R6, 0x10000, RZ ;  /* 0x00010000060e7824 */ /* 0x000fe200078e00ff */
[----:B------:R-:W-:Y:S01]  /*19e0*/  LOP3.LUT R67, R67, 0xffff0000, RZ, 0xc0, !PT ;  /* 0xffff000043437812 */ /* 0x000fe200078ec0ff */
[----:B------:R-:W-:Y:S01]  /*19f0*/  FFMA.FTZ R17, R17, R13, R12 ;  /* 0x0000000d11117223 */ /* 0x000fe2000001000c */
[----:B------:R-:W-:Y:S01]  /*1a00*/  IMAD.U32 R12, R4, 0x10000, RZ ;  /* 0x00010000040c7824 */ /* 0x000fe200078e00ff */
[----:B------:R-:W-:-:S02]  /*1a10*/  LOP3.LUT R27, R15, 0xffff0000, RZ, 0xc0, !PT ;  /* 0xffff00000f1b7812 */ /* 0x000fc400078ec0ff */
[----:B------:R-:W-:Y:S01]  /*1a20*/  FFMA.FTZ R24, R16, R18, R17 ;  /* 0x0000001210187223 */ /* 0x000fe20000010011 */
[----:B------:R-:W-:Y:S01]  /*1a30*/  IMAD.U32 R17, R48, 0x10000, RZ ;  /* 0x0001000030117824 */ /* 0x000fe200078e00ff */
[----:B------:R-:W-:Y:S02]  /*1a40*/  LOP3.LUT R4, R4, 0xffff0000, RZ, 0xc0, !PT ;  /* 0xffff000004047812 */ /* 0x000fe400078ec0ff */
[----:B------:R-:W-:Y:S01]  /*1a50*/  LOP3.LUT R19, R48, 0xffff0000, RZ, 0xc0, !PT ;  /* 0xffff000030137812 */ /* 0x000fe200078ec0ff */
[----:B------:R-:W-:Y:S01]  /*1a60*/  FFMA.FTZ R24, R25, R26, R24 ;  /* 0x0000001a19187223 */ /* 0x000fe20000010018 */
[----:B------:R-:W-:Y:S01]  /*1a70*/  FFMA.FTZ R17, R12, R17, R47 ;  /* 0x000000110c117223 */ /* 0x000fe2000001002f */
[----:B------:R-:W-:Y:S01]  /*1a80*/  SHF.L.U32 R12, R8, 0x10, RZ ;  /* 0x00000010080c7819 */ /* 0x000fe200000006ff */
[----:B------:R-:W-:Y:S01]  /*1a90*/  IMAD.U32 R25, R56, 0x10000, RZ ;  /* 0x0001000038197824 */ /* 0x000fe200078e00ff */
[----:B------:R-:W-:Y:S01]  /*1aa0*/  SHF.L.U32 R13, R5, 0x10, RZ ;  /* 0x00000010050d7819 */ /* 0x000fe200000006ff */
[----:B------:R-:W-:Y:S01]  /*1ab0*/  FFMA.FTZ R24, R67, R27, R24 ;  /* 0x0000001b43187223 */ /* 0x000fe20000010018 */
[----:B------:R-:W-:Y:S01]  /*1ac0*/  SHF.L.U32 R16, R49, 0x10, RZ ;  /* 0x0000001031107819 */ /* 0x000fe200000006ff */
        /* <DEDUP_REMOVED lines=9> */
[----:B------:R-:W-:-:S02]  /*1b60*/  SHF.L.U32 R16, R9, 0x10, RZ ;  /* 0x0000001009107819 */ /* 0x000fc400000006ff */
        /* <DEDUP_REMOVED lines=11> */
[----:B------:R-:W-:Y:S01]  /*1c20*/  FFMA.FTZ R6, R6, R23, R5 ;  /* 0x0000001706067223 */ /* 0x000fe20000010005 */
[----:B------:R-:W-:Y:S01]  /*1c30*/  SHF.L.U32 R20, R51, 0x10, RZ ;  /* 0x0000001033147819 */ /* 0x000fe200000006ff */
        /* <DEDUP_REMOVED lines=8> */
[----:B------:R-:W-:Y:S02]  /*1cc0*/  SHF.L.U32 R8, R11, 0x10, RZ ;  /* 0x000000100b087819 */ /* 0x000fe400000006ff */
[----:B------:R-:W-:Y:S01]  /*1cd0*/  LOP3.LUT R59, R59, 0xffff0000, RZ, 0xc0, !PT ;  /* 0xffff00003b3b7812 */ /* 0x000fe200078ec0ff */
[----:B------:R-:W-:Y:S01]  /*1ce0*/  FFMA.FTZ R6, R7, R22, R6 ;  /* 0x0000001607067223 */ /* 0x000fe20000010006 */
[----:B------:R-:W-:Y:S01]  /*1cf0*/  LOP3.LUT R11, R11, 0xffff0000, RZ, 0xc0, !PT ;  /* 0xffff00000b0b7812 */ /* 0x000fe200078ec0ff */
[----:B------:R-:W-:Y:S01]  /*1d00*/  FFMA.FTZ R4, R9, R8, R4 ;  /* 0x0000000809047223 */ /* 0x000fe20000010004 */
[C---:B------:R-:W-:Y:S01]  /*1d10*/  LEA R14, P1, R68.reuse, UR6, 0x2 ;  /* 0x00000006440e7c11 */ /* 0x040fe2000f8210ff */
[----:B------:R-:W-:Y:S01]  /*1d20*/  ULDC UR6, c[0x0][0x384] ;  /* 0x0000e10000067ab9 */ /* 0x000fe20000000800 */
[----:B------:R-:W1:Y:S01]  /*1d30*/  SHFL.BFLY PT, R5, R6, 0x4, 0x1f ;  /* 0x0c801f0006057f89 */ /* 0x000e6200000e0000 */
[----:B------:R-:W-:Y:S01]  /*1d40*/  FFMA.FTZ R11, R59, R11, R4 ;  /* 0x0000000b3b0b7223 */ /* 0x000fe20000010004 */
[----:B------:R-:W-:-:S04]  /*1d50*/  LEA.HI.X R15, R68, UR7, R69, 0x2, P1 ;  /* 0x00000007440f7c11 */ /* 0x000fc800088f1445 */
[----:B------:R-:W2:Y:S01]  /*1d60*/  SHFL.BFLY PT, R8, R11, 0x4, 0x1f ;  /* 0x0c801f000b087f89 */ /* 0x000ea200000e0000 */
[----:B-1----:R-:W-:-:S05]  /*1d70*/  FADD.FTZ R5, R6, R5 ;  /* 0x0000000506057221 */ /* 0x002fca0000010000 */
[----:B------:R-:W1:Y:S01]  /*1d80*/  SHFL.BFLY PT, R4, R5, 0x2, 0x1f ;  /* 0x0c401f0005047f89 */ /* 0x000e6200000e0000 */
[----:B--2---:R-:W-:-:S05]  /*1d90*/  FADD.FTZ R8, R11, R8 ;  /* 0x000000080b087221 */ /* 0x004fca0000010000 */
[----:B------:R-:W2:Y:S01]  /*1da0*/  SHFL.BFLY PT, R7, R8, 0x2, 0x1f ;  /* 0x0c401f0008077f89 */ /* 0x000ea200000e0000 */
[----:B-1----:R-:W-:-:S05]  /*1db0*/  FADD.FTZ R12, R5, R4 ;  /* 0x00000004050c7221 */ /* 0x002fca0000010000 */
[----:B------:R-:W1:Y:S01]  /*1dc0*/  SHFL.BFLY PT, R9, R12, 0x1, 0x1f ;  /* 0x0c201f000c097f89 */ /* 0x000e6200000e0000 */
[----:B--2---:R-:W-:-:S05]  /*1dd0*/  FADD.FTZ R7, R8, R7 ;  /* 0x0000000708077221 */ /* 0x004fca0000010000 */
[----:B------:R-:W2:Y:S01]  /*1de0*/  SHFL.BFLY PT, R10, R7, 0x1, 0x1f ;  /* 0x0c201f00070a7f89 */ /* 0x000ea200000e0000 */
[----:B-1----:R-:W-:Y:S01]  /*1df0*/  @!P0 FADD.FTZ R6, R12, R9 ;  /* 0x000000090c068221 */ /* 0x002fe20000010000 */
[----:B------:R-:W-:-:S03]  /*1e00*/  IMAD.SHL.U32 R9, R0, 0x4, RZ ;  /* 0x0000000400097824 */ /* 0x000fc600078e00ff */
[----:B------:R-:W-:Y:S01]  /*1e10*/  @!P0 FMUL.FTZ R17, R6, UR6 ;  /* 0x0000000606118c20 */ /* 0x000fe20008410000 */
[----:B------:R-:W-:-:S04]  /*1e20*/  IMAD.WIDE R4, R9, 0x10, R2 ;  /* 0x0000001009047825 */ /* 0x000fc800078e0202 */
[----:B--2---:R-:W-:Y:S01]  /*1e30*/  FADD.FTZ R10, R7, R10 ;  /* 0x0000000a070a7221 */ /* 0x004fe20000010000 */
[----:B------:R-:W-:Y:S03]  /*1e40*/  @!P0 STG.E desc[UR4][R14.64], R17 ;  /* 0x000000110e008986 */ /* 0x000fe6000c101904 */
[----:B------:R-:W-:Y:S01]  /*1e50*/  FMUL.FTZ R19, R10, UR6 ;  /* 0x000000060a137c20 */ /* 0x000fe20008410000 */
[----:B------:R-:W-:Y:S01]  /*1e60*/  IMAD.WIDE R6, R0, 0x40, R4 ;  /* 0x0000004000067825 */ /* 0x000fe200078e0204 */
[----:B------:R-:W-:-:S03]  /*1e70*/  IADD3 R10, R9, 0x10, R9 ;  /* 0x00000010090a7810 */ /* 0x000fc60007ffe009 */
[----:B------:R-:W-:Y:S01]  /*1e80*/  @!P0 STG.E desc[UR4][R14.64+0x80], R19 ;  /* 0x000080130e008986 */ /* 0x000fe2000c101904 */
[----:B------:R-:W-:Y:S01]  /*1e90*/  IADD3 R13, R9, R10, RZ ;  /* 0x0000000a090d7210 */ /* 0x000fe20007ffe0ff */
[----:B------:R-:W-:Y:S02]  /*1ea0*/  IMAD.WIDE R8, R0, 0x40, R6 ;  /* 0x0000004000087825 */ /* 0x000fe400078e0206 */
[----:B------:R-:W-:Y:S02]  /*1eb0*/  STG.E.128 desc[UR4][R2.64], RZ ;  /* 0x000000ff02007986 */ /* 0x000fe4000c101d04 */
[--C-:B------:R-:W-:Y:S02]  /*1ec0*/  IMAD.WIDE R10, R10, 0x10, R2.reuse ;  /* 0x000000100a0a7825 */ /* 0x100fe400078e0202 */
[----:B------:R-:W-:Y:S02]  /*1ed0*/  STG.E.128 desc[UR4][R4.64], RZ ;  /* 0x000000ff04007986 */ /* 0x000fe4000c101d04 */
[----:B------:R-:W-:-:S02]  /*1ee0*/  IMAD.WIDE R12, R13, 0x10, R2 ;  /* 0x000000100d0c7825 */ /* 0x000fc400078e0202 */
[----:B------:R-:W-:Y:S04]  /*1ef0*/  STG.E.128 desc[UR4][R6.64], RZ ;  /* 0x000000ff06007986 */ /* 0x000fe8000c101d04 */
        /* <DEDUP_REMOVED lines=12> */
[----:B------:R-:W-:Y:S01]  /*1fc0*/  STG.E.128 desc[UR4][R12.64+0x200], RZ ;  /* 0x000200ff0c007986 */ /* 0x000fe2000c101d04 */
[----:B------:R-:W-:Y:S05]  /*1fd0*/  EXIT ;  /* 0x000000000000794d */ /* 0x000fea0003800000 */
.L_x_400:
        /* <DEDUP_REMOVED lines=10> */
.L_x_2033:


//--------------------- .text._ZN5flash44flash_bwd_dq_dk_dv_loop_seqk_parallel_kernelI23Flash_bwd_kernel_traitsILi256ELi64ELi64ELi8ELi4ELi2ELi2ELb0ELb1EN7cutlass10bfloat16_tE19Flash_kernel_traitsILi256ELi64ELi64ELi8ES3_EELb0ELb0ELb0ELb0ELb0ELb0ELb0EEEvNS_16Flash_bwd_paramsE --------------------------
	.section	.text._ZN5flash44flash_bwd_dq_dk_dv_loop_seqk_parallel_kernelI23Flash_bwd_kernel_traitsILi256ELi64ELi64ELi8ELi4ELi2ELi2ELb0ELb1EN7cutlass10bfloat16_tE19Flash_kernel_traitsILi256ELi64ELi64ELi8ES3_EELb0ELb0ELb0ELb0ELb0ELb0ELb0EEEvNS_16Flash_bwd_paramsE,"ax",@progbits
	.align	128
        .global         _ZN5flash44flash_bwd_dq_dk_dv_loop_seqk_parallel_kernelI23Flash_bwd_kernel_traitsILi256ELi64ELi64ELi8ELi4ELi2ELi2ELb0ELb1EN7cutlass10bfloat16_tE19Flash_kernel_traitsILi256ELi64ELi64ELi8ES3_EELb0ELb0ELb0ELb0ELb0ELb0ELb0EEEvNS_16Flash_bwd_paramsE
        .type           _ZN5flash44flash_bwd_dq_dk_dv_loop_seqk_parallel_kernelI23Flash_bwd_kernel_traitsILi256ELi64ELi64ELi8ELi4ELi2ELi2ELb0ELb1EN7cutlass10bfloat16_tE19Flash_kernel_traitsILi256ELi64ELi64ELi8ES3_EELb0ELb0ELb0ELb0ELb0ELb0ELb0EEEvNS_16Flash_bwd_paramsE,@function
        .size           _ZN5flash44flash_bwd_dq_dk_dv_loop_seqk_parallel_kernelI23Flash_bwd_kernel_traitsILi256ELi64ELi64ELi8ELi4ELi2ELi2ELb0ELb1EN7cutlass10bfloat16_tE19Flash_kernel_traitsILi256ELi64ELi64ELi8ES3_EELb0ELb0ELb0ELb0ELb0ELb0ELb0EEEvNS_16Flash_bwd_paramsE,(.L_x_2034 - _ZN5flash44flash_bwd_dq_dk_dv_loop_seqk_parallel_kernelI23Flash_bwd_kernel_traitsILi256ELi64ELi64ELi8ELi4ELi2ELi2ELb0ELb1EN7cutlass10bfloat16_tE19Flash_kernel_traitsILi256ELi64ELi64ELi8ES3_EELb0ELb0ELb0ELb0ELb0ELb0ELb0EEEvNS_16Flash_bwd_paramsE)
        .other          _ZN5flash44flash_bwd_dq_dk_dv_loop_seqk_parallel_kernelI23Flash_bwd_kernel_traitsILi256ELi64ELi64ELi8ELi4ELi2ELi2ELb0ELb1EN7cutlass10bfloat16_tE19Flash_kernel_traitsILi256ELi64ELi64ELi8ES3_EELb0ELb0ELb0ELb0ELb0ELb0ELb0EEEvNS_16Flash_bwd_paramsE,@"STO_CUDA_ENTRY STV_DEFAULT"
_ZN5flash44flash_bwd_dq_dk_dv_loop_seqk_parallel_kernelI23Flash_bwd_kernel_traitsILi256ELi64ELi64ELi8ELi4ELi2ELi2ELb0ELb1EN7cutlass10bfloat16_tE19Flash_kernel_traitsILi256ELi64ELi64ELi8ES3_EELb0ELb0ELb0ELb0ELb0ELb0ELb0EEEvNS_16Flash_bwd_paramsE:
.text._ZN5flash44flash_bwd_dq_dk_dv_loop_seqk_parallel_kernelI23Flash_bwd_kernel_traitsILi256ELi64ELi64ELi8ELi4ELi2ELi2ELb0ELb1EN7cutlass10bfloat16_tE19Flash_kernel_traitsILi256ELi64ELi64ELi8ES3_EELb0ELb0ELb0ELb0ELb0ELb0ELb0EEEvNS_16Flash_bwd_paramsE:
        /* <DEDUP_REMOVED lines=14> */
[----:B------:R-:W3:Y:S01]  /*00e0*/  S2UR UR7, SR_CgaCtaId ;  /* 0x00000000000779c3 */ /* 0x000ee20000008800 */
[----:B------:R-:W-:Y:S01]  /*00f0*/  UMOV UR5, 0x400 ;  /* 0x0000040000057882 */ /* 0x000fe20000000000 */
[----:B------:R-:W-:Y:S01]  /*0100*/  UMOV UR6, 0x400 ;  /* 0x0000040000067882 */ /* 0x000fe20000000000 */
[----:B------:R-:W-:Y:S01]  /*0110*/  IMAD.MOV.U32 R226, RZ, RZ, 0x20 ;  /* 0x00000020ffe27424 */ /* 0x000fe200078e00ff */
[----:B------:R-:W-:Y:S01]  /*0120*/  UMOV UR59, URZ ;  /* 0x0000003f003b7c82 */ /* 0x000fe20008000000 */
[----:B------:R-:W-:Y:S02]  /*0130*/  IMAD.MOV.U32 R222, RZ, RZ, 0x40 ;  /* 0x00000040ffde7424 */ /* 0x000fe400078e00ff */
[----:B------:R-:W-:Y:S01]  /*0140*/  IMAD.MOV.U32 R240, RZ, RZ, -0x10 ;  /* 0xfffffff0fff07424 */ /* 0x000fe200078e00ff */
[----:B------:R-:W4:Y:S08]  /*0150*/  S2UR UR48, SR_CTAID.Y ;  /* 0x00000000003079c3 */ /* 0x000f300000002600 */
[----:B------:R-:W-:Y:S08]  /*0160*/  S2UR UR56, SR_CTAID.Z ;  /* 0x00000000003879c3 */ /* 0x000ff00000002700 */
[----:B------:R-:W5:Y:S01]  /*0170*/  S2UR UR4, SR_CgaCtaId ;  /* 0x00000000000479c3 */ /* 0x000f620000008800 */
[----:B---3--:R-:W-:Y:S01]  /*0180*/  ULEA UR5, UR7, UR5, 0x18 ;  /* 0x0000000507057291 */ /* 0x008fe2000f8ec03f */
[----:B--2---:R-:W-:Y:S01]  /*0190*/  SHF.R.S32.HI R11, RZ, 0x1f, R15 ;  /* 0x0000001fff0b7819 */ /* 0x004fe2000001140f */
[----:B------:R-:W-:Y:S01]  /*01a0*/  IMAD.SHL.U32 R252, R15, 0x2, RZ ;  /* 0x000000020ffc7824 */ /* 0x000fe200078e00ff */
[----:B----4-:R-:W-:-:S02]  /*01b0*/  USHF.L.U32 UR7, UR48, 0x7, URZ ;  /* 0x0000000730077899 */ /* 0x010fc4000800063f */
[CC--:B------:R-:W-:Y:S02]  /*01c0*/  LEA.HI R4, R11.reuse, R15.reuse, RZ, 0x5 ;  /* 0x0000000f0b047211 */ /* 0x0c0fe400078f28ff */
[----:B------:R-:W-:Y:S02]  /*01d0*/  LEA.HI R9, R11, R15, RZ, 0x4 ;  /* 0x0000000f0b097211 */ /* 0x000fe400078f20ff */
[--C-:B------:R-:W-:Y:S02]  /*01e0*/  SHF.R.S32.HI R6, RZ, 0x5, R4.reuse ;  /* 0x00000005ff067819 */ /* 0x100fe40000011404 */
[----:B-1----:R-:W-:Y:S02]  /*01f0*/  SHF.R.S32.HI R0, RZ, 0x1f, R4 ;  /* 0x0000001fff007819 */ /* 0x002fe40000011404 */
[-C--:B------:R-:W-:Y:S02]  /*0200*/  LEA.HI R3, R4, R6.reuse, RZ, 0x1 ;  /* 0x0000000604037211 */ /* 0x080fe400078f08ff */
[----:B------:R-:W-:-:S02]  /*0210*/  LEA.HI R0, R0, R6, RZ, 0x2 ;  /* 0x0000000600007211 */ /* 0x000fc400078f10ff */
[----:B------:R-:W-:Y:S01]  /*0220*/  LEA.HI R18, R11, R15, RZ, 0x2 ;  /* 0x0000000f0b127211 */ /* 0x000fe200078f10ff */
[----:B-----5:R-:W-:Y:S01]  /*0230*/  ULEA UR4, UR4, UR6, 0x18 ;  /* 0x0000000604047291 */ /* 0x020fe2000f8ec03f */
[----:B------:R-:W-:Y:S01]  /*0240*/  SHF.R.S32.HI R7, RZ, 0x4, R9 ;  /* 0x00000004ff077819 */ /* 0x000fe20000011409 */
[----:B------:R-:W-:Y:S01]  /*0250*/  USHF.R.S32.HI UR6, URZ, 0x1f, UR48 ;  /* 0x0000001f3f067899 */ /* 0x000fe20008011430 */
[----:B------:R-:W-:Y:S02]  /*0260*/  LOP3.LUT R2, R0, 0xfffffffc, RZ, 0xc0, !PT ;  /* 0xfffffffc00027812 */ /* 0x000fe400078ec0ff */
[----:B------:R-:W-:Y:S02]  /*0270*/  LOP3.LUT R0, R3, 0xfffffffe, RZ, 0xc0, !PT ;  /* 0xfffffffe03007812 */ /* 0x000fe400078ec0ff */
[----:B------:R-:W-:Y:S01]  /*0280*/  SHF.R.S32.HI R10, RZ, 0x2, R18 ;  /* 0x00000002ff0a7819 */ /* 0x000fe20000011412 */
[C---:B------:R-:W-:Y:S01]  /*0290*/  IMAD.IADD R218, R6.reuse, 0x1, -R2 ;  /* 0x0000000106da7824 */ /* 0x040fe200078e0a02 */
[----:B------:R-:W-:Y:S01]  /*02a0*/  SHF.R.S32.HI R5, RZ, 0x1f, R18 ;  /* 0x0000001fff057819 */ /* 0x000fe20000011412 */
[----:B------:R-:W-:Y:S01]  /*02b0*/  IMAD.IADD R224, R6, 0x1, -R0 ;  /* 0x0000000106e07824 */ /* 0x000fe200078e0a00 */
[----:B------:R-:W-:-:S02]  /*02c0*/  LEA.HI R8, R9, R7, RZ, 0x1 ;  /* 0x0000000709087211 */ /* 0x000fc400078f08ff */
[----:B------:R-:W-:Y:S02]  /*02d0*/  LEA.HI R0, R5, R10, RZ, 0x3 ;  /* 0x0000000a05007211 */ /* 0x000fe400078f18ff */
[----:B------:R-:W-:Y:S02]  /*02e0*/  LEA.HI R16, R11, R15, RZ, 0x3 ;  /* 0x0000000f0b107211 */ /* 0x000fe400078f18ff */
[----:B------:R-:W-:Y:S02]  /*02f0*/  LOP3.LUT R3, R8, 0xfffffffe, RZ, 0xc0, !PT ;  /* 0xfffffffe08037812 */ /* 0x000fe400078ec0ff */
[----:B------:R-:W-:Y:S02]  /*0300*/  LOP3.LUT R2, R4, 0xffffffe0, RZ, 0xc0, !PT ;  /* 0xffffffe004027812 */ /* 0x000fe400078ec0ff */
[----:B------:R-:W-:Y:S01]  /*0310*/  LOP3.LUT R0, R0, 0xfffffff8, RZ, 0xc0, !PT ;  /* 0xfffffff800007812 */ /* 0x000fe200078ec0ff */
[----:B------:R-:W-:Y:S01]  /*0320*/  IMAD.IADD R14, R7, 0x1, -R3 ;  /* 0x00000001070e7824 */ /* 0x000fe200078e0a03 */
[----:B------:R-:W-:Y:S01]  /*0330*/  SHF.R.S32.HI R4, RZ, 0x3, R16 ;  /* 0x00000003ff047819 */ /* 0x000fe20000011410 */
[----:B------:R-:W-:Y:S01]  /*0340*/  IMAD.IADD R3, R15, 0x1, -R2 ;  /* 0x000000010f037824 */ /* 0x000fe200078e0a02 */
[----:B------:R-:W-:Y:S01]  /*0350*/  LOP3.LUT R5, R16, 0xfffffff8, RZ, 0xc0, !PT ;  /* 0xfffffff810057812 */ /* 0x000fe200078ec0ff */
[----:B------:R-:W-:-:S02]  /*0360*/  IMAD.IADD R10, R10, 0x1, -R0 ;  /* 0x000000010a0a7824 */ /* 0x000fc400078e0a00 */
[----:B------:R-:W-:Y:S01]  /*0370*/  IMAD.SHL.U32 R2, R4, 0x40, RZ ;  /* 0x0000004004027824 */ /* 0x000fe200078e00ff */
[----:B------:R-:W-:Y:S01]  /*0380*/  LOP3.LUT R4, R9, 0xfffffff0, RZ, 0xc0, !PT ;  /* 0xfffffff009047812 */ /* 0x000fe200078ec0ff */
[----:B------:R-:W-:Y:S01]  /*0390*/  IMAD.IADD R0, R15, 0x1, -R5 ;  /* 0x000000010f007824 */ /* 0x000fe200078e0a05 */
[----:B------:R-:W-:Y:S01]  /*03a0*/  SHF.R.S32.HI R5, RZ, 0x1f, R3 ;  /* 0x0000001fff057819 */ /* 0x000fe20000011403 */
[----:B------:R-:W-:Y:S01]  /*03b0*/  IMAD.SHL.U32 R219, R14, 0x200, RZ ;  /* 0x000002000edb7824 */ /* 0x000fe200078e00ff */
[----:B------:R-:W-:Y:S01]  /*03c0*/  LOP3.LUT R2, R2, 0x1c0, RZ, 0xc0, !PT ;  /* 0x000001c002027812 */ /* 0x000fe200078ec0ff */
[----:B------:R-:W-:Y:S01]  /*03d0*/  IMAD.SHL.U32 R232, R0, 0x8, RZ ;  /* 0x0000000800e87824 */ /* 0x000fe200078e00ff */
[----:B------:R-:W-:Y:S01]  /*03e0*/  LEA.HI R17, R5, R3, RZ, 0x2 ;  /* 0x0000000305117211 */ /* 0x000fe200078f10ff */
[----:B------:R-:W-:Y:S01]  /*03f0*/  IMAD.IADD R3, R15, 0x1, -R4 ;  /* 0x000000010f037824 */ /* 0x000fe200078e0a04 */
[----:B------:R-:W-:Y:S02]  /*0400*/  SHF.R.U32.HI R4, RZ, 0x3, R2 ;  /* 0x00000003ff047819 */ /* 0x000fe40000011602 */
[----:B------:R-:W-:-:S02]  /*0410*/  LOP3.LUT R2, R2, 0x38, R232, 0xf8, !PT ;  /* 0x0000003802027812 */ /* 0x000fc400078ef8e8 */
[C---:B------:R-:W-:Y:S02]  /*0420*/  LOP3.LUT P4, RZ, R0.reuse, 0x4, RZ, 0xc0, !PT ;  /* 0x0000000400ff7812 */ /* 0x040fe4000788c0ff */
[C---:B------:R-:W-:Y:S01]  /*0430*/  LOP3.LUT P3, RZ, R0.reuse, 0x2, RZ, 0xc0, !PT ;  /* 0x0000000200ff7812 */ /* 0x040fe2000786c0ff */
[----:B------:R-:W-:Y:S01]  /*0440*/  IMAD.SHL.U32 R0, R0, 0x40, RZ ;  /* 0x0000004000007824 */ /* 0x000fe200078e00ff */
[----:B------:R-:W-:Y:S01]  /*0450*/  LOP3.LUT R12, R2, R4, RZ, 0x3c, !PT ;  /* 0x00000004020c7212 */ /* 0x000fe200078e3cff */
[----:B------:R-:W-:Y:S01]  /*0460*/  IMAD.SHL.U32 R2, R224, 0x10, RZ ;  /* 0x00000010e0027824 */ /* 0x000fe200078e00ff */
[----:B------:R-:W-:Y:S02]  /*0470*/  SHF.R.S32.HI R5, RZ, 0x1f, R3 ;  /* 0x0000001fff057819 */ /* 0x000fe40000011403 */
[----:B------:R-:W-:Y:S02]  /*0480*/  LEA.HI R4, R11, R15, RZ, 0x7 ;  /* 0x0000000f0b047211 */ /* 0x000fe400078f38ff */
[----:B------:R-:W-:-:S02]  /*0490*/  LOP3.LUT R0, R0, 0x1c0, RZ, 0xc0, !PT ;  /* 0x000001c000007812 */ /* 0x000fc400078ec0ff */
[----:B------:R-:W-:Y:S02]  /*04a0*/  LEA.HI R13, R5, R3, RZ, 0x3 ;  /* 0x00000003050d7211 */ /* 0x000fe400078f18ff */
[----:B------:R-:W-:Y:S02]  /*04b0*/  SHF.R.S32.HI R9, RZ, 0x7, R4 ;  /* 0x00000007ff097819 */ /* 0x000fe40000011404 */
[C---:B------:R-:W-:Y:S02]  /*04c0*/  LOP3.LUT R5, R0.reuse, 0x10, R2, 0xf8, !PT ;  /* 0x0000001000057812 */ /* 0x040fe400078ef802 */
[----:B------:R-:W-:Y:S02]  /*04d0*/  LOP3.LUT R4, R0, 0x8, R16, 0xf8, !PT ;  /* 0x0000000800047812 */ /* 0x000fe400078ef810 */
[----:B------:R-:W-:Y:S02]  /*04e0*/  SHF.R.U32.HI R0, RZ, 0x3, R0 ;  /* 0x00000003ff007819 */ /* 0x000fe40000011600 */
[----:B------:R-:W-:-:S02]  /*04f0*/  LOP3.LUT R5, R5, 0x8, R16, 0xf8, !PT ;  /* 0x0000000805057812 */ /* 0x000fc400078ef810 */
[----:B------:R-:W-:Y:S02]  /*0500*/  LOP3.LUT R6, R13, 0xfffffff8, RZ, 0xc0, !PT ;  /* 0xfffffff80d067812 */ /* 0x000fe400078ec0ff */
[----:B------:R-:W-:Y:S01]  /*0510*/  LOP3.LUT R2, R4, R0, RZ, 0x3c, !PT ;  /* 0x0000000004027212 */ /* 0x000fe200078e3cff */
[----:B------:R-:W-:Y:S01]  /*0520*/  IMAD R4, R9, 0x800, R219 ;  /* 0x0000080009047824 */ /* 0x000fe200078e02db */
[----:B------:R-:W-:Y:S01]  /*0530*/  LOP3.LUT R219, R219, R5, R0, 0xf6, !PT ;  /* 0x00000005dbdb7212 */ /* 0x000fe200078ef600 */
[----:B------:R-:W-:Y:S01]  /*0540*/  IMAD.IADD R7, R3, 0x1, -R6 ;  /* 0x0000000103077824 */ /* 0x000fe200078e0a06 */
[----:B------:R-:W-:Y:S01]  /*0550*/  LEA.HI R0, R11, R15, RZ, 0x6 ;  /* 0x0000000f0b007211 */ /* 0x000fe200078f30ff */
[----:B------:R-:W-:Y:S01]  /*0560*/  IMAD.IADD R3, R4, 0x1, R2 ;  /* 0x0000000104037824 */ /* 0x000fe200078e0202 */
[----:B------:R-:W-:Y:S01]  /*0570*/  LOP3.LUT R2, R18, 0x7ffffffc, RZ, 0xc0, !PT ;  /* 0x7ffffffc12027812 */ /* 0x000fe200078ec0ff */
[C---:B------:R-:W-:Y:S01]  /*0580*/  IMAD.SHL.U32 R4, R10.reuse, 0x40, RZ ;  /* 0x000000400a047824 */ /* 0x040fe200078e00ff */
[----:B------:R-:W-:Y:S01]  /*0590*/  SHF.R.S32.HI R0, RZ, 0x6, R0 ;  /* 0x00000006ff007819 */ /* 0x000fe20000011400 */
[----:B------:R-:W-:Y:S01]  /*05a0*/  IMAD.SHL.U32 R5, R9, 0x20, RZ ;  /* 0x0000002009057824 */ /* 0x000fe200078e00ff */
[----:B------:R-:W-:Y:S01]  /*05b0*/  LOP3.LUT R8, R10, 0x1, RZ, 0xc0, !PT ;  /* 0x000000010a087812 */ /* 0x000fe200078ec0ff */
[----:B------:R-:W-:Y:S01]  /*05c0*/  IMAD.IADD R11, R15, 0x1, -R2 ;  /* 0x000000010f0b7824 */ /* 0x000fe200078e0a02 */
[----:B------:R-:W-:Y:S01]  /*05d0*/  SEL R216, R222, 0xffffffc0, !P4 ;  /* 0xffffffc0ded87807 */ /* 0x000fe20006000000 */
[----:B------:R-:W-:Y:S01]  /*05e0*/  IMAD R12, R0, 0x200, R12 ;  /* 0x00000200000c7824 */ /* 0x000fe200078e020c */
[----:B------:R-:W-:Y:S01]  /*05f0*/  ISETP.NE.U32.AND P0, PT, R8, 0x1, PT ;  /* 0x000000010800780c */ /* 0x000fe20003f05070 */
[----:B------:R-:W-:Y:S01]  /*0600*/  IMAD.SHL.U32 R2, R0, 0x8, RZ ;  /* 0x0000000800027824 */ /* 0x000fe200078e00ff */
[----:B------:R-:W-:Y:S01]  /*0610*/  LOP3.LUT R0, R4, 0x1c0, RZ, 0xc0, !PT ;  /* 0x000001c004007812 */ /* 0x000fe200078ec0ff */
[----:B------:R-:W-:Y:S01]  /*0620*/  IMAD.SHL.U32 R6, R14, 0x20, RZ ;  /* 0x000000200e067824 */ /* 0x000fe200078e00ff */
[----:B------:R-:W-:Y:S01]  /*0630*/  LOP3.LUT R252, R5, 0x6, R252, 0xf8, !PT ;  /* 0x0000000605fc7812 */ /* 0x000fe200078ef8fc */
[----:B------:R-:W-:Y:S01]  /*0640*/  IMAD.SHL.U32 R3, R3, 0x2, RZ ;  /* 0x0000000203037824 */ /* 0x000fe200078e00ff */
[----:B------:R-:W-:-:S02]  /*0650*/  LOP3.LUT R2, R2, 0x18, RZ, 0xc0, !PT ;  /* 0x0000001802027812 */ /* 0x000fc400078ec0ff */
[----:B------:R-:W-:Y:S02]  /*0660*/  SHF.R.U32.HI R4, RZ, 0x3, R0 ;  /* 0x00000003ff047819 */ /* 0x000fe40000011600 */
[----:B------:R-:W-:Y:S02]  /*0670*/  LOP3.LUT R5, R0, 0x20, R5, 0xf8, !PT ;  /* 0x0000002000057812 */ /* 0x000fe400078ef805 */
[----:B------:R-:W-:Y:S01]  /*0680*/  LOP3.LUT R8, R4, R0, R2, 0x1e, !PT ;  /* 0x0000000004087212 */ /* 0x000fe200078e1e02 */
[----:B------:R-:W-:Y:S01]  /*0690*/  IMAD.SHL.U32 R0, R11, 0x2, RZ ;  /* 0x000000020b007824 */ /* 0x000fe200078e00ff */
[----:B------:R-:W-:Y:S01]  /*06a0*/  LOP3.LUT R9, R2, 0x20, R6, 0xf8, !PT ;  /* 0x0000002002097812 */ /* 0x000fe200078ef806 */
[----:B------:R-:W-:Y:S01]  /*06b0*/  IMAD.SHL.U32 R6, R7, 0x40, RZ ;  /* 0x0000004007067824 */ /* 0x000fe200078e00ff */
[----:B------:R-:W-:Y:S01]  /*06c0*/  LOP3.LUT R4, R5, R4, RZ, 0x3c, !PT ;  /* 0x0000000405047212 */ /* 0x000fe200078e3cff */
[--C-:B------:R-:W-:Y:S01]  /*06d0*/  IMAD R5, R218, 0x400, R0.reuse ;  /* 0x00000400da057824 */ /* 0x100fe200078e0200 */
[----:B------:R-:W-:Y:S01]  /*06e0*/  R2P PR, R10, 0x6 ;  /* 0x000000060a007804 */ /* 0x000fe20000000000 */
[----:B------:R-:W-:Y:S01]  /*06f0*/  IMAD R2, R224, 0x400, R0 ;  /* 0x00000400e0027824 */ /* 0x000fe200078e0200 */
[----:B------:R-:W-:Y:S01]  /*0700*/  LOP3.LUT R0, R6, 0x1c0, RZ, 0xc0, !PT ;  /* 0x000001c006007812 */ /* 0x000fe200078ec0ff */
[----:B------:R-:W-:Y:S01]  /*0710*/  IMAD.IADD R239, R5, 0x1, R4 ;  /* 0x0000000105ef7824 */ /* 0x000fe200078e0204 */
[C---:B------:R-:W-:Y:S01]  /*0720*/  LOP3.LUT P6, RZ, R7.reuse, 0x4, RZ, 0xc0, !PT ;  /* 0x0000000407ff7812 */ /* 0x040fe200078cc0ff */
[----:B------:R-:W-:Y:S01]  /*0730*/  IMAD.U32 R6, RZ, RZ, UR7 ;  /* 0x00000007ff067e24 */ /* 0x000fe2000f8e00ff */
[----:B------:R-:W-:Y:S01]  /*0740*/  USHF.R.S32.HI UR7, URZ, 0x1f, UR56 ;  /* 0x0000001f3f077899 */ /* 0x000fe20008011438 */
[----:B------:R-:W-:Y:S01]  /*0750*/  IMAD.SHL.U32 R4, R14, 0x8, RZ ;  /* 0x000000080e047824 */ /* 0x000fe200078e00ff */
[----:B------:R-:W-:Y:S01]  /*0760*/  LOP3.LUT P5, RZ, R7, 0x2, RZ, 0xc0, !PT ;  /* 0x0000000207ff7812 */ /* 0x000fe200078ac0ff */
[----:B------:R-:W-:Y:S01]  /*0770*/  IMAD.IADD R8, R2, 0x1, R8 ;  /* 0x0000000102087824 */ /* 0x000fe200078e0208 */
[----:B------:R-:W-:Y:S01]  /*0780*/  SHF.R.U32.HI R2, RZ, 0x3, R0 ;  /* 0x00000003ff027819 */ /* 0x000fe20000011600 */
[----:B------:R-:W-:Y:S01]  /*0790*/  IMAD.SHL.U32 R5, R13, 0x40, RZ ;  /* 0x000000400d057824 */ /* 0x000fe200078e00ff */
[----:B------:R-:W-:Y:S01]  /*07a0*/  LOP3.LUT R6, R0, 0x8, R4, 0xf8, !PT ;  /* 0x0000000800067812 */ /* 0x000fe200078ef804 */
[----:B------:R-:W-:Y:S01]  /*07b0*/  IMAD.U32 R4, RZ, RZ, UR7 ;  /* 0x00000007ff047e24 */ /* 0x000fe2000f8e00ff */
[----:B------:R-:W-:Y:S01]  /*07c0*/  SHF.R.S32.HI R4, RZ, 0x2, R17 ;  /* 0x00000002ff047819 */ /* 0x000fe20000011411 */
[----:B------:R-:W-:Y:S01]  /*07d0*/  USHF.R.S32.HI UR7, URZ, 0x1f, UR48 ;  /* 0x0000001f3f077899 */ /* 0x000fe20008011430 */
[----:B------:R-:W-:-:S02]  /*07e0*/  LOP3.LUT R7, R2, R9, R0, 0x1e, !PT ;  /* 0x0000000902077212 */ /* 0x000fc400078e1e00 */
[----:B------:R-:W-:Y:S01]  /*07f0*/  LOP3.LUT R0, R5, 0xfffffe00, RZ, 0xc0, !PT ;  /* 0xfffffe0005007812 */ /* 0x000fe200078ec0ff */
[----:B------:R-:W-:Y:S01]  /*0800*/  IMAD R4, R218, 0x10, R4 ;  /* 0x00000010da047824 */ /* 0x000fe200078e0204 */
[----:B------:R-:W-:Y:S02]  /*0810*/  LOP3.LUT R2, R6, R2, RZ, 0x3c, !PT ;  /* 0x0000000206027212 */ /* 0x000fe400078e3cff */
[----:B------:R-:W-:Y:S01]  /*0820*/  LEA R239, R239, UR5, 0x1 ;  /* 0x00000005efef7c11 */ /* 0x000fe2000f8e08ff */
[--C-:B------:R-:W-:Y:S01]  /*0830*/  IMAD R218, R218, 0x400, R0.reuse ;  /* 0x00000400dada7824 */ /* 0x100fe200078e0200 */
[----:B------:R1:W-:Y:S01]  /*0840*/  STL [R1], R4 ;  /* 0x0000000401007387 */ /* 0x0003e20000100800 */
[----:B------:R-:W-:Y:S01]  /*0850*/  IMAD R224, R224, 0x400, R0 ;  /* 0x00000400e0e07824 */ /* 0x000fe200078e0200 */
[----:B------:R-:W-:Y:S01]  /*0860*/  SEL R222, R222, 0xffffffc0, !P6 ;  /* 0xffffffc0dede7807 */ /* 0x000fe20007000000 */
[----:B------:R-:W-:Y:S01]  /*0870*/  IMAD.IADD R218, R218, 0x1, R2 ;  /* 0x00000001dada7824 */ /* 0x000fe200078e0202 */
[----:B------:R-:W-:Y:S01]  /*0880*/  SEL R240, R240, 0x10, !P0 ;  /* 0x00000010f0f07807 */ /* 0x000fe20004000000 */
[----:B------:R-:W-:Y:S01]  /*0890*/  IMAD.IADD R224, R2, 0x1, R224 ;  /* 0x0000000102e07824 */ /* 0x000fe200078e02e0 */
[----:B------:R-:W-:Y:S01]  /*08a0*/  LEA R219, R219, UR5, 0x1 ;  /* 0x00000005dbdb7c11 */ /* 0x000fe2000f8e08ff */
[C---:B------:R-:W-:Y:S01]  /*08b0*/  VIADD R238, R239.reuse, 0x20 ;  /* 0x00000020efee7836 */ /* 0x040fe20000000000 */
[----:B------:R-:W-:Y:S01]  /*08c0*/  LEA R218, R218, UR5, 0x1 ;  /* 0x00000005dada7c11 */ /* 0x000fe2000f8e08ff */
[----:B------:R-:W-:Y:S01]  /*08d0*/  @P1 VIADD R238, R239, 0xffffffe0 ;  /* 0xffffffe0efee1836 */ /* 0x000fe20000000000 */
[----:B------:R-:W-:Y:S01]  /*08e0*/  LOP3.LUT R0, R7, R0, RZ, 0xfc, !PT ;  /* 0x0000000007007212 */ /* 0x000fe200078efcff */
[----:B------:R-:W-:Y:S01]  /*08f0*/  IMAD.IADD R221, R216, 0x1, R219 ;  /* 0x00000001d8dd7824 */ /* 0x000fe200078e02db */
[----:B------:R-:W-:Y:S01]  /*0900*/  LEA R230, R12, UR5, 0x1 ;  /* 0x000000050ce67c11 */ /* 0x000fe2000f8e08ff */
[----:B------:R-:W-:Y:S01]  /*0910*/  IMAD.IADD R241, R239, 0x1, R240 ;  /* 0x00000001eff17824 */ /* 0x000fe200078e02f0 */
[----:B------:R-:W-:Y:S01]  /*0920*/  LEA R0, R0, UR5, 0x1 ;  /* 0x0000000500007c11 */ /* 0x000fe2000f8e08ff */
[----:B------:R-:W-:-:S02]  /*0930*/  IMAD.IADD R223, R218, 0x1, R222 ;  /* 0x00000001dadf7824 */ /* 0x000fc400078e02de */
[----:B------:R-:W-:Y:S02]  /*0940*/  IMAD.IADD R240, R240, 0x1, R238 ;  /* 0x00000001f0f07824 */ /* 0x000fe400078e02ee */
[----:B-1----:R-:W-:Y:S01]  /*0950*/  IMAD.U32 R4, RZ, RZ, UR6 ;  /* 0x00000006ff047e24 */ /* 0x002fe2000f8e00ff */
[----:B------:R-:W-:-:S06]  /*0960*/  USHF.R.S32.HI UR6, URZ, 0x1f, UR56 ;  /* 0x0000001f3f067899 */ /* 0x000fcc0008011438 */
[----:B------:R-:W-:Y:S02]  /*0970*/  IMAD.U32 R2, RZ, RZ, UR6 ;  /* 0x00000006ff027e24 */ /* 0x000fe4000f8e00ff */
[----:B------:R-:W-:Y:S01]  /*0980*/  IMAD.U32 R2, RZ, RZ, UR7 ;  /* 0x00000007ff027e24 */ /* 0x000fe2000f8e00ff */
[----:B------:R-:W-:Y:S01]  /*0990*/  UIADD3 UR7, UR5, 0x10000, URZ ;  /* 0x0001000005077890 */ /* 0x000fe2000fffe03f */
[----:B------:R-:W-:Y:S01]  /*09a0*/  IMAD.U32 R2, RZ, RZ, UR6 ;  /* 0x00000006ff027e24 */ /* 0x000fe2000f8e00ff */
[----:B------:R-:W-:Y:S01]  /*09b0*/  UIADD3 UR6, UR5, 0x20000, URZ ;  /* 0x0002000005067890 */ /* 0x000fe2000fffe03f */
[C---:B------:R-:W-:Y:S02]  /*09c0*/  SEL R2, R226.reuse, 0xffffffe0, !P3 ;  /* 0xffffffe0e2027807 */ /* 0x040fe40005800000 */
[----:B------:R-:W-:Y:S01]  /*09d0*/  SEL R226, R226, 0xffffffe0, !P5 ;  /* 0xffffffe0e2e27807 */ /* 0x000fe20006800000 */
[----:B------:R-:W-:Y:S01]  /*09e0*/  VIADD R217, R3, UR7 ;  /* 0x0000000703d97c36 */ /* 0x000fe20008000000 */
[----:B------:R-:W-:-:S02]  /*09f0*/  LEA R249, R8, UR7, 0x1 ;  /* 0x0000000708f97c11 */ /* 0x000fc4000f8e08ff */
[----:B------:R-:W-:Y:S01]  /*0a00*/  LEA R224, R224, UR6, 0x1 ;  /* 0x00000006e0e07c11 */ /* 0x000fe2000f8e08ff */
[C---:B------:R-:W-:Y:S01]  /*0a10*/  IMAD.IADD R2, R217.reuse, 0x1, R2 ;  /* 0x00000001d9027824 */ /* 0x040fe200078e0202 */
[----:B------:R-:W-:Y:S01]  /*0a20*/  ULDC.64 UR6, c[0x0][0x208] ;  /* 0x0000820000067ab9 */ /* 0x000fe20000000a00 */
[----:B------:R-:W-:Y:S02]  /*0a30*/  IMAD.IADD R220, R218, 0x1, R226 ;  /* 0x00000001dadc7824 */ /* 0x000fe400078e02e2 */
[----:B------:R-:W-:Y:S02]  /*0a40*/  IMAD.IADD R225, R222, 0x1, R224 ;  /* 0x00000001dee17824 */ /* 0x000fe400078e02e0 */
[----:B------:R-:W-:Y:S02]  /*0a50*/  IMAD.IADD R217, R217, 0x1, R216 ;  /* 0x00000001d9d97824 */ /* 0x000fe400078e02d8 */
[----:B------:R-:W-:Y:S02]  /*0a60*/  VIADD R250, R249, 0x40 ;  /* 0x00000040f9fa7836 */ /* 0x000fe40000000000 */
[----:B------:R-:W-:-:S02]  /*0a70*/  IMAD.IADD R227, R226, 0x1, R224 ;  /* 0x00000001e2e37824 */ /* 0x000fc400078e02e0 */
[----:B------:R-:W-:Y:S02]  /*0a80*/  IMAD.IADD R216, R2, 0x1, R216 ;  /* 0x0000000102d87824 */ /* 0x000fe400078e02d8 */
[----:B------:R-:W-:Y:S02]  /*0a90*/  @P2 VIADD R250, R249, 0xffffffc0 ;  /* 0xffffffc0f9fa2836 */ /* 0x000fe40000000000 */
[----:B------:R-:W-:Y:S02]  /*0aa0*/  IMAD.IADD R222, R220, 0x1, R222 ;  /* 0x00000001dcde7824 */ /* 0x000fe400078e02de */
[----:B------:R-:W-:-:S07]  /*0ab0*/  IMAD.IADD R226, R226, 0x1, R225 ;  /* 0x00000001e2e27824 */ /* 0x000fce00078e02e1 */
.L_x_445:
[----:B------:R-:W-:Y:S01]  /*0ac0*/  ULDC.64 UR12, c[0x0][0x308] ;  /* 0x0000c200000c7ab9 */ /* 0x000fe20000000a00 */
[----:B------:R-:W-:Y:S01]  /*0ad0*/  ULDC.64 UR10, c[0x0][0x300] ;  /* 0x0000c000000a7ab9 */ /* 0x000fe20000000a00 */
[----:B------:R-:W-:Y:S02]  /*0ae0*/  UISETP.NE.U32.AND UP3, UPT, UR12, URZ, UPT ;  /* 0x0000003f0c00728c */ /* 0x000fe4000bf65070 */
[----:B------:R-:W-:Y:S02]  /*0af0*/  UISETP.NE.U32.AND UP4, UPT, UR10, URZ, UPT ;  /* 0x0000003f0a00728c */ /* 0x000fe4000bf85070 */
[----:B------:R-:W-:Y:S02]  /*0b00*/  UISETP.NE.AND.EX UP3, UPT, UR13, URZ, UPT, UP3 ;  /* 0x0000003f0d00728c */ /* 0x000fe4000bf65330 */
[----:B------:R-:W-:Y:S02]  /*0b10*/  USHF.R.S32.HI UR57, URZ, 0x1f, UR48 ;  /* 0x0000001f3f397899 */ /* 0x000fe40008011430 */
[----:B------:R-:W-:-:S02]  /*0b20*/  USHF.L.U32 UR16, UR48, 0x2, URZ ;  /* 0x0000000230107899 */ /* 0x000fc4000800063f */
[----:B------:R-:W-:Y:S01]  /*0b30*/  UISETP.NE.AND.EX UP4, UPT, UR11, URZ, UPT, UP4 ;  /* 0x0000003f0b00728c */ /* 0x000fe2000bf85340 */
[----:B------:R-:W-:Y:S01]  /*0b40*/  PLOP3.LUT P0, PT, PT, PT, UP3, 0x80, 0x0 ;  /* 0x000000000000781c */ /* 0x000fe20003f0f038 */
[----:B------:R-:W-:Y:S01]  /*0b50*/  ULDC.64 UR8, c[0x0][0x2f0] ;  /* 0x0000bc0000087ab9 */ /* 0x000fe20000000a00 */
[----:B------:R-:W-:Y:S02]  /*0b60*/  USHF.L.U64.HI UR5, UR48, 0x2, UR57 ;  /* 0x0000000230057899 */ /* 0x000fe40008010239 */
[----:B------:R-:W-:Y:S01]  /*0b70*/  UIADD3 UR15, UP0, UR16, UR8, URZ ;  /* 0x00000008100f7290 */ /* 0x000fe2000ff1e03f */
[----:B------:R-:W-:Y:S01]  /*0b80*/  PLOP3.LUT P1, PT, PT, PT, UP4, 0x80, 0x0 ;  /* 0x000000000000781c */ /* 0x000fe20003f2f048 */
[----:B------:R-:W-:Y:S02]  /*0b90*/  UISETP.NE.U32.AND UP2, UPT, UR8, URZ, UPT ;  /* 0x0000003f0800728c */ /* 0x000fe4000bf45070 */
[----:B------:R-:W-:Y:S02]  /*0ba0*/  UIADD3.X UR14, UR5, UR9, URZ, UP0, !UPT ;  /* 0x00000009050e7290 */ /* 0x000fe400087fe43f */
[----:B------:R-:W-:-:S02]  /*0bb0*/  @UP3 UIADD3 UR8, UP0, UR16, UR12, URZ ;  /* 0x0000000c10083290 */ /* 0x000fc4000ff1e03f */
[----:B------:R-:W-:Y:S02]  /*0bc0*/  UISETP.NE.AND.EX UP2, UPT, UR9, URZ, UPT, UP2 ;  /* 0x0000003f0900728c */ /* 0x000fe4000bf45320 */
[----:B------:R-:W-:Y:S02]  /*0bd0*/  @UP4 UIADD3 UR10, UP1, UR16, UR10, URZ ;  /* 0x0000000a100a4290 */ /* 0x000fe4000ff3e03f */
[----:B------:R-:W-:Y:S01]  /*0be0*/  @UP3 UIADD3.X UR9, UR5, UR13, URZ, UP0, !UPT ;  /* 0x0000000d05093290 */ /* 0x000fe200087fe43f */
[----:B------:R-:W-:Y:S01]  /*0bf0*/  IMAD.U32 R6, RZ, RZ, UR8 ;  /* 0x00000008ff067e24 */ /* 0x000fe2000f8e00ff */
[----:B------:R-:W-:Y:S01]  /*0c00*/  ULDC.U8 UR17, c[0x0][0x3c2] ;  /* 0x0000f08000117ab9 */ /* 0x000fe20000000000 */
[----:B------:R-:W-:Y:S01]  /*0c10*/  ULDC.64 UR12, c[0x0][0x2f8] ;  /* 0x0000be00000c7ab9 */ /* 0x000fe20000000a00 */
[----:B------:R-:W-:Y:S01]  /*0c20*/  @UP4 UIADD3.X UR11, UR5, UR11, URZ, UP1, !UPT ;  /* 0x0000000b050b4290 */ /* 0x000fe20008ffe43f */
[----:B------:R-:W-:Y:S01]  /*0c30*/  PLOP3.LUT P3, PT, PT, PT, UP2, 0x80, 0x0 ;  /* 0x000000000000781c */ /* 0x000fe20003f6f028 */
[----:B------:R-:W-:Y:S01]  /*0c40*/  UISETP.NE.AND UP4, UPT, UR17, URZ, UPT ;  /* 0x0000003f1100728c */ /* 0x000fe2000bf85270 */
[----:B------:R-:W-:Y:S01]  /*0c50*/  IMAD.U32 R7, RZ, RZ, UR9 ;  /* 0x00000009ff077e24 */ /* 0x000fe2000f8e00ff */
[----:B------:R-:W-:Y:S01]  /*0c60*/  UISETP.EQ.U32.AND UP1, UPT, UR12, URZ, UPT ;  /* 0x0000003f0c00728c */ /* 0x000fe2000bf22070 */
[----:B------:R-:W-:Y:S01]  /*0c70*/  IMAD.U32 R4, RZ, RZ, UR10 ;  /* 0x0000000aff047e24 */ /* 0x000fe2000f8e00ff */
[----:B------:R-:W-:Y:S01]  /*0c80*/  UIADD3 UR10, UP0, UR16, UR12, URZ ;  /* 0x0000000c100a7290 */ /* 0x000fe2000ff1e03f */
[----:B------:R-:W-:Y:S01]  /*0c90*/  IMAD.U32 R5, RZ, RZ, UR11 ;  /* 0x0000000bff057e24 */ /* 0x000fe2000f8e00ff */
[----:B------:R-:W-:Y:S01]  /*0ca0*/  UISETP.EQ.OR.EX UP1, UPT, UR13, URZ, !UP4, UP1 ;  /* 0x0000003f0d00728c */ /* 0x000fe2000e722710 */
[----:B------:R-:W2:Y:S01]  /*0cb0*/  @P0 LDG.E R8, desc[UR6][R6.64] ;  /* 0x0000000606080981 */ /* 0x000ea2000c1e1900 */
[----:B------:R-:W-:Y:S01]  /*0cc0*/  UIADD3.X UR5, UR5, UR13, URZ, UP0, !UPT ;  /* 0x0000000d05057290 */ /* 0x000fe200087fe43f */
[----:B------:R-:W1:Y:S03]  /*0cd0*/  S2R R11, SR_TID.X ;  /* 0x00000000000b7919 */ /* 0x000e660000002100 */
[----:B------:R-:W-:Y:S01]  /*0ce0*/  PLOP3.LUT P2, PT, PT, PT, UP1, 0x80, 0x0 ;  /* 0x000000000000781c */ /* 0x000fe20003f4f018 */
[----:B---3--:R-:W3:Y:S01]  /*0cf0*/  S2UR UR17, SR_CTAID.X ;  /* 0x00000000001179c3 */ /* 0x008ee20000002500 */
[----:B------:R-:W-:Y:S01]  /*0d00*/  @!UP3 ULDC.64 UR8, c[0x0][0x318] ;  /* 0x0000c6000008bab9 */ /* 0x000fe20000000a00 */
[----:B----45:R4:W5:Y:S02]  /*0d10*/  @P1 LDG.E R10, desc[UR6][R4.64] ;  /* 0x00000006040a1981 */ /* 0x030964000c1e1900 */
[----:B----4-:R-:W-:-:S02]  /*0d20*/  IMAD.U32 R4, RZ, RZ, UR15 ;  /* 0x0000000fff047e24 */ /* 0x010fc4000f8e00ff */
[----:B------:R-:W-:-:S05]  /*0d30*/  IMAD.U32 R5, RZ, RZ, UR14 ;  /* 0x0000000eff057e24 */ /* 0x000fca000f8e00ff */
[----:B------:R-:W4:Y:S04]  /*0d40*/  @P3 LDG.E R9, desc[UR6][R4.64] ;  /* 0x0000000604093981 */ /* 0x000f28000c1e1900 */
[----:B------:R3:W4:Y:S02]  /*0d50*/  @P3 LDG.E R6, desc[UR6][R4.64+0x4] ;  /* 0x0000040604063981 */ /* 0x000724000c1e1900 */
[----:B---3--:R-:W-:Y:S02]  /*0d60*/  IMAD.U32 R4, RZ, RZ, UR10 ;  /* 0x0000000aff047e24 */ /* 0x008fe4000f8e00ff */
[----:B------:R-:W-:-:S05]  /*0d70*/  IMAD.U32 R5, RZ, RZ, UR5 ;  /* 0x00000005ff057e24 */ /* 0x000fca000f8e00ff */
[----:B------:R-:W3:Y:S01]  /*0d80*/  @!P2 LDG.E R7, desc[UR6][R4.64] ;  /* 0x000000060407a981 */ /* 0x000ee2000c1e1900 */
[----:B------:R-:W-:Y:S01]  /*0d90*/  UMOV UR16, URZ ;  /* 0x0000003f00107c82 */ /* 0x000fe20008000000 */
[----:B------:R-:W-:Y:S01]  /*0da0*/  @!UP3 UISETP.NE.U32.AND UP0, UPT, UR8, URZ, UPT ;  /* 0x0000003f0800b28c */ /* 0x000fe2000bf05070 */
[----:B------:R-:W-:-:S03]  /*0db0*/  ULDC UR5, c[0x0][0xc] ;  /* 0x0000030000057ab9 */ /* 0x000fc60000000800 */
[----:B------:R-:W-:Y:S02]  /*0dc0*/  @!UP3 UISETP.NE.AND.EX UP0, UPT, UR9, URZ, UPT, UP0 ;  /* 0x0000003f0900b28c */ /* 0x000fe4000bf05300 */
[----:B------:R-:W-:-:S03]  /*0dd0*/  USHF.L.U32 UR14, UR5, 0x6, URZ ;  /* 0x00000006050e7899 */ /* 0x000fc6000800063f */
[----:B------:R-:W-:Y:S01]  /*0de0*/  @!UP3 ULDC UR5, c[0x0][0x2cc] ;  /* 0x0000b3000005bab9 */ /* 0x000fe20000000800 */
[----:B------:R-:W-:Y:S01]  /*0df0*/  UMOV UR8, 0xffffffff ;  /* 0xffffffff00087882 */ /* 0x000fe20000000000 */
[----:B------:R-:W-:Y:S01]  /*0e00*/  @!UP3 USEL UR10, UR5, URZ, UP0 ;  /* 0x0000003f050ab287 */ /* 0x000fe20008000000 */
[----:B------:R-:W-:Y:S01]  /*0e10*/  UMOV UR32, 0xffffffff ;  /* 0xffffffff00207882 */ /* 0x000fe20000000000 */
[----:B------:R-:W-:Y:S02]  /*0e20*/  USHF.L.U32 UR34, UR33, 0x6, URZ ;  /* 0x0000000621227899 */ /* 0x000fe4000800063f */
[----:B------:R-:W-:Y:S01]  /*0e30*/  USHF.L.U32 UR15, UR17, 0x6, URZ ;  /* 0x00000006110f7899 */ /* 0x000fe2000800063f */
[----:B------:R-:W-:Y:S01]  /*0e40*/  ULDC UR9, c[0x0][0x2c8] ;  /* 0x0000b20000097ab9 */ /* 0x000fe20000000800 */
[----:B--2---:R-:W-:Y:S02]  /*0e50*/  @P0 R2UR UR11, R8 ;  /* 0x00000000080b02ca */ /* 0x004fe400000e0000 */
[----:B------:R-:W-:-:S04]  /*0e60*/  ISETP.NE.U32.AND P0, PT, RZ, UR12, PT ;  /* 0x0000000cff007c0c */ /* 0x000fc8000bf05070 */
[----:B------:R-:W-:Y:S02]  /*0e70*/  ISETP.NE.AND.EX P0, PT, RZ, UR13, PT, P0 ;  /* 0x0000000dff007c0c */ /* 0x000fe4000bf05300 */
[----:B-----5:R-:W-:-:S13]  /*0e80*/  @P1 R2UR UR16, R10 ;  /* 0x000000000a1012ca */ /* 0x020fda00000e0000 */
[----:B------:R-:W-:Y:S01]  /*0e90*/  @UP3 UIADD3 UR5, UR11, -UR16, URZ ;  /* 0x800000100b053290 */ /* 0x000fe2000fffe03f */
[----:B----4-:R-:W-:Y:S02]  /*0ea0*/  @P3 R2UR UR8, R9 ;  /* 0x00000000090832ca */ /* 0x010fe400000e0000 */
[----:B------:R-:W-:Y:S02]  /*0eb0*/  @P3 R2UR UR12, R6 ;  /* 0x00000000060c32ca */ /* 0x000fe400000e0000 */
[----:B-1----:R-:W-:Y:S02]  /*0ec0*/  SHF.R.S32.HI R9, RZ, 0x1f, R11 ;  /* 0x0000001fff097819 */ /* 0x002fe4000001140b */
[----:B---3--:R-:W-:Y:S01]  /*0ed0*/  @!P2 R2UR UR32, R7 ;  /* 0x000000000720a2ca */ /* 0x008fe200000e0000 */
[----:B------:R-:W-:-:S14]  /*0ee0*/  @!P0 BRA `(.L_x_401) ;  /* 0x0000000000188947 */ /* 0x000fdc0003800000 */
[----:B------:R-:W-:-:S13]  /*0ef0*/  PLOP3.LUT P0, PT, PT, PT, UP4, 0x80, 0x0 ;  /* 0x000000000000781c */ /* 0x000fda0003f0f048 */
[----:B------:R-:W2:Y:S04]  /*0f00*/  @P0 LDG.E R6, desc[UR6][R4.64+0x4] ;  /* 0x0000040604060981 */ /* 0x000ea8000c1e1900 */
[----:B------:R-:W3:Y:S01]  /*0f10*/  @!P0 LDG.E R4, desc[UR6][R4.64] ;  /* 0x0000000604048981 */ /* 0x000ee2000c1e1900 */
[----:B--2---:R-:W-:-:S13]  /*0f20*/  @P0 R2UR UR9, R6 ;  /* 0x00000000060902ca */ /* 0x004fda00000e0000 */
[----:B------:R-:W-:-:S07]  /*0f30*/  @UP4 UIADD3 UR9, UR9, -UR32, URZ ;  /* 0x8000002009094290 */ /* 0x000fce000fffe03f */
[----:B---3--:R-:W-:-:S15]  /*0f40*/  @!P0 R2UR UR9, R4 ;  /* 0x00000000040982ca */ /* 0x008fde00000e0000 */
.L_x_401:
[----:B------:R-:W-:Y:S01]  /*0f50*/  @!UP3 UIADD3 UR5, UR10, UR9, -UR16 ;  /* 0x000000090a05b290 */ /* 0x000fe2000fffe810 */
[----:B------:R-:W-:Y:S01]  /*0f60*/  LEA.HI R14, R9, R11, RZ, 0x3 ;  /* 0x0000000b090e7211 */ /* 0x000fe200078f18ff */
[----:B------:R-:W-:Y:S02]  /*0f70*/  UIMAD UR9, UR14, UR59, UR15 ;  /* 0x0000003b0e0972a4 */ /* 0x000fe4000f8e020f */
[----:B------:R-:W-:Y:S01]  /*0f80*/  UISETP.GT.AND UP0, UPT, UR5, UR34, UPT ;  /* 0x000000220500728c */ /* 0x000fe2000bf04270 */
[----:B------:R-:W-:Y:S01]  /*0f90*/  SHF.R.S32.HI R14, RZ, 0x3, R14 ;  /* 0x00000003ff0e7819 */ /* 0x000fe2000001140e */
[----:B------:R-:W-:Y:S02]  /*0fa0*/  @UP2 UIADD3 UR39, UR12, -UR8, URZ ;  /* 0x800000080c272290 */ /* 0x000fe4000fffe03f */
[----:B------:R-:W-:Y:S01]  /*0fb0*/  IMAD.U32 R4, RZ, RZ, UR9 ;  /* 0x00000009ff047e24 */ /* 0x000fe2000f8e00ff */
[----:B------:R-:W-:Y:S02]  /*0fc0*/  IADD3 R21, P1, R14, UR9, RZ ;  /* 0x000000090e157c10 */ /* 0x000fe4000ff3e0ff */
[----:B------:R-:W-:-:S02]  /*0fd0*/  PLOP3.LUT P0, PT, PT, PT, UP0, 0x80, 0x0 ;  /* 0x000000000000781c */ /* 0x000fc40003f0f008 */
[----:B------:R-:W-:Y:S01]  /*0fe0*/  SHF.R.S32.HI R25, RZ, 0x1f, R14 ;  /* 0x0000001fff197819 */ /* 0x000fe2000001140e */
[----:B------:R-:W-:-:S03]  /*0ff0*/  @!UP2 ULDC UR39, c[0x0][0x2c4] ;  /* 0x0000b1000027aab9 */ /* 0x000fc60000000800 */
[----:B------:R-:W-:-:S07]  /*1000*/  LEA.HI.X.SX32 R23, R4, R25, 0x1, P1 ;  /* 0x0000001904177211 */ /* 0x000fce00008f0eff */
[----:B------:R-:W-:Y:S05]  /*1010*/  @!P0 BRA `(.L_x_402) ;  /* 0x00000090007c8947 */ /* 0x000fea0003800000 */
[----:B------:R-:W1:Y:S01]  /*1020*/  LDC R10, c[0x0][0x278] ;  /* 0x00009e00ff0a7b82 */ /* 0x000e620000000800 */
[----:B------:R-:W-:Y:S01]  /*1030*/  UISETP.NE.AND UP1, UPT, UR8, -0x1, UPT ;  /* 0xffffffff0800788c */ /* 0x000fe2000bf25270 */
[----:B------:R-:W-:Y:S01]  /*1040*/  IABS R7, UR56 ;  /* 0x0000003800077c13 */ /* 0x000fe20008000000 */
[----:B------:R-:W-:Y:S01]  /*1050*/  ULDC.64 UR10, c[0x0][0x228] ;  /* 0x00008a00000a7ab9 */ /* 0x000fe20000000a00 */
[----:B------:R-:W-:Y:S01]  /*1060*/  ULDC.64 UR12, c[0x0][0x488] ;  /* 0x00012200000c7ab9 */ /* 0x000fe20000000a00 */
[----:B------:R-:W-:Y:S02]  /*1070*/  UIMAD UR9, UR57, UR10, URZ ;  /* 0x0000000a390972a4 */ /* 0x000fe4000f8e023f */
[----:B------:R-:W-:Y:S02]  /*1080*/  UIMAD.WIDE.U32 UR22, UR48, UR10, URZ ;  /* 0x0000000a301672a5 */ /* 0x000fe4000f8e003f */
[----:B------:R-:W-:Y:S02]  /*1090*/  UIMAD UR30, UR48, UR11, UR9 ;  /* 0x0000000b301e72a4 */ /* 0x000fe4000f8e0209 */
[----:B------:R-:W-:Y:S01]  /*10a0*/  UIMAD.WIDE.U32 UR28, UR17, UR12, URZ ;  /* 0x0000000c111c72a5 */ /* 0x000fe2000f8e003f */
[----:B------:R-:W-:Y:S01]  /*10b0*/  @!UP1 ULDC.64 UR10, c[0x0][0x418] ;  /* 0x00010600000a9ab9 */ /* 0x000fe20000000a00 */
[----:B------:R-:W-:Y:S01]  /*10c0*/  ULDC UR58, c[0x0][0x2d4] ;  /* 0x0000b500003a7ab9 */ /* 0x000fe20000000800 */
[----:B------:R-:W-:-:S02]  /*10d0*/  @!UP1 UIMAD UR9, UR57, UR10, URZ ;  /* 0x0000000a390992a4 */ /* 0x000fc4000f8e023f */
[----:B------:R-:W-:Y:S02]  /*10e0*/  UIMAD UR51, UR17, UR13, UR29 ;  /* 0x0000000d113372a4 */ /* 0x000fe4000f8e021d */
[----:B------:R-:W-:Y:S02]  /*10f0*/  @!UP1 UIMAD UR37, UR48, UR11, UR9 ;  /* 0x0000000b302592a4 */ /* 0x000fe4000f8e0209 */
[----:B------:R-:W-:Y:S02]  /*1100*/  UIADD3 UR9, UR39, 0x3f, URZ ;  /* 0x0000003f27097890 */ /* 0x000fe4000fffe03f */
[----:B------:R-:W-:Y:S01]  /*1110*/  USHF.R.S32.HI UR35, URZ, 0x1f, UR58 ;  /* 0x0000001f3f237899 */ /* 0x000fe2000801143a */
[----:B-1----:R-:W-:Y:S01]  /*1120*/  IABS R8, R10 ;  /* 0x0000000a00087213 */ /* 0x002fe20000000000 */
[----:B------:R-:W-:Y:S01]  /*1130*/  USHF.R.S32.HI UR17, URZ, 0x1f, UR9 ;  /* 0x0000001f3f117899 */ /* 0x000fe20008011409 */
[----:B------:R-:W-:Y:S01]  /*1140*/  ISETP.NE.AND P3, PT, R10, RZ, PT ;  /* 0x000000ff0a00720c */ /* 0x000fe20003f65270 */
[----:B------:R-:W-:Y:S01]  /*1150*/  @UP1 ULDC.64 UR12, c[0x0][0x420] ;  /* 0x00010800000c1ab9 */ /* 0x000fe20000000a00 */
[----:B------:R-:W1:Y:S01]  /*1160*/  I2F.RP R4, R8 ;  /* 0x0000000800047306 */ /* 0x000e620000209400 */
[----:B------:R-:W-:-:S02]  /*1170*/  @UP1 UIMAD.WIDE.U32 UR46, UR8, UR12, URZ ;  /* 0x0000000c082e12a5 */ /* 0x000fc4000f8e003f */
[----:B------:R-:W-:Y:S02]  /*1180*/  ULEA.HI UR45, UR17, UR9, URZ, 0x6 ;  /* 0x00000009112d7291 */ /* 0x000fe4000f8f303f */
[----:B------:R-:W-:Y:S01]  /*1190*/  UIMAD UR9, UR35, UR48, URZ ;  /* 0x00000030230972a4 */ /* 0x000fe2000f8e023f */
[----:B------:R-:W-:Y:S01]  /*11a0*/  ULDC.64 UR26, c[0x0][0x240] ;  /* 0x00009000001a7ab9 */ /* 0x000fe20000000a00 */
[----:B------:R-:W-:Y:S01]  /*11b0*/  ULDC UR61, c[0x0][0x2dc] ;  /* 0x0000b700003d7ab9 */ /* 0x000fe20000000800 */
[----:B------:R-:W-:Y:S01]  /*11c0*/  ULDC UR60, c[0x0][0x270] ;  /* 0x00009c00003c7ab9 */ /* 0x000fe20000000800 */
[----:B------:R-:W-:Y:S02]  /*11d0*/  @UP1 UIMAD UR38, UR8, UR13, UR47 ;  /* 0x0000000d082612a4 */ /* 0x000fe4000f8e022f */
[----:B------:R-:W-:Y:S02]  /*11e0*/  @!UP1 UIMAD.WIDE.U32 UR40, UR48, UR10, URZ ;  /* 0x0000000a302892a5 */ /* 0x000fe4000f8e003f */
[----:B------:R-:W-:Y:S01]  /*11f0*/  USHF.L.U32 UR15, UR48, 0x7, URZ ;  /* 0x00000007300f7899 */ /* 0x000fe2000800063f */
[----:B-1----:R-:W1:Y:S01]  /*1200*/  MUFU.RCP R4, R4 ;  /* 0x0000000400047308 */ /* 0x002e620000001000 */
[----:B------:R-:W-:-:S02]  /*1210*/  UIMAD.WIDE.U32 UR20, UR8, UR26, URZ ;  /* 0x0000001a081472a5 */ /* 0x000fc4000f8e003f */
[----:B------:R-:W-:Y:S02]  /*1220*/  UIMAD.WIDE UR10, UR61, UR60, URZ ;  /* 0x0000003c3d0a72a5 */ /* 0x000fe4000f8e023f */
[----:B------:R-:W-:Y:S02]  /*1230*/  UIMAD.WIDE.U32 UR12, UR48, UR58, URZ ;  /* 0x0000003a300c72a5 */ /* 0x000fe4000f8e003f */
[----:B------:R-:W-:Y:S02]  /*1240*/  UIMAD UR9, UR57, UR58, UR9 ;  /* 0x0000003a390972a4 */ /* 0x000fe4000f8e0209 */
[----:B------:R-:W-:Y:S02]  /*1250*/  USEL UR44, UR22, UR20, !UP1 ;  /* 0x00000014162c7287 */ /* 0x000fe4000c800000 */
[----:B------:R-:W-:Y:S02]  /*1260*/  UIADD3 UR35, UR23, UR30, URZ ;  /* 0x0000001e17237290 */ /* 0x000fe4000fffe03f */
[----:B------:R-:W-:-:S02]  /*1270*/  UIMAD.WIDE.U32 UR22, UR10, UR12, URZ ;  /* 0x0000000c0a1672a5 */ /* 0x000fc4000f8e003f */
[----:B------:R-:W-:Y:S01]  /*1280*/  UIMAD UR20, UR11, UR12, URZ ;  /* 0x0000000c0b1472a4 */ /* 0x000fe2000f8e023f */
[----:B-1----:R-:W-:Y:S01]  /*1290*/  VIADD R4, R4, 0xffffffe ;  /* 0x0ffffffe04047836 */ /* 0x002fe20000000000 */
[----:B------:R-:W-:Y:S02]  /*12a0*/  UIADD3 UR9, UR13, UR9, URZ ;  /* 0x000000090d097290 */ /* 0x000fe4000fffe03f */
[----:B------:R-:W-:Y:S01]  /*12b0*/  USEL UR29, UR15, URZ, UP2 ;  /* 0x0000003f0f1d7287 */ /* 0x000fe20009000000 */
[----:B------:R-:W1:Y:S01]  /*12c0*/  F2I.FTZ.U32.TRUNC.NTZ R5, R4 ;  /* 0x0000000400057305 */ /* 0x000e62000021f000 */
[----:B------:R-:W-:Y:S01]  /*12d0*/  UIMAD.WIDE.U32 UR12, UR10, UR8, URZ ;  /* 0x000000080a0c72a5 */ /* 0x000fe2000f8e003f */
[----:B------:R-:W-:Y:S01]  /*12e0*/  ULDC.U8 UR15, c[0x0][0x3d8] ;  /* 0x0000f600000f7ab9 */ /* 0x000fe20000000000 */
[----:B------:R-:W-:Y:S02]  /*12f0*/  ULOP3.LUT UR17, UR45, 0xffffffc0, URZ, 0xc0, !UPT ;  /* 0xffffffc02d117892 */ /* 0x000fe4000f8ec03f */
[----:B------:R-:W-:-:S02]  /*1300*/  UISETP.NE.AND UP3, UPT, UR15, URZ, UPT ;  /* 0x0000003f0f00728c */ /* 0x000fc4000bf65270 */
[----:B------:R-:W-:Y:S02]  /*1310*/  USHF.L.U64.HI UR14, UR48, 0x7, UR57 ;  /* 0x00000007300e7899 */ /* 0x000fe40008010239 */
[----:B------:R-:W-:Y:S02]  /*1320*/  UIMAD UR9, UR10, UR9, UR20 ;  /* 0x000000090a0972a4 */ /* 0x000fe4000f8e0214 */
[----:B------:R-:W-:Y:S02]  /*1330*/  USEL UR55, UR22, UR12, !UP1 ;  /* 0x0000000c16377287 */ /* 0x000fe4000c800000 */
[----:B------:R-:W-:Y:S01]  /*1340*/  UIADD3 UR22, UR17, -0x40, URZ ;  /* 0xffffffc011167890 */ /* 0x000fe2000fffe03f */
[----:B-1----:R-:W-:Y:S01]  /*1350*/  IMAD.MOV R4, RZ, RZ, -R5 ;  /* 0x000000ffff047224 */ /* 0x002fe200078e0a05 */
[----:B------:R-:W-:Y:S02]  /*1360*/  UISETP.NE.AND UP0, UPT, UR32, -0x1, UPT ;  /* 0xffffffff2000788c */ /* 0x000fe4000bf05270 */
[----:B------:R-:W-:Y:S01]  /*1370*/  USEL UR36, UR14, URZ, UP2 ;  /* 0x0000003f0e247287 */ /* 0x000fe20009000000 */
[----:B------:R-:W-:Y:S01]  /*1380*/  IMAD R6, R4, R8, RZ ;  /* 0x0000000804067224 */ /* 0x000fe200078e02ff */
[----:B------:R-:W-:Y:S01]  /*1390*/  UIADD3 UR49, UR23, UR9, URZ ;  /* 0x0000000917317290 */ /* 0x000fe2000fffe03f */
[----:B------:R-:W-:Y:S01]  /*13a0*/  IMAD.MOV.U32 R4, RZ, RZ, RZ ;  /* 0x000000ffff047224 */ /* 0x000fe200078e00ff */
[----:B------:R-:W-:-:S02]  /*13b0*/  UIADD3 UR9, UP2, UR22, UR29, URZ ;  /* 0x0000001d16097290 */ /* 0x000fc4000ff5e03f */
[----:B------:R-:W-:Y:S01]  /*13c0*/  USHF.R.S32.HI UR23, URZ, 0x1f, UR22 ;  /* 0x0000001f3f177899 */ /* 0x000fe20008011416 */
[----:B------:R-:W-:Y:S01]  /*13d0*/  IMAD.HI.U32 R4, R5, R6, R4 ;  /* 0x0000000605047227 */ /* 0x000fe200078e0004 */
[----:B------:R-:W-:Y:S01]  /*13e0*/  MOV R5, R7 ;  /* 0x0000000700057202 */ /* 0x000fe20000000f00 */
[----:B------:R-:W-:Y:S01]  /*13f0*/  UIMAD UR20, UR11, UR8, URZ ;  /* 0x000000080b1472a4 */ /* 0x000fe2000f8e023f */
[----:B------:R-:W-:Y:S01]  /*1400*/  ULDC UR30, c[0x0][0x2c4] ;  /* 0x0000b100001e7ab9 */ /* 0x000fe20000000800 */
[----:B------:R-:W-:Y:S02]  /*1410*/  UIMAD UR11, UR11, UR9, URZ ;  /* 0x000000090b0b72a4 */ /* 0x000fe4000f8e023f */
[----:B------:R-:W-:Y:S01]  /*1420*/  IMAD.HI.U32 R4, R4, R5, RZ ;  /* 0x0000000504047227 */ /* 0x000fe200078e00ff */
[----:B------:R-:W-:Y:S02]  /*1430*/  UIMAD.WIDE.U32 UR42, UR10, UR9, URZ ;  /* 0x000000090a2a72a5 */ /* 0x000fe4000f8e003f */
[----:B------:R-:W-:Y:S01]  /*1440*/  UIADD3.X UR12, UR23, UR36, URZ, UP2, !UPT ;  /* 0x00000024170c7290 */ /* 0x000fe200097fe43f */
[----:B------:R-:W-:Y:S01]  /*1450*/  IMAD.MOV R6, RZ, RZ, -R4 ;  /* 0x000000ffff067224 */ /* 0x000fe200078e0a04 */
[----:B------:R-:W-:Y:S01]  /*1460*/  @UP3 UIMAD UR9, UR48, UR30, URZ ;  /* 0x0000001e300932a4 */ /* 0x000fe2000f8e023f */
[----:B------:R-:W-:-:S02]  /*1470*/  ULDC.U8 UR18, c[0x0][0x480] ;  /* 0x0001200000127ab9 */ /* 0x000fc40000000000 */
[C---:B------:R-:W-:Y:S01]  /*1480*/  IMAD R5, R8.reuse, R6, R5 ;  /* 0x0000000608057224 */ /* 0x040fe200078e0205 */
[----:B------:R-:W-:Y:S02]  /*1490*/  UIMAD UR25, UR8, UR27, URZ ;  /* 0x0000001b081972a4 */ /* 0x000fe4000f8e023f */
[----:B------:R-:W-:Y:S02]  /*14a0*/  @UP0 UIADD3 UR24, UR16, UR32, URZ ;  /* 0x0000002010180290 */ /* 0x000fe4000fffe03f */
[----:B------:R-:W-:Y:S01]  /*14b0*/  ISETP.GT.U32.AND P1, PT, R8, R5, PT ;  /* 0x000000050800720c */ /* 0x000fe20003f24070 */
[----:B------:R-:W-:Y:S02]  /*14c0*/  @UP0 UIADD3 UR31, UR16, UR32, URZ ;  /* 0x00000020101f0290 */ /* 0x000fe4000fffe03f */
[----:B------:R-:W-:Y:S02]  /*14d0*/  UIMAD UR11, UR10, UR12, UR11 ;  /* 0x0000000c0a0b72a4 */ /* 0x000fe4000f8e020b */
[----:B------:R-:W-:-:S02]  /*14e0*/  UISETP.NE.AND UP4, UPT, UR18, URZ, UPT ;  /* 0x0000003f1200728c */ /* 0x000fc4000bf85270 */
[----:B------:R-:W-:Y:S01]  /*14f0*/  @UP3 USEL UR10, UR9, UR8, !UP1 ;  /* 0x00000008090a3287 */ /* 0x000fe2000c800000 */
[----:B------:R-:W-:Y:S01]  /*1500*/  @UP0 ULDC.64 UR14, c[0x0][0x248] ;  /* 0x00009200000e0ab9 */ /* 0x000fe20000000a00 */
[----:B------:R-:W-:Y:S01]  /*1510*/  @UP0 ULDC.64 UR18, c[0x0][0x250] ;  /* 0x0000940000120ab9 */ /* 0x000fe20000000a00 */
[----:B------:R-:W-:-:S03]  /*1520*/  @UP1 UIADD3 UR35, UR21, UR25, URZ ;  /* 0x0000001915231290 */ /* 0x000fc6000fffe03f */
[----:B------:R-:W-:Y:S01]  /*1530*/  @!P1 IMAD.IADD R5, R5, 0x1, -R8 ;  /* 0x0000000105059824 */ /* 0x000fe200078e0a08 */
[----:B------:R-:W-:Y:S01]  /*1540*/  @!P1 IADD3 R4, R4, 0x1, RZ ;  /* 0x0000000104049810 */ /* 0x000fe20007ffe0ff */
[----:B------:R-:W-:Y:S01]  /*1550*/  @UP1 UIADD3 UR49, UR13, UR20, URZ ;  /* 0x000000140d311290 */ /* 0x000fe2000fffe03f */
[----:B------:R-:W-:Y:S01]  /*1560*/  PLOP3.LUT P1, PT, PT, PT, UP0, 0x80, 0x0 ;  /* 0x000000000000781c */ /* 0x000fe20003f2f008 */
[----:B------:R-:W-:Y:S01]  /*1570*/  @UP3 ULDC UR9, c[0x0][0x2e4] ;  /* 0x0000b90000093ab9 */ /* 0x000fe20000000800 */
[----:B------:R-:W-:Y:S01]  /*1580*/  ISETP.GE.U32.AND P0, PT, R5, R8, PT ;  /* 0x000000080500720c */ /* 0x000fe20003f06070 */
[----:B------:R-:W-:Y:S01]  /*1590*/  @UP0 UIMAD.WIDE.U32 UR20, UR24, UR14, URZ ;  /* 0x0000000e181402a5 */ /* 0x000fe2000f8e003f */
[----:B------:R-:W-:Y:S01]  /*15a0*/  LOP3.LUT R5, R10, UR56, RZ, 0x3c, !PT ;  /* 0x000000380a057c12 */ /* 0x000fe2000f8e3cff */
[----:B------:R-:W-:Y:S02]  /*15b0*/  @UP0 UIMAD.WIDE.U32 UR12, UR31, UR18, URZ ;  /* 0x000000121f0c02a5 */ /* 0x000fe4000f8e003f */
[----:B------:R-:W-:Y:S01]  /*15c0*/  @UP3 UIMAD UR25, UR56, UR9, UR10 ;  /* 0x00000009381932a4 */ /* 0x000fe2000f8e020a */
[----:B------:R-:W-:Y:S01]  /*15d0*/  ISETP.GE.AND P2, PT, R5, RZ, PT ;  /* 0x000000ff0500720c */ /* 0x000fe20003f46270 */
[----:B------:R-:W-:-:S02]  /*15e0*/  @!UP3 UIMAD UR9, UR48, UR60, UR56 ;  /* 0x0000003c3009b2a4 */ /* 0x000fc4000f8e0238 */
[----:B------:R-:W-:Y:S02]  /*15f0*/  UIMAD UR50, UR56, UR61, URZ ;  /* 0x0000003d383272a4 */ /* 0x000fe4000f8e023f */
[----:B------:R-:W-:Y:S02]  /*1600*/  @UP0 UIMAD UR24, UR24, UR15, URZ ;  /* 0x0000000f181802a4 */ /* 0x000fe4000f8e023f */
[----:B------:R-:W-:Y:S01]  /*1610*/  @P0 VIADD R4, R4, 0x1 ;  /* 0x0000000104040836 */ /* 0x000fe20000000000 */
[----:B------:R-:W-:Y:S01]  /*1620*/  @UP0 UIMAD UR31, UR31, UR19, URZ ;  /* 0x000000131f1f02a4 */ /* 0x000fe2000f8e023f */
[----:B------:R-:W-:Y:S01]  /*1630*/  PLOP3.LUT P0, PT, PT, PT, UP3, 0x80, 0x0 ;  /* 0x000000000000781c */ /* 0x000fe20003f0f038 */
[----:B------:R-:W-:Y:S01]  /*1640*/  USEL UR53, UR28, URZ, UP4 ;  /* 0x0000003f1c357287 */ /* 0x000fe2000a000000 */
[----:B------:R-:W-:Y:S01]  /*1650*/  IMAD.MOV.U32 R18, RZ, RZ, R4 ;  /* 0x000000ffff127224 */ /* 0x000fe200078e0004 */
[----:B------:R-:W-:Y:S02]  /*1660*/  USEL UR52, UR51, URZ, UP4 ;  /* 0x0000003f33347287 */ /* 0x000fe4000a000000 */
[----:B------:R-:W-:-:S02]  /*1670*/  @!UP3 UIMAD UR25, UR9, UR30, URZ ;  /* 0x0000001e0919b2a4 */ /* 0x000fc4000f8e023f */
[----:B------:R-:W-:Y:S01]  /*1680*/  @!UP1 UIADD3 UR38, UR41, UR37, URZ ;  /* 0x0000002529269290 */ /* 0x000fe2000fffe03f */
[----:B------:R-:W-:Y:S01]  /*1690*/  @!P2 IADD3 R18, -R18, RZ, RZ ;  /* 0x000000ff1212a210 */ /* 0x000fe20007ffe1ff */
[----:B------:R-:W-:Y:S01]  /*16a0*/  USHF.R.S32.HI UR54, URZ, 0x1f, UR50 ;  /* 0x0000001f3f367899 */ /* 0x000fe20008011432 */
[----:B------:R-:W-:Y:S01]  /*16b0*/  @!P3 LOP3.LUT R18, RZ, R10, RZ, 0x33, !PT ;  /* 0x0000000aff12b212 */ /* 0x000fe200078e33ff */
[----:B------:R-:W-:Y:S02]  /*16c0*/  @UP0 UIADD3 UR31, UR13, UR31, URZ ;  /* 0x0000001f0d1f0290 */ /* 0x000fe4000fffe03f */
[----:B------:R-:W-:Y:S02]  /*16d0*/  UIADD3 UR51, UR43, UR11, URZ ;  /* 0x0000000b2b337290 */ /* 0x000fe4000fffe03f */
        /* <DEDUP_REMOVED lines=16> */
.L_x_403:
        /* <DEDUP_REMOVED lines=13> */
.L_x_404:
        /* <DEDUP_REMOVED lines=11> */
.L_x_405:
[----:B------:R-:W-:-:S04]  /*1960*/  UIMAD UR8, UR48, UR60, UR56 ;  /* 0x0000003c300872a4 */ /* 0x000fc8000f8e0238 */
[----:B------:R-:W-:-:S12]  /*1970*/  UIMAD UR8, UR8, UR58, URZ ;  /* 0x0000003a080872a4 */ /* 0x000fd8000f8e023f */
.L_x_406:
[----:B------:R-:W1:Y:S01]  /*1980*/  LDC.64 R4, c[0x0][0x420] ;  /* 0x00010800ff047b82 */ /* 0x000e620000000a00 */
[----:B------:R-:W-:Y:S01]  /*1990*/  UIADD3 UR8, UR22, UR8, URZ ;  /* 0x0000000816087290 */ /* 0x000fe2000fffe03f */
[----:B------:R-:W-:Y:S01]  /*19a0*/  LEA.HI R9, R9, R11, RZ, 0x5 ;  /* 0x0000000b09097211 */ /* 0x000fe200078f28ff */
[----:B------:R-:W-:Y:S01]  /*19b0*/  UIMAD UR9, UR61, UR60, URZ ;  /* 0x0000003c3d0972a4 */ /* 0x000fe2000f8e023f */
[----:B------:R-:W-:Y:S01]  /*19c0*/  SHF.R.S32.HI R233, RZ, 0x1f, R232 ;  /* 0x0000001fffe97819 */ /* 0x000fe200000114e8 */
[----:B------:R-:W-:Y:S01]  /*19d0*/  ULDC.64 UR10, c[0x0][0x478] ;  /* 0x00011e00000a7ab9 */ /* 0x000fe20000000a00 */
[----:B------:R-:W-:Y:S01]  /*19e0*/  LOP3.LUT R10, R9, 0xffffffe0, RZ, 0xc0, !PT ;  /* 0xffffffe0090a7812 */ /* 0x000fe200078ec0ff */
[----:B------:R-:W-:Y:S01]  /*19f0*/  UIMAD.WIDE UR10, UR8, 0x4, UR10 ;  /* 0x00000004080a78a5 */ /* 0x000fe2000f8e020a */
[----:B------:R-:W-:Y:S01]  /*1a00*/  IADD3 R6, P0, R232, UR17, RZ ;  /* 0x00000011e8067c10 */ /* 0x000fe2000ff1e0ff */
[----:B------:R-:W-:Y:S01]  /*1a10*/  USHF.L.U32 UR8, UR9, 0x6, URZ ;  /* 0x0000000609087899 */ /* 0x000fe2000800063f */
[----:B------:R-:W-:Y:S01]  /*1a20*/  SHF.R.S32.HI R9, RZ, 0x5, R9 ;  /* 0x00000005ff097819 */ /* 0x000fe20000011409 */
[----:B------:R-:W-:Y:S01]  /*1a30*/  IMAD.IADD R10, R11, 0x1, -R10 ;  /* 0x000000010b0a7824 */ /* 0x000fe200078e0a0a */
[----:B------:R-:W-:Y:S01]  /*1a40*/  IADD3.X R7, R233, UR38, RZ, P0, !PT ;  /* 0x00000026e9077c10 */ /* 0x000fe200087fe4ff */
[----:B------:R-:W-:Y:S01]  /*1a50*/  UIADD3 UR20, UP1, UP0, UR42, UR8, UR50 ;  /* 0x000000082a147290 */ /* 0x000fe2000f83e032 */
[----:B------:R-:W-:Y:S01]  /*1a60*/  IADD3 R15, P0, R14, UR22, RZ ;  /* 0x000000160e0f7c10 */ /* 0x000fe2000ff1e0ff */
[----:B------:R-:W-:Y:S01]  /*1a70*/  USHF.R.S32.HI UR8, URZ, 0x1f, UR8 ;  /* 0x0000001f3f087899 */ /* 0x000fe20008011408 */
[----:B------:R-:W-:Y:S01]  /*1a80*/  IMAD R9, R9, UR9, R10 ;  /* 0x0000000909097c24 */ /* 0x000fe2000f8e020a */
[----:B------:R-:W-:Y:S01]  /*1a90*/  UISETP.GE.AND UP2, UPT, UR39, 0x1, UPT ;  /* 0x000000012700788c */ /* 0x000fe2000bf46270 */
[----:B------:R-:W-:Y:S01]  /*1aa0*/  IADD3.X R12, R25, UR23, RZ, P0, !PT ;  /* 0x00000017190c7c10 */ /* 0x000fe200087fe4ff */
[----:B------:R-:W-:Y:S01]  /*1ab0*/  UIADD3.X UR8, UR51, UR8, UR54, UP1, UP0 ;  /* 0x0000000833087290 */ /* 0x000fe20008fe0436 */
[----:B------:R-:W-:Y:S01]  /*1ac0*/  IMAD.WIDE.U32 R10, R15, UR26, R232 ;  /* 0x0000001a0f0a7c25 */ /* 0x000fe2000f8e00e8 */
[----:B------:R-:W-:Y:S01]  /*1ad0*/  UIADD3 UR9, UP1, UP0, UR53, UR20, UR55 ;  /* 0x0000001435097290 */ /* 0x000fe2000f83e037 */
[----:B------:R-:W-:Y:S01]  /*1ae0*/  BSSY B1, `(.L_x_402) ;  /* 0x0000872000017945 */ /* 0x000fe20003800000 */
[----:B------:R-:W-:Y:S01]  /*1af0*/  USHF.R.S32.HI UR24, URZ, 0x1f, UR56 ;  /* 0x0000001f3f187899 */ /* 0x000fe20008011438 */
[C---:B-1----:R-:W-:Y:S01]  /*1b00*/  IMAD R8, R4.reuse, UR23, RZ ;  /* 0x0000001704087c24 */ /* 0x042fe2000f8e02ff */
[----:B------:R-:W-:Y:S01]  /*1b10*/  PLOP3.LUT P0, PT, PT, PT, UP2, 0x80, 0x0 ;  /* 0x000000000000781c */ /* 0x000fe20003f0f028 */
[----:B------:R-:W-:Y:S01]  /*1b20*/  IMAD.WIDE.U32 R6, R4, UR22, R6 ;  /* 0x0000001604067c25 */ /* 0x000fe2000f8e0006 */
[----:B------:R-:W-:Y:S01]  /*1b30*/  UIADD3.X UR8, UR52, UR8, UR49, UP1, UP0 ;  /* 0x0000000834087290 */ /* 0x000fe20008fe0431 */
[----:B------:R-:W-:Y:S01]  /*1b40*/  IADD3 R10, P2, R10, UR44, RZ ;  /* 0x0000002c0a0a7c10 */ /* 0x000fe2000ff5e0ff */
[----:B------:R-:W-:Y:S01]  /*1b50*/  ULDC.64 UR36, c[0x0][0x258] ;  /* 0x0000960000247ab9 */ /* 0x000fe20000000a00 */
[----:B------:R-:W-:Y:S01]  /*1b60*/  IMAD R8, R5, UR22, R8 ;  /* 0x0000001605087c24 */ /* 0x000fe2000f8e0208 */
[----:B------:R-:W-:Y:S01]  /*1b70*/  UIADD3 UR21, UR22, UR25, URZ ;  /* 0x0000001916157290 */ /* 0x000fe2000fffe03f */
[----:B------:R-:W-:Y:S01]  /*1b80*/  IMAD R13, R12, UR26, RZ ;  /* 0x0000001a0c0d7c24 */ /* 0x000fe2000f8e02ff */
[----:B------:R-:W-:Y:S01]  /*1b90*/  ULDC.64 UR12, c[0x0][0x428] ;  /* 0x00010a00000c7ab9 */ /* 0x000fe20000000a00 */
[----:B------:R-:W-:Y:S01]  /*1ba0*/  IMAD.IADD R7, R7, 0x1, R8 ;  /* 0x0000000107077824 */ /* 0x000fe200078e0208 */
[----:B------:R-:W-:Y:S01]  /*1bb0*/  IADD3 R8, P1, R9, UR9, RZ ;  /* 0x0000000909087c10 */ /* 0x000fe2000ff3e0ff */
[----:B------:R-:W-:Y:S01]  /*1bc0*/  UIMAD UR25, UR24, UR36, URZ ;  /* 0x00000024181972a4 */ /* 0x000fe2000f8e023f */
[----:B------:R-:W-:Y:S01]  /*1bd0*/  IMAD R19, R15, UR27, R13 ;  /* 0x0000001b0f137c24 */ /* 0x000fe2000f8e020d */
[----:B------:R-:W-:Y:S01]  /*1be0*/  UIMAD UR24, UR24, UR12, URZ ;  /* 0x0000000c181872a4 */ /* 0x000fe2000f8e023f */
[----:B------:R-:W-:Y:S01]  /*1bf0*/  IMAD.U32 R17, RZ, RZ, UR12 ;  /* 0x0000000cff117e24 */ /* 0x000fe2000f8e00ff */
[----:B------:R-:W-:Y:S01]  /*1c00*/  ULDC.64 UR40, c[0x0][0x400] ;  /* 0x0001000000287ab9 */ /* 0x000fe20000000a00 */
[----:B------:R-:W-:Y:S01]  /*1c10*/  LEA.HI.X.SX32 R13, R9, UR8, 0x1, P1 ;  /* 0x00000008090d7c11 */ /* 0x000fe200088f0eff */
[----:B------:R-:W-:Y:S01]  /*1c20*/  UIMAD UR24, UR56, UR13, UR24 ;  /* 0x0000000d381872a4 */ /* 0x000fe2000f8e0218 */
[C---:B------:R-:W-:Y:S01]  /*1c30*/  LEA R228, P1, R8.reuse, UR40, 0x2 ;  /* 0x0000002808e47c11 */ /* 0x040fe2000f8210ff */
[----:B------:R-:W-:Y:S01]  /*1c40*/  ULDC.64 UR46, c[0x0][0x2b0] ;  /* 0x0000ac00002e7ab9 */ /* 0x000fe20000000a00 */
[----:B------:R-:W-:Y:S01]  /*1c50*/  IMAD.WIDE.U32 R6, R17, UR56, R6 ;  /* 0x0000003811067c25 */ /* 0x000fe2000f8e0006 */
[----:B------:R-:W-:Y:S01]  /*1c60*/  ULEA.HI.SX32 UR43, UR45, 0xffffffff, 0x1a ;  /* 0xffffffff2d2b7891 */ /* 0x000fe2000f8fd23f */
[----:B------:R-:W-:Y:S01]  /*1c70*/  LEA.HI.X R229, R8, UR41, R13, 0x2, P1 ;  /* 0x0000002908e57c11 */ /* 0x000fe200088f140d */
[----:B------:R-:W-:Y:S01]  /*1c80*/  UIMAD.WIDE UR20, UR21, 0x4, UR46 ;  /* 0x00000004151478a5 */ /* 0x000fe2000f8e022e */
[----:B------:R-:W-:Y:S01]  /*1c90*/  VIADD R9, R7, UR24 ;  /* 0x0000001807097c36 */ /* 0x000fe20008000000 */
[----:B------:R-:W-:Y:S01]  /*1ca0*/  UIMAD UR25, UR56, UR37, UR25 ;  /* 0x00000025381972a4 */ /* 0x000fe2000f8e0219 */
[----:B------:R-:W-:Y:S01]  /*1cb0*/  IADD3.X R11, R11, UR35, R19, P2, !PT ;  /* 0x000000230b0b7c10 */ /* 0x000fe200097fe413 */
[----:B------:R-:W-:Y:S01]  /*1cc0*/  IMAD.MOV.U32 R8, RZ, RZ, R6 ;  /* 0x000000ffff087224 */ /* 0x000fe200078e0006 */
[----:B------:R-:W-:Y:S09]  /*1cd0*/  @!P0 BRA `(.L_x_407) ;  /* 0x0000007800a48947 */ /* 0x000ff20003800000 */
[----:B------:R-:W-:Y:S01]  /*1ce0*/  PLOP3.LUT P0, PT, PT, PT, UP4, 0x80, 0x0 ;  /* 0x000000000000781c */ /* 0x000fe20003f0f048 */
[----:B------:R-:W-:Y:S01]  /*1cf0*/  UMOV UR8, UR43 ;  /* 0x0000002b00087c82 */ /* 0x000fe20008000000 */
[-C--:B------:R-:W-:Y:S01]  /*1d00*/  IMAD R6, R25, R4.reuse, RZ ;  /* 0x0000000419067224 */ /* 0x080fe200078e02ff */
[----:B------:R-:W-:Y:S01]  /*1d10*/  UIMAD UR13, UR8, -0x40, UR39 ;  /* 0xffffffc0080d78a4 */ /* 0x000fe2000f8e0227 */
[----:B------:R-:W-:Y:S01]  /*1d20*/  IMAD.U32 R22, RZ, RZ, UR36 ;  /* 0x00000024ff167e24 */ /* 0x000fe2000f8e00ff */
[----:B------:R-:W-:Y:S01]  /*1d30*/  UMOV UR12, UR10 ;  /* 0x0000000a000c7c82 */ /* 0x000fe20008000000 */
[C---:B------:R-:W-:Y:S01]  /*1d40*/  IMAD.WIDE.U32 R8, R14.reuse, R4, R8 ;  /* 0x000000040e087225 */ /* 0x040fe200078e0008 */
[----:B------:R-:W-:Y:S01]  /*1d50*/  UMOV UR10, UR20 ;  /* 0x00000014000a7c82 */ /* 0x000fe20008000000 */
[----:B------:R-:W-:Y:S01]  /*1d60*/  UMOV UR9, UR21 ;  /* 0x0000001500097c82 */ /* 0x000fe20008000000 */
[C---:B------:R-:W-:Y:S01]  /*1d70*/  ISETP.GE.AND P6, PT, R14.reuse, UR13, PT ;  /* 0x0000000d0e007c0c */ /* 0x040fe2000bfc6270 */
[C---:B------:R-:W-:Y:S01]  /*1d80*/  IMAD R6, R14.reuse, R5, R6 ;  /* 0x000000050e067224 */ /* 0x040fe200078e0206 */
[----:B------:R-:W-:Y:S01]  /*1d90*/  ULDC.64 UR20, c[0x0][0x3e0] ;  /* 0x0000f80000147ab9 */ /* 0x000fe20000000a00 */
[----:B------:R-:W-:Y:S01]  /*1da0*/  VIADD R26, R14, 0x20 ;  /* 0x000000200e1a7836 */ /* 0x000fe20000000000 */
[----:B------:R-:W-:Y:S01]  /*1db0*/  @P0 BAR.SYNC.DEFER_BLOCKING 0x0 ;  /* 0x0000000000000b1d */ /* 0x000fe20000010000 */
[----:B------:R-:W-:Y:S01]  /*1dc0*/  IMAD.WIDE.U32 R10, R22, UR56, R10 ;  /* 0x00000038160a7c25 */ /* 0x000fe2000f8e000a */
[----:B------:R-:W-:-:S02]  /*1dd0*/  LEA R236, P0, R8, UR20, 0x1 ;  /* 0x0000001408ec7c11 */ /* 0x000fc4000f8008ff */
[----:B------:R-:W-:Y:S01]  /*1de0*/  IADD3 R16, R9, R6, RZ ;  /* 0x0000000609107210 */ /* 0x000fe20007ffe0ff */
[C---:B------:R-:W-:Y:S01]  /*1df0*/  VIADD R247, R232.reuse, 0x80 ;  /* 0x00000080e8f77836 */ /* 0x040fe20000000000 */
[----:B------:R-:W-:Y:S01]  /*1e00*/  ULDC.64 UR22, c[0x0][0x210] ;  /* 0x0000840000167ab9 */ /* 0x000fe20000000a00 */
[----:B------:R-:W-:Y:S01]  /*1e10*/  BSSY B0, `(.L_x_408) ;  /* 0x0000034000007945 */ /* 0x000fe20003800000 */
[C---:B------:R-:W-:Y:S01]  /*1e20*/  IADD3 R248, R232.reuse, 0x40, RZ ;  /* 0x00000040e8f87810 */ /* 0x040fe20007ffe0ff */
[----:B------:R-:W-:Y:S01]  /*1e30*/  VIADD R20, R11, UR25 ;  /* 0x000000190b147c36 */ /* 0x000fe20008000000 */
[----:B------:R-:W-:Y:S02]  /*1e40*/  IADD3 R246, R232, 0xc0, RZ ;  /* 0x000000c0e8f67810 */ /* 0x000fe40007ffe0ff */
[----:B------:R-:W-:Y:S02]  /*1e50*/  ISETP.GE.AND P5, PT, R26, UR13, PT ;  /* 0x0000000d1a007c0c */ /* 0x000fe4000bfa6270 */
[----:B------:R-:W-:-:S02]  /*1e60*/  LEA R235, P1, R10, UR22, 0x1 ;  /* 0x000000160aeb7c11 */ /* 0x000fc4000f8208ff */
[----:B------:R-:W-:Y:S01]  /*1e70*/  LEA.HI.X R237, R8, UR21, R16, 0x1, P0 ;  /* 0x0000001508ed7c11 */ /* 0x000fe200080f0c10 */
[----:B------:R1:W-:Y:S04]  /*1e80*/  @P6 STS.128 [R230+0x8000], RZ ;  /* 0x008000ffe6006388 */ /* 0x0003e80000000c00 */
[----:B------:R1:W-:Y:S04]  /*1e90*/  @P6 STS.128 [R230+0xa000], RZ ;  /* 0x00a000ffe6006388 */ /* 0x0003e80000000c00 */
[----:B------:R1:W-:Y:S04]  /*1ea0*/  @P6 STS.128 [R230+0xc000], RZ ;  /* 0x00c000ffe6006388 */ /* 0x0003e80000000c00 */
[----:B------:R1:W-:Y:S01]  /*1eb0*/  @P6 STS.128 [R230+0xe000], RZ ;  /* 0x00e000ffe6006388 */ /* 0x0003e20000000c00 */
[----:B------:R-:W-:Y:S05]  /*1ec0*/  @P6 BRA `(.L_x_409) ;  /* 0x0000000000a06947 */ /* 0x000fea0003800000 */
[----:B------:R-:W2:Y:S01]  /*1ed0*/  LDC.64 R28, c[0x0][0x3e0] ;  /* 0x0000f800ff1c7b82 */ /* 0x000ea20000000a00 */
[----:B------:R-:W-:Y:S01]  /*1ee0*/  IMAD R12, R12, R4, RZ ;  /* 0x000000040c0c7224 */ /* 0x000fe200078e02ff */
[----:B------:R-:W-:Y:S01]  /*1ef0*/  UMOV UR36, UR17 ;  /* 0x0000001100247c82 */ /* 0x000fe20008000000 */
[----:B------:R-:W-:Y:S02]  /*1f00*/  UMOV UR37, UR38 ;  /* 0x0000002600257c82 */ /* 0x000fe40008000000 */
[-C--:B------:R-:W-:Y:S02]  /*1f10*/  IMAD R12, R5, R15.reuse, R12 ;  /* 0x0000000f050c7224 */ /* 0x080fe400078e020c */
[----:B------:R-:W-:Y:S01]  /*1f20*/  IMAD.WIDE.U32 R6, R4, R15, UR36 ;  /* 0x0000002404067e25 */ /* 0x000fe2000f8e000f */
[----:B------:R-:W-:Y:S02]  /*1f30*/  ULDC UR36, c[0x0][0x2d0] ;  /* 0x0000b40000247ab9 */ /* 0x000fe40000000800 */
[----:B------:R-:W-:Y:S01]  /*1f40*/  ISETP.GE.AND P4, PT, R232, UR36, PT ;  /* 0x00000024e8007c0c */ /* 0x000fe2000bf86270 */
[----:B------:R-:W-:Y:S01]  /*1f50*/  IMAD.IADD R7, R7, 0x1, R12 ;  /* 0x0000000107077824 */ /* 0x000fe200078e020c */
[----:B------:R-:W-:-:S02]  /*1f60*/  ISETP.GE.AND P3, PT, R248, UR36, PT ;  /* 0x00000024f8007c0c */ /* 0x000fc4000bf66270 */
[----:B------:R-:W-:Y:S01]  /*1f70*/  ISETP.GE.AND P2, PT, R247, UR36, PT ;  /* 0x00000024f7007c0c */ /* 0x000fe2000bf46270 */
[----:B------:R-:W-:-:S04]  /*1f80*/  IMAD.WIDE.U32 R12, R17, UR56, R6 ;  /* 0x00000038110c7c25 */ /* 0x000fc8000f8e0006 */
[----:B------:R-:W-:-:S04]  /*1f90*/  VIADD R13, R13, UR24 ;  /* 0x000000180d0d7c36 */ /* 0x000fc80008000000 */
[----:B------:R3:W-:Y:S01]  /*1fa0*/  @P4 STS.128 [R230+0x8000], RZ ;  /* 0x008000ffe6004388 */ /* 0x0007e20000000c00 */
[----:B--2---:R-:W-:-:S03]  /*1fb0*/  IMAD.WIDE R6, R232, 0x2, R28 ;  /* 0x00000002e8067825 */ /* 0x004fc600078e021c */
[----:B------:R-:W-:-:S04]  /*1fc0*/  LEA R6, P0, R12, R6, 0x1 ;  /* 0x000000060c067211 */ /* 0x000fc800078008ff */
[----:B------:R-:W-:Y:S02]  /*1fd0*/  LEA.HI.X R7, R12, R7, R13, 0x1, P0 ;  /* 0x000000070c077211 */ /* 0x000fe400000f0c0d */
[----:B------:R-:W-:Y:S02]  /*1fe0*/  ISETP.GE.AND P0, PT, R246, UR36, PT ;  /* 0x00000024f6007c0c */ /* 0x000fe4000bf06270 */
        /* <DEDUP_REMOVED lines=22> */
.L_x_409:
[----:B------:R-:W-:Y:S05]  /*2150*/  BSYNC B0 ;  /* 0x0000000000007941 */ /* 0x000fea0003800000 */
.L_x_408:
[----:B------:R4:W-:Y:S01]  /*2160*/  @P5 STS.128 [R230+0x9000], RZ ;  /* 0x009000ffe6005388 */ /* 0x0009e20000000c00 */
[----:B------:R-:W-:Y:S01]  /*2170*/  USHF.R.S32.HI UR24, URZ, 0x1f, UR34 ;  /* 0x0000001f3f187899 */ /* 0x000fe20008011422 */
[----:B------:R-:W-:Y:S01]  /*2180*/  BSSY B0, `(.L_x_410) ;  /* 0x000002d000007945 */ /* 0x000fe20003800000 */
[----:B------:R-:W-:Y:S01]  /*2190*/  MOV R17, UR14 ;  /* 0x0000000e00117c02 */ /* 0x000fe20008000f00 */
[----:B------:R4:W-:Y:S01]  /*21a0*/  @P5 STS.128 [R230+0xb000], RZ ;  /* 0x00b000ffe6005388 */ /* 0x0009e20000000c00 */
[----:B------:R-:W-:-:S03]  /*21b0*/  LEA.HI.X R234, R10, UR23, R20, 0x1, P1 ;  /* 0x000000170aea7c11 */ /* 0x000fc600088f0c14 */
[----:B------:R4:W-:Y:S04]  /*21c0*/  @P5 STS.128 [R230+0xd000], RZ ;  /* 0x00d000ffe6005388 */ /* 0x0009e80000000c00 */
[----:B------:R4:W-:Y:S01]  /*21d0*/  @P5 STS.128 [R230+0xf000], RZ ;  /* 0x00f000ffe6005388 */ /* 0x0009e20000000c00 */
[----:B------:R-:W-:Y:S05]  /*21e0*/  @P5 BRA `(.L_x_411) ;  /* 0x0000000000985947 */ /* 0x000fea0003800000 */
[----:B------:R-:W-:Y:S01]  /*21f0*/  ULDC UR17, c[0x0][0x2d0] ;  /* 0x0000b40000117ab9 */ /* 0x000fe20000000800 */
[----:B--23--:R-:W-:Y:S01]  /*2200*/  IMAD.WIDE.U32 R6, R4, 0x20, RZ ;  /* 0x0000002004067825 */ /* 0x00cfe200078e00ff */
[----:B------:R-:W-:Y:S02]  /*2210*/  ISETP.GE.AND P3, PT, R248, UR17, PT ;  /* 0x00000011f8007c0c */ /* 0x000fe4000bf66270 */
[----:B------:R-:W-:Y:S02]  /*2220*/  ISETP.GE.AND P4, PT, R232, UR17, PT ;  /* 0x00000011e8007c0c */ /* 0x000fe4000bf86270 */
[----:B------:R-:W-:Y:S01]  /*2230*/  IADD3 R6, P0, R8, R6, RZ ;  /* 0x0000000608067210 */ /* 0x000fe20007f1e0ff */
[----:B------:R-:W-:Y:S01]  /*2240*/  IMAD.SHL.U32 R8, R5, 0x20, RZ ;  /* 0x0000002005087824 */ /* 0x000fe200078e00ff */
[----:B------:R-:W-:-:S04]  /*2250*/  ISETP.GE.AND P2, PT, R247, UR17, PT ;  /* 0x00000011f7007c0c */ /* 0x000fc8000bf46270 */
[----:B------:R-:W-:-:S03]  /*2260*/  IADD3.X R7, R16, R7, R8, P0, !PT ;  /* 0x0000000710077210 */ /* 0x000fc600007fe408 */
[----:B------:R-:W-:Y:S02]  /*2270*/  @!P3 LEA R8, P0, R6, UR20, 0x1 ;  /* 0x000000140608bc11 */ /* 0x000fe4000f8008ff */
[----:B------:R-:W-:Y:S01]  /*2280*/  @!P4 LEA R12, P1, R4, R236, 0x6 ;  /* 0x000000ec040cc211 */ /* 0x000fe200078230ff */
[----:B------:R2:W-:Y:S01]  /*2290*/  @P4 STS.128 [R230+0x9000], RZ ;  /* 0x009000ffe6004388 */ /* 0x0005e20000000c00 */
[----:B------:R-:W-:Y:S02]  /*22a0*/  @!P3 LEA.HI.X R9, R6, UR21, R7, 0x1, P0 ;  /* 0x000000150609bc11 */ /* 0x000fe400080f0c07 */
[----:B------:R-:W-:Y:S02]  /*22b0*/  ISETP.GE.AND P0, PT, R246, UR17, PT ;  /* 0x00000011f6007c0c */ /* 0x000fe4000bf06270 */
[----:B------:R-:W-:Y:S02]  /*22c0*/  @!P4 LEA.HI.X R13, R4, R237, R5, 0x6, P1 ;  /* 0x000000ed040dc211 */ /* 0x000fe400008f3405 */
[----:B------:R-:W-:-:S03]  /*22d0*/  @!P2 LEA R4, P1, R6, UR20, 0x1 ;  /* 0x000000140604ac11 */ /* 0x000fc6000f8208ff */
        /* <DEDUP_REMOVED lines=23> */
.L_x_411:
[----:B------:R-:W-:Y:S05]  /*2450*/  BSYNC B0 ;  /* 0x0000000000007941 */ /* 0x000fea0003800000 */
.L_x_410:
[----:B------:R1:W-:Y:S01]  /*2460*/  @P6 STS.128 [R230], RZ ;  /* 0x000000ffe6006388 */ /* 0x0003e20000000c00 */
[----:B------:R-:W-:Y:S03]  /*2470*/  BSSY B0, `(.L_x_412) ;  /* 0x000002b000007945 */ /* 0x000fe60003800000 */
[----:B------:R1:W-:Y:S04]  /*2480*/  @P6 STS.128 [R230+0x2000], RZ ;  /* 0x002000ffe6006388 */ /* 0x0003e80000000c00 */
[----:B------:R1:W-:Y:S04]  /*2490*/  @P6 STS.128 [R230+0x4000], RZ ;  /* 0x004000ffe6006388 */ /* 0x0003e80000000c00 */
[----:B------:R1:W-:Y:S01]  /*24a0*/  @P6 STS.128 [R230+0x6000], RZ ;  /* 0x006000ffe6006388 */ /* 0x0003e20000000c00 */
[----:B------:R-:W-:Y:S05]  /*24b0*/  @P6 BRA `(.L_x_413) ;  /* 0x0000000000986947 */ /* 0x000fea0003800000 */
[----:B--2---:R-:W2:Y:S01]  /*24c0*/  LDC.64 R8, c[0x0][0x210] ;  /* 0x00008400ff087b82 */ /* 0x004ea20000000a00 */
[----:B------:R-:W-:Y:S01]  /*24d0*/  IMAD.U32 R4, RZ, RZ, UR44 ;  /* 0x0000002cff047e24 */ /* 0x000fe2000f8e00ff */
[----:B------:R-:W-:Y:S01]  /*24e0*/  ULDC UR17, c[0x0][0x2d0] ;  /* 0x0000b40000117ab9 */ /* 0x000fe20000000800 */
[----:B------:R-:W-:Y:S01]  /*24f0*/  IMAD.U32 R5, RZ, RZ, UR35 ;  /* 0x00000023ff057e24 */ /* 0x000fe2000f8e00ff */
[----:B------:R-:W-:Y:S02]  /*2500*/  ISETP.GE.AND P3, PT, R232, UR17, PT ;  /* 0x00000011e8007c0c */ /* 0x000fe4000bf66270 */
[----:B------:R-:W-:Y:S01]  /*2510*/  ISETP.GE.AND P2, PT, R248, UR17, PT ;  /* 0x00000011f8007c0c */ /* 0x000fe2000bf46270 */
[----:B------:R-:W-:Y:S01]  /*2520*/  IMAD.WIDE.U32 R4, R15, UR26, R4 ;  /* 0x0000001a0f047c25 */ /* 0x000fe2000f8e0004 */
[----:B------:R-:W-:Y:S02]  /*2530*/  ISETP.GE.AND P1, PT, R247, UR17, PT ;  /* 0x00000011f7007c0c */ /* 0x000fe4000bf26270 */
[----:B------:R-:W-:-:S02]  /*2540*/  ISETP.GE.AND P0, PT, R246, UR17, PT ;  /* 0x00000011f6007c0c */ /* 0x000fc4000bf06270 */
[----:B------:R-:W-:-:S03]  /*2550*/  IADD3 R5, R19, R5, RZ ;  /* 0x0000000513057210 */ /* 0x000fc60007ffe0ff */
[----:B---3--:R-:W-:Y:S02]  /*2560*/  IMAD.WIDE.U32 R6, R22, UR56, R4 ;  /* 0x0000003816067c25 */ /* 0x008fe4000f8e0004 */
[----:B------:R3:W-:Y:S02]  /*2570*/  @P3 STS.128 [R230], RZ ;  /* 0x000000ffe6003388 */ /* 0x0007e40000000c00 */
        /* <DEDUP_REMOVED lines=26> */
.L_x_413:
[----:B------:R-:W-:Y:S05]  /*2720*/  BSYNC B0 ;  /* 0x0000000000007941 */ /* 0x000fea0003800000 */
.L_x_412:
[----:B------:R1:W-:Y:S01]  /*2730*/  @P5 STS.128 [R230+0x1000], RZ ;  /* 0x001000ffe6005388 */ /* 0x0003e20000000c00 */
[----:B------:R-:W-:Y:S03]  /*2740*/  BSSY B0, `(.L_x_414) ;  /* 0x000002e000007945 */ /* 0x000fe60003800000 */
[----:B------:R1:W-:Y:S04]  /*2750*/  @P5 STS.128 [R230+0x3000], RZ ;  /* 0x003000ffe6005388 */ /* 0x0003e80000000c00 */
[----:B------:R1:W-:Y:S04]  /*2760*/  @P5 STS.128 [R230+0x5000], RZ ;  /* 0x005000ffe6005388 */ /* 0x0003e80000000c00 */
[----:B------:R1:W-:Y:S01]  /*2770*/  @P5 STS.128 [R230+0x7000], RZ ;  /* 0x007000ffe6005388 */ /* 0x0003e20000000c00 */
[----:B------:R-:W-:Y:S05]  /*2780*/  @P5 BRA `(.L_x_415) ;  /* 0x0000000000a45947 */ /* 0x000fea0003800000 */
[----:B------:R-:W-:Y:S01]  /*2790*/  ULDC UR25, c[0x0][0x2d0] ;  /* 0x0000b40000197ab9 */ /* 0x000fe20000000800 */
[----:B------:R-:W-:Y:S01]  /*27a0*/  UIMAD.WIDE.U32 UR20, UR26, 0x20, URZ ;  /* 0x000000201a1478a5 */ /* 0x000fe2000f8e003f */
[----:B------:R-:W-:Y:S01]  /*27b0*/  ISETP.GE.AND P4, PT, R232, UR25, PT ;  /* 0x00000019e8007c0c */ /* 0x000fe2000bf86270 */
[----:B------:R-:W-:Y:S01]  /*27c0*/  USHF.L.U32 UR17, UR27, 0x5, URZ ;  /* 0x000000051b117899 */ /* 0x000fe2000800063f */
[----:B------:R-:W-:Y:S01]  /*27d0*/  ISETP.GE.AND P3, PT, R248, UR25, PT ;  /* 0x00000019f8007c0c */ /* 0x000fe2000bf66270 */
[----:B--23--:R-:W-:Y:S01]  /*27e0*/  IMAD.U32 R7, RZ, RZ, UR26 ;  /* 0x0000001aff077e24 */ /* 0x00cfe2000f8e00ff */
[----:B------:R-:W-:Y:S01]  /*27f0*/  ISETP.GE.AND P2, PT, R247, UR25, PT ;  /* 0x00000019f7007c0c */ /* 0x000fe2000bf46270 */
[----:B------:R-:W-:Y:S01]  /*2800*/  IMAD.U32 R6, RZ, RZ, UR27 ;  /* 0x0000001bff067e24 */ /* 0x000fe2000f8e00ff */
[----:B------:R-:W-:Y:S01]  /*2810*/  IADD3 R4, P1, R10, UR20, RZ ;  /* 0x000000140a047c10 */ /* 0x000fe2000ff3e0ff */
[----:B------:R-:W-:-:S05]  /*2820*/  IMAD.U32 R5, RZ, RZ, UR17 ;  /* 0x00000011ff057e24 */ /* 0x000fca000f8e00ff */
[----:B------:R-:W-:Y:S01]  /*2830*/  IADD3.X R5, R20, UR21, R5, P1, !PT ;  /* 0x0000001514057c10 */ /* 0x000fe20008ffe405 */
[----:B------:R2:W-:Y:S01]  /*2840*/  @P4 STS.128 [R230+0x1000], RZ ;  /* 0x001000ffe6004388 */ /* 0x0005e20000000c00 */
[C---:B------:R-:W-:Y:S02]  /*2850*/  @!P4 LEA R10, P0, R7.reuse, R235, 0x6 ;  /* 0x000000eb070ac211 */ /* 0x040fe400078030ff */
[----:B------:R-:W-:Y:S02]  /*2860*/  @!P3 LEA R8, P5, R4, UR22, 0x1 ;  /* 0x000000160408bc11 */ /* 0x000fe4000f8a08ff */
[----:B------:R-:W-:Y:S02]  /*2870*/  @!P4 LEA.HI.X R11, R7, R234, R6, 0x6, P0 ;  /* 0x000000ea070bc211 */ /* 0x000fe400000f3406 */
[----:B------:R-:W-:Y:S02]  /*2880*/  ISETP.GE.AND P0, PT, R246, UR25, PT ;  /* 0x00000019f6007c0c */ /* 0x000fe4000bf06270 */
[C---:B------:R-:W-:Y:S01]  /*2890*/  @!P2 LEA R6, P1, R4.reuse, UR22, 0x1 ;  /* 0x000000160406ac11 */ /* 0x040fe2000f8208ff */
[----:B------:R-:W-:Y:S01]  /*28a0*/  @!PT LDS RZ, [RZ] ;  /* 0x00000000fffff984 */ /* 0x000fe20000000800 */
[----:B------:R-:W-:Y:S01]  /*28b0*/  @!PT LDS RZ, [RZ] ;  /* 0x00000000fffff984 */ /* 0x000fe20000000800 */
[----:B------:R-:W-:Y:S01]  /*28c0*/  @!PT LDS RZ, [RZ] ;  /* 0x00000000fffff984 */ /* 0x000fe20000000800 */
[----:B------:R2:W-:Y:S01]  /*28d0*/  @!P4 LDGSTS.E.BYPASS.LTC128B.128 [R230+0x1000], desc[UR6][R10.64] ;  /* 0x010000000ae6cfae */ /* 0x0005e2000b901d46 */
[----:B------:R-:W-:-:S02]  /*28e0*/  @!P3 LEA.HI.X R9, R4, UR23, R5, 0x1, P5 ;  /* 0x000000170409bc11 */ /* 0x000fc4000a8f0c05 */
[----:B------:R-:W-:Y:S01]  /*28f0*/  @!P2 LEA.HI.X R7, R4, UR23, R5, 0x1, P1 ;  /* 0x000000170407ac11 */ /* 0x000fe200088f0c05 */
        /* <DEDUP_REMOVED lines=18> */
.L_x_415:
[----:B------:R-:W-:Y:S05]  /*2a20*/  BSYNC B0 ;  /* 0x0000000000007941 */ /* 0x000fea0003800000 */
.L_x_414:
[----:B------:R-:W5:Y:S01]  /*2a30*/  LDL R84, [R1] ;  /* 0x0000000001547983 */ /* 0x000f620000100800 */
[----:B------:R-:W-:Y:S01]  /*2a40*/  UIADD3 UR17, -UR34, UR5, URZ ;  /* 0x0000000522117290 */ /* 0x000fe2000fffe13f */
[----:B--23--:R-:W-:Y:S01]  /*2a50*/  IMAD.WIDE.U32 R4, R17, UR34, R232 ;  /* 0x0000002211047c25 */ /* 0x00cfe2000f8e00e8 */
[----:B------:R-:W-:Y:S01]  /*2a60*/  UIMAD UR20, UR24, UR14, URZ ;  /* 0x0000000e181472a4 */ /* 0x000fe2000f8e023f */
[----:B------:R-:W-:Y:S03]  /*2a70*/  BSSY B0, `(.L_x_416) ;  /* 0x0000042000007945 */ /* 0x000fe60003800000 */
[----:B------:R-:W-:Y:S01]  /*2a80*/  ISETP.GE.AND P4, PT, R14, UR17, PT ;  /* 0x000000110e007c0c */ /* 0x000fe2000bf86270 */
[----:B------:R-:W-:Y:S01]  /*2a90*/  UIMAD UR20, UR34, UR15, UR20 ;  /* 0x0000000f221472a4 */ /* 0x000fe2000f8e0214 */
[----:B------:R-:W-:-:S05]  /*2aa0*/  IADD3 R8, P0, R4, UR28, RZ ;  /* 0x0000001c04087c10 */ /* 0x000fca000ff1e0ff */
[----:B------:R-:W-:Y:S01]  /*2ab0*/  IMAD.U32 R4, RZ, RZ, UR20 ;  /* 0x00000014ff047e24 */ /* 0x000fe2000f8e00ff */
[----:B------:R-:W-:-:S04]  /*2ac0*/  ULDC.64 UR20, c[0x0][0x260] ;  /* 0x0000980000147ab9 */ /* 0x000fc80000000a00 */
[----:B------:R-:W-:Y:S01]  /*2ad0*/  IADD3.X R9, R5, UR30, R4, P0, !PT ;  /* 0x0000001e05097c10 */ /* 0x000fe200087fe404 */
[----:B------:R2:W-:Y:S01]  /*2ae0*/  @P4 STS.128 [R230+0x10000], RZ ;  /* 0x010000ffe6004388 */ /* 0x0005e20000000c00 */
[----:B------:R-:W-:-:S03]  /*2af0*/  IMAD R4, R24, UR20, RZ ;  /* 0x0000001418047c24 */ /* 0x000fc6000f8e02ff */
[----:B------:R2:W-:Y:S01]  /*2b00*/  @P4 STS.128 [R230+0x12000], RZ ;  /* 0x012000ffe6004388 */ /* 0x0005e20000000c00 */
[C---:B------:R-:W-:Y:S02]  /*2b10*/  IMAD R15, R18.reuse, UR21, R4 ;  /* 0x00000015120f7c24 */ /* 0x040fe4000f8e0204 */
[----:B------:R-:W-:Y:S01]  /*2b20*/  IMAD.WIDE.U32 R8, R18, UR20, R8 ;  /* 0x0000001412087c25 */ /* 0x000fe2000f8e0008 */
[----:B------:R2:W-:Y:S03]  /*2b30*/  @P4 STS.128 [R230+0x14000], RZ ;  /* 0x014000ffe6004388 */ /* 0x0005e60000000c00 */
[----:B------:R-:W-:Y:S01]  /*2b40*/  IMAD.IADD R16, R9, 0x1, R15 ;  /* 0x0000000109107824 */ /* 0x000fe200078e020f */
[----:B------:R2:W-:Y:S01]  /*2b50*/  @P4 STS.128 [R230+0x16000], RZ ;  /* 0x016000ffe6004388 */ /* 0x0005e20000000c00 */
[C---:B-----5:R-:W-:Y:S02]  /*2b60*/  IADD3 R6, R84.reuse, 0x8, RZ ;  /* 0x0000000854067810 */ /* 0x060fe40007ffe0ff */
[----:B------:R-:W-:-:S02]  /*2b70*/  ISETP.GE.AND P6, PT, R84, UR13, PT ;  /* 0x0000000d54007c0c */ /* 0x000fc4000bfc6270 */
[----:B------:R-:W-:Y:S01]  /*2b80*/  ISETP.GE.AND P5, PT, R6, UR13, PT ;  /* 0x0000000d06007c0c */ /* 0x000fe2000bfa6270 */
[----:B--2---:R-:W-:-:S12]  /*2b90*/  @P4 BRA `(.L_x_417) ;  /* 0x0000000000bc4947 */ /* 0x004fd80003800000 */
[----:B------:R-:W-:Y:S01]  /*2ba0*/  ULDC UR13, c[0x0][0x2d0] ;  /* 0x0000b400000d7ab9 */ /* 0x000fe20000000800 */
[----:B------:R-:W2:Y:S01]  /*2bb0*/  LDC.64 R28, c[0x0][0x218] ;  /* 0x00008600ff1c7b82 */ /* 0x000ea20000000a00 */
[----:B------:R-:W-:Y:S01]  /*2bc0*/  ISETP.GE.AND P0, PT, R232, UR13, PT ;  /* 0x0000000de8007c0c */ /* 0x000fe2000bf06270 */
[----:B------:R-:W-:Y:S01]  /*2bd0*/  IMAD R6, R23, UR14, RZ ;  /* 0x0000000e17067c24 */ /* 0x000fe2000f8e02ff */
[----:B------:R-:W-:Y:S02]  /*2be0*/  MOV R4, UR28 ;  /* 0x0000001c00047c02 */ /* 0x000fe40008000f00 */
[----:B------:R-:W-:Y:S01]  /*2bf0*/  MOV R5, UR30 ;  /* 0x0000001e00057c02 */ /* 0x000fe20008000f00 */
[C---:B------:R-:W-:Y:S01]  /*2c00*/  IMAD R11, R21.reuse, UR15, R6 ;  /* 0x0000000f150b7c24 */ /* 0x040fe2000f8e0206 */
[----:B------:R-:W-:Y:S01]  /*2c10*/  ISETP.GE.AND P2, PT, R248, UR13, PT ;  /* 0x0000000df8007c0c */ /* 0x000fe2000bf46270 */
[----:B------:R-:W-:-:S06]  /*2c20*/  IMAD.WIDE.U32 R4, R21, UR14, R4 ;  /* 0x0000000e15047c25 */ /* 0x000fcc000f8e0004 */
[----:B------:R-:W3:Y:S01]  /*2c30*/  @!P0 LDC.64 R12, c[0x0][0x218] ;  /* 0x00008600ff0c8b82 */ /* 0x000ee20000000a00 */
[----:B------:R-:W-:Y:S01]  /*2c40*/  @!P0 MOV R7, R16 ;  /* 0x0000001000078202 */ /* 0x000fe20000000f00 */
[----:B------:R-:W-:Y:S01]  /*2c50*/  @!P0 IMAD R10, R25, UR14, RZ ;  /* 0x0000000e190a8c24 */ /* 0x000fe2000f8e02ff */
[----:B------:R1:W-:Y:S01]  /*2c60*/  @P0 STS.128 [R230+0x10000], RZ ;  /* 0x010000ffe6000388 */ /* 0x0003e20000000c00 */
[----:B------:R-:W-:Y:S02]  /*2c70*/  @!P0 IMAD.MOV.U32 R6, RZ, RZ, R8 ;  /* 0x000000ffff068224 */ /* 0x000fe400078e0008 */
[C---:B------:R-:W-:Y:S02]  /*2c80*/  @!P0 IMAD R10, R14.reuse, UR15, R10 ;  /* 0x0000000f0e0a8c24 */ /* 0x040fe4000f8e020a */
[----:B------:R-:W-:-:S04]  /*2c90*/  @!P0 IMAD.WIDE.U32 R6, R14, UR14, R6 ;  /* 0x0000000e0e068c25 */ /* 0x000fc8000f8e0006 */
[----:B------:R-:W-:Y:S01]  /*2ca0*/  IMAD.IADD R5, R5, 0x1, R11 ;  /* 0x0000000105057824 */ /* 0x000fe200078e020b */
[----:B------:R-:W-:Y:S02]  /*2cb0*/  @!P0 IADD3 R10, R7, R10, RZ ;  /* 0x0000000a070a8210 */ /* 0x000fe40007ffe0ff */
[----:B---3--:R-:W-:-:S04]  /*2cc0*/  @!P0 LEA R12, P1, R6, R12, 0x1 ;  /* 0x0000000c060c8211 */ /* 0x008fc800078208ff */
[----:B------:R-:W-:Y:S01]  /*2cd0*/  @!P0 LEA.HI.X R13, R6, R13, R10, 0x1, P1 ;  /* 0x0000000d060d8211 */ /* 0x000fe200008f0c0a */
[----:B--2---:R-:W-:Y:S01]  /*2ce0*/  IMAD.WIDE R10, R232, 0x2, R28 ;  /* 0x00000002e80a7825 */ /* 0x004fe200078e021c */
[----:B------:R-:W-:-:S03]  /*2cf0*/  ISETP.GE.AND P1, PT, R247, UR13, PT ;  /* 0x0000000df7007c0c */ /* 0x000fc6000bf26270 */
[----:B------:R-:W-:Y:S01]  /*2d00*/  IMAD.WIDE.U32 R6, R18, UR20, R4 ;  /* 0x0000001412067c25 */ /* 0x000fe2000f8e0004 */
[----:B------:R-:W-:Y:S01]  /*2d10*/  @!PT LDS RZ, [RZ] ;  /* 0x00000000fffff984 */ /* 0x000fe20000000800 */
[----:B------:R-:W-:Y:S01]  /*2d20*/  @!PT LDS RZ, [RZ] ;  /* 0x00000000fffff984 */ /* 0x000fe20000000800 */
[----:B------:R-:W-:Y:S01]  /*2d30*/  @!PT LDS RZ, [RZ] ;  /* 0x00000000fffff984 */ /* 0x000fe20000000800 */
[----:B------:R1:W-:Y:S01]  /*2d40*/  @!P0 LDGSTS.E.BYPASS.LTC128B.128 [R230+0x10000], desc[UR6][R12.64] ;  /* 0x100000000ce68fae */ /* 0x0003e2000b901d46 */
[----:B------:R-:W-:Y:S02]  /*2d50*/  ISETP.GE.AND P0, PT, R246, UR13, PT ;  /* 0x0000000df6007c0c */ /* 0x000fe4000bf06270 */
[----:B------:R-:W-:Y:S01]  /*2d60*/  IMAD.IADD R5, R15, 0x1, R7 ;  /* 0x000000010f057824 */ /* 0x000fe200078e0207 */
[C---:B------:R-:W-:Y:S01]  /*2d70*/  LEA R4, P3, R6.reuse, R10, 0x1 ;  /* 0x0000000a06047211 */ /* 0x040fe200078608ff */
[----:B------:R1:W-:Y:S03]  /*2d80*/  @P2 STS.128 [R230+0x12000], RZ ;  /* 0x012000ffe6002388 */ /* 0x0003e60000000c00 */
[----:B------:R-:W-:-:S05]  /*2d90*/  LEA.HI.X R5, R6, R11, R5, 0x1, P3 ;  /* 0x0000000b06057211 */ /* 0x000fca00018f0c05 */
        /* <DEDUP_REMOVED lines=15> */
.L_x_417:
[----:B------:R-:W-:Y:S05]  /*2e90*/  BSYNC B0 ;  /* 0x0000000000007941 */ /* 0x000fea0003800000 */
.L_x_416:
[----:B------:R-:W-:Y:S01]  /*2ea0*/  ISETP.GE.AND P3, PT, R26, UR17, PT ;  /* 0x000000111a007c0c */ /* 0x000fe2000bf66270 */
[----:B------:R-:W-:Y:S01]  /*2eb0*/  BSSY B0, `(.L_x_418) ;  /* 0x000003a000007945 */ /* 0x000fe20003800000 */
[----:B------:R-:W-:-:S11]  /*2ec0*/  MOV R17, UR18 ;  /* 0x0000001200117c02 */ /* 0x000fd60008000f00 */
[----:B------:R3:W-:Y:S04]  /*2ed0*/  @P3 STS.128 [R230+0x11000], RZ ;  /* 0x011000ffe6003388 */ /* 0x0007e80000000c00 */
[----:B------:R3:W-:Y:S04]  /*2ee0*/  @P3 STS.128 [R230+0x13000], RZ ;  /* 0x013000ffe6003388 */ /* 0x0007e80000000c00 */
[----:B------:R3:W-:Y:S04]  /*2ef0*/  @P3 STS.128 [R230+0x15000], RZ ;  /* 0x015000ffe6003388 */ /* 0x0007e80000000c00 */
[----:B------:R3:W-:Y:S01]  /*2f00*/  @P3 STS.128 [R230+0x17000], RZ ;  /* 0x017000ffe6003388 */ /* 0x0007e20000000c00 */
[----:B------:R-:W-:Y:S05]  /*2f10*/  @P3 BRA `(.L_x_419) ;  /* 0x0000000000cc3947 */ /* 0x000fea0003800000 */
[----:B------:R-:W-:Y:S01]  /*2f20*/  ULDC UR13, c[0x0][0x2d0] ;  /* 0x0000b400000d7ab9 */ /* 0x000fe20000000800 */
[----:B------:R-:W5:Y:S01]  /*2f30*/  LDC.64 R26, c[0x0][0x218] ;  /* 0x00008600ff1a7b82 */ /* 0x000f620000000a00 */
[----:B------:R-:W-:Y:S01]  /*2f40*/  ISETP.GE.AND P0, PT, R232, UR13, PT ;  /* 0x0000000de8007c0c */ /* 0x000fe2000bf06270 */
[----:B-12---:R-:W-:Y:S01]  /*2f50*/  IMAD.U32 R4, RZ, RZ, UR28 ;  /* 0x0000001cff047e24 */ /* 0x006fe2000f8e00ff */
[----:B------:R-:W-:Y:S01]  /*2f60*/  IADD3 R6, P1, R21, 0x20, RZ ;  /* 0x0000002015067810 */ /* 0x000fe20007f3e0ff */
[----:B------:R-:W-:Y:S02]  /*2f70*/  IMAD.U32 R5, RZ, RZ, UR30 ;  /* 0x0000001eff057e24 */ /* 0x000fe4000f8e00ff */
[----:B------:R-:W-:Y:S01]  /*2f80*/  IMAD.MOV.U32 R11, RZ, RZ, R16 ;  /* 0x000000ffff0b7224 */ /* 0x000fe200078e0010 */
[----:B------:R-:W-:Y:S01]  /*2f90*/  IADD3.X R9, RZ, R23, RZ, P1, !PT ;  /* 0x00000017ff097210 */ /* 0x000fe20000ffe4ff */
[----:B------:R-:W-:Y:S01]  /*2fa0*/  IMAD.WIDE.U32 R4, R6, UR14, R4 ;  /* 0x0000000e06047c25 */ /* 0x000fe2000f8e0004 */
[----:B------:R-:W-:-:S03]  /*2fb0*/  IADD3 R7, P1, R14, 0x20, RZ ;  /* 0x000000200e077810 */ /* 0x000fc60007f3e0ff */
[----:B------:R-:W-:Y:S01]  /*2fc0*/  IMAD R9, R9, UR14, RZ ;  /* 0x0000000e09097c24 */ /* 0x000fe2000f8e02ff */
[----:B------:R-:W-:Y:S01]  /*2fd0*/  IADD3.X R10, RZ, R25, RZ, P1, !PT ;  /* 0x00000019ff0a7210 */ /* 0x000fe20000ffe4ff */
[----:B------:R-:W1:Y:S01]  /*2fe0*/  @!P0 LDC.64 R12, c[0x0][0x218] ;  /* 0x00008600ff0c8b82 */ /* 0x000e620000000a00 */
[----:B------:R2:W-:Y:S01]  /*2ff0*/  @P0 STS.128 [R230+0x11000], RZ ;  /* 0x011000ffe6000388 */ /* 0x0005e20000000c00 */
[----:B------:R-:W-:Y:S02]  /*3000*/  IMAD R6, R6, UR15, R9 ;  /* 0x0000000f06067c24 */ /* 0x000fe4000f8e0209 */
[----:B------:R-:W-:Y:S01]  /*3010*/  IMAD R9, R10, UR14, RZ ;  /* 0x0000000e0a097c24 */ /* 0x000fe2000f8e02ff */
[----:B------:R-:W-:Y:S01]  /*3020*/  MOV R10, R8 ;  /* 0x00000008000a7202 */ /* 0x000fe20000000f00 */
[----:B------:R-:W-:Y:S02]  /*3030*/  IMAD.IADD R5, R5, 0x1, R6 ;  /* 0x0000000105057824 */ /* 0x000fe400078e0206 */
[----:B------:R-:W-:-:S02]  /*3040*/  IMAD R9, R7, UR15, R9 ;  /* 0x0000000f07097c24 */ /* 0x000fc4000f8e0209 */
[----:B------:R-:W-:-:S04]  /*3050*/  IMAD.WIDE.U32 R10, R7, UR14, R10 ;  /* 0x0000000e070a7c25 */ /* 0x000fc8000f8e000a */
[----:B------:R-:W-:Y:S01]  /*3060*/  IMAD.WIDE.U32 R6, R18, UR20, R4 ;  /* 0x0000001412067c25 */ /* 0x000fe2000f8e0004 */
[----:B------:R-:W-:-:S03]  /*3070*/  IADD3 R9, R11, R9, RZ ;  /* 0x000000090b097210 */ /* 0x000fc60007ffe0ff */
[----:B-----5:R-:W-:-:S04]  /*3080*/  IMAD.WIDE R4, R232, 0x2, R26 ;  /* 0x00000002e8047825 */ /* 0x020fc800078e021a */
[----:B------:R-:W-:Y:S01]  /*3090*/  IMAD.IADD R7, R15, 0x1, R7 ;  /* 0x000000010f077824 */ /* 0x000fe200078e0207 */
[----:B------:R-:W-:Y:S02]  /*30a0*/  LEA R4, P1, R6, R4, 0x1 ;  /* 0x0000000406047211 */ /* 0x000fe400078208ff */
[----:B-1----:R-:W-:Y:S02]  /*30b0*/  @!P0 LEA R8, P2, R10, R12, 0x1 ;  /* 0x0000000c0a088211 */ /* 0x002fe400078408ff */
[----:B------:R-:W-:Y:S02]  /*30c0*/  LEA.HI.X R5, R6, R5, R7, 0x1, P1 ;  /* 0x0000000506057211 */ /* 0x000fe400008f0c07 */
[----:B------:R-:W-:Y:S02]  /*30d0*/  @!P0 LEA.HI.X R9, R10, R13, R9, 0x1, P2 ;  /* 0x0000000d0a098211 */ /* 0x000fe400010f0c09 */
[----:B------:R-:W-:Y:S02]  /*30e0*/  ISETP.GE.AND P2, PT, R248, UR13, PT ;  /* 0x0000000df8007c0c */ /* 0x000fe4000bf46270 */
[----:B------:R-:W-:Y:S01]  /*30f0*/  ISETP.GE.AND P1, PT, R247, UR13, PT ;  /* 0x0000000df7007c0c */ /* 0x000fe2000bf26270 */
[----:B------:R-:W-:Y:S01]  /*3100*/  @!PT LDS RZ, [RZ] ;  /* 0x00000000fffff984 */ /* 0x000fe20000000800 */
[----:B------:R-:W-:Y:S01]  /*3110*/  @!PT LDS RZ, [RZ] ;  /* 0x00000000fffff984 */ /* 0x000fe20000000800 */
[----:B------:R-:W-:Y:S01]  /*3120*/  @!PT LDS RZ, [RZ] ;  /* 0x00000000fffff984 */ /* 0x000fe20000000800 */
[----:B------:R2:W-:Y:S01]  /*3130*/  @!P0 LDGSTS.E.BYPASS.LTC128B.128 [R230+0x11000], desc[UR6][R8.64] ;  /* 0x1100000008e68fae */ /* 0x0005e2000b901d46 */
[----:B------:R-:W-:-:S09]  /*3140*/  ISETP.GE.AND P0, PT, R246, UR13, PT ;  /* 0x0000000df6007c0c */ /* 0x000fd2000bf06270 */
        /* <DEDUP_REMOVED lines=16> */
.L_x_419:
[----:B------:R-:W-:Y:S05]  /*3250*/  BSYNC B0 ;  /* 0x0000000000007941 */ /* 0x000fea0003800000 */
.L_x_418:
[----:B------:R-:W-:Y:S01]  /*3260*/  UIMAD UR13, UR24, UR18, URZ ;  /* 0x00000012180d72a4 */ /* 0x000fe2000f8e023f */
[----:B------:R3:W-:Y:S01]  /*3270*/  @P4 STS.128 [R230+0x18000], RZ ;  /* 0x018000ffe6004388 */ /* 0x0007e20000000c00 */
[----:B-12---:R-:W-:Y:S01]  /*3280*/  IMAD.WIDE.U32 R4, R17, UR34, R232 ;  /* 0x0000002211047c25 */ /* 0x006fe2000f8e00e8 */
[----:B------:R-:W-:Y:S01]  /*3290*/  ULDC.64 UR14, c[0x0][0x268] ;  /* 0x00009a00000e7ab9 */ /* 0x000fe20000000a00 */
[----:B------:R-:W-:Y:S01]  /*32a0*/  UIMAD UR13, UR34, UR19, UR13 ;  /* 0x00000013220d72a4 */ /* 0x000fe2000f8e020d */
[----:B------:R3:W-:Y:S01]  /*32b0*/  @P4 STS.128 [R230+0x1a000], RZ ;  /* 0x01a000ffe6004388 */ /* 0x0007e20000000c00 */
[----:B------:R-:W-:Y:S01]  /*32c0*/  IMAD.SHL.U32 R16, R84, 0x4, RZ ;  /* 0x0000000454107824 */ /* 0x000fe200078e00ff */
[----:B------:R-:W-:Y:S01]  /*32d0*/  IADD3 R8, P0, R4, UR29, RZ ;  /* 0x0000001d04087c10 */ /* 0x000fe2000ff1e0ff */
[----:B------:R-:W-:Y:S01]  /*32e0*/  BSSY B0, `(.L_x_420) ;  /* 0x000003f000007945 */ /* 0x000fe20003800000 */
[----:B------:R3:W-:Y:S01]  /*32f0*/  @P4 STS.128 [R230+0x1c000], RZ ;  /* 0x01c000ffe6004388 */ /* 0x0007e20000000c00 */
[----:B------:R-:W-:Y:S01]  /*3300*/  MOV R4, UR13 ;  /* 0x0000000d00047c02 */ /* 0x000fe20008000f00 */
[----:B------:R-:W-:Y:S01]  /*3310*/  IMAD.MOV.U32 R242, RZ, RZ, 0x7f800000 ;  /* 0x7f800000fff27424 */ /* 0x000fe200078e00ff */
[----:B------:R-:W-:Y:S01]  /*3320*/  SHF.R.S32.HI R245, RZ, 0x1f, R84 ;  /* 0x0000001ffff57819 */ /* 0x000fe20000011454 */
[----:B------:R3:W-:Y:S01]  /*3330*/  @P4 STS.128 [R230+0x1e000], RZ ;  /* 0x01e000ffe6004388 */ /* 0x0007e20000000c00 */
[----:B------:R-:W-:Y:S01]  /*3340*/  IADD3.X R9, R5, UR31, R4, P0, !PT ;  /* 0x0000001f05097c10 */ /* 0x000fe200087fe404 */
[----:B------:R-:W-:Y:S01]  /*3350*/  IMAD R4, R24, UR14, RZ ;  /* 0x0000000e18047c24 */ /* 0x000fe2000f8e02ff */
[----:B------:R-:W-:-:S02]  /*3360*/  IADD3 R16, P1, R16, UR10, RZ ;  /* 0x0000000a10107c10 */ /* 0x000fc4000ff3e0ff */
[----:B------:R-:W-:Y:S01]  /*3370*/  SHF.L.U64.HI R5, R84, 0x2, R245 ;  /* 0x0000000254057819 */ /* 0x000fe200000102f5 */
[C---:B------:R-:W-:Y:S01]  /*3380*/  IMAD R15, R18.reuse, UR15, R4 ;  /* 0x0000000f120f7c24 */ /* 0x040fe2000f8e0204 */
[----:B------:R-:W-:Y:S01]  /*3390*/  MOV R243, 0x7f800000 ;  /* 0x7f80000000f37802 */ /* 0x000fe20000000f00 */
[----:B------:R-:W-:Y:S01]  /*33a0*/  IMAD.WIDE.U32 R8, R18, UR14, R8 ;  /* 0x0000000e12087c25 */ /* 0x000fe2000f8e0008 */
[----:B------:R-:W-:-:S03]  /*33b0*/  IADD3.X R17, R5, UR9, RZ, P1, !PT ;  /* 0x0000000905117c10 */ /* 0x000fc60008ffe4ff */
[----:B------:R-:W-:Y:S01]  /*33c0*/  IMAD.IADD R19, R9, 0x1, R15 ;  /* 0x0000000109137824 */ /* 0x000fe200078e020f */
[----:B------:R-:W-:Y:S06]  /*33d0*/  @P4 BRA `(.L_x_421) ;  /* 0x0000000000bc4947 */ /* 0x000fec0003800000 */
[----:B------:R-:W-:Y:S01]  /*33e0*/  ULDC UR13, c[0x0][0x2d0] ;  /* 0x0000b400000d7ab9 */ /* 0x000fe20000000800 */
[----:B------:R-:W1:Y:S01]  /*33f0*/  LDC.64 R26, c[0x0][0x220] ;  /* 0x00008800ff1a7b82 */ /* 0x000e620000000a00 */
[----:B------:R-:W-:Y:S01]  /*3400*/  ISETP.GE.AND P0, PT, R232, UR13, PT ;  /* 0x0000000de8007c0c */ /* 0x000fe2000bf06270 */
[----:B------:R-:W-:Y:S01]  /*3410*/  IMAD R6, R23, UR18, RZ ;  /* 0x0000001217067c24 */ /* 0x000fe2000f8e02ff */
[----:B------:R-:W-:Y:S02]  /*3420*/  MOV R4, UR29 ;  /* 0x0000001d00047c02 */ /* 0x000fe40008000f00 */
[----:B------:R-:W-:Y:S01]  /*3430*/  MOV R5, UR31 ;  /* 0x0000001f00057c02 */ /* 0x000fe20008000f00 */
[C---:B------:R-:W-:Y:S01]  /*3440*/  IMAD R11, R21.reuse, UR19, R6 ;  /* 0x00000013150b7c24 */ /* 0x040fe2000f8e0206 */
[----:B------:R-:W-:Y:S01]  /*3450*/  ISETP.GE.AND P2, PT, R248, UR13, PT ;  /* 0x0000000df8007c0c */ /* 0x000fe2000bf46270 */
[----:B------:R-:W-:-:S06]  /*3460*/  IMAD.WIDE.U32 R4, R21, UR18, R4 ;  /* 0x0000001215047c25 */ /* 0x000fcc000f8e0004 */
[----:B------:R-:W2:Y:S01]  /*3470*/  @!P0 LDC.64 R12, c[0x0][0x220] ;  /* 0x00008800ff0c8b82 */ /* 0x000ea20000000a00 */
        /* <DEDUP_REMOVED lines=8> */
[----:B--2---:R-:W-:-:S04]  /*3500*/  @!P0 LEA R12, P1, R6, R12, 0x1 ;  /* 0x0000000c060c8211 */ /* 0x004fc800078208ff */
[----:B------:R-:W-:Y:S01]  /*3510*/  @!P0 LEA.HI.X R13, R6, R13, R10, 0x1, P1 ;  /* 0x0000000d060d8211 */ /* 0x000fe200008f0c0a */
[----:B-1----:R-:W-:Y:S01]  /*3520*/  IMAD.WIDE R10, R232, 0x2, R26 ;  /* 0x00000002e80a7825 */ /* 0x002fe200078e021a */
        /* <DEDUP_REMOVED lines=26> */
.L_x_421:
[----:B------:R-:W-:Y:S05]  /*36d0*/  BSYNC B0 ;  /* 0x0000000000007941 */ /* 0x000fea0003800000 */
.L_x_420:
[----:B------:R1:W-:Y:S01]  /*36e0*/  @P3 STS.128 [R230+0x19000], RZ ;  /* 0x019000ffe6003388 */ /* 0x0003e20000000c00 */
[----:B------:R-:W-:Y:S03]  /*36f0*/  BSSY B0, `(.L_x_422) ;  /* 0x0000037000007945 */ /* 0x000fe60003800000 */
[----:B------:R1:W-:Y:S04]  /*3700*/  @P3 STS.128 [R230+0x1b000], RZ ;  /* 0x01b000ffe6003388 */ /* 0x0003e80000000c00 */
[----:B------:R1:W-:Y:S04]  /*3710*/  @P3 STS.128 [R230+0x1d000], RZ ;  /* 0x01d000ffe6003388 */ /* 0x0003e80000000c00 */
[----:B------:R1:W-:Y:S01]  /*3720*/  @P3 STS.128 [R230+0x1f000], RZ ;  /* 0x01f000ffe6003388 */ /* 0x0003e20000000c00 */
[----:B------:R-:W-:Y:S05]  /*3730*/  @P3 BRA `(.L_x_423) ;  /* 0x0000000000c83947 */ /* 0x000fea0003800000 */
[----:B------:R-:W-:Y:S01]  /*3740*/  ULDC UR13, c[0x0][0x2d0] ;  /* 0x0000b400000d7ab9 */ /* 0x000fe20000000800 */
[----:B------:R-:W-:Y:S01]  /*3750*/  IADD3 R6, P0, R21, 0x20, RZ ;  /* 0x0000002015067810 */ /* 0x000fe20007f1e0ff */
[----:B-1----:R-:W1:Y:S01]  /*3760*/  LDC.64 R12, c[0x0][0x220] ;  /* 0x00008800ff0c7b82 */ /* 0x002e620000000a00 */
[----:B------:R-:W-:Y:S01]  /*3770*/  ISETP.GE.AND P3, PT, R232, UR13, PT ;  /* 0x0000000de8007c0c */ /* 0x000fe2000bf66270 */
[----:B--2---:R-:W-:Y:S01]  /*3780*/  IMAD.U32 R4, RZ, RZ, UR29 ;  /* 0x0000001dff047e24 */ /* 0x004fe2000f8e00ff */
[----:B------:R-:W-:Y:S01]  /*3790*/  IADD3 R14, P1, R14, 0x20, RZ ;  /* 0x000000200e0e7810 */ /* 0x000fe20007f3e0ff */
[----:B------:R-:W-:Y:S01]  /*37a0*/  IMAD.X R7, RZ, RZ, R23, P0 ;  /* 0x000000ffff077224 */ /* 0x000fe200000e0617 */
[----:B------:R-:W-:Y:S02]  /*37b0*/  MOV R5, UR31 ;  /* 0x0000001f00057c02 */ /* 0x000fe40008000f00 */
[----:B------:R-:W-:Y:S01]  /*37c0*/  ISETP.GE.AND P2, PT, R248, UR13, PT ;  /* 0x0000000df8007c0c */ /* 0x000fe2000bf46270 */
[----:B------:R-:W-:-:S02]  /*37d0*/  IMAD R7, R7, UR18, RZ ;  /* 0x0000001207077c24 */ /* 0x000fc4000f8e02ff */
[----:B------:R-:W-:Y:S01]  /*37e0*/  IMAD.X R9, RZ, RZ, R25, P1 ;  /* 0x000000ffff097224 */ /* 0x000fe200008e0619 */
[----:B------:R-:W-:Y:S01]  /*37f0*/  ISETP.GE.AND P1, PT, R247, UR13, PT ;  /* 0x0000000df7007c0c */ /* 0x000fe2000bf26270 */
[C---:B------:R-:W-:Y:S02]  /*3800*/  IMAD.WIDE.U32 R4, R6.reuse, UR18, R4 ;  /* 0x0000001206047c25 */ /* 0x040fe4000f8e0004 */
[----:B------:R-:W2:Y:S01]  /*3810*/  @!P3 LDC.64 R10, c[0x0][0x220] ;  /* 0x00008800ff0abb82 */ /* 0x000ea20000000a00 */
[----:B------:R1:W-:Y:S01]  /*3820*/  @P3 STS.128 [R230+0x19000], RZ ;  /* 0x019000ffe6003388 */ /* 0x0003e20000000c00 */
[----:B------:R-:W-:Y:S02]  /*3830*/  IMAD R6, R6, UR19, R7 ;  /* 0x0000001306067c24 */ /* 0x000fe4000f8e0207 */
[----:B------:R-:W-:Y:S01]  /*3840*/  IMAD R7, R9, UR18, RZ ;  /* 0x0000001209077c24 */ /* 0x000fe2000f8e02ff */
[----:B------:R-:W-:Y:S01]  /*3850*/  MOV R9, R19 ;  /* 0x0000001300097202 */ /* 0x000fe20000000f00 */
[----:B------:R-:W-:-:S02]  /*3860*/  IMAD.IADD R5, R5, 0x1, R6 ;  /* 0x0000000105057824 */ /* 0x000fc400078e0206 */
[----:B------:R-:W-:-:S04]  /*3870*/  IMAD.WIDE.U32 R8, R14, UR18, R8 ;  /* 0x000000120e087c25 */ /* 0x000fc8000f8e0008 */
[----:B------:R-:W-:Y:S02]  /*3880*/  IMAD R14, R14, UR19, R7 ;  /* 0x000000130e0e7c24 */ /* 0x000fe4000f8e0207 */
[----:B------:R-:W-:-:S03]  /*3890*/  IMAD.WIDE.U32 R6, R18, UR14, R4 ;  /* 0x0000000e12067c25 */ /* 0x000fc6000f8e0004 */
[----:B------:R-:W-:Y:S01]  /*38a0*/  IADD3 R14, R9, R14, RZ ;  /* 0x0000000e090e7210 */ /* 0x000fe20007ffe0ff */
[----:B-1----:R-:W-:Y:S01]  /*38b0*/  IMAD.WIDE R4, R232, 0x2, R12 ;  /* 0x00000002e8047825 */ /* 0x002fe200078e020c */
[----:B--2---:R-:W-:-:S03]  /*38c0*/  @!P3 LEA R10, P0, R8, R10, 0x1 ;  /* 0x0000000a080ab211 */ /* 0x004fc600078008ff */
[----:B------:R-:W-:Y:S01]  /*38d0*/  IMAD.IADD R7, R15, 0x1, R7 ;  /* 0x000000010f077824 */ /* 0x000fe200078e0207 */
[----:B------:R-:W-:Y:S02]  /*38e0*/  LEA R4, P4, R6, R4, 0x1 ;  /* 0x0000000406047211 */ /* 0x000fe400078808ff */
[----:B------:R-:W-:Y:S02]  /*38f0*/  @!P3 LEA.HI.X R11, R8, R11, R14, 0x1, P0 ;  /* 0x0000000b080bb211 */ /* 0x000fe400000f0c0e */
[----:B------:R-:W-:Y:S02]  /*3900*/  ISETP.GE.AND P0, PT, R246, UR13, PT ;  /* 0x0000000df6007c0c */ /* 0x000fe4000bf06270 */
[----:B------:R-:W-:Y:S01]  /*3910*/  LEA.HI.X R5, R6, R5, R7, 0x1, P4 ;  /* 0x0000000506057211 */ /* 0x000fe200020f0c07 */
        /* <DEDUP_REMOVED lines=20> */
.L_x_423:
[----:B------:R-:W-:Y:S05]  /*3a60*/  BSYNC B0 ;  /* 0x0000000000007941 */ /* 0x000fea0003800000 */
.L_x_422:
[----:B------:R-:W1:Y:S01]  /*3a70*/  LDC R251, c[0x0][0x270] ;  /* 0x00009c00fffb7b82 */ /* 0x000e620000000800 */
[----:B------:R-:W-:Y:S01]  /*3a80*/  UIADD3 UR13, UR34, 0x40, URZ ;  /* 0x00000040220d7890 */ /* 0x000fe2000fffe03f */
[----:B------:R-:W-:Y:S01]  /*3a90*/  IMAD.SHL.U32 R244, R84, 0x4, RZ ;  /* 0x0000000454f47824 */ /* 0x000fe200078e00ff */
        /* <DEDUP_REMOVED lines=64> */
[----:B------:R-:W-:Y:S01]  /*3ea0*/  SHF.L.U64.HI R245, R84, 0x2, R245 ;  /* 0x0000000254f57819 */ /* 0x000fe200000102f5 */
[----:B------:R-:W-:Y:S01]  /*3eb0*/  UISETP.GE.AND UP0, UPT, UR13, UR5, UPT ;  /* 0x000000050d00728c */ /* 0x000fe2000bf06270 */
[----:B------:R1:W5:Y:S01]  /*3ec0*/  @!P6 LDG.E R242, desc[UR6][R16.64] ;  /* 0x0000000610f2e981 */ /* 0x000362000c1e1900 */
[----:B------:R-:W-:Y:S01]  /*3ed0*/  ULDC UR17, c[0x0][0x2d0] ;  /* 0x0000b40000117ab9 */ /* 0x000fe20000000800 */
[----:B------:R-:W-:Y:S01]  /*3ee0*/  ULDC UR18, c[0x0][0x2dc] ;  /* 0x0000b70000127ab9 */ /* 0x000fe20000000800 */
[----:B------:R-:W-:Y:S01]  /*3ef0*/  ULDC UR13, c[0x0][0x2ec] ;  /* 0x0000bb00000d7ab9 */ /* 0x000fe20000000800 */
[----:B------:R1:W5:Y:S04]  /*3f00*/  @!P5 LDG.E R243, desc[UR6][R16.64+0x20] ;  /* 0x0000200610f3d981 */ /* 0x000368000c1e1900 */
[----:B------:R-:W0:Y:S02]  /*3f10*/  LDGDEPBAR ;  /* 0x00000000000079af */ /* 0x000e240000000000 */
.L_x_426:
[----:B------:R-:W0:Y:S01]  /*3f20*/  LDGDEPBAR ;  /* 0x00000000000079af */ /* 0x000e220000000000 */
[----:B------:R-:W-:Y:S01]  /*3f30*/  PLOP3.LUT P1, PT, PT, PT, UP0, 0x80, 0x0 ;  /* 0x000000000000781c */ /* 0x000fe20003f2f008 */
[----:B------:R-:W-:Y:S01]  /*3f40*/  UISETP.GE.AND UP3, UPT, UR8, 0x1, UPT ;  /* 0x000000010800788c */ /* 0x000fe2000bf66270 */
[----:B------:R-:W-:Y:S02]  /*3f50*/  PLOP3.LUT P5, PT, PT, PT, UP0, 0x80, 0x0 ;  /* 0x000000000000781c */ /* 0x000fe40003faf008 */
[----:B------:R-:W-:Y:S02]  /*3f60*/  PLOP3.LUT P2, PT, PT, PT, UP0, 0x80, 0x0 ;  /* 0x000000000000781c */ /* 0x000fe40003f4f008 */
[----:B------:R-:W-:Y:S02]  /*3f70*/  PLOP3.LUT P0, PT, PT, PT, UP0, 0x80, 0x0 ;  /* 0x000000000000781c */ /* 0x000fe40003f0f008 */
[----:B------:R-:W-:Y:S02]  /*3f80*/  PLOP3.LUT P4, PT, PT, PT, UP0, 0x80, 0x0 ;  /* 0x000000000000781c */ /* 0x000fe40003f8f008 */
[----:B-----5:R-:W-:Y:S02]  /*3f90*/  FSETP.NEU.FTZ.AND P3, PT, R242, -INF , PT ;  /* 0xff800000f200780b */ /* 0x020fe40003f7d000 */
[----:B------:R-:W-:Y:S01]  /*3fa0*/  PLOP3.LUT P6, PT, PT, PT, UP0, 0x80, 0x0 ;  /* 0x000000000000781c */ /* 0x000fe20003fcf008 */
[----:B------:R-:W-:Y:S04]  /*3fb0*/  DEPBAR.LE SB0, 0x0 ;  /* 0x000080000000791a */ /* 0x000fe80000000000 */
[----:B------:R-:W-:Y:S06]  /*3fc0*/  BAR.SYNC.DEFER_BLOCKING 0x0 ;  /* 0x0000000000007b1d */ /* 0x000fec0000010000 */
[----:B-1----:R-:W-:Y:S04]  /*3fd0*/  LDSM.16.M88.4 R16, [R218] ;  /* 0x00000000da10783b */ /* 0x002fe80000000200 */
[----:B------:R-:W2:Y:S04]  /*3fe0*/  LDSM.16.M88.4 R8, [R3+UR4+0x10000] ;  /* 0x010000040308783b */ /* 0x000ea80008000200 */
[----:B------:R-:W1:Y:S04]  /*3ff0*/  LDSM.16.M88.4 R84, [R3+UR4+0x10800] ;  /* 0x010800040354783b */ /* 0x000e680008000200 */
[----:B------:R-:W-:Y:S04]  /*4000*/  LDSM.16.M88.4 R88, [R220] ;  /* 0x00000000dc58783b */ /* 0x000fe80000000200 */
[----:B------:R-:W3:Y:S04]  /*4010*/  LDSM.16.M88.4 R92, [R2] ;  /* 0x00000000025c783b */ /* 0x000ee80000000200 */
[----:B------:R-:W4:Y:S04]  /*4020*/  LDSM.16.M88.4 R96, [R2+0x800] ;  /* 0x000800000260783b */ /* 0x000f280000000200 */
[----:B------:R-:W-:Y:S04]  /*4030*/  LDSM.16.M88.4 R100, [R223] ;  /* 0x00000000df64783b */ /* 0x000fe80000000200 */
[----:B------:R-:W4:Y:S04]  /*4040*/  LDSM.16.M88.4 R104, [R217] ;  /* 0x00000000d968783b */ /* 0x000f280000000200 */
[----:B------:R-:W-:Y:S04]  /*4050*/  LDSM.16.M88.4 R108, [R222] ;  /* 0x00000000de6c783b */ /* 0x000fe80000000200 */
[----:B------:R-:W-:Y:S01]  /*4060*/  LDSM.16.M88.4 R112, [R216] ;  /* 0x00000000d870783b */ /* 0x000fe20000000200 */
[C---:B--2---:R-:W-:Y:S06]  /*4070*/  HMMA.16816.F32.BF16 R4, R16.reuse, R8, RZ ;  /* 0x000000081004723c */ /* 0x044fec00000418ff */
[C---:B------:R-:W-:Y:S06]  /*4080*/  HMMA.16816.F32.BF16 R8, R16.reuse, R10, RZ ;  /* 0x0000000a1008723c */ /* 0x040fec00000418ff */
[C---:B-1----:R-:W-:Y:S06]  /*4090*/  HMMA.16816.F32.BF16 R12, R16.reuse, R84, RZ ;  /* 0x00000054100c723c */ /* 0x042fec00000418ff */
[----:B------:R-:W-:Y:S01]  /*40a0*/  HMMA.16816.F32.BF16 R16, R16, R86, RZ ;  /* 0x000000561010723c */ /* 0x000fe200000418ff */
[----:B------:R-:W1:Y:S05]  /*40b0*/  LDSM.16.M88.4 R84, [R217+0x800] ;  /* 0x00080000d954783b */ /* 0x000e6a0000000200 */
[C---:B---3--:R-:W-:Y:S06]  /*40c0*/  HMMA.16816.F32.BF16 R4, R88.reuse, R92, R4 ;  /* 0x0000005c5804723c */ /* 0x048fec0000041804 */
[C---:B------:R-:W-:Y:S01]  /*40d0*/  HMMA.16816.F32.BF16 R8, R88.reuse, R94, R8 ;  /* 0x0000005e5808723c */ /* 0x040fe20000041808 */
[----:B------:R-:W-:Y:S05]  /*40e0*/  LDSM.16.M88.4 R92, [R218+0x2000] ;  /* 0x00200000da5c783b */ /* 0x000fea0000000200 */
[C---:B----4-:R-:W-:Y:S06]  /*40f0*/  HMMA.16816.F32.BF16 R12, R88.reuse, R96, R12 ;  /* 0x00000060580c723c */ /* 0x050fec000004180c */
[----:B------:R-:W-:Y:S01]  /*4100*/  HMMA.16816.F32.BF16 R16, R88, R98, R16 ;  /* 0x000000625810723c */ /* 0x000fe20000041810 */
[----:B------:R-:W2:Y:S04]  /*4110*/  LDSM.16.M88.4 R88, [R216+0x800] ;  /* 0x00080000d858783b */ /* 0x000ea80000000200 */
[----:B------:R-:W3:Y:S01]  /*4120*/  LDSM.16.M88.4 R96, [R3+UR4+0x12000] ;  /* 0x012000040360783b */ /* 0x000ee20008000200 */
[C---:B------:R-:W-:Y:S06]  /*4130*/  HMMA.16816.F32.BF16 R4, R100.reuse, R104, R4 ;  /* 0x000000686404723c */ /* 0x040fec0000041804 */
[C---:B------:R-:W-:Y:S01]  /*4140*/  HMMA.16816.F32.BF16 R8, R100.reuse, R106, R8 ;  /* 0x0000006a6408723c */ /* 0x040fe20000041808 */
[----:B------:R-:W-:Y:S05]  /*4150*/  LDSM.16.M88.4 R104, [R2+0x2000] ;  /* 0x002000000268783b */ /* 0x000fea0000000200 */
[C---:B-1----:R-:W-:Y:S06]  /*4160*/  HMMA.16816.F32.BF16 R12, R100.reuse, R84, R12 ;  /* 0x00000054640c723c */ /* 0x042fec000004180c */
[----:B------:R-:W-:Y:S01]  /*4170*/  HMMA.16816.F32.BF16 R16, R100, R86, R16 ;  /* 0x000000566410723c */ /* 0x000fe20000041810 */
[----:B------:R-:W1:Y:S04]  /*4180*/  LDSM.16.M88.4 R84, [R3+UR4+0x12800] ;  /* 0x012800040354783b */ /* 0x000e680008000200 */
[----:B------:R-:W4:Y:S01]  /*4190*/  LDSM.16.M88.4 R100, [R220+0x2000] ;  /* 0x00200000dc64783b */ /* 0x000f220000000200 */
[C---:B------:R-:W-:Y:S06]  /*41a0*/  HMMA.16816.F32.BF16 R4, R108.reuse, R112, R4 ;  /* 0x000000706c04723c */ /* 0x040fec0000041804 */
[C---:B------:R-:W-:Y:S01]  /*41b0*/  HMMA.16816.F32.BF16 R8, R108.reuse, R114, R8 ;  /* 0x000000726c08723c */ /* 0x040fe20000041808 */
[----:B------:R-:W-:Y:S05]  /*41c0*/  LDSM.16.M88.4 R112, [R217+0x2000] ;  /* 0x00200000d970783b */ /* 0x000fea0000000200 */
[C---:B--2---:R-:W-:Y:S06]  /*41d0*/  HMMA.16816.F32.BF16 R12, R108.reuse, R88, R12 ;  /* 0x000000586c0c723c */ /* 0x044fec000004180c */
[----:B------:R-:W-:Y:S01]  /*41e0*/  HMMA.16816.F32.BF16 R16, R108, R90, R16 ;  /* 0x0000005a6c10723c */ /* 0x000fe20000041810 */
[----:B------:R-:W2:Y:S04]  /*41f0*/  LDSM.16.M88.4 R88, [R2+0x2800] ;  /* 0x002800000258783b */ /* 0x000ea80000000200 */
[----:B------:R-:W2:Y:S01]  /*4200*/  LDSM.16.M88.4 R108, [R223+0x2000] ;  /* 0x00200000df6c783b */ /* 0x000ea20000000200 */
[C---:B---3--:R-:W-:Y:S06]  /*4210*/  HMMA.16816.F32.BF16 R4, R92.reuse, R96, R4 ;  /* 0x000000605c04723c */ /* 0x048fec0000041804 */
[C---:B------:R-:W-:Y:S01]  /*4220*/  HMMA.16816.F32.BF16 R8, R92.reuse, R98, R8 ;  /* 0x000000625c08723c */ /* 0x040fe20000041808 */
[----:B------:R-:W-:Y:S05]  /*4230*/  LDSM.16.M88.4 R96, [R216+0x2000] ;  /* 0x00200000d860783b */ /* 0x000fea0000000200 */
[C---:B-1----:R-:W-:Y:S06]  /*4240*/  HMMA.16816.F32.BF16 R12, R92.reuse, R84, R12 ;  /* 0x000000545c0c723c */ /* 0x042fec000004180c */
[----:B------:R-:W-:Y:S01]  /*4250*/  HMMA.16816.F32.BF16 R16, R92, R86, R16 ;  /* 0x000000565c10723c */ /* 0x000fe20000041810 */
[----:B------:R-:W1:Y:S04]  /*4260*/  LDSM.16.M88.4 R84, [R217+0x2800] ;  /* 0x00280000d954783b */ /* 0x000e680000000200 */
[----:B------:R-:W3:Y:S01]  /*4270*/  LDSM.16.M88.4 R92, [R222+0x2000] ;  /* 0x00200000de5c783b */ /* 0x000ee20000000200 */
[C---:B----4-:R-:W-:Y:S06]  /*4280*/  HMMA.16816.F32.BF16 R4, R100.reuse, R104, R4 ;  /* 0x000000686404723c */ /* 0x050fec0000041804 */
[C---:B------:R-:W-:Y:S01]  /*4290*/  HMMA.16816.F32.BF16 R8, R100.reuse, R106, R8 ;  /* 0x0000006a6408723c */ /* 0x040fe20000041808 */
[----:B------:R-:W-:Y:S05]  /*42a0*/  LDSM.16.M88.4 R104, [R3+UR4+0x14000] ;  /* 0x014000040368783b */ /* 0x000fea0008000200 */
[C---:B--2---:R-:W-:Y:S06]  /*42b0*/  HMMA.16816.F32.BF16 R12, R100.reuse, R88, R12 ;  /* 0x00000058640c723c */ /* 0x044fec000004180c */
[----:B------:R-:W-:Y:S01]  /*42c0*/  HMMA.16816.F32.BF16 R16, R100, R90, R16 ;  /* 0x0000005a6410723c */ /* 0x000fe20000041810 */
[----:B------:R-:W2:Y:S04]  /*42d0*/  LDSM.16.M88.4 R88, [R216+0x2800] ;  /* 0x00280000d858783b */ /* 0x000ea80000000200 */
[----:B------:R-:W4:Y:S01]  /*42e0*/  LDSM.16.M88.4 R100, [R218+0x4000] ;  /* 0x00400000da64783b */ /* 0x000f220000000200 */
[C---:B------:R-:W-:Y:S06]  /*42f0*/  HMMA.16816.F32.BF16 R4, R108.reuse, R112, R4 ;  /* 0x000000706c04723c */ /* 0x040fec0000041804 */
[C---:B------:R-:W-:Y:S01]  /*4300*/  HMMA.16816.F32.BF16 R8, R108.reuse, R114, R8 ;  /* 0x000000726c08723c */ /* 0x040fe20000041808 */
[----:B------:R-:W-:Y:S05]  /*4310*/  LDSM.16.M88.4 R112, [R2+0x4000] ;  /* 0x004000000270783b */ /* 0x000fea0000000200 */
[C---:B-1----:R-:W-:Y:S06]  /*4320*/  HMMA.16816.F32.BF16 R12, R108.reuse, R84, R12 ;  /* 0x000000546c0c723c */ /* 0x042fec000004180c */
[----:B------:R-:W-:Y:S01]  /*4330*/  HMMA.16816.F32.BF16 R16, R108, R86, R16 ;  /* 0x000000566c10723c */ /* 0x000fe20000041810 */
[----:B------:R-:W1:Y:S04]  /*4340*/  LDSM.16.M88.4 R84, [R3+UR4+0x14800] ;  /* 0x014800040354783b */ /* 0x000e680008000200 */
[----:B------:R-:W1:Y:S01]  /*4350*/  LDSM.16.M88.4 R108, [R220+0x4000] ;  /* 0x00400000dc6c783b */ /* 0x000e620000000200 */
[C---:B---3--:R-:W-:Y:S06]  /*4360*/  HMMA.16816.F32.BF16 R4, R92.reuse, R96, R4 ;  /* 0x000000605c04723c */ /* 0x048fec0000041804 */
[C---:B------:R-:W-:Y:S01]  /*4370*/  HMMA.16816.F32.BF16 R8, R92.reuse, R98, R8 ;  /* 0x000000625c08723c */ /* 0x040fe20000041808 */
[----:B------:R-:W-:Y:S05]  /*4380*/  LDSM.16.M88.4 R96, [R217+0x4000] ;  /* 0x00400000d960783b */ /* 0x000fea0000000200 */
[C---:B--2---:R-:W-:Y:S06]  /*4390*/  HMMA.16816.F32.BF16 R12, R92.reuse, R88, R12 ;  /* 0x000000585c0c723c */ /* 0x044fec000004180c */
[----:B------:R-:W-:Y:S01]  /*43a0*/  HMMA.16816.F32.BF16 R16, R92, R90, R16 ;  /* 0x0000005a5c10723c */ /* 0x000fe20000041810 */
[----:B------:R-:W2:Y:S04]  /*43b0*/  LDSM.16.M88.4 R88, [R2+0x4800] ;  /* 0x004800000258783b */ /* 0x000ea80000000200 */
[----:B------:R-:W3:Y:S01]  /*43c0*/  LDSM.16.M88.4 R92, [R223+0x4000] ;  /* 0x00400000df5c783b */ /* 0x000ee20000000200 */
[C---:B----4-:R-:W-:Y:S06]  /*43d0*/  HMMA.16816.F32.BF16 R4, R100.reuse, R104, R4 ;  /* 0x000000686404723c */ /* 0x050fec0000041804 */
[C---:B------:R-:W-:Y:S01]  /*43e0*/  HMMA.16816.F32.BF16 R8, R100.reuse, R106, R8 ;  /* 0x0000006a6408723c */ /* 0x040fe20000041808 */
[----:B------:R-:W-:Y:S05]  /*43f0*/  LDSM.16.M88.4 R104, [R216+0x4000] ;  /* 0x00400000d868783b */ /* 0x000fea0000000200 */
[C---:B-1----:R-:W-:Y:S06]  /*4400*/  HMMA.16816.F32.BF16 R12, R100.reuse, R84, R12 ;  /* 0x00000054640c723c */ /* 0x042fec000004180c */
[----:B------:R-:W-:Y:S01]  /*4410*/  HMMA.16816.F32.BF16 R16, R100, R86, R16 ;  /* 0x000000566410723c */ /* 0x000fe20000041810 */
[----:B------:R-:W1:Y:S04]  /*4420*/  LDSM.16.M88.4 R84, [R217+0x4800] ;  /* 0x00480000d954783b */ /* 0x000e680000000200 */
[----:B------:R-:W4:Y:S01]  /*4430*/  LDSM.16.M88.4 R100, [R222+0x4000] ;  /* 0x00400000de64783b */ /* 0x000f220000000200 */
[C---:B------:R-:W-:Y:S06]  /*4440*/  HMMA.16816.F32.BF16 R4, R108.reuse, R112, R4 ;  /* 0x000000706c04723c */ /* 0x040fec0000041804 */
[C---:B------:R-:W-:Y:S01]  /*4450*/  HMMA.16816.F32.BF16 R8, R108.reuse, R114, R8 ;  /* 0x000000726c08723c */ /* 0x040fe20000041808 */
[----:B------:R-:W-:Y:S05]  /*4460*/  LDSM.16.M88.4 R112, [R3+UR4+0x16000] ;  /* 0x016000040370783b */ /* 0x000fea0008000200 */
        /* <DEDUP_REMOVED lines=9> */
[----:B------:R-:W1:Y:S04]  /*4500*/  LDSM.16.M88.4 R84, [R3+UR4+0x16800] ;  /* 0x016800040354783b */ /* 0x000e680008000200 */
[----:B------:R-:W3:Y:S01]  /*4510*/  LDSM.16.M88.4 R92, [R220+0x6000] ;  /* 0x00600000dc5c783b */ /* 0x000ee20000000200 */
[C---:B----4-:R-:W-:Y:S06]  /*4520*/  HMMA.16816.F32.BF16 R4, R100.reuse, R104, R4 ;  /* 0x000000686404723c */ /* 0x050fec0000041804 */
[C---:B------:R-:W-:Y:S01]  /*4530*/  HMMA.16816.F32.BF16 R8, R100.reuse, R106, R8 ;  /* 0x0000006a6408723c */ /* 0x040fe20000041808 */
[----:B------:R-:W-:Y:S05]  /*4540*/  LDSM.16.M88.4 R104, [R217+0x6000] ;  /* 0x00600000d968783b */ /* 0x000fea0000000200 */
        /* <DEDUP_REMOVED lines=9> */
[----:B------:R-:W1:Y:S04]  /*45e0*/  LDSM.16.M88.4 R84, [R217+0x6800] ;  /* 0x00680000d954783b */ /* 0x000e680000000200 */
[----:B------:R-:W1:Y:S01]  /*45f0*/  LDSM.16.M88.4 R108, [R222+0x6000] ;  /* 0x00600000de6c783b */ /* 0x000e620000000200 */
[C---:B---3--:R-:W-:Y:S06]  /*4600*/  HMMA.16816.F32.BF16 R4, R92.reuse, R96, R4 ;  /* 0x000000605c04723c */ /* 0x048fec0000041804 */
[C---:B------:R-:W-:Y:S06]  /*4610*/  HMMA.16816.F32.BF16 R8, R92.reuse, R98, R8 ;  /* 0x000000625c08723c */ /* 0x040fec0000041808 */
[C---:B--2---:R-:W-:Y:S06]  /*4620*/  HMMA.16816.F32.BF16 R12, R92.reuse, R88, R12 ;  /* 0x000000585c0c723c */ /* 0x044fec000004180c */
[----:B------:R-:W-:Y:S01]  /*4630*/  HMMA.16816.F32.BF16 R16, R92, R90, R16 ;  /* 0x0000005a5c10723c */ /* 0x000fe20000041810 */
[----:B------:R-:W-:Y:S04]  /*4640*/  IMAD.U32 R89, RZ, RZ, UR33 ;  /* 0x00000021ff597e24 */ /* 0x000fe8000f8e00ff */
[----:B------:R-:W-:Y:S01]  /*4650*/  @P1 IMAD R89, R89, 0x40, R252 ;  /* 0x0000004059591824 */ /* 0x000fe200078e02fc */
[C---:B----4-:R-:W-:Y:S01]  /*4660*/  HMMA.16816.F32.BF16 R4, R100.reuse, R104, R4 ;  /* 0x000000686404723c */ /* 0x050fe20000041804 */
[----:B------:R-:W-:Y:S04]  /*4670*/  PLOP3.LUT P1, PT, PT, PT, UP0, 0x80, 0x0 ;  /* 0x000000000000781c */ /* 0x000fe80003f2f008 */
[C---:B------:R-:W-:Y:S01]  /*4680*/  @P5 ISETP.GE.AND P5, PT, R89.reuse, UR5, PT ;  /* 0x0000000559005c0c */ /* 0x040fe2000bfa6270 */
[C---:B------:R-:W-:Y:S05]  /*4690*/  HMMA.16816.F32.BF16 R8, R100.reuse, R106, R8 ;  /* 0x0000006a6408723c */ /* 0x040fea0000041808 */
[----:B------:R-:W-:Y:S01]  /*46a0*/  @P2 VIADD R90, R89, 0x1 ;  /* 0x00000001595a2836 */ /* 0x000fe20000000000 */
[C---:B-1----:R-:W-:Y:S03]  /*46b0*/  HMMA.16816.F32.BF16 R12, R100.reuse, R84, R12 ;  /* 0x00000054640c723c */ /* 0x042fe6000004180c */
[C---:B------:R-:W-:Y:S02]  /*46c0*/  FSETP.NEU.FTZ.AND P2, PT, R243.reuse, -INF , PT ;  /* 0xff800000f300780b */ /* 0x040fe40003f5d000 */
[----:B------:R-:W-:Y:S01]  /*46d0*/  @P4 ISETP.GE.AND P4, PT, R90, UR5, PT ;  /* 0x000000055a004c0c */ /* 0x000fe2000bf86270 */
[----:B------:R-:W-:Y:S01]  /*46e0*/  HMMA.16816.F32.BF16 R16, R100, R86, R16 ;  /* 0x000000566410723c */ /* 0x000fe20000041810 */
[----:B------:R-:W1:Y:S04]  /*46f0*/  LDSM.16.M88.4 R84, [R216+0x6800] ;  /* 0x00680000d854783b */ /* 0x000e680000000200 */
[----:B------:R-:W-:Y:S01]  /*4700*/  FMUL.FTZ R90, R243, 1.4426950216293334961 ;  /* 0x3fb8aa3bf35a7820 */ /* 0x000fe20000410000 */
[C---:B------:R-:W-:Y:S05]  /*4710*/  HMMA.16816.F32.BF16 R4, R108.reuse, R112, R4 ;  /* 0x000000706c04723c */ /* 0x040fea0000041804 */
[----:B------:R-:W-:Y:S01]  /*4720*/  FMUL.FTZ R88, R242, 1.4426950216293334961 ;  /* 0x3fb8aa3bf2587820 */ /* 0x000fe20000410000 */
[C---:B------:R-:W-:Y:S05]  /*4730*/  HMMA.16816.F32.BF16 R8, R108.reuse, R114, R8 ;  /* 0x000000726c08723c */ /* 0x040fea0000041808 */
[----:B------:R-:W-:Y:S02]  /*4740*/  FSEL R88, R88, RZ, P3 ;  /* 0x000000ff58587208 */ /* 0x000fe40001800000 */
[----:B------:R-:W-:Y:S11]  /*4750*/  PLOP3.LUT P3, PT, PT, PT, UP0, 0x80, 0x0 ;  /* 0x000000000000781c */ /* 0x000ff60003f6f008 */
[----:B------:R-:W-:Y:S02]  /*4760*/  @P0 FSEL R4, R4, -INF , !P5 ;  /* 0xff80000004040808 */ /* 0x000fe40006800000 */
[----:B------:R-:W-:Y:S02]  /*4770*/  @P1 FSEL R5, R5, -INF , !P4 ;  /* 0xff80000005051808 */ /* 0x000fe40006000000 */
[----:B------:R-:W-:Y:S01]  /*4780*/  PLOP3.LUT P0, PT, PT, PT, UP0, 0x80, 0x0 ;  /* 0x000000000000781c */ /* 0x000fe20003f0f008 */
[--C-:B------:R-:W-:Y:S01]  /*4790*/  FFMA.FTZ R4, R4, UR13, -R88.reuse ;  /* 0x0000000d04047c23 */ /* 0x100fe20008010858 */
[----:B------:R-:W-:Y:S01]  /*47a0*/  PLOP3.LUT P1, PT, PT, PT, UP0, 0x80, 0x0 ;  /* 0x000000000000781c */ /* 0x000fe20003f2f008 */
[----:B------:R-:W-:Y:S02]  /*47b0*/  FFMA.FTZ R5, R5, UR13, -R88 ;  /* 0x0000000d05057c23 */ /* 0x000fe40008010858 */
[----:B------:R2:W-:Y:S01]  /*47c0*/  MUFU.EX2 R126, R4 ;  /* 0x00000004007e7308 */ /* 0x0005e20000000800 */
[C---:B-1----:R-:W-:Y:S06]  /*47d0*/  HMMA.16816.F32.BF16 R12, R108.reuse, R84, R12 ;  /* 0x000000546c0c723c */ /* 0x042fec000004180c */
[----:B------:R-:W-:Y:S03]  /*47e0*/  HMMA.16816.F32.BF16 R16, R108, R86, R16 ;  /* 0x000000566c10723c */ /* 0x000fe60000041810 */
[----:B------:R1:W3:Y:S02]  /*47f0*/  MUFU.EX2 R125, R5 ;  /* 0x00000005007d7308 */ /* 0x0002e40000000800 */
[----:B------:R-:W-:Y:S02]  /*4800*/  @P0 FSEL R6, R6, -INF , !P5 ;  /* 0xff80000006060808 */ /* 0x000fe40006800000 */
[----:B------:R-:W-:Y:S02]  /*4810*/  PLOP3.LUT P0, PT, PT, PT, UP0, 0x80, 0x0 ;  /* 0x000000000000781c */ /* 0x000fe40003f0f008 */
[----:B------:R-:W-:Y:S02]  /*4820*/  PLOP3.LUT P5, PT, PT, PT, UP0, 0x80, 0x0 ;  /* 0x000000000000781c */ /* 0x000fe40003faf008 */
[----:B--2---:R-:W-:Y:S02]  /*4830*/  FSEL R4, R90, RZ, P2 ;  /* 0x000000ff5a047208 */ /* 0x004fe40001000000 */
[----:B------:R-:W-:Y:S02]  /*4840*/  PLOP3.LUT P2, PT, PT, PT, UP0, 0x80, 0x0 ;  /* 0x000000000000781c */ /* 0x000fe40003f4f008 */
[----:B------:R-:W-:Y:S01]  /*4850*/  @P1 FSEL R7, R7, -INF , !P4 ;  /* 0xff80000007071808 */ /* 0x000fe20006000000 */
[--C-:B------:R-:W-:Y:S01]  /*4860*/  FFMA.FTZ R6, R6, UR13, -R4.reuse ;  /* 0x0000000d06067c23 */ /* 0x100fe20008010804 */
[----:B------:R-:W-:Y:S01]  /*4870*/  PLOP3.LUT P1, PT, PT, PT, UP0, 0x80, 0x0 ;  /* 0x000000000000781c */ /* 0x000fe20003f2f008 */
[----:B-1----:R-:W-:Y:S01]  /*4880*/  @P3 VIADD R5, R89, 0x8 ;  /* 0x0000000859053836 */ /* 0x002fe20000000000 */
[----:B------:R-:W-:Y:S01]  /*4890*/  PLOP3.LUT P3, PT, PT, PT, UP0, 0x80, 0x0 ;  /* 0x000000000000781c */ /* 0x000fe20003f6f008 */
[----:B------:R-:W-:Y:S01]  /*48a0*/  FFMA.FTZ R7, R7, UR13, -R4 ;  /* 0x0000000d07077c23 */ /* 0x000fe20008010804 */
[----:B------:R-:W-:Y:S01]  /*48b0*/  PLOP3.LUT P4, PT, PT, PT, UP0, 0x80, 0x0 ;  /* 0x000000000000781c */ /* 0x000fe20003f8f008 */
[----:B------:R3:W-:Y:S01]  /*48c0*/  MUFU.EX2 R130, R6 ;  /* 0x0000000600827308 */ /* 0x0007e20000000800 */
[----:B------:R-:W-:Y:S03]  /*48d0*/  @P6 ISETP.GE.AND P6, PT, R5, UR5, PT ;  /* 0x0000000505006c0c */ /* 0x000fe6000bfc6270 */
[----:B------:R-:W-:Y:S01]  /*48e0*/  @P2 VIADD R5, R89, 0x9 ;  /* 0x0000000959052836 */ /* 0x000fe20000000000 */
[----:B------:R-:W-:Y:S02]  /*48f0*/  @P0 FSEL R8, R8, -INF , !P6 ;  /* 0xff80000008080808 */ /* 0x000fe40007000000 */
[----:B------:R-:W-:Y:S03]  /*4900*/  PLOP3.LUT P0, PT, PT, PT, UP0, 0x80, 0x0 ;  /* 0x000000000000781c */ /* 0x000fe60003f0f008 */
[----:B------:R-:W1:Y:S01]  /*4910*/  MUFU.EX2 R129, R7 ;  /* 0x0000000700817308 */ /* 0x000e620000000800 */
[----:B------:R-:W-:Y:S01]  /*4920*/  @P5 ISETP.GE.AND P5, PT, R5, UR5, PT ;  /* 0x0000000505005c0c */ /* 0x000fe2000bfa6270 */
[----:B------:R-:W-:Y:S01]  /*4930*/  @P3 VIADD R5, R89, 0x10 ;  /* 0x0000001059053836 */ /* 0x000fe20000000000 */
[----:B------:R-:W-:Y:S01]  /*4940*/  PLOP3.LUT P2, PT, PT, PT, UP0, 0x80, 0x0 ;  /* 0x000000000000781c */ /* 0x000fe20003f4f008 */
[--C-:B------:R-:W-:Y:S01]  /*4950*/  FFMA.FTZ R8, R8, UR13, -R88.reuse ;  /* 0x0000000d08087c23 */ /* 0x100fe20008010858 */
[----:B------:R-:W-:Y:S02]  /*4960*/  @P1 FSEL R9, R9, -INF , !P5 ;  /* 0xff80000009091808 */ /* 0x000fe40006800000 */
[----:B------:R-:W-:Y:S03]  /*4970*/  PLOP3.LUT P1, PT, PT, PT, UP0, 0x80, 0x0 ;  /* 0x000000000000781c */ /* 0x000fe60003f2f008 */
[----:B------:R-:W-:Y:S01]  /*4980*/  MUFU.EX2 R123, R8 ;  /* 0x00000008007b7308 */ /* 0x000fe20000000800 */
[----:B------:R-:W-:Y:S01]  /*4990*/  @P4 ISETP.GE.AND P4, PT, R5, UR5, PT ;  /* 0x0000000505004c0c */ /* 0x000fe2000bf86270 */
[----:B------:R-:W-:Y:S01]  /*49a0*/  FFMA.FTZ R9, R9, UR13, -R88 ;  /* 0x0000000d09097c23 */ /* 0x000fe20008010858 */
[----:B------:R-:W-:Y:S02]  /*49b0*/  PLOP3.LUT P3, PT, PT, PT, UP0, 0x80, 0x0 ;  /* 0x000000000000781c */ /* 0x000fe40003f6f008 */
[----:B------:R-:W-:Y:S02]  /*49c0*/  @P0 FSEL R10, R10, -INF , !P6 ;  /* 0xff8000000a0a0808 */ /* 0x000fe40007000000 */
[----:B------:R-:W-:Y:S03]  /*49d0*/  PLOP3.LUT P0, PT, PT, PT, UP0, 0x80, 0x0 ;  /* 0x000000000000781c */ /* 0x000fe60003f0f008 */
[----:B------:R-:W-:Y:S01]  /*49e0*/  MUFU.EX2 R122, R9 ;  /* 0x00000009007a7308 */ /* 0x000fe20000000800 */
[----:B------:R-:W-:Y:S01]  /*49f0*/  PLOP3.LUT P6, PT, PT, PT, UP0, 0x80, 0x0 ;  /* 0x000000000000781c */ /* 0x000fe20003fcf008 */
[--C-:B------:R-:W-:Y:S01]  /*4a00*/  FFMA.FTZ R10, R10, UR13, -R4.reuse ;  /* 0x0000000d0a0a7c23 */ /* 0x100fe20008010804 */
[----:B------:R-:W-:Y:S01]  /*4a10*/  @P2 FSEL R11, R11, -INF , !P5 ;  /* 0xff8000000b0b2808 */ /* 0x000fe20006800000 */
[----:B------:R-:W-:Y:S01]  /*4a20*/  @P1 VIADD R5, R89, 0x11 ;  /* 0x0000001159051836 */ /* 0x000fe20000000000 */
[----:B------:R-:W-:Y:S02]  /*4a30*/  PLOP3.LUT P2, PT, PT, PT, UP0, 0x80, 0x0 ;  /* 0x000000000000781c */ /* 0x000fe40003f4f008 */
[----:B------:R-:W-:Y:S01]  /*4a40*/  PLOP3.LUT P1, PT, PT, PT, UP0, 0x80, 0x0 ;  /* 0x000000000000781c */ /* 0x000fe20003f2f008 */
[----:B------:R-:W-:Y:S01]  /*4a50*/  FFMA.FTZ R11, R11, UR13, -R4 ;  /* 0x0000000d0b0b7c23 */ /* 0x000fe20008010804 */
[----:B------:R-:W-:Y:S01]  /*4a60*/  PLOP3.LUT P5, PT, PT, PT, UP0, 0x80, 0x0 ;  /* 0x000000000000781c */ /* 0x000fe20003faf008 */
[----:B------:R-:W-:Y:S01]  /*4a70*/  MUFU.EX2 R128, R10 ;  /* 0x0000000a00807308 */ /* 0x000fe20000000800 */
[----:B---3--:R-:W-:Y:S02]  /*4a80*/  F2FP.BF16.F32.PACK_AB R6, R125, R126 ;  /* 0x0000007e7d06723e */ /* 0x008fe400000010ff */
[----:B------:R-:W-:Y:S02]  /*4a90*/  @P0 FSEL R12, R12, -INF , !P4 ;  /* 0xff8000000c0c0808 */ /* 0x000fe40006000000 */
[----:B------:R-:W-:Y:S01]  /*4aa0*/  PLOP3.LUT P0, PT, PT, PT, UP0, 0x80, 0x0 ;  /* 0x000000000000781c */ /* 0x000fe20003f0f008 */
[----:B------:R2:W-:Y:S01]  /*4ab0*/  STS [R239+0x22000], R6 ;  /* 0x02200006ef007388 */ /* 0x0005e20000000800 */
[----:B------:R-:W-:Y:S03]  /*4ac0*/  @P6 ISETP.GE.AND P6, PT, R5, UR5, PT ;  /* 0x0000000505006c0c */ /* 0x000fe6000bfc6270 */
[----:B------:R-:W3:Y:S01]  /*4ad0*/  MUFU.EX2 R127, R11 ;  /* 0x0000000b007f7308 */ /* 0x000ee20000000800 */
[----:B------:R-:W-:Y:S01]  /*4ae0*/  FFMA.FTZ R12, R12, UR13, -R88 ;  /* 0x0000000d0c0c7c23 */ /* 0x000fe20008010858 */
[----:B------:R-:W-:Y:S02]  /*4af0*/  @P1 FSEL R14, R14, -INF , !P4 ;  /* 0xff8000000e0e1808 */ /* 0x000fe40006000000 */
[----:B------:R-:W-:Y:S02]  /*4b00*/  @P2 FSEL R13, R13, -INF , !P6 ;  /* 0xff8000000d0d2808 */ /* 0x000fe40007000000 */
[----:B------:R-:W-:Y:S01]  /*4b10*/  PLOP3.LUT P2, PT, PT, PT, UP0, 0x80, 0x0 ;  /* 0x000000000000781c */ /* 0x000fe20003f4f008 */
[----:B------:R-:W-:Y:S01]  /*4b20*/  FFMA.FTZ R14, R14, UR13, -R4 ;  /* 0x0000000d0e0e7c23 */ /* 0x000fe20008010804 */
[----:B------:R-:W-:Y:S01]  /*4b30*/  PLOP3.LUT P1, PT, PT, PT, UP0, 0x80, 0x0 ;  /* 0x000000000000781c */ /* 0x000fe20003f2f008 */
[----:B------:R-:W-:Y:S01]  /*4b40*/  FFMA.FTZ R13, R13, UR13, -R88 ;  /* 0x0000000d0d0d7c23 */ /* 0x000fe20008010858 */
[C---:B------:R-:W-:Y:S01]  /*4b50*/  @P0 VIADD R5, R89.reuse, 0x18 ;  /* 0x0000001859050836 */ /* 0x040fe20000000000 */
[----:B------:R-:W-:Y:S01]  /*4b60*/  PLOP3.LUT P4, PT, PT, PT, UP0, 0x80, 0x0 ;  /* 0x000000000000781c */ /* 0x000fe20003f8f008 */
[----:B------:R-:W-:Y:S01]  /*4b70*/  @P5 VIADD R89, R89, 0x19 ;  /* 0x0000001959595836 */ /* 0x000fe20000000000 */
[----:B------:R-:W-:Y:S01]  /*4b80*/  PLOP3.LUT P0, PT, PT, PT, UP0, 0x80, 0x0 ;  /* 0x000000000000781c */ /* 0x000fe20003f0f008 */
[----:B------:R-:W-:Y:S01]  /*4b90*/  MUFU.EX2 R118, R12 ;  /* 0x0000000c00767308 */ /* 0x000fe20000000800 */
[----:B------:R-:W-:Y:S02]  /*4ba0*/  @P3 ISETP.GE.AND P3, PT, R5, UR5, PT ;  /* 0x0000000505003c0c */ /* 0x000fe4000bf66270 */
[----:B-1----:R-:W-:Y:S02]  /*4bb0*/  F2FP.BF16.F32.PACK_AB R5, R129, R130 ;  /* 0x000000828105723e */ /* 0x002fe400000010ff */
[----:B------:R-:W-:Y:S02]  /*4bc0*/  @P2 FSEL R15, R15, -INF , !P6 ;  /* 0xff8000000f0f2808 */ /* 0x000fe40007000000 */
[----:B------:R-:W-:Y:S01]  /*4bd0*/  @P1 FSEL R16, R16, -INF , !P3 ;  /* 0xff80000010101808 */ /* 0x000fe20005800000 */
[----:B------:R1:W-:Y:S01]  /*4be0*/  STS [R239+0x22400], R5 ;  /* 0x02240005ef007388 */ /* 0x0003e20000000800 */
[----:B------:R-:W-:Y:S01]  /*4bf0*/  PLOP3.LUT P2, PT, PT, PT, UP0, 0x80, 0x0 ;  /* 0x000000000000781c */ /* 0x000fe20003f4f008 */
[----:B------:R-:W-:Y:S01]  /*4c00*/  FFMA.FTZ R15, R15, UR13, -R4 ;  /* 0x0000000d0f0f7c23 */ /* 0x000fe20008010804 */
[----:B------:R-:W-:Y:S01]  /*4c10*/  PLOP3.LUT P1, PT, PT, PT, UP0, 0x80, 0x0 ;  /* 0x000000000000781c */ /* 0x000fe20003f2f008 */
[--C-:B------:R-:W-:Y:S01]  /*4c20*/  FFMA.FTZ R16, R16, UR13, -R88.reuse ;  /* 0x0000000d10107c23 */ /* 0x100fe20008010858 */
[----:B------:R-:W-:Y:S01]  /*4c30*/  @P4 ISETP.GE.AND P4, PT, R89, UR5, PT ;  /* 0x0000000559004c0c */ /* 0x000fe2000bf86270 */
[----:B------:R-:W4:Y:S01]  /*4c40*/  MUFU.EX2 R117, R13 ;  /* 0x0000000d00757308 */ /* 0x000f220000000800 */
[----:B---3--:R-:W-:Y:S02]  /*4c50*/  F2FP.BF16.F32.PACK_AB R8, R127, R128 ;  /* 0x000000807f08723e */ /* 0x008fe400000010ff */
[----:B------:R-:W-:Y:S02]  /*4c60*/  @P0 FSEL R17, R17, -INF , !P4 ;  /* 0xff80000011110808 */ /* 0x000fe40006000000 */
[----:B------:R-:W-:Y:S01]  /*4c70*/  IADD3 R112, P0, R244, UR12, RZ ;  /* 0x0000000cf4707c10 */ /* 0x000fe2000ff1e0ff */
[----:B------:R-:W-:Y:S02]  /*4c80*/  STS [R241+0x22400], R8 ;  /* 0x02240008f1007388 */ /* 0x000fe40000000800 */
[----:B------:R-:W-:Y:S01]  /*4c90*/  @P2 FSEL R18, R18, -INF , !P3 ;  /* 0xff80000012122808 */ /* 0x000fe20005800000 */
[----:B------:R-:W-:Y:S01]  /*4ca0*/  FFMA.FTZ R88, R17, UR13, -R88 ;  /* 0x0000000d11587c23 */ /* 0x000fe20008010858 */
[----:B------:R-:W-:Y:S01]  /*4cb0*/  @P1 FSEL R19, R19, -INF , !P4 ;  /* 0xff80000013131808 */ /* 0x000fe20006000000 */
[----:B------:R-:W-:Y:S01]  /*4cc0*/  MUFU.EX2 R124, R14 ;  /* 0x0000000e007c7308 */ /* 0x000fe20000000800 */
[----:B------:R-:W-:Y:S01]  /*4cd0*/  IADD3.X R113, R245, UR11, RZ, P0, !PT ;  /* 0x0000000bf5717c10 */ /* 0x000fe200087fe4ff */
[--C-:B------:R-:W-:Y:S01]  /*4ce0*/  FFMA.FTZ R18, R18, UR13, -R4.reuse ;  /* 0x0000000d12127c23 */ /* 0x100fe20008010804 */
[----:B------:R-:W-:Y:S01]  /*4cf0*/  PLOP3.LUT P0, PT, PT, PT, UP3, 0x80, 0x0 ;  /* 0x000000000000781c */ /* 0x000fe20003f0f038 */
[----:B------:R-:W-:Y:S01]  /*4d00*/  FFMA.FTZ R4, R19, UR13, -R4 ;  /* 0x0000000d13047c23 */ /* 0x000fe20008010804 */
[----:B----4-:R-:W-:Y:S01]  /*4d10*/  F2FP.BF16.F32.PACK_AB R7, R117, R118 ;  /* 0x000000767507723e */ /* 0x010fe200000010ff */
[----:B------:R-:W3:Y:S04]  /*4d20*/  LDG.E R114, desc[UR6][R112.64] ;  /* 0x0000000670727981 */ /* 0x000ee8000c1e1900 */
[----:B------:R4:W-:Y:S10]  /*4d30*/  MUFU.EX2 R119, R4 ;  /* 0x0000000400777308 */ /* 0x0009f40000000800 */
[----:B------:R-:W2:Y:S10]  /*4d40*/  MUFU.EX2 R121, R15 ;  /* 0x0000000f00797308 */ /* 0x000eb40000000800 */
[----:B------:R-:W-:Y:S01]  /*4d50*/  MUFU.EX2 R116, R16 ;  /* 0x0000001000747308 */ /* 0x000fe20000000800 */
[----:B----4-:R-:W-:Y:S05]  /*4d60*/  F2FP.BF16.F32.PACK_AB R4, R122, R123 ;  /* 0x0000007b7a04723e */ /* 0x010fea00000010ff */
[----:B------:R4:W-:Y:S04]  /*4d70*/  STS [R241+0x22000], R4 ;  /* 0x02200004f1007388 */ /* 0x0009e80000000800 */
[----:B------:R-:W1:Y:S01]  /*4d80*/  MUFU.EX2 R115, R88 ;  /* 0x0000005800737308 */ /* 0x000e620000000800 */
[----:B--2---:R-:W-:Y:S01]  /*4d90*/  F2FP.BF16.F32.PACK_AB R6, R121, R124 ;  /* 0x0000007c7906723e */ /* 0x004fe200000010ff */
[----:B------:R-:W-:Y:S04]  /*4da0*/  STS [R238+0x22000], R7 ;  /* 0x02200007ee007388 */ /* 0x000fe80000000800 */
[----:B------:R-:W-:Y:S04]  /*4db0*/  STS [R238+0x22400], R6 ;  /* 0x02240006ee007388 */ /* 0x000fe80000000800 */
[----:B------:R-:W4:Y:S01]  /*4dc0*/  MUFU.EX2 R120, R18 ;  /* 0x0000001200787308 */ /* 0x000f220000000800 */
[----:B------:R-:W2:Y:S01]  /*4dd0*/  LDG.E R112, desc[UR6][R112.64+0x20] ;  /* 0x0000200670707981 */ /* 0x000ea2000c1e1900 */
[----:B-1----:R-:W-:Y:S05]  /*4de0*/  F2FP.BF16.F32.PACK_AB R5, R115, R116 ;  /* 0x000000747305723e */ /* 0x002fea00000010ff */
[----:B------:R-:W-:Y:S01]  /*4df0*/  STS [R240+0x22000], R5 ;  /* 0x02200005f0007388 */ /* 0x000fe20000000800 */
[----:B----4-:R-:W-:Y:S05]  /*4e00*/  F2FP.BF16.F32.PACK_AB R4, R119, R120 ;  /* 0x000000787704723e */ /* 0x010fea00000010ff */
[----:B------:R-:W-:Y:S04]  /*4e10*/  STS [R240+0x22400], R4 ;  /* 0x02240004f0007388 */ /* 0x000fe80000000800 */
[----:B------:R-:W-:Y:S04]  /*4e20*/  LDSM.16.M88.4 R16, [R218+0x8000] ;  /* 0x00800000da10783b */ /* 0x000fe80000000200 */
[----:B------:R-:W1:Y:S04]  /*4e30*/  LDSM.16.M88.4 R8, [R3+UR4+0x18000] ;  /* 0x018000040308783b */ /* 0x000e680008000200 */
[----:B------:R-:W4:Y:S04]  /*4e40*/  LDSM.16.M88.4 R84, [R3+UR4+0x18800] ;  /* 0x018800040354783b */ /* 0x000f280008000200 */
[----:B------:R-:W-:Y:S04]  /*4e50*/  LDSM.16.M88.4 R88, [R220+0x8000] ;  /* 0x00800000dc58783b */ /* 0x000fe80000000200 */
[----:B------:R-:W4:Y:S04]  /*4e60*/  LDSM.16.M88.4 R92, [R2+0x8000] ;  /* 0x00800000025c783b */ /* 0x000f280000000200 */
[----:B------:R-:W4:Y:S04]  /*4e70*/  LDSM.16.M88.4 R96, [R2+0x8800] ;  /* 0x008800000260783b */ /* 0x000f280000000200 */
[----:B------:R-:W-:Y:S04]  /*4e80*/  LDSM.16.M88.4 R100, [R223+0x8000] ;  /* 0x00800000df64783b */ /* 0x000fe80000000200 */
[----:B------:R-:W4:Y:S04]  /*4e90*/  LDSM.16.M88.4 R104, [R217+0x8000] ;  /* 0x00800000d968783b */ /* 0x000f280000000200 */
[----:B------:R-:W-:Y:S01]  /*4ea0*/  LDSM.16.M88.4 R108, [R216+0x8000] ;  /* 0x00800000d86c783b */ /* 0x000fe20000000200 */
[C---:B-1----:R-:W-:Y:S06]  /*4eb0*/  HMMA.16816.F32.BF16 R4, R16.reuse, R8, RZ ;  /* 0x000000081004723c */ /* 0x042fec00000418ff */
[C---:B------:R-:W-:Y:S06]  /*4ec0*/  HMMA.16816.F32.BF16 R8, R16.reuse, R10, RZ ;  /* 0x0000000a1008723c */ /* 0x040fec00000418ff */
[C---:B----4-:R-:W-:Y:S06]  /*4ed0*/  HMMA.16816.F32.BF16 R12, R16.reuse, R84, RZ ;  /* 0x00000054100c723c */ /* 0x050fec00000418ff */
[----:B------:R-:W-:Y:S01]  /*4ee0*/  HMMA.16816.F32.BF16 R16, R16, R86, RZ ;  /* 0x000000561010723c */ /* 0x000fe200000418ff */
[----:B------:R-:W1:Y:S05]  /*4ef0*/  LDSM.16.M88.4 R84, [R217+0x8800] ;  /* 0x00880000d954783b */ /* 0x000e6a0000000200 */
[C---:B------:R-:W-:Y:S06]  /*4f00*/  HMMA.16816.F32.BF16 R4, R88.reuse, R92, R4 ;  /* 0x0000005c5804723c */ /* 0x040fec0000041804 */
[C---:B------:R-:W-:Y:S01]  /*4f10*/  HMMA.16816.F32.BF16 R8, R88.reuse, R94, R8 ;  /* 0x0000005e5808723c */ /* 0x040fe20000041808 */
[----:B------:R-:W4:Y:S05]  /*4f20*/  LDSM.16.M88.4 R92, [R222+0x8000] ;  /* 0x00800000de5c783b */ /* 0x000f2a0000000200 */
[C---:B------:R-:W-:Y:S06]  /*4f30*/  HMMA.16816.F32.BF16 R12, R88.reuse, R96, R12 ;  /* 0x00000060580c723c */ /* 0x040fec000004180c */
[----:B------:R-:W-:Y:S01]  /*4f40*/  HMMA.16816.F32.BF16 R16, R88, R98, R16 ;  /* 0x000000625810723c */ /* 0x000fe20000041810 */
[----:B------:R-:W4:Y:S04]  /*4f50*/  LDSM.16.M88.4 R88, [R216+0x8800] ;  /* 0x00880000d858783b */ /* 0x000f280000000200 */
[----:B------:R-:W-:Y:S01]  /*4f60*/  LDSM.16.M88.4 R96, [R218+0xa000] ;  /* 0x00a00000da60783b */ /* 0x000fe20000000200 */
[C---:B------:R-:W-:Y:S06]  /*4f70*/  HMMA.16816.F32.BF16 R4, R100.reuse, R104, R4 ;  /* 0x000000686404723c */ /* 0x040fec0000041804 */
[C---:B------:R-:W-:Y:S01]  /*4f80*/  HMMA.16816.F32.BF16 R8, R100.reuse, R106, R8 ;  /* 0x0000006a6408723c */ /* 0x040fe20000041808 */
[----:B------:R-:W4:Y:S05]  /*4f90*/  LDSM.16.M88.4 R104, [R3+UR4+0x1a000] ;  /* 0x01a000040368783b */ /* 0x000f2a0008000200 */
[C---:B-1----:R-:W-:Y:S06]  /*4fa0*/  HMMA.16816.F32.BF16 R12, R100.reuse, R84, R12 ;  /* 0x00000054640c723c */ /* 0x042fec000004180c */
[----:B------:R-:W-:Y:S01]  /*4fb0*/  HMMA.16816.F32.BF16 R16, R100, R86, R16 ;  /* 0x000000566410723c */ /* 0x000fe20000041810 */
[----:B------:R-:W1:Y:S04]  /*4fc0*/  LDSM.16.M88.4 R84, [R3+UR4+0x1a800] ;  /* 0x01a800040354783b */ /* 0x000e680008000200 */
[----:B------:R-:W-:Y:S01]  /*4fd0*/  LDSM.16.M88.4 R100, [R220+0xa000] ;  /* 0x00a00000dc64783b */ /* 0x000fe20000000200 */
[C---:B----4-:R-:W-:Y:S06]  /*4fe0*/  HMMA.16816.F32.BF16 R4, R92.reuse, R108, R4 ;  /* 0x0000006c5c04723c */ /* 0x050fec0000041804 */
        /* <DEDUP_REMOVED lines=8> */
[----:B------:R-:W4:Y:S05]  /*5070*/  LDSM.16.M88.4 R104, [R217+0xa000] ;  /* 0x00a00000d968783b */ /* 0x000f2a0000000200 */
[C---:B-1----:R-:W-:Y:S06]  /*5080*/  HMMA.16816.F32.BF16 R12, R96.reuse, R84, R12 ;  /* 0x00000054600c723c */ /* 0x042fec000004180c */
[----:B------:R-:W-:Y:S01]  /*5090*/  HMMA.16816.F32.BF16 R16, R96, R86, R16 ;  /* 0x000000566010723c */ /* 0x000fe20000041810 */
[----:B------:R-:W1:Y:S04]  /*50a0*/  LDSM.16.M88.4 R84, [R217+0xa800] ;  /* 0x00a80000d954783b */ /* 0x000e680000000200 */
[----:B------:R-:W-:Y:S01]  /*50b0*/  LDSM.16.M88.4 R96, [R222+0xa000] ;  /* 0x00a00000de60783b */ /* 0x000fe20000000200 */
[C---:B----4-:R-:W-:Y:S06]  /*50c0*/  HMMA.16816.F32.BF16 R4, R100.reuse, R108, R4 ;  /* 0x0000006c6404723c */ /* 0x050fec0000041804 */
[C---:B------:R-:W-:Y:S01]  /*50d0*/  HMMA.16816.F32.BF16 R8, R100.reuse, R110, R8 ;  /* 0x0000006e6408723c */ /* 0x040fe20000041808 */
[----:B------:R-:W4:Y:S05]  /*50e0*/  LDSM.16.M88.4 R108, [R216+0xa000] ;  /* 0x00a00000d86c783b */ /* 0x000f2a0000000200 */
[C---:B------:R-:W-:Y:S06]  /*50f0*/  HMMA.16816.F32.BF16 R12, R100.reuse, R88, R12 ;  /* 0x00000058640c723c */ /* 0x040fec000004180c */
[----:B------:R-:W-:Y:S01]  /*5100*/  HMMA.16816.F32.BF16 R16, R100, R90, R16 ;  /* 0x0000005a6410723c */ /* 0x000fe20000041810 */
[----:B------:R-:W3:Y:S04]  /*5110*/  LDSM.16.M88.4 R88, [R216+0xa800] ;  /* 0x00a80000d858783b */ /* 0x000ee80000000200 */
[----:B------:R-:W-:Y:S01]  /*5120*/  LDSM.16.M88.4 R100, [R218+0xc000] ;  /* 0x00c00000da64783b */ /* 0x000fe20000000200 */
[C---:B------:R-:W-:Y:S06]  /*5130*/  HMMA.16816.F32.BF16 R4, R92.reuse, R104, R4 ;  /* 0x000000685c04723c */ /* 0x040fec0000041804 */
[C---:B------:R-:W-:Y:S01]  /*5140*/  HMMA.16816.F32.BF16 R8, R92.reuse, R106, R8 ;  /* 0x0000006a5c08723c */ /* 0x040fe20000041808 */
[----:B------:R-:W3:Y:S05]  /*5150*/  LDSM.16.M88.4 R104, [R3+UR4+0x1c000] ;  /* 0x01c000040368783b */ /* 0x000eea0008000200 */
[C---:B-1----:R-:W-:Y:S06]  /*5160*/  HMMA.16816.F32.BF16 R12, R92.reuse, R84, R12 ;  /* 0x000000545c0c723c */ /* 0x042fec000004180c */
[----:B------:R-:W-:Y:S01]  /*5170*/  HMMA.16816.F32.BF16 R16, R92, R86, R16 ;  /* 0x000000565c10723c */ /* 0x000fe20000041810 */
[----:B------:R-:W1:Y:S04]  /*5180*/  LDSM.16.M88.4 R84, [R3+UR4+0x1c800] ;  /* 0x01c800040354783b */ /* 0x000e680008000200 */
[----:B------:R-:W-:Y:S01]  /*5190*/  LDSM.16.M88.4 R92, [R220+0xc000] ;  /* 0x00c00000dc5c783b */ /* 0x000fe20000000200 */
[C---:B----4-:R-:W-:Y:S06]  /*51a0*/  HMMA.16816.F32.BF16 R4, R96.reuse, R108, R4 ;  /* 0x0000006c6004723c */ /* 0x050fec0000041804 */
[C---:B------:R-:W-:Y:S01]  /*51b0*/  HMMA.16816.F32.BF16 R8, R96.reuse, R110, R8 ;  /* 0x0000006e6008723c */ /* 0x040fe20000041808 */
[----:B------:R-:W4:Y:S05]  /*51c0*/  LDSM.16.M88.4 R108, [R2+0xc000] ;  /* 0x00c00000026c783b */ /* 0x000f2a0000000200 */
[C---:B---3--:R-:W-:Y:S06]  /*51d0*/  HMMA.16816.F32.BF16 R12, R96.reuse, R88, R12 ;  /* 0x00000058600c723c */ /* 0x048fec000004180c */
[----:B------:R-:W-:Y:S01]  /*51e0*/  HMMA.16816.F32.BF16 R16, R96, R90, R16 ;  /* 0x0000005a6010723c */ /* 0x000fe20000041810 */
[----:B------:R-:W3:Y:S04]  /*51f0*/  LDSM.16.M88.4 R88, [R2+0xc800] ;  /* 0x00c800000258783b */ /* 0x000ee80000000200 */
[----:B------:R-:W-:Y:S01]  /*5200*/  LDSM.16.M88.4 R96, [R223+0xc000] ;  /* 0x00c00000df60783b */ /* 0x000fe20000000200 */
[C---:B------:R-:W-:Y:S06]  /*5210*/  HMMA.16816.F32.BF16 R4, R100.reuse, R104, R4 ;  /* 0x000000686404723c */ /* 0x040fec0000041804 */
[C---:B------:R-:W-:Y:S01]  /*5220*/  HMMA.16816.F32.BF16 R8, R100.reuse, R106, R8 ;  /* 0x0000006a6408723c */ /* 0x040fe20000041808 */
[----:B------:R-:W2:Y:S05]  /*5230*/  LDSM.16.M88.4 R104, [R217+0xc000] ;  /* 0x00c00000d968783b */ /* 0x000eaa0000000200 */
[C---:B-1----:R-:W-:Y:S06]  /*5240*/  HMMA.16816.F32.BF16 R12, R100.reuse, R84, R12 ;  /* 0x00000054640c723c */ /* 0x042fec000004180c */
[----:B------:R-:W-:Y:S01]  /*5250*/  HMMA.16816.F32.BF16 R16, R100, R86, R16 ;  /* 0x000000566410723c */ /* 0x000fe20000041810 */
[----:B------:R-:W1:Y:S04]  /*5260*/  LDSM.16.M88.4 R84, [R217+0xc800] ;  /* 0x00c80000d954783b */ /* 0x000e680000000200 */
        /* <DEDUP_REMOVED lines=8> */
[C---:B--2---:R-:W-:Y:S06]  /*52f0*/  HMMA.16816.F32.BF16 R4, R96.reuse, R104, R4 ;  /* 0x000000686004723c */ /* 0x044fec0000041804 */
[C---:B------:R-:W-:Y:S01]  /*5300*/  HMMA.16816.F32.BF16 R8, R96.reuse, R106, R8 ;  /* 0x0000006a6008723c */ /* 0x040fe20000041808 */
[----:B------:R-:W2:Y:S05]  /*5310*/  LDSM.16.M88.4 R104, [R3+UR4+0x1e000] ;  /* 0x01e000040368783b */ /* 0x000eaa0008000200 */
        /* <DEDUP_REMOVED lines=23> */
[----:B------:R-:W3:Y:S05]  /*5490*/  LDSM.16.M88.4 R88, [R216+0xe800] ;  /* 0x00e80000d858783b */ /* 0x000eea0000000200 */
[C---:B--2---:R-:W-:Y:S06]  /*54a0*/  HMMA.16816.F32.BF16 R4, R100.reuse, R104, R4 ;  /* 0x000000686404723c */ /* 0x044fec0000041804 */
[C---:B------:R-:W-:Y:S06]  /*54b0*/  HMMA.16816.F32.BF16 R8, R100.reuse, R106, R8 ;  /* 0x0000006a6408723c */ /* 0x040fec0000041808 */
[C---:B-1----:R-:W-:Y:S06]  /*54c0*/  HMMA.16816.F32.BF16 R12, R100.reuse, R84, R12 ;  /* 0x00000054640c723c */ /* 0x042fec000004180c */
[----:B------:R-:W-:Y:S06]  /*54d0*/  HMMA.16816.F32.BF16 R16, R100, R86, R16 ;  /* 0x000000566410723c */ /* 0x000fec0000041810 */
[C---:B----4-:R-:W-:Y:S06]  /*54e0*/  HMMA.16816.F32.BF16 R4, R92.reuse, R108, R4 ;  /* 0x0000006c5c04723c */ /* 0x050fec0000041804 */
[C---:B------:R-:W-:Y:S06]  /*54f0*/  HMMA.16816.F32.BF16 R8, R92.reuse, R110, R8 ;  /* 0x0000006e5c08723c */ /* 0x040fec0000041808 */
[C---:B---3--:R-:W-:Y:S06]  /*5500*/  HMMA.16816.F32.BF16 R12, R92.reuse, R88, R12 ;  /* 0x000000585c0c723c */ /* 0x048fec000004180c */
[----:B------:R-:W-:Y:S06]  /*5510*/  HMMA.16816.F32.BF16 R16, R92, R90, R16 ;  /* 0x0000005a5c10723c */ /* 0x000fec0000041810 */
[C---:B------:R-:W-:Y:S01]  /*5520*/  FADD.FTZ R84, -R114.reuse, R4 ;  /* 0x0000000472547221 */ /* 0x040fe20000010100 */
[----:B------:R-:W-:Y:S01]  /*5530*/  FADD.FTZ R4, -R114, R5 ;  /* 0x0000000572047221 */ /* 0x000fe20000010100 */
[----:B------:R-:W-:Y:S03]  /*5540*/  FADD.FTZ R6, -R112, R6 ;  /* 0x0000000670067221 */ /* 0x000fe60000010100 */
[----:B------:R-:W-:Y:S01]  /*5550*/  FMUL.FTZ R5, R126, R84 ;  /* 0x000000547e057220 */ /* 0x000fe20000410000 */
[----:B------:R-:W-:Y:S01]  /*5560*/  FMUL.FTZ R4, R125, R4 ;  /* 0x000000047d047220 */ /* 0x000fe20000410000 */
[----:B------:R-:W-:Y:S01]  /*5570*/  FADD.FTZ R8, -R114, R8 ;  /* 0x0000000872087221 */ /* 0x000fe20000010100 */
[----:B------:R-:W-:Y:S01]  /*5580*/  FADD.FTZ R10, -R112, R10 ;  /* 0x0000000a700a7221 */ /* 0x000fe20000010100 */
[----:B------:R-:W-:Y:S02]  /*5590*/  FADD.FTZ R9, -R114, R9 ;  /* 0x0000000972097221 */ /* 0x000fe40000010100 */
[----:B------:R-:W-:Y:S01]  /*55a0*/  F2FP.BF16.F32.PACK_AB R4, R4, R5 ;  /* 0x000000050404723e */ /* 0x000fe200000010ff */
[----:B------:R-:W-:Y:S01]  /*55b0*/  FADD.FTZ R5, -R114, R12 ;  /* 0x0000000c72057221 */ /* 0x000fe20000010100 */
[----:B------:R-:W-:Y:S01]  /*55c0*/  FADD.FTZ R12, -R112, R7 ;  /* 0x00000007700c7221 */ /* 0x000fe20000010100 */
[----:B------:R-:W-:Y:S01]  /*55d0*/  FMUL.FTZ R84, R123, R8 ;  /* 0x000000087b547220 */ /* 0x000fe20000410000 */
[C---:B------:R-:W-:Y:S01]  /*55e0*/  FADD.FTZ R8, -R114.reuse, R13 ;  /* 0x0000000d72087221 */ /* 0x040fe20000010100 */
[----:B------:R1:W-:Y:S01]  /*55f0*/  STS [R239+0x20000], R4 ;  /* 0x02000004ef007388 */ /* 0x0003e20000000800 */
[----:B------:R-:W-:Y:S01]  /*5600*/  FMUL.FTZ R12, R129, R12 ;  /* 0x0000000c810c7220 */ /* 0x000fe20000410000 */
[C---:B------:R-:W-:Y:S01]  /*5610*/  FADD.FTZ R17, -R114.reuse, R17 ;  /* 0x0000001172117221 */ /* 0x040fe20000010100 */
[----:B------:R-:W-:Y:S01]  /*5620*/  FADD.FTZ R16, -R114, R16 ;  /* 0x0000001072107221 */ /* 0x000fe20000010100 */
[----:B------:R-:W-:Y:S01]  /*5630*/  FMUL.FTZ R5, R118, R5 ;  /* 0x0000000576057220 */ /* 0x000fe20000410000 */
[----:B------:R-:W-:Y:S01]  /*5640*/  FMUL.FTZ R8, R117, R8 ;  /* 0x0000000875087220 */ /* 0x000fe20000410000 */
[----:B------:R-:W-:Y:S01]  /*5650*/  FMUL.FTZ R7, R115, R17 ;  /* 0x0000001173077220 */ /* 0x000fe20000410000 */
[----:B------:R-:W-:Y:S01]  /*5660*/  FMUL.FTZ R13, R128, R10 ;  /* 0x0000000a800d7220 */ /* 0x000fe20000410000 */
[----:B------:R-:W-:Y:S01]  /*5670*/  FADD.FTZ R10, -R112, R14 ;  /* 0x0000000e700a7221 */ /* 0x000fe20000010100 */
[----:B------:R-:W-:Y:S01]  /*5680*/  FMUL.FTZ R9, R122, R9 ;  /* 0x000000097a097220 */ /* 0x000fe20000410000 */
[----:B------:R-:W-:Y:S01]  /*5690*/  F2FP.BF16.F32.PACK_AB R8, R8, R5 ;  /* 0x000000050808723e */ /* 0x000fe200000010ff */
[----:B------:R-:W-:Y:S01]  /*56a0*/  FADD.FTZ R5, -R112, R15 ;  /* 0x0000000f70057221 */ /* 0x000fe20000010100 */
[----:B------:R-:W-:Y:S02]  /*56b0*/  FMUL.FTZ R10, R124, R10 ;  /* 0x0000000a7c0a7220 */ /* 0x000fe40000410000 */
[----:B------:R-:W-:Y:S01]  /*56c0*/  F2FP.BF16.F32.PACK_AB R9, R9, R84 ;  /* 0x000000540909723e */ /* 0x000fe200000010ff */
[----:B------:R-:W-:Y:S05]  /*56d0*/  FMUL.FTZ R5, R121, R5 ;  /* 0x0000000579057220 */ /* 0x000fea0000410000 */
[----:B------:R-:W-:Y:S01]  /*56e0*/  F2FP.BF16.F32.PACK_AB R5, R5, R10 ;  /* 0x0000000a0505723e */ /* 0x000fe200000010ff */
[----:B-1----:R-:W-:Y:S01]  /*56f0*/  FMUL.FTZ R4, R116, R16 ;  /* 0x0000001074047220 */ /* 0x002fe20000410000 */
[----:B------:R-:W-:Y:S01]  /*5700*/  FMUL.FTZ R16, R130, R6 ;  /* 0x0000000682107220 */ /* 0x000fe20000410000 */
[C---:B------:R-:W-:Y:S01]  /*5710*/  FADD.FTZ R6, -R112.reuse, R11 ;  /* 0x0000000b70067221 */ /* 0x040fe20000010100 */
[----:B------:R-:W-:Y:S02]  /*5720*/  FADD.FTZ R11, -R112, R19 ;  /* 0x00000013700b7221 */ /* 0x000fe40000010100 */
[----:B------:R-:W-:Y:S01]  /*5730*/  F2FP.BF16.F32.PACK_AB R7, R7, R4 ;  /* 0x000000040707723e */ /* 0x000fe200000010ff */
[----:B------:R-:W-:Y:S01]  /*5740*/  FMUL.FTZ R6, R127, R6 ;  /* 0x000000067f067220 */ /* 0x000fe20000410000 */
[----:B------:R-:W-:Y:S01]  /*5750*/  F2FP.BF16.F32.PACK_AB R4, R12, R16 ;  /* 0x000000100c04723e */ /* 0x000fe200000010ff */
[----:B------:R-:W-:Y:S01]  /*5760*/  FADD.FTZ R12, -R112, R18 ;  /* 0x00000012700c7221 */ /* 0x000fe20000010100 */
[----:B------:R-:W-:Y:S02]  /*5770*/  FMUL.FTZ R11, R119, R11 ;  /* 0x0000000b770b7220 */ /* 0x000fe40000410000 */
[----:B------:R-:W-:Y:S01]  /*5780*/  F2FP.BF16.F32.PACK_AB R6, R6, R13 ;  /* 0x0000000d0606723e */ /* 0x000fe200000010ff */
[----:B------:R1:W-:Y:S01]  /*5790*/  STS [R239+0x20400], R4 ;  /* 0x02040004ef007388 */ /* 0x0003e20000000800 */
[----:B------:R-:W-:Y:S03]  /*57a0*/  FMUL.FTZ R12, R120, R12 ;  /* 0x0000000c780c7220 */ /* 0x000fe60000410000 */
[----:B------:R-:W-:Y:S04]  /*57b0*/  STS [R241+0x20000], R9 ;  /* 0x02000009f1007388 */ /* 0x000fe80000000800 */
[----:B------:R-:W-:Y:S04]  /*57c0*/  STS [R241+0x20400], R6 ;  /* 0x02040006f1007388 */ /* 0x000fe80000000800 */
[----:B------:R-:W-:Y:S04]  /*57d0*/  STS [R238+0x20000], R8 ;  /* 0x02000008ee007388 */ /* 0x000fe80000000800 */
[----:B------:R-:W-:Y:S04]  /*57e0*/  STS [R238+0x20400], R5 ;  /* 0x02040005ee007388 */ /* 0x000fe80000000800 */
[----:B------:R-:W-:Y:S01]  /*57f0*/  STS [R240+0x20000], R7 ;  /* 0x02000007f0007388 */ /* 0x000fe20000000800 */
[----:B-1----:R-:W-:Y:S05]  /*5800*/  F2FP.BF16.F32.PACK_AB R4, R11, R12 ;  /* 0x0000000c0b04723e */ /* 0x002fea00000010ff */
[----:B------:R-:W-:Y:S01]  /*5810*/  STS [R240+0x20400], R4 ;  /* 0x02040004f0007388 */ /* 0x000fe20000000800 */
[----:B------:R-:W-:Y:S06]  /*5820*/  BAR.SYNC.DEFER_BLOCKING 0x0 ;  /* 0x0000000000007b1d */ /* 0x000fec0000010000 */
[----:B------:R-:W-:Y:S04]  /*5830*/  LDSM.16.MT88.4 R4, [R219+0x22000] ;  /* 0x02200000db04783b */ /* 0x000fe80000004200 */
[----:B------:R-:W1:Y:S04]  /*5840*/  LDSM.16.MT88.4 R8, [R0+0x8000] ;  /* 0x008000000008783b */ /* 0x000e680000004200 */
[----:B------:R-:W2:Y:S04]  /*5850*/  LDSM.16.MT88.4 R12, [R221+0x22000] ;  /* 0x02200000dd0c783b */ /* 0x000ea80000004200 */
[----:B------:R-:W3:Y:S04]  /*5860*/  LDSM.16.MT88.4 R16, [R0+0xa000] ;  /* 0x00a000000010783b */ /* 0x000ee80000004200 */
[----:B------:R-:W4:Y:S04]  /*5870*/  LDSM.16.MT88.4 R84, [R0+0xc000] ;  /* 0x00c000000054783b */ /* 0x000f280000004200 */
[----:B------:R-:W4:Y:S04]  /*5880*/  LDSM.16.MT88.4 R88, [R0+0xe000] ;  /* 0x00e000000058783b */ /* 0x000f280000004200 */
[----:B------:R-:W-:Y:S04]  /*5890*/  LDSM.16.MT88.4 R92, [R219+0x22800] ;  /* 0x02280000db5c783b */ /* 0x000fe80000004200 */
[----:B------:R-:W4:Y:S04]  /*58a0*/  LDSM.16.MT88.4 R96, [R0+0x8800] ;  /* 0x008800000060783b */ /* 0x000f280000004200 */
[----:B------:R-:W4:Y:S04]  /*58b0*/  LDSM.16.MT88.4 R100, [R221+0x22800] ;  /* 0x02280000dd64783b */ /* 0x000f280000004200 */
[----:B------:R-:W4:Y:S04]  /*58c0*/  LDSM.16.MT88.4 R104, [R0+0xa800] ;  /* 0x00a800000068783b */ /* 0x000f280000004200 */
        /* <DEDUP_REMOVED lines=8> */
[-C--:B------:R-:W-:Y:S06]  /*5950*/  HMMA.16816.F32.BF16 R44, R12, R18.reuse, R44 ;  /* 0x000000120c2c723c */ /* 0x080fec000004182c */
[C---:B------:R-:W-:Y:S01]  /*5960*/  HMMA.16816.F32.BF16 R48, R4.reuse, R18, R48 ;  /* 0x000000120430723c */ /* 0x040fe20000041830 */
[----:B------:R-:W-:Y:S05]  /*5970*/  LDSM.16.MT88.4 R16, [R0+0x9000] ;  /* 0x009000000010783b */ /* 0x000fea0000004200 */
[-C--:B----4-:R-:W-:Y:S06]  /*5980*/  HMMA.16816.F32.BF16 R52, R4, R84.reuse, R52 ;  /* 0x000000540434723c */ /* 0x090fec0000041834 */
[C---:B------:R-:W-:Y:S06]  /*5990*/  HMMA.16816.F32.BF16 R56, R12.reuse, R84, R56 ;  /* 0x000000540c38723c */ /* 0x040fec0000041838 */
[-C--:B------:R-:W-:Y:S06]  /*59a0*/  HMMA.16816.F32.BF16 R60, R12, R86.reuse, R60 ;  /* 0x000000560c3c723c */ /* 0x080fec000004183c */
[C---:B------:R-:W-:Y:S01]  /*59b0*/  HMMA.16816.F32.BF16 R64, R4.reuse, R86, R64 ;  /* 0x000000560440723c */ /* 0x040fe20000041840 */
[----:B------:R-:W-:Y:S05]  /*59c0*/  LDSM.16.MT88.4 R84, [R221+0x23000] ;  /* 0x02300000dd54783b */ /* 0x000fea0000004200 */
[-C--:B------:R-:W-:Y:S06]  /*59d0*/  HMMA.16816.F32.BF16 R68, R4, R88.reuse, R68 ;  /* 0x000000580444723c */ /* 0x080fec0000041844 */
[C---:B------:R-:W-:Y:S06]  /*59e0*/  HMMA.16816.F32.BF16 R72, R12.reuse, R88, R72 ;  /* 0x000000580c48723c */ /* 0x040fec0000041848 */
[-C--:B------:R-:W-:Y:S01]  /*59f0*/  HMMA.16816.F32.BF16 R76, R12, R90.reuse, R76 ;  /* 0x0000005a0c4c723c */ /* 0x080fe2000004184c */
[----:B------:R-:W2:Y:S05]  /*5a00*/  LDSM.16.MT88.4 R12, [R0+0xe800] ;  /* 0x00e80000000c783b */ /* 0x000eaa0000004200 */
[----:B------:R-:W-:Y:S01]  /*5a10*/  HMMA.16816.F32.BF16 R80, R4, R90, R80 ;  /* 0x0000005a0450723c */ /* 0x000fe20000041850 */
[----:B------:R-:W3:Y:S04]  /*5a20*/  LDSM.16.MT88.4 R4, [R219+0x23000] ;  /* 0x02300000db04783b */ /* 0x000ee80000004200 */
[----:B------:R-:W4:Y:S01]  /*5a30*/  LDSM.16.MT88.4 R88, [R0+0xb000] ;  /* 0x00b000000058783b */ /* 0x000f220000004200 */
[-C--:B------:R-:W-:Y:S06]  /*5a40*/  HMMA.16816.F32.BF16 R20, R92, R96.reuse, R20 ;  /* 0x000000605c14723c */ /* 0x080fec0000041814 */
[C---:B------:R-:W-:Y:S06]  /*5a50*/  HMMA.16816.F32.BF16 R24, R100.reuse, R96, R24 ;  /* 0x000000606418723c */ /* 0x040fec0000041818 */
[-C--:B------:R-:W-:Y:S06]  /*5a60*/  HMMA.16816.F32.BF16 R28, R100, R98.reuse, R28 ;  /* 0x00000062641c723c */ /* 0x080fec000004181c */
[C---:B------:R-:W-:Y:S01]  /*5a70*/  HMMA.16816.F32.BF16 R32, R92.reuse, R98, R32 ;  /* 0x000000625c20723c */ /* 0x040fe20000041820 */
[----:B------:R-:W-:Y:S05]  /*5a80*/  LDSM.16.MT88.4 R96, [R0+0xf000] ;  /* 0x00f000000060783b */ /* 0x000fea0000004200 */
[-C--:B------:R-:W-:Y:S06]  /*5a90*/  HMMA.16816.F32.BF16 R36, R92, R104.reuse, R36 ;  /* 0x000000685c24723c */ /* 0x080fec0000041824 */
[C---:B------:R-:W-:Y:S06]  /*5aa0*/  HMMA.16816.F32.BF16 R40, R100.reuse, R104, R40 ;  /* 0x000000686428723c */ /* 0x040fec0000041828 */
[-C--:B------:R-:W-:Y:S06]  /*5ab0*/  HMMA.16816.F32.BF16 R44, R100, R106.reuse, R44 ;  /* 0x0000006a642c723c */ /* 0x080fec000004182c */
[C---:B------:R-:W-:Y:S01]  /*5ac0*/  HMMA.16816.F32.BF16 R48, R92.reuse, R106, R48 ;  /* 0x0000006a5c30723c */ /* 0x040fe20000041830 */
[----:B------:R-:W-:Y:S05]  /*5ad0*/  LDSM.16.MT88.4 R104, [R0+0xb800] ;  /* 0x00b800000068783b */ /* 0x000fea0000004200 */
[-C--:B-1----:R-:W-:Y:S06]  /*5ae0*/  HMMA.16816.F32.BF16 R52, R92, R8.reuse, R52 ;  /* 0x000000085c34723c */ /* 0x082fec0000041834 */
[C---:B------:R-:W-:Y:S06]  /*5af0*/  HMMA.16816.F32.BF16 R56, R100.reuse, R8, R56 ;  /* 0x000000086438723c */ /* 0x040fec0000041838 */
[-C--:B------:R-:W-:Y:S06]  /*5b00*/  HMMA.16816.F32.BF16 R60, R100, R10.reuse, R60 ;  /* 0x0000000a643c723c */ /* 0x080fec000004183c */
[C---:B------:R-:W-:Y:S01]  /*5b10*/  HMMA.16816.F32.BF16 R64, R92.reuse, R10, R64 ;  /* 0x0000000a5c40723c */ /* 0x040fe20000041840 */
[----:B------:R-:W1:Y:S05]  /*5b20*/  LDSM.16.MT88.4 R8, [R0+0xd000] ;  /* 0x00d000000008783b */ /* 0x000e6a0000004200 */
[-C--:B--2---:R-:W-:Y:S06]  /*5b30*/  HMMA.16816.F32.BF16 R68, R92, R12.reuse, R68 ;  /* 0x0000000c5c44723c */ /* 0x084fec0000041844 */
[C---:B------:R-:W-:Y:S06]  /*5b40*/  HMMA.16816.F32.BF16 R72, R100.reuse, R12, R72 ;  /* 0x0000000c6448723c */ /* 0x040fec0000041848 */
[-C--:B------:R-:W-:Y:S01]  /*5b50*/  HMMA.16816.F32.BF16 R76, R100, R14.reuse, R76 ;  /* 0x0000000e644c723c */ /* 0x080fe2000004184c */
[----:B------:R-:W-:Y:S05]  /*5b60*/  LDSM.16.MT88.4 R100, [R221+0x23800] ;  /* 0x02380000dd64783b */ /* 0x000fea0000004200 */
[----:B------:R-:W-:Y:S01]  /*5b70*/  HMMA.16816.F32.BF16 R80, R92, R14, R80 ;  /* 0x0000000e5c50723c */ /* 0x000fe20000041850 */
[----:B------:R-:W-:Y:S04]  /*5b80*/  LDSM.16.MT88.4 R12, [R219+0x23800] ;  /* 0x02380000db0c783b */ /* 0x000fe80000004200 */
[----:B------:R-:W2:Y:S01]  /*5b90*/  LDSM.16.MT88.4 R92, [R0+0x9800] ;  /* 0x00980000005c783b */ /* 0x000ea20000004200 */
[-C--:B---3--:R-:W-:Y:S06]  /*5ba0*/  HMMA.16816.F32.BF16 R20, R4, R16.reuse, R20 ;  /* 0x000000100414723c */ /* 0x088fec0000041814 */
[C---:B------:R-:W-:Y:S06]  /*5bb0*/  HMMA.16816.F32.BF16 R24, R84.reuse, R16, R24 ;  /* 0x000000105418723c */ /* 0x040fec0000041818 */
[-C--:B------:R-:W-:Y:S06]  /*5bc0*/  HMMA.16816.F32.BF16 R28, R84, R18.reuse, R28 ;  /* 0x00000012541c723c */ /* 0x080fec000004181c */
[C---:B------:R-:W-:Y:S01]  /*5bd0*/  HMMA.16816.F32.BF16 R32, R4.reuse, R18, R32 ;  /* 0x000000120420723c */ /* 0x040fe20000041820 */
[----:B------:R-:W3:Y:S01]  /*5be0*/  LDSM.16.MT88.4 R16, [R0+0xf800] ;  /* 0x00f800000010783b */ /* 0x000ee20000004200 */
[----:B------:R-:W-:Y:S04]  /*5bf0*/  BAR.SYNC.DEFER_BLOCKING 0x0 ;  /* 0x0000000000007b1d */ /* 0x000fe80000010000 */
[-C--:B----4-:R-:W-:Y:S06]  /*5c00*/  HMMA.16816.F32.BF16 R36, R4, R88.reuse, R36 ;  /* 0x000000580424723c */ /* 0x090fec0000041824 */
[C---:B------:R-:W-:Y:S06]  /*5c10*/  HMMA.16816.F32.BF16 R40, R84.reuse, R88, R40 ;  /* 0x000000585428723c */ /* 0x040fec0000041828 */
[-C--:B------:R-:W-:Y:S06]  /*5c20*/  HMMA.16816.F32.BF16 R44, R84, R90.reuse, R44 ;  /* 0x0000005a542c723c */ /* 0x080fec000004182c */
[C---:B------:R-:W-:Y:S06]  /*5c30*/  HMMA.16816.F32.BF16 R48, R4.reuse, R90, R48 ;  /* 0x0000005a0430723c */ /* 0x040fec0000041830 */
[-C--:B-1----:R-:W-:Y:S06]  /*5c40*/  HMMA.16816.F32.BF16 R52, R4, R8.reuse, R52 ;  /* 0x000000080434723c */ /* 0x082fec0000041834 */
[C---:B------:R-:W-:Y:S06]  /*5c50*/  HMMA.16816.F32.BF16 R56, R84.reuse, R8, R56 ;  /* 0x000000085438723c */ /* 0x040fec0000041838 */
[-C--:B------:R-:W-:Y:S06]  /*5c60*/  HMMA.16816.F32.BF16 R60, R84, R10.reuse, R60 ;  /* 0x0000000a543c723c */ /* 0x080fec000004183c */
[C---:B------:R-:W-:Y:S06]  /*5c70*/  HMMA.16816.F32.BF16 R64, R4.reuse, R10, R64 ;  /* 0x0000000a0440723c */ /* 0x040fec0000041840 */
[-C--:B------:R-:W-:Y:S06]  /*5c80*/  HMMA.16816.F32.BF16 R68, R4, R96.reuse, R68 ;  /* 0x000000600444723c */ /* 0x080fec0000041844 */
[C---:B------:R-:W-:Y:S06]  /*5c90*/  HMMA.16816.F32.BF16 R72, R84.reuse, R96, R72 ;  /* 0x000000605448723c */ /* 0x040fec0000041848 */
[-C--:B------:R-:W-:Y:S06]  /*5ca0*/  HMMA.16816.F32.BF16 R76, R84, R98.reuse, R76 ;  /* 0x00000062544c723c */ /* 0x080fec000004184c */
[----:B------:R-:W-:Y:S06]  /*5cb0*/  HMMA.16816.F32.BF16 R80, R4, R98, R80 ;  /* 0x000000620450723c */ /* 0x000fec0000041850 */
[-C--:B--2---:R-:W-:Y:S06]  /*5cc0*/  HMMA.16816.F32.BF16 R20, R12, R92.reuse, R20 ;  /* 0x0000005c0c14723c */ /* 0x084fec0000041814 */
[C---:B------:R-:W-:Y:S06]  /*5cd0*/  HMMA.16816.F32.BF16 R24, R100.reuse, R92, R24 ;  /* 0x0000005c6418723c */ /* 0x040fec0000041818 */
[-C--:B------:R-:W-:Y:S06]  /*5ce0*/  HMMA.16816.F32.BF16 R28, R100, R94.reuse, R28 ;  /* 0x0000005e641c723c */ /* 0x080fec000004181c */
        /* <DEDUP_REMOVED lines=9> */
[-C--:B---3--:R-:W-:Y:S06]  /*5d80*/  HMMA.16816.F32.BF16 R68, R12, R16.reuse, R68 ;  /* 0x000000100c44723c */ /* 0x088fec0000041844 */
[C---:B------:R-:W-:Y:S06]  /*5d90*/  HMMA.16816.F32.BF16 R72, R100.reuse, R16, R72 ;  /* 0x000000106448723c */ /* 0x040fec0000041848 */
[-C--:B------:R-:W-:Y:S06]  /*5da0*/  HMMA.16816.F32.BF16 R76, R100, R18.reuse, R76 ;  /* 0x00000012644c723c */ /* 0x080fec000004184c */
[----:B------:R-:W-:Y:S01]  /*5db0*/  HMMA.16816.F32.BF16 R80, R12, R18, R80 ;  /* 0x000000120c50723c */ /* 0x000fe20000041850 */
[----:B------:R-:W-:Y:S11]  /*5dc0*/  @!UPT UIADD3 URZ, URZ, URZ, URZ ;  /* 0x0000003f3f3ff290 */ /* 0x000ff6000fffe03f */
[----:B------:R-:W-:Y:S01]  /*5dd0*/  @!UPT UIADD3 URZ, URZ, URZ, URZ ;  /* 0x0000003f3f3ff290 */ /* 0x000fe2000fffe03f */
[----:B------:R-:W-:Y:S11]  /*5de0*/  @!P0 BRA `(.L_x_424) ;  /* 0x0000000400048947 */ /* 0x000ff60003800000 */
[----:B------:R-:W1:Y:S01]  /*5df0*/  LDC R8, c[0x0][0x420] ;  /* 0x00010800ff087b82 */ /* 0x000e620000000800 */
[----:B------:R-:W-:Y:S01]  /*5e00*/  ISETP.GE.AND P6, PT, R232, UR17, PT ;  /* 0x00000011e8007c0c */ /* 0x000fe2000bfc6270 */
[----:B------:R-:W-:Y:S01]  /*5e10*/  IMAD.MOV.U32 R4, RZ, RZ, R236 ;  /* 0x000000ffff047224 */ /* 0x000fe200078e00ec */
[----:B------:R-:W-:Y:S01]  /*5e20*/  ISETP.GE.AND P5, PT, R248, UR17, PT ;  /* 0x00000011f8007c0c */ /* 0x000fe2000bfa6270 */
[----:B------:R-:W-:Y:S01]  /*5e30*/  IMAD.MOV.U32 R5, RZ, RZ, R237 ;  /* 0x000000ffff057224 */ /* 0x000fe200078e00ed */
[----:B------:R-:W-:Y:S02]  /*5e40*/  ISETP.GE.AND P4, PT, R247, UR17, PT ;  /* 0x00000011f7007c0c */ /* 0x000fe4000bf86270 */
[----:B------:R-:W-:Y:S01]  /*5e50*/  ISETP.GE.AND P3, PT, R246, UR17, PT ;  /* 0x00000011f6007c0c */ /* 0x000fe2000bf66270 */
[----:B------:R-:W2:Y:S06]  /*5e60*/  LDC R9, c[0x0][0x424] ;  /* 0x00010900ff097b82 */ /* 0x000eac0000000800 */
[----:B------:R3:W-:Y:S01]  /*5e70*/  @P6 STS.128 [R230+0x8000], RZ ;  /* 0x008000ffe6006388 */ /* 0x0007e20000000c00 */
[----:B-1----:R-:W-:Y:S05]  /*5e80*/  IMAD.U32 R6, R8, -0x40, RZ ;  /* 0xffffffc008067824 */ /* 0x002fea00078e00ff */
        /* <DEDUP_REMOVED lines=9> */
[--C-:B--2---:R-:W-:Y:S02]  /*5f20*/  @!P6 LEA.HI.X R15, R8, R5, R9.reuse, 0x6, P2 ;  /* 0x00000005080fe211 */ /* 0x104fe400010f3409 */
[-C--:B------:R-:W-:Y:S01]  /*5f30*/  @!P4 LEA R10, P2, R6, R236.reuse, 0x1 ;  /* 0x000000ec060ac211 */ /* 0x080fe200078408ff */
        /* <DEDUP_REMOVED lines=8> */
[CCC-:B------:R-:W-:Y:S01]  /*5fc0*/  @!P5 LEA.HI.X R13, R6.reuse, R237.reuse, R7.reuse, 0x1, P1 ;  /* 0x000000ed060dd211 */ /* 0x1c0fe200008f0c07 */
        /* <DEDUP_REMOVED lines=35> */
.L_x_424:
[----:B------:R-:W-:Y:S01]  /*6200*/  LDSM.16.M88.4 R128, [R224] ;  /* 0x00000000e080783b */ /* 0x000fe20000000200 */
[----:B------:R-:W-:Y:S01]  /*6210*/  IMAD R231, R251, UR18, RZ ;  /* 0x00000012fbe77c24 */ /* 0x000fe2000f8e02ff */
[----:B------:R-:W-:Y:S02]  /*6220*/  @UP3 UIADD3 UR15, UP2, UR10, -0x100, URZ ;  /* 0xffffff000a0f3890 */ /* 0x000fe4000ff5e03f */
[----:B------:R-:W3:Y:S01]  /*6230*/  LDSM.16.MT88.4 R16, [R0+0x10000] ;  /* 0x010000000010783b */ /* 0x000ee20000004200 */
[----:B------:R-:W-:Y:S02]  /*6240*/  @UP3 UIADD3 UR12, UP1, UR12, -0x100, URZ ;  /* 0xffffff000c0c3890 */ /* 0x000fe4000ff3e03f */
[----:B------:R-:W-:Y:S01]  /*6250*/  @UP3 UIADD3.X UR14, UR9, -0x1, URZ, UP2, !UPT ;  /* 0xffffffff090e3890 */ /* 0x000fe200097fe43f */
[----:B------:R-:W1:Y:S01]  /*6260*/  LDSM.16.M88.4 R124, [R224+0x1000] ;  /* 0x00100000e07c783b */ /* 0x000e620000000200 */
[----:B------:R-:W-:Y:S03]  /*6270*/  @UP3 UIADD3.X UR11, UR11, -0x1, URZ, UP1, !UPT ;  /* 0xffffffff0b0b3890 */ /* 0x000fe60008ffe43f */
[----:B------:R-:W2:Y:S04]  /*6280*/  LDSM.16.MT88.4 R96, [R0+0x12000] ;  /* 0x012000000060783b */ /* 0x000ea80000004200 */
[----:B------:R-:W4:Y:S04]  /*6290*/  LDSM.16.MT88.4 R112, [R0+0x14000] ;  /* 0x014000000070783b */ /* 0x000f280000004200 */
[----:B------:R-:W4:Y:S04]  /*62a0*/  LDSM.16.MT88.4 R196, [R0+0x16000] ;  /* 0x0160000000c4783b */ /* 0x000f280000004200 */
[----:B------:R-:W-:Y:S04]  /*62b0*/  LDSM.16.M88.4 R200, [R227] ;  /* 0x00000000e3c8783b */ /* 0x000fe80000000200 */
[----:B------:R-:W4:Y:S04]  /*62c0*/  LDSM.16.MT88.4 R204, [R0+0x10800] ;  /* 0x0108000000cc783b */ /* 0x000f280000004200 */
[----:B------:R-:W4:Y:S04]  /*62d0*/  LDSM.16.M88.4 R208, [R227+0x1000] ;  /* 0x00100000e3d0783b */ /* 0x000f280000000200 */
[----:B------:R-:W4:Y:S01]  /*62e0*/  LDSM.16.MT88.4 R212, [R0+0x12800] ;  /* 0x0128000000d4783b */ /* 0x000f220000004200 */
[-C--:B---3--:R-:W-:Y:S06]  /*62f0*/  HMMA.16816.F32.BF16 R4, R128, R16.reuse, RZ ;  /* 0x000000108004723c */ /* 0x088fec00000418ff */
[C---:B-1----:R-:W-:Y:S06]  /*6300*/  HMMA.16816.F32.BF16 R8, R124.reuse, R16, RZ ;  /* 0x000000107c08723c */ /* 0x042fec00000418ff */
[-C--:B------:R-:W-:Y:S06]  /*6310*/  HMMA.16816.F32.BF16 R12, R124, R18.reuse, RZ ;  /* 0x000000127c0c723c */ /* 0x080fec00000418ff */
[C---:B------:R-:W-:Y:S06]  /*6320*/  HMMA.16816.F32.BF16 R16, R128.reuse, R18, RZ ;  /* 0x000000128010723c */ /* 0x040fec00000418ff */
[-C--:B--2---:R-:W-:Y:S06]  /*6330*/  HMMA.16816.F32.BF16 R84, R128, R96.reuse, RZ ;  /* 0x000000608054723c */ /* 0x084fec00000418ff */
[C---:B------:R-:W-:Y:S06]  /*6340*/  HMMA.16816.F32.BF16 R88, R124.reuse, R96, RZ ;  /* 0x000000607c58723c */ /* 0x040fec00000418ff */
[-C--:B------:R-:W-:Y:S06]  /*6350*/  HMMA.16816.F32.BF16 R92, R124, R98.reuse, RZ ;  /* 0x000000627c5c723c */ /* 0x080fec00000418ff */
[C---:B------:R-:W-:Y:S06]  /*6360*/  HMMA.16816.F32.BF16 R96, R128.reuse, R98, RZ ;  /* 0x000000628060723c */ /* 0x040fec00000418ff */
[-C--:B----4-:R-:W-:Y:S06]  /*6370*/  HMMA.16816.F32.BF16 R100, R128, R112.reuse, RZ ;  /* 0x000000708064723c */ /* 0x090fec00000418ff */
        /* <DEDUP_REMOVED lines=11> */
[C---:B------:R-:W-:Y:S01]  /*6430*/  HMMA.16816.F32.BF16 R16, R200.reuse, R206, R16 ;  /* 0x000000cec810723c */ /* 0x040fe20000041810 */
[----:B------:R-:W2:Y:S05]  /*6440*/  LDSM.16.MT88.4 R204, [R0+0x16800] ;  /* 0x0168000000cc783b */ /* 0x000eaa0000004200 */
[-C--:B------:R-:W-:Y:S06]  /*6450*/  HMMA.16816.F32.BF16 R84, R200, R212.reuse, R84 ;  /* 0x000000d4c854723c */ /* 0x080fec0000041854 */
[C---:B------:R-:W-:Y:S06]  /*6460*/  HMMA.16816.F32.BF16 R88, R208.reuse, R212, R88 ;  /* 0x000000d4d058723c */ /* 0x040fec0000041858 */
[-C--:B------:R-:W-:Y:S06]  /*6470*/  HMMA.16816.F32.BF16 R92, R208, R214.reuse, R92 ;  /* 0x000000d6d05c723c */ /* 0x080fec000004185c */
[C---:B------:R-:W-:Y:S01]  /*6480*/  HMMA.16816.F32.BF16 R96, R200.reuse, R214, R96 ;  /* 0x000000d6c860723c */ /* 0x040fe20000041860 */
[----:B------:R-:W-:Y:S05]  /*6490*/  LDSM.16.M88.4 R212, [R225+0x1000] ;  /* 0x00100000e1d4783b */ /* 0x000fea0000000200 */
[-C--:B-1----:R-:W-:Y:S06]  /*64a0*/  HMMA.16816.F32.BF16 R100, R200, R196.reuse, R100 ;  /* 0x000000c4c864723c */ /* 0x082fec0000041864 */
[C---:B------:R-:W-:Y:S06]  /*64b0*/  HMMA.16816.F32.BF16 R104, R208.reuse, R196, R104 ;  /* 0x000000c4d068723c */ /* 0x040fec0000041868 */
[-C--:B------:R-:W-:Y:S06]  /*64c0*/  HMMA.16816.F32.BF16 R108, R208, R198.reuse, R108 ;  /* 0x000000c6d06c723c */ /* 0x080fec000004186c */
[C---:B------:R-:W-:Y:S01]  /*64d0*/  HMMA.16816.F32.BF16 R112, R200.reuse, R198, R112 ;  /* 0x000000c6c870723c */ /* 0x040fe20000041870 */
[----:B------:R-:W-:Y:S05]  /*64e0*/  LDSM.16.M88.4 R196, [R225] ;  /* 0x00000000e1c4783b */ /* 0x000fea0000000200 */
[-C--:B--2---:R-:W-:Y:S06]  /*64f0*/  HMMA.16816.F32.BF16 R116, R200, R204.reuse, R116 ;  /* 0x000000ccc874723c */ /* 0x084fec0000041874 */
[C---:B------:R-:W-:Y:S06]  /*6500*/  HMMA.16816.F32.BF16 R120, R208.reuse, R204, R120 ;  /* 0x000000ccd078723c */ /* 0x040fec0000041878 */
[-C--:B------:R-:W-:Y:S01]  /*6510*/  HMMA.16816.F32.BF16 R124, R208, R206.reuse, R124 ;  /* 0x000000ced07c723c */ /* 0x080fe2000004187c */
[----:B------:R-:W1:Y:S05]  /*6520*/  LDSM.16.MT88.4 R208, [R0+0x11000] ;  /* 0x0110000000d0783b */ /* 0x000e6a0000004200 */
[----:B------:R-:W-:Y:S01]  /*6530*/  HMMA.16816.F32.BF16 R128, R200, R206, R128 ;  /* 0x000000cec880723c */ /* 0x000fe20000041880 */
[----:B------:R-:W2:Y:S04]  /*6540*/  LDSM.16.MT88.4 R200, [R0+0x13000] ;  /* 0x0130000000c8783b */ /* 0x000ea80000004200 */
[----:B------:R-:W3:Y:S01]  /*6550*/  LDSM.16.MT88.4 R204, [R0+0x15000] ;  /* 0x0150000000cc783b */ /* 0x000ee20000004200 */
[-C--:B-1----:R-:W-:Y:S06]  /*6560*/  HMMA.16816.F32.BF16 R4, R196, R208.reuse, R4 ;  /* 0x000000d0c404723c */ /* 0x082fec0000041804 */
[C---:B------:R-:W-:Y:S06]  /*6570*/  HMMA.16816.F32.BF16 R8, R212.reuse, R208, R8 ;  /* 0x000000d0d408723c */ /* 0x040fec0000041808 */
[-C--:B------:R-:W-:Y:S06]  /*6580*/  HMMA.16816.F32.BF16 R12, R212, R210.reuse, R12 ;  /* 0x000000d2d40c723c */ /* 0x080fec000004180c */
[C---:B------:R-:W-:Y:S01]  /*6590*/  HMMA.16816.F32.BF16 R16, R196.reuse, R210, R16 ;  /* 0x000000d2c410723c */ /* 0x040fe20000041810 */
[----:B------:R-:W1:Y:S05]  /*65a0*/  LDSM.16.MT88.4 R208, [R0+0x17000] ;  /* 0x0170000000d0783b */ /* 0x000e6a0000004200 */
[-C--:B--2---:R-:W-:Y:S06]  /*65b0*/  HMMA.16816.F32.BF16 R84, R196, R200.reuse, R84 ;  /* 0x000000c8c454723c */ /* 0x084fec0000041854 */
[C---:B------:R-:W-:Y:S06]  /*65c0*/  HMMA.16816.F32.BF16 R88, R212.reuse, R200, R88 ;  /* 0x000000c8d458723c */ /* 0x040fec0000041858 */
[-C--:B------:R-:W-:Y:S06]  /*65d0*/  HMMA.16816.F32.BF16 R92, R212, R202.reuse, R92 ;  /* 0x000000cad45c723c */ /* 0x080fec000004185c */
[C---:B------:R-:W-:Y:S01]  /*65e0*/  HMMA.16816.F32.BF16 R96, R196.reuse, R202, R96 ;  /* 0x000000cac460723c */ /* 0x040fe20000041860 */
[----:B------:R-:W-:Y:S05]  /*65f0*/  LDSM.16.M88.4 R200, [R226] ;  /* 0x00000000e2c8783b */ /* 0x000fea0000000200 */
[-C--:B---3--:R-:W-:Y:S06]  /*6600*/  HMMA.16816.F32.BF16 R100, R196, R204.reuse, R100 ;  /* 0x000000ccc464723c */ /* 0x088fec0000041864 */
[C---:B------:R-:W-:Y:S06]  /*6610*/  HMMA.16816.F32.BF16 R104, R212.reuse, R204, R104 ;  /* 0x000000ccd468723c */ /* 0x040fec0000041868 */
[-C--:B------:R-:W-:Y:S06]  /*6620*/  HMMA.16816.F32.BF16 R108, R212, R206.reuse, R108 ;  /* 0x000000ced46c723c */ /* 0x080fec000004186c */
[C---:B------:R-:W-:Y:S01]  /*6630*/  HMMA.16816.F32.BF16 R112, R196.reuse, R206, R112 ;  /* 0x000000cec470723c */ /* 0x040fe20000041870 */
[----:B------:R-:W2:Y:S05]  /*6640*/  LDSM.16.MT88.4 R204, [R0+0x11800] ;  /* 0x0118000000cc783b */ /* 0x000eaa0000004200 */
[-C--:B-1----:R-:W-:Y:S06]  /*6650*/  HMMA.16816.F32.BF16 R116, R196, R208.reuse, R116 ;  /* 0x000000d0c474723c */ /* 0x082fec0000041874 */
[C---:B------:R-:W-:Y:S06]  /*6660*/  HMMA.16816.F32.BF16 R120, R212.reuse, R208, R120 ;  /* 0x000000d0d478723c */ /* 0x040fec0000041878 */
[-C--:B------:R-:W-:Y:S01]  /*6670*/  HMMA.16816.F32.BF16 R124, R212, R210.reuse, R124 ;  /* 0x000000d2d47c723c */ /* 0x080fe2000004187c */
[----:B------:R-:W1:Y:S05]  /*6680*/  LDSM.16.M88.4 R212, [R226+0x1000] ;  /* 0x00100000e2d4783b */ /* 0x000e6a0000000200 */
[----:B------:R-:W-:Y:S01]  /*6690*/  HMMA.16816.F32.BF16 R128, R196, R210, R128 ;  /* 0x000000d2c480723c */ /* 0x000fe20000041880 */
[----:B------:R-:W3:Y:S04]  /*66a0*/  LDSM.16.MT88.4 R196, [R0+0x13800] ;  /* 0x0138000000c4783b */ /* 0x000ee80000004200 */
[----:B------:R-:W4:Y:S01]  /*66b0*/  LDSM.16.MT88.4 R208, [R0+0x15800] ;  /* 0x0158000000d0783b */ /* 0x000f220000004200 */
[-C--:B--2---:R-:W-:Y:S06]  /*66c0*/  HMMA.16816.F32.BF16 R4, R200, R204.reuse, R4 ;  /* 0x000000ccc804723c */ /* 0x084fec0000041804 */
[C---:B-1----:R-:W-:Y:S06]  /*66d0*/  HMMA.16816.F32.BF16 R8, R212.reuse, R204, R8 ;  /* 0x000000ccd408723c */ /* 0x042fec0000041808 */
[-C--:B------:R-:W-:Y:S06]  /*66e0*/  HMMA.16816.F32.BF16 R12, R212, R206.reuse, R12 ;  /* 0x000000ced40c723c */ /* 0x080fec000004180c */
[C---:B------:R-:W-:Y:S01]  /*66f0*/  HMMA.16816.F32.BF16 R16, R200.reuse, R206, R16 ;  /* 0x000000cec810723c */ /* 0x040fe20000041810 */
[----:B------:R-:W1:Y:S05]  /*6700*/  LDSM.16.MT88.4 R204, [R0+0x17800] ;  /* 0x0178000000cc783b */ /* 0x000e6a0000004200 */
[-C--:B---3--:R-:W-:Y:S06]  /*6710*/  HMMA.16816.F32.BF16 R84, R200, R196.reuse, R84 ;  /* 0x000000c4c854723c */ /* 0x088fec0000041854 */
[C---:B------:R-:W-:Y:S06]  /*6720*/  HMMA.16816.F32.BF16 R88, R212.reuse, R196, R88 ;  /* 0x000000c4d458723c */ /* 0x040fec0000041858 */
[-C--:B------:R-:W-:Y:S05]  /*6730*/  HMMA.16816.F32.BF16 R92, R212, R198.reuse, R92 ;  /* 0x000000c6d45c723c */ /* 0x080fea000004185c */
[C---:B------:R-:W-:Y:S01]  /*6740*/  IMAD.U32 R196, R231.reuse, -0x40, RZ ;  /* 0xffffffc0e7c47824 */ /* 0x040fe200078e00ff */
[C---:B------:R-:W-:Y:S05]  /*6750*/  HMMA.16816.F32.BF16 R96, R200.reuse, R198, R96 ;  /* 0x000000c6c860723c */ /* 0x040fea0000041860 */
[C---:B------:R-:W-:Y:S01]  /*6760*/  LEA R228, P1, R196.reuse, R228, 0x2 ;  /* 0x000000e4c4e47211 */ /* 0x040fe200078210ff */
[-C--:B----4-:R-:W-:Y:S05]  /*6770*/  HMMA.16816.F32.BF16 R100, R200, R208.reuse, R100 ;  /* 0x000000d0c864723c */ /* 0x090fea0000041864 */
        /* <DEDUP_REMOVED lines=8> */
[-C--:B-1----:R-:W-:Y:S01]  /*6800*/  HMMA.16816.F32.BF16 R116, R200, R204.reuse, R116 ;  /* 0x000000ccc874723c */ /* 0x082fe20000041874 */
[----:B------:R-:W-:Y:S03]  /*6810*/  @UP3 UMOV UR9, UR14 ;  /* 0x0000000e00093c82 */ /* 0x000fe60008000000 */
[----:B------:R-:W5:Y:S01]  /*6820*/  @P0 LDG.E R242, desc[UR6][R208.64+-0x100] ;  /* 0xffff0006d0f20981 */ /* 0x000f62000c1e1900 */
[CC--:B------:R-:W-:Y:S01]  /*6830*/  LEA R198, P2, R196.reuse, R228.reuse, 0x2 ;  /* 0x000000e4c4c67211 */ /* 0x0c0fe200078410ff */
[C---:B------:R-:W-:Y:S02]  /*6840*/  HMMA.16816.F32.BF16 R120, R212.reuse, R204, R120 ;  /* 0x000000ccd478723c */ /* 0x040fe40000041878 */
[----:B------:R1:W5:Y:S03]  /*6850*/  @P0 LDG.E R243, desc[UR6][R208.64+-0xe0] ;  /* 0xffff2006d0f30981 */ /* 0x000366000c1e1900 */
[-C--:B------:R-:W-:Y:S01]  /*6860*/  LEA.HI.X.SX32 R199, R196, R229.reuse, 0x2, P2 ;  /* 0x000000e5c4c77211 */ /* 0x080fe200010f16ff */
[-C--:B------:R-:W-:Y:S01]  /*6870*/  HMMA.16816.F32.BF16 R124, R212, R206.reuse, R124 ;  /* 0x000000ced47c723c */ /* 0x080fe2000004187c */
[----:B------:R2:W-:Y:S04]  /*6880*/  REDG.E.ADD.F32.FTZ.RN.STRONG.GPU desc[UR6][R228.64], R4 ;  /* 0x00000004e40079a6 */ /* 0x0005e8000c10f386 */
[----:B------:R3:W-:Y:S01]  /*6890*/  REDG.E.ADD.F32.FTZ.RN.STRONG.GPU desc[UR6][R198.64], R5 ;  /* 0x00000005c60079a6 */ /* 0x0007e2000c10f386 */
[----:B------:R-:W-:Y:S05]  /*68a0*/  HMMA.16816.F32.BF16 R128, R200, R206, R128 ;  /* 0x000000cec880723c */ /* 0x000fea0000041880 */
[C---:B------:R-:W-:Y:S02]  /*68b0*/  IMAD.SHL.U32 R197, R231.reuse, 0x10, RZ ;  /* 0x00000010e7c57824 */ /* 0x040fe400078e00ff */
[----:B------:R-:W-:Y:S04]  /*68c0*/  IMAD R210, R231, 0x18, RZ ;  /* 0x00000018e7d27824 */ /* 0x000fe800078e02ff */
[-C--:B------:R-:W-:Y:S01]  /*68d0*/  LEA R204, P1, R197, R228.reuse, 0x2 ;  /* 0x000000e4c5cc7211 */ /* 0x080fe200078210ff */
[----:B------:R-:W-:Y:S03]  /*68e0*/  IMAD R211, R231, 0x30, RZ ;  /* 0x00000030e7d37824 */ /* 0x000fe600078e02ff */
[-C--:B------:R-:W-:Y:S01]  /*68f0*/  LEA.HI.X.SX32 R205, R197, R229.reuse, 0x2, P1 ;  /* 0x000000e5c5cd7211 */ /* 0x080fe200008f16ff */
[----:B-1----:R-:W-:Y:S04]  /*6900*/  IMAD.SHL.U32 R209, R231, 0x20, RZ ;  /* 0x00000020e7d17824 */ /* 0x002fe800078e00ff */
[----:B------:R1:W-:Y:S01]  /*6910*/  REDG.E.ADD.F32.FTZ.RN.STRONG.GPU desc[UR6][R204.64], R6 ;  /* 0x00000006cc0079a6 */ /* 0x0003e2000c10f386 */
[CC--:B------:R-:W-:Y:S02]  /*6920*/  LEA R208, P1, R209.reuse, R228.reuse, 0x2 ;  /* 0x000000e4d1d07211 */ /* 0x0c0fe400078210ff */
[CC--:B--2---:R-:W-:Y:S02]  /*6930*/  LEA R4, P2, R210.reuse, R228.reuse, 0x2 ;  /* 0x000000e4d2047211 */ /* 0x0c4fe400078410ff */
[-C--:B------:R-:W-:Y:S02]  /*6940*/  LEA.HI.X.SX32 R209, R209, R229.reuse, 0x2, P1 ;  /* 0x000000e5d1d17211 */ /* 0x080fe400008f16ff */
[-C--:B---3--:R-:W-:Y:S01]  /*6950*/  LEA.HI.X.SX32 R5, R210, R229.reuse, 0x2, P2 ;  /* 0x000000e5d2057211 */ /* 0x088fe200010f16ff */
[C---:B------:R-:W-:Y:S04]  /*6960*/  IMAD R210, R231.reuse, 0x38, RZ ;  /* 0x00000038e7d27824 */ /* 0x040fe800078e02ff */
[----:B------:R2:W-:Y:S04]  /*6970*/  REDG.E.ADD.F32.FTZ.RN.STRONG.GPU desc[UR6][R4.64], R7 ;  /* 0x00000007040079a6 */ /* 0x0005e8000c10f386 */
[----:B------:R3:W-:Y:S01]  /*6980*/  REDG.E.ADD.F32.FTZ.RN.STRONG.GPU desc[UR6][R208.64], R8 ;  /* 0x00000008d00079a6 */ /* 0x0007e2000c10f386 */
[----:B-1----:R-:W-:Y:S01]  /*6990*/  IMAD R205, R231, 0x28, RZ ;  /* 0x00000028e7cd7824 */ /* 0x002fe200078e02ff */
[-C--:B------:R-:W-:Y:S04]  /*69a0*/  LEA R6, P2, R211, R228.reuse, 0x2 ;  /* 0x000000e4d3067211 */ /* 0x080fe800078410ff */
[CC--:B------:R-:W-:Y:S04]  /*69b0*/  LEA R204, P3, R205.reuse, R228.reuse, 0x2 ;  /* 0x000000e4cdcc7211 */ /* 0x0c0fe800078610ff */
[-C--:B------:R-:W-:Y:S02]  /*69c0*/  LEA.HI.X.SX32 R205, R205, R229.reuse, 0x2, P3 ;  /* 0x000000e5cdcd7211 */ /* 0x080fe400018f16ff */
[-C--:B--2---:R-:W-:Y:S03]  /*69d0*/  LEA.HI.X.SX32 R7, R211, R229.reuse, 0x2, P2 ;  /* 0x000000e5d3077211 */ /* 0x084fe600010f16ff */
[----:B------:R1:W-:Y:S01]  /*69e0*/  REDG.E.ADD.F32.FTZ.RN.STRONG.GPU desc[UR6][R204.64], R9 ;  /* 0x00000009cc0079a6 */ /* 0x0003e2000c10f386 */
[CC--:B------:R-:W-:Y:S01]  /*69f0*/  LEA R4, P1, R210.reuse, R228.reuse, 0x2 ;  /* 0x000000e4d2047211 */ /* 0x0c0fe200078210ff */
[----:B---3--:R-:W-:Y:S02]  /*6a00*/  VIADD R208, R197, 0x20 ;  /* 0x00000020c5d07836 */ /* 0x008fe40000000000 */
[----:B------:R2:W-:Y:S01]  /*6a10*/  REDG.E.ADD.F32.FTZ.RN.STRONG.GPU desc[UR6][R6.64], R10 ;  /* 0x0000000a060079a6 */ /* 0x0005e2000c10f386 */
[-C--:B------:R-:W-:Y:S02]  /*6a20*/  LEA.HI.X.SX32 R5, R210, R229.reuse, 0x2, P1 ;  /* 0x000000e5d2057211 */ /* 0x080fe400008f16ff */
[CC--:B------:R-:W-:Y:S03]  /*6a30*/  LEA R8, P1, R208.reuse, R228.reuse, 0x2 ;  /* 0x000000e4d0087211 */ /* 0x0c0fe600078210ff */
        /* <DEDUP_REMOVED lines=17> */
[----:B------:R-:W-:Y:S02]  /*6b50*/  VIADD R5, R197, 0x40 ;  /* 0x00000040c5057836 */ /* 0x000fe40000000000 */
[----:B------:R-:W-:Y:S01]  /*6b60*/  LDSM.16.MT88.4 R16, [R0+0x2000] ;  /* 0x002000000010783b */ /* 0x000fe20000004200 */
[CC--:B-1----:R-:W-:Y:S03]  /*6b70*/  LEA R8, P2, R4.reuse, R228.reuse, 0x2 ;  /* 0x000000e404087211 */ /* 0x0c2fe600078410ff */
[----:B------:R1:W-:Y:S01]  /*6b80*/  REDG.E.ADD.F32.FTZ.RN.STRONG.GPU desc[UR6][R10.64], R13 ;  /* 0x0000000d0a0079a6 */ /* 0x0003e2000c10f386 */
[-C--:B------:R-:W-:Y:S05]  /*6b90*/  LEA.HI.X.SX32 R9, R4, R229.reuse, 0x2, P2 ;  /* 0x000000e504097211 */ /* 0x080fea00010f16ff */
[----:B------:R3:W-:Y:S01]  /*6ba0*/  REDG.E.ADD.F32.FTZ.RN.STRONG.GPU desc[UR6][R8.64], R14 ;  /* 0x0000000e080079a6 */ /* 0x0007e2000c10f386 */
[C---:B--2---:R-:W-:Y:S05]  /*6bb0*/  IMAD.IADD R7, R196.reuse, 0x1, R4 ;  /* 0x00000001c4077824 */ /* 0x044fea00078e0204 */
[CC--:B------:R-:W-:Y:S04]  /*6bc0*/  LEA R6, P1, R7.reuse, R228.reuse, 0x2 ;  /* 0x000000e407067211 */ /* 0x0c0fe800078210ff */
[-C--:B------:R-:W-:Y:S05]  /*6bd0*/  LEA.HI.X.SX32 R7, R7, R229.reuse, 0x2, P1 ;  /* 0x000000e507077211 */ /* 0x080fea00008f16ff */
[----:B------:R2:W-:Y:S01]  /*6be0*/  REDG.E.ADD.F32.FTZ.RN.STRONG.GPU desc[UR6][R6.64], R15 ;  /* 0x0000000f060079a6 */ /* 0x0005e2000c10f386 */
[C---:B-1----:R-:W-:Y:S03]  /*6bf0*/  IMAD.IADD R10, R196.reuse, 0x1, R5 ;  /* 0x00000001c40a7824 */ /* 0x042fe600078e0205 */
[----:B------:R-:W-:Y:S01]  /*6c00*/  REDG.E.ADD.F32.FTZ.RN.STRONG.GPU desc[UR6][R228.64+0x100], R84 ;  /* 0x00010054e40079a6 */ /* 0x000fe2000c10f386 */
[C---:B------:R-:W-:Y:S03]  /*6c10*/  IMAD.IADD R4, R196.reuse, 0x1, R10 ;  /* 0x00000001c4047824 */ /* 0x040fe600078e020a */
[----:B------:R-:W-:Y:S01]  /*6c20*/  REDG.E.ADD.F32.FTZ.RN.STRONG.GPU desc[UR6][R198.64+0x100], R85 ;  /* 0x00010055c60079a6 */ /* 0x000fe2000c10f386 */
[CC--:B---3--:R-:W-:Y:S04]  /*6c30*/  LEA R8, P1, R5.reuse, R228.reuse, 0x2 ;  /* 0x000000e405087211 */ /* 0x0c8fe800078210ff */
        /* <DEDUP_REMOVED lines=12> */
[----:B------:R-:W-:Y:S04]  /*6d00*/  REDG.E.ADD.F32.FTZ.RN.STRONG.GPU desc[UR6][R12.64], R88 ;  /* 0x000000580c0079a6 */ /* 0x000fe8000c10f386 */
[----:B------:R3:W-:Y:S01]  /*6d10*/  REDG.E.ADD.F32.FTZ.RN.STRONG.GPU desc[UR6][R10.64], R89 ;  /* 0x000000590a0079a6 */ /* 0x0007e2000c10f386 */
[CC--:B-1----:R-:W-:Y:S03]  /*6d20*/  LEA R8, P2, R4.reuse, R228.reuse, 0x2 ;  /* 0x000000e404087211 */ /* 0x0c2fe600078410ff */
[----:B------:R-:W-:Y:S01]  /*6d30*/  LDSM.16.MT88.4 R84, [R0+0x4000] ;  /* 0x004000000054783b */ /* 0x000fe20000004200 */
[-C--:B------:R-:W-:Y:S05]  /*6d40*/  LEA.HI.X.SX32 R9, R4, R229.reuse, 0x2, P2 ;  /* 0x000000e504097211 */ /* 0x080fea00010f16ff */
[----:B------:R1:W-:Y:S01]  /*6d50*/  REDG.E.ADD.F32.FTZ.RN.STRONG.GPU desc[UR6][R8.64], R90 ;  /* 0x0000005a080079a6 */ /* 0x0003e2000c10f386 */
[C---:B--2---:R-:W-:Y:S05]  /*6d60*/  IMAD.IADD R7, R196.reuse, 0x1, R4 ;  /* 0x00000001c4077824 */ /* 0x044fea00078e0204 */
[CC--:B------:R-:W-:Y:S01]  /*6d70*/  LEA R6, P1, R7.reuse, R228.reuse, 0x2 ;  /* 0x000000e407067211 */ /* 0x0c0fe200078210ff */
[C---:B---3--:R-:W-:Y:S03]  /*6d80*/  IMAD.IADD R10, R196.reuse, 0x1, R5 ;  /* 0x00000001c40a7824 */ /* 0x048fe600078e0205 */
[-C--:B------:R-:W-:Y:S01]  /*6d90*/  LEA.HI.X.SX32 R7, R7, R229.reuse, 0x2, P1 ;  /* 0x000000e507077211 */ /* 0x080fe200008f16ff */
[----:B------:R-:W-:Y:S04]  /*6da0*/  IMAD.IADD R4, R196, 0x1, R10 ;  /* 0x00000001c4047824 */ /* 0x000fe800078e020a */
[----:B------:R2:W-:Y:S01]  /*6db0*/  REDG.E.ADD.F32.FTZ.RN.STRONG.GPU desc[UR6][R6.64], R91 ;  /* 0x0000005b060079a6 */ /* 0x0005e2000c10f386 */
[CC--:B-1----:R-:W-:Y:S03]  /*6dc0*/  LEA R8, P1, R5.reuse, R228.reuse, 0x2 ;  /* 0x000000e405087211 */ /* 0x0c2fe600078210ff */
[----:B------:R-:W-:Y:S01]  /*6dd0*/  REDG.E.ADD.F32.FTZ.RN.STRONG.GPU desc[UR6][R228.64+0x180], R96 ;  /* 0x00018060e40079a6 */ /* 0x000fe2000c10f386 */
[-C--:B------:R-:W-:Y:S03]  /*6de0*/  LEA.HI.X.SX32 R9, R5, R229.reuse, 0x2, P1 ;  /* 0x000000e505097211 */ /* 0x080fe600008f16ff */
[----:B------:R-:W-:Y:S01]  /*6df0*/  REDG.E.ADD.F32.FTZ.RN.STRONG.GPU desc[UR6][R198.64+0x180], R97 ;  /* 0x00018061c60079a6 */ /* 0x000fe2000c10f386 */
[-C--:B------:R-:W-:Y:S01]  /*6e00*/  LEA R12, P1, R4, R228.reuse, 0x2 ;  /* 0x000000e4040c7211 */ /* 0x080fe200078210ff */
[----:B------:R-:W-:Y:S02]  /*6e10*/  IMAD.IADD R5, R196, 0x1, R4 ;  /* 0x00000001c4057824 */ /* 0x000fe400078e0204 */
[----:B------:R1:W-:Y:S01]  /*6e20*/  REDG.E.ADD.F32.FTZ.RN.STRONG.GPU desc[UR6][R8.64], R98 ;  /* 0x00000062080079a6 */ /* 0x0003e2000c10f386 */
[-C--:B------:R-:W-:Y:S01]  /*6e30*/  LEA.HI.X.SX32 R13, R4, R229.reuse, 0x2, P1 ;  /* 0x000000e5040d7211 */ /* 0x080fe200008f16ff */
[----:B------:R-:W-:Y:S02]  /*6e40*/  IMAD.IADD R4, R196, 0x1, R5 ;  /* 0x00000001c4047824 */ /* 0x000fe400078e0205 */
[----:B------:R-:W-:Y:S01]  /*6e50*/  LDSM.16.MT88.4 R88, [R0+0x6000] ;  /* 0x006000000058783b */ /* 0x000fe20000004200 */
[CC--:B--2---:R-:W-:Y:S04]  /*6e60*/  LEA R6, P2, R10.reuse, R228.reuse, 0x2 ;  /* 0x000000e40a067211 */ /* 0x0c4fe800078410ff */
[-C--:B------:R-:W-:Y:S02]  /*6e70*/  LEA.HI.X.SX32 R7, R10, R229.reuse, 0x2, P2 ;  /* 0x000000e50a077211 */ /* 0x080fe400010f16ff */
[CC--:B------:R-:W-:Y:S03]  /*6e80*/  LEA R10, P1, R5.reuse, R228.reuse, 0x2 ;  /* 0x000000e4050a7211 */ /* 0x0c0fe600078210ff */
[----:B------:R2:W-:Y:S01]  /*6e90*/  REDG.E.ADD.F32.FTZ.RN.STRONG.GPU desc[UR6][R6.64], R99 ;  /* 0x00000063060079a6 */ /* 0x0005e2000c10f386 */
[-C--:B------:R-:W-:Y:S01]  /*6ea0*/  LEA.HI.X.SX32 R11, R5, R229.reuse, 0x2, P1 ;  /* 0x000000e5050b7211 */ /* 0x080fe200008f16ff */
[----:B------:R-:W-:Y:S01]  /*6eb0*/  VIADD R5, R197, 0x80 ;  /* 0x00000080c5057836 */ /* 0x000fe20000000000 */
[CC--:B-1----:R-:W-:Y:S01]  /*6ec0*/  LEA R8, P2, R4.reuse, R228.reuse, 0x2 ;  /* 0x000000e404087211 */ /* 0x0c2fe200078410ff */
[----:B------:R-:W-:Y:S03]  /*6ed0*/  REDG.E.ADD.F32.FTZ.RN.STRONG.GPU desc[UR6][R12.64], R92 ;  /* 0x0000005c0c0079a6 */ /* 0x000fe6000c10f386 */
[-C--:B------:R-:W-:Y:S01]  /*6ee0*/  LEA.HI.X.SX32 R9, R4, R229.reuse, 0x2, P2 ;  /* 0x000000e504097211 */ /* 0x080fe200010f16ff */
[----:B------:R1:W-:Y:S04]  /*6ef0*/  REDG.E.ADD.F32.FTZ.RN.STRONG.GPU desc[UR6][R10.64], R93 ;  /* 0x0000005d0a0079a6 */ /* 0x0003e8000c10f386 */
[----:B------:R3:W-:Y:S04]  /*6f00*/  REDG.E.ADD.F32.FTZ.RN.STRONG.GPU desc[UR6][R8.64], R94 ;  /* 0x0000005e080079a6 */ /* 0x0007e8000c10f386 */
[----:B------:R-:W-:Y:S01]  /*6f10*/  LDSM.16.MT88.4 R96, [R0+0x800] ;  /* 0x000800000060783b */ /* 0x000fe20000004200 */
[C---:B--2---:R-:W-:Y:S05]  /*6f20*/  IMAD.IADD R7, R196.reuse, 0x1, R4 ;  /* 0x00000001c4077824 */ /* 0x044fea00078e0204 */
[CC--:B------:R-:W-:Y:S04]  /*6f30*/  LEA R6, P1, R7.reuse, R228.reuse, 0x2 ;  /* 0x000000e407067211 */ /* 0x0c0fe800078210ff */
[-C--:B------:R-:W-:Y:S01]  /*6f40*/  LEA.HI.X.SX32 R7, R7, R229.reuse, 0x2, P1 ;  /* 0x000000e507077211 */ /* 0x080fe200008f16ff */
[C---:B-1----:R-:W-:Y:S01]  /*6f50*/  IMAD.IADD R10, R196.reuse, 0x1, R5 ;  /* 0x00000001c40a7824 */ /* 0x042fe200078e0205 */
[CC--:B---3--:R-:W-:Y:S03]  /*6f60*/  LEA R8, P1, R5.reuse, R228.reuse, 0x2 ;  /* 0x000000e405087211 */ /* 0x0c8fe600078210ff */
[----:B------:R1:W-:Y:S01]  /*6f70*/  REDG.E.ADD.F32.FTZ.RN.STRONG.GPU desc[UR6][R6.64], R95 ;  /* 0x0000005f060079a6 */ /* 0x0003e2000c10f386 */
[C---:B------:R-:W-:Y:S01]  /*6f80*/  IMAD.IADD R4, R196.reuse, 0x1, R10 ;  /* 0x00000001c4047824 */ /* 0x040fe200078e020a */
[-C--:B------:R-:W-:Y:S02]  /*6f90*/  LEA.HI.X.SX32 R9, R5, R229.reuse, 0x2, P1 ;  /* 0x000000e505097211 */ /* 0x080fe400008f16ff */
[----:B------:R-:W-:Y:S01]  /*6fa0*/  REDG.E.ADD.F32.FTZ.RN.STRONG.GPU desc[UR6][R228.64+0x200], R100 ;  /* 0x00020064e40079a6 */ /* 0x000fe2000c10f386 */
[----:B------:R-:W-:Y:S01]  /*6fb0*/  IMAD.IADD R5, R196, 0x1, R4 ;  /* 0x00000001c4057824 */ /* 0x000fe200078e0204 */
[CC--:B------:R-:W-:Y:S02]  /*6fc0*/  LEA R12, P1, R4.reuse, R228.reuse, 0x2 ;  /* 0x000000e4040c7211 */ /* 0x0c0fe400078210ff */
[----:B------:R-:W-:Y:S02]  /*6fd0*/  REDG.E.ADD.F32.FTZ.RN.STRONG.GPU desc[UR6][R198.64+0x200], R101 ;  /* 0x00020065c60079a6 */ /* 0x000fe4000c10f386 */
[-C--:B------:R-:W-:Y:S01]  /*6fe0*/  LEA.HI.X.SX32 R13, R4, R229.reuse, 0x2, P1 ;  /* 0x000000e5040d7211 */ /* 0x080fe200008f16ff */
[----:B------:R-:W-:Y:S01]  /*6ff0*/  IMAD.IADD R4, R196, 0x1, R5 ;  /* 0x00000001c4047824 */ /* 0x000fe200078e0205 */
        /* <DEDUP_REMOVED lines=12> */
[----:B------:R2:W-:Y:S04]  /*70c0*/  REDG.E.ADD.F32.FTZ.RN.STRONG.GPU desc[UR6][R8.64], R106 ;  /* 0x0000006a080079a6 */ /* 0x0005e8000c10f386 */
[----:B------:R-:W-:Y:S01]  /*70d0*/  LDSM.16.MT88.4 R100, [R221+0x20800] ;  /* 0x02080000dd64783b */ /* 0x000fe20000004200 */
        /* <DEDUP_REMOVED lines=9> */
[----:B------:R-:W-:Y:S04]  /*7170*/  REDG.E.ADD.F32.FTZ.RN.STRONG.GPU desc[UR6][R198.64+0x280], R113 ;  /* 0x00028071c60079a6 */ /* 0x000fe8000c10f386 */
[----:B------:R-:W-:Y:S01]  /*7180*/  LDSM.16.MT88.4 R104, [R0+0x7000] ;  /* 0x007000000068783b */ /* 0x000fe20000004200 */
        /* <DEDUP_REMOVED lines=12> */
[----:B------:R2:W-:Y:S04]  /*7250*/  REDG.E.ADD.F32.FTZ.RN.STRONG.GPU desc[UR6][R8.64], R109 ;  /* 0x0000006d080079a6 */ /* 0x0005e8000c10f386 */
[----:B------:R-:W-:Y:S01]  /*7260*/  LDSM.16.MT88.4 R112, [R0+0x7800] ;  /* 0x007800000070783b */ /* 0x000fe20000004200 */
        /* <DEDUP_REMOVED lines=10> */
[----:B------:R-:W-:Y:S04]  /*7310*/  REDG.E.ADD.F32.FTZ.RN.STRONG.GPU desc[UR6][R198.64+0x300], R117 ;  /* 0x00030075c60079a6 */ /* 0x000fe8000c10f386 */
[----:B------:R-:W-:Y:S01]  /*7320*/  LDSM.16.MT88.4 R108, [R0+0x5800] ;  /* 0x00580000006c783b */ /* 0x000fe20000004200 */
        /* <DEDUP_REMOVED lines=27> */
[C---:B-1----:R-:W-:Y:S01]  /*74e0*/  IMAD.IADD R6, R196.reuse, 0x1, R4 ;  /* 0x00000001c4067824 */ /* 0x042fe200078e0204 */
[CC--:B--2---:R-:W-:Y:S03]  /*74f0*/  LEA R8, P1, R197.reuse, R228.reuse, 0x2 ;  /* 0x000000e4c5087211 */ /* 0x0c4fe600078210ff */
[C---:B------:R-:W-:Y:S01]  /*7500*/  IMAD.IADD R5, R196.reuse, 0x1, R6 ;  /* 0x00000001c4057824 */ /* 0x040fe200078e0206 */
        /* <DEDUP_REMOVED lines=12> */
[----:B------:R-:W-:Y:S04]  /*75d0*/  REDG.E.ADD.F32.FTZ.RN.STRONG.GPU desc[UR6][R10.64], R125 ;  /* 0x0000007d0a0079a6 */ /* 0x000fe8000c10f386 */
[----:B------:R-:W-:Y:S01]  /*75e0*/  LDSM.16.MT88.4 R12, [R221+0x20000] ;  /* 0x02000000dd0c783b */ /* 0x000fe20000004200 */
[C---:B-1----:R-:W-:Y:S04]  /*75f0*/  LEA R8, P2, R4.reuse, R228, 0x2 ;  /* 0x000000e404087211 */ /* 0x042fe800078410ff */
        /* <DEDUP_REMOVED lines=19> */
[----:B------:R-:W3:Y:S05]  /*7730*/  LDSM.16.MT88.4 R84, [R0+0x6800] ;  /* 0x006800000054783b */ /* 0x000eea0000004200 */
[-C--:B------:R-:W-:Y:S06]  /*7740*/  HMMA.16816.F32.BF16 R180, R4, R88.reuse, R180 ;  /* 0x0000005804b4723c */ /* 0x080fec00000418b4 */
[C---:B------:R-:W-:Y:S06]  /*7750*/  HMMA.16816.F32.BF16 R184, R12.reuse, R88, R184 ;  /* 0x000000580cb8723c */ /* 0x040fec00000418b8 */
[-C--:B------:R-:W-:Y:S01]  /*7760*/  HMMA.16816.F32.BF16 R188, R12, R90.reuse, R188 ;  /* 0x0000005a0cbc723c */ /* 0x080fe200000418bc */
[----:B------:R-:W-:Y:S05]  /*7770*/  LDSM.16.MT88.4 R12, [R0+0x1000] ;  /* 0x00100000000c783b */ /* 0x000fea0000004200 */
[----:B------:R-:W-:Y:S01]  /*7780*/  HMMA.16816.F32.BF16 R192, R4, R90, R192 ;  /* 0x0000005a04c0723c */ /* 0x000fe200000418c0 */
[----:B------:R-:W4:Y:S04]  /*7790*/  LDSM.16.MT88.4 R4, [R219+0x21000] ;  /* 0x02100000db04783b */ /* 0x000f280000004200 */
[----:B------:R-:W4:Y:S01]  /*77a0*/  LDSM.16.MT88.4 R88, [R221+0x21000] ;  /* 0x02100000dd58783b */ /* 0x000f220000004200 */
        /* <DEDUP_REMOVED lines=14> */
[----:B------:R-:W-:Y:S05]  /*7890*/  LDSM.16.MT88.4 R16, [R219+0x21800] ;  /* 0x02180000db10783b */ /* 0x000fea0000004200 */
[-C--:B---3--:R-:W-:Y:S06]  /*78a0*/  HMMA.16816.F32.BF16 R180, R92, R84.reuse, R180 ;  /* 0x000000545cb4723c */ /* 0x088fec00000418b4 */
[C---:B------:R-:W-:Y:S06]  /*78b0*/  HMMA.16816.F32.BF16 R184, R100.reuse, R84, R184 ;  /* 0x0000005464b8723c */ /* 0x040fec00000418b8 */
[-C--:B------:R-:W-:Y:S01]  /*78c0*/  HMMA.16816.F32.BF16 R188, R100, R86.reuse, R188 ;  /* 0x0000005664bc723c */ /* 0x080fe200000418bc */
[----:B------:R-:W-:Y:S05]  /*78d0*/  LDSM.16.MT88.4 R100, [R0+0x3800] ;  /* 0x003800000064783b */ /* 0x000fea0000004200 */
[----:B------:R-:W-:Y:S01]  /*78e0*/  HMMA.16816.F32.BF16 R192, R92, R86, R192 ;  /* 0x000000565cc0723c */ /* 0x000fe200000418c0 */
[----:B------:R-:W2:Y:S04]  /*78f0*/  LDSM.16.MT88.4 R84, [R0+0x1800] ;  /* 0x001800000054783b */ /* 0x000ea80000004200 */
[----:B------:R-:W3:Y:S01]  /*7900*/  LDSM.16.MT88.4 R92, [R221+0x21800] ;  /* 0x02180000dd5c783b */ /* 0x000ee20000004200 */
        /* <DEDUP_REMOVED lines=17> */
[C---:B---3--:R-:W-:Y:S06]  /*7a20*/  HMMA.16816.F32.BF16 R136, R92.reuse, R84, R136 ;  /* 0x000000545c88723c */ /* 0x048fec0000041888 */
        /* <DEDUP_REMOVED lines=13> */
[----:B------:R-:W-:Y:S07]  /*7b00*/  HMMA.16816.F32.BF16 R192, R16, R114, R192 ;  /* 0x0000007210c0723c */ /* 0x000fee00000418c0 */
[C---:B------:R-:W-:Y:S04]  /*7b10*/  VIADD R18, R232.reuse, 0xc0 ;  /* 0x000000c0e8127836 */ /* 0x040fe80000000000 */
[C---:B------:R-:W-:Y:S02]  /*7b20*/  VIADD R17, R232.reuse, 0x40 ;  /* 0x00000040e8117836 */ /* 0x040fe40000000000 */
[----:B------:R-:W-:Y:S01]  /*7b30*/  VIADD R16, R232, 0x80 ;  /* 0x00000080e8107836 */ /* 0x000fe20000000000 */
[----:B------:R-:W-:Y:S10]  /*7b40*/  @!P0 BRA `(.L_x_425) ;  /* 0x0000000400088947 */ /* 0x000ff40003800000 */
[----:B------:R-:W-:Y:S01]  /*7b50*/  BAR.SYNC.DEFER_BLOCKING 0x0 ;  /* 0x0000000000007b1d */ /* 0x000fe20000010000 */
[----:B------:R-:W-:Y:S01]  /*7b60*/  ISETP.GE.AND P5, PT, R232, UR17, PT ;  /* 0x00000011e8007c0c */ /* 0x000fe2000bfa6270 */
[----:B------:R-:W-:Y:S01]  /*7b70*/  IMAD.MOV.U32 R4, RZ, RZ, R235 ;  /* 0x000000ffff047224 */ /* 0x000fe200078e00eb */
[----:B------:R-:W-:Y:S01]  /*7b80*/  ISETP.GE.AND P4, PT, R17, UR17, PT ;  /* 0x0000001111007c0c */ /* 0x000fe2000bf86270 */
[----:B------:R-:W-:Y:S01]  /*7b90*/  IMAD.MOV.U32 R5, RZ, RZ, R234 ;  /* 0x000000ffff057224 */ /* 0x000fe200078e00ea */
[----:B------:R-:W-:Y:S02]  /*7ba0*/  ISETP.GE.AND P3, PT, R16, UR17, PT ;  /* 0x0000001110007c0c */ /* 0x000fe4000bf66270 */
[----:B------:R-:W-:Y:S07]  /*7bb0*/  ISETP.GE.AND P2, PT, R18, UR17, PT ;  /* 0x0000001112007c0c */ /* 0x000fee000bf46270 */
[----:B------:R1:W-:Y:S01]  /*7bc0*/  @P5 STS.128 [R230], RZ ;  /* 0x000000ffe6005388 */ /* 0x0003e20000000c00 */
[----:B------:R-:W2:Y:S08]  /*7bd0*/  LDC R8, c[0x0][0x240] ;  /* 0x00009000ff087b82 */ /* 0x000eb00000000800 */
[----:B------:R-:W3:Y:S01]  /*7be0*/  LDC R9, c[0x0][0x244] ;  /* 0x00009100ff097b82 */ /* 0x000ee20000000800 */
[----:B--2---:R-:W-:Y:S05]  /*7bf0*/  IMAD.U32 R6, R8, -0x40, RZ ;  /* 0xffffffc008067824 */ /* 0x004fea00078e00ff */
        /* <DEDUP_REMOVED lines=9> */
[--C-:B---3--:R-:W-:Y:S02]  /*7c90*/  @!P5 LEA.HI.X R15, R8, R5, R9.reuse, 0x6, P0 ;  /* 0x00000005080fd211 */ /* 0x108fe400000f3409 */
[----:B------:R-:W-:Y:S01]  /*7ca0*/  @!P4 LEA R12, P6, R6, R235, 0x1 ;  /* 0x000000eb060cc211 */ /* 0x000fe200078c08ff */
        /* <DEDUP_REMOVED lines=44> */
.L_x_425:
        /* <DEDUP_REMOVED lines=61> */
[----:B------:R-:W-:Y:S01]  /*8340*/  F2FP.BF16.F32.PACK_AB R31, R31, R142 ;  /* 0x0000008e1f1f723e */ /* 0x000fe200000010ff */
[----:B-1----:R-:W-:Y:S01]  /*8350*/  FMUL.FTZ R15, R177, UR8 ;  /* 0x00000008b10f7c20 */ /* 0x002fe20008410000 */
        /* <DEDUP_REMOVED lines=9> */
[----:B------:R-:W-:Y:S01]  /*83f0*/  STS [R249], R38 ;  /* 0x00000026f9007388 */ /* 0x000fe20000000800 */
[----:B------:R-:W-:Y:S01]  /*8400*/  F2FP.BF16.F32.PACK_AB R25, R25, R162 ;  /* 0x000000a21919723e */ /* 0x000fe200000010ff */
[----:B------:R-:W-:Y:S01]  /*8410*/  FMUL.FTZ R172, R172, UR8 ;  /* 0x00000008acac7c20 */ /* 0x000fe20008410000 */
[----:B------:R-:W-:Y:S01]  /*8420*/  FMUL.FTZ R13, R173, UR8 ;  /* 0x00000008ad0d7c20 */ /* 0x000fe20008410000 */
[----:B------:R-:W-:Y:S01]  /*8430*/  STS [R249+0x400], R37 ;  /* 0x00040025f9007388 */ /* 0x000fe20000000800 */
        /* <DEDUP_REMOVED lines=11> */
[----:B------:R-:W-:Y:S01]  /*84f0*/  STS [R249+0x1000], R36 ;  /* 0x00100024f9007388 */ /* 0x000fe20000000800 */
        /* <DEDUP_REMOVED lines=45> */
[----:B------:R-:W-:Y:S01]  /*87d0*/  @UP0 UMOV UR19, UR8 ;  /* 0x0000000800130c82 */ /* 0x000fe20008000000 */
[----:B------:R-:W-:Y:S01]  /*87e0*/  F2FP.BF16.F32.PACK_AB R48, R49, R48 ;  /* 0x000000303130723e */ /* 0x000fe200000010ff */
[----:B------:R-:W-:Y:S01]  /*87f0*/  STS [R249+0x4000], R22 ;  /* 0x00400016f9007388 */ /* 0x000fe20000000800 */
[----:B------:R-:W-:-:S02]  /*8800*/  F2FP.BF16.F32.PACK_AB R50, R51, R50 ;  /* 0x000000323332723e */ /* 0x000fc400000010ff */
[----:B------:R-:W-:Y:S01]  /*8810*/  F2FP.BF16.F32.PACK_AB R40, R41, R40 ;  /* 0x000000282928723e */ /* 0x000fe200000010ff */
[----:B------:R-:W-:Y:S01]  /*8820*/  STS [R249+0x4400], R21 ;  /* 0x00440015f9007388 */ /* 0x000fe20000000800 */
[----:B------:R-:W-:Y:S02]  /*8830*/  F2FP.BF16.F32.PACK_AB R42, R43, R42 ;  /* 0x0000002a2b2a723e */ /* 0x000fe400000010ff */
[----:B------:R-:W-:Y:S01]  /*8840*/  F2FP.BF16.F32.PACK_AB R44, R45, R44 ;  /* 0x0000002c2d2c723e */ /* 0x000fe200000010ff */
[----:B------:R-:W-:Y:S01]  /*8850*/  STS [R250+0x4000], R15 ;  /* 0x0040000ffa007388 */ /* 0x000fe20000000800 */
[----:B------:R-:W-:Y:S02]  /*8860*/  F2FP.BF16.F32.PACK_AB R46, R47, R46 ;  /* 0x0000002e2f2e723e */ /* 0x000fe400000010ff */
        /* <DEDUP_REMOVED lines=24> */
[----:B------:R-:W-:Y:S01]  /*89f0*/  PLOP3.LUT P0, PT, PT, PT, UP0, 0x80, 0x0 ;  /* 0x000000000000781c */ /* 0x000fe20003f0f008 */
[----:B------:R-:W-:Y:S04]  /*8a00*/  STS [R250+0x6400], R6 ;  /* 0x00640006fa007388 */ /* 0x000fe80000000800 */
[----:B------:R-:W-:Y:S04]  /*8a10*/  STS [R249+0x7000], R9 ;  /* 0x00700009f9007388 */ /* 0x000fe80000000800 */
[----:B------:R-:W-:Y:S04]  /*8a20*/  STS [R249+0x7400], R8 ;  /* 0x00740008f9007388 */ /* 0x000fe80000000800 */
[----:B------:R-:W-:Y:S04]  /*8a30*/  STS [R250+0x7000], R5 ;  /* 0x00700005fa007388 */ /* 0x000fe80000000800 */
        /* <DEDUP_REMOVED lines=31> */
[----:B-1----:R-:W1:Y:S03]  /*8c30*/  S2R R4, SR_TID.X ;  /* 0x0000000000047919 */ /* 0x002e660000002100 */
        /* <DEDUP_REMOVED lines=16> */
.L_x_427:
[----:B------:R-:W-:Y:S01]  /*8d40*/  @UP0 UIADD3 UR13, UR16, UR32, URZ ;  /* 0x00000020100d0290 */ /* 0x000fe2000fffe03f */
[----:B------:R-:W-:Y:S01]  /*8d50*/  @UP0 ULDC.64 UR8, c[0x0][0x458] ;  /* 0x0001160000080ab9 */ /* 0x000fe20000000a00 */
[----:B------:R-:W-:Y:S02]  /*8d60*/  USHF.L.U32 UR12, UR33, 0x6, URZ ;  /* 0x00000006210c7899 */ /* 0x000fe4000800063f */
        /* <DEDUP_REMOVED lines=15> */
[----:B------:R-:W-:-:S12]  /*8e60*/  UIADD3 UR18, UR15, UR13, URZ ;  /* 0x0000000d0f127290 */ /* 0x000fd8000fffe03f */
.L_x_428:
[----:B------:R-:W-:Y:S01]  /*8e70*/  BAR.SYNC.DEFER_BLOCKING 0x0 ;  /* 0x0000000000007b1d */ /* 0x000fe20000010000 */
[----:B------:R-:W-:Y:S01]  /*8e80*/  USHF.R.S32.HI UR13, URZ, 0x1f, UR12 ;  /* 0x0000001f3f0d7899 */ /* 0x000fe2000801140c */
[----:B-1----:R-:W-:Y:S01]  /*8e90*/  SHF.R.S32.HI R5, RZ, 0x1f, R4 ;  /* 0x0000001fff057819 */ /* 0x002fe20000011404 */
[----:B------:R-:W-:Y:S01]  /*8ea0*/  IMAD.U32 R6, RZ, RZ, UR10 ;  /* 0x0000000aff067e24 */ /* 0x000fe2000f8e00ff */
[--C-:B------:R-:W-:Y:S01]  /*8eb0*/  SHF.R.S32.HI R9, RZ, 0x1f, R232.reuse ;  /* 0x0000001fff097819 */ /* 0x100fe200000114e8 */
[----:B------:R-:W-:Y:S01]  /*8ec0*/  UIMAD UR15, UR13, UR10, URZ ;  /* 0x0000000a0d0f72a4 */ /* 0x000fe2000f8e023f */
[----:B------:R-:W-:Y:S01]  /*8ed0*/  IMAD.MOV.U32 R8, RZ, RZ, R232 ;  /* 0x000000ffff087224 */ /* 0x000fe200078e00e8 */
[----:B------:R-:W-:Y:S01]  /*8ee0*/  LEA.HI R4, R5, R4, RZ, 0x3 ;  /* 0x0000000405047211 */ /* 0x000fe200078f18ff */
[----:B------:R-:W-:Y:S01]  /*8ef0*/  UIMAD UR5, UR33, -0x40, UR5 ;  /* 0xffffffc0210578a4 */ /* 0x000fe2000f8e0205 */
[----:B------:R-:W-:Y:S01]  /*8f00*/  BSSY B0, `(.L_x_429) ;  /* 0x0000031000007945 */ /* 0x000fe20003800000 */
[----:B------:R-:W-:Y:S01]  /*8f10*/  UIMAD UR15, UR12, UR11, UR15 ;  /* 0x0000000b0c0f72a4 */ /* 0x000fe2000f8e020f */
[----:B------:R-:W-:Y:S01]  /*8f20*/  IMAD.WIDE.U32 R6, R6, UR12, R8 ;  /* 0x0000000c06067c25 */ /* 0x000fe2000f8e0008 */
[----:B------:R-:W-:Y:S01]  /*8f30*/  SHF.R.S32.HI R4, RZ, 0x3, R4 ;  /* 0x00000003ff047819 */ /* 0x000fe20000011404 */
[----:B------:R-:W-:Y:S01]  /*8f40*/  USHF.R.S32.HI UR21, URZ, 0x1f, UR56 ;  /* 0x0000001f3f157899 */ /* 0x000fe20008011438 */
[----:B------:R-:W-:-:S02]  /*8f50*/  ULDC.64 UR16, c[0x0][0x468] ;  /* 0x00011a0000107ab9 */ /* 0x000fc40000000a00 */
[----:B------:R-:W-:Y:S01]  /*8f60*/  IMAD.U32 R5, RZ, RZ, UR15 ;  /* 0x0000000fff057e24 */ /* 0x000fe2000f8e00ff */
[----:B------:R-:W-:Y:S01]  /*8f70*/  IADD3 R6, P0, R6, UR19, RZ ;  /* 0x0000001306067c10 */ /* 0x000fe2000ff1e0ff */
[C---:B------:R-:W-:Y:S01]  /*8f80*/  VIADD R10, R4.reuse, 0x20 ;  /* 0x00000020040a7836 */ /* 0x040fe20000000000 */
[----:B------:R-:W-:Y:S01]  /*8f90*/  ISETP.GE.AND P5, PT, R4, UR5, PT ;  /* 0x0000000504007c0c */ /* 0x000fe2000bfa6270 */
[----:B------:R-:W-:Y:S01]  /*8fa0*/  UIMAD UR15, UR21, UR16, URZ ;  /* 0x00000010150f72a4 */ /* 0x000fe2000f8e023f */
[----:B------:R-:W-:Y:S01]  /*8fb0*/  IADD3.X R7, R7, UR20, R5, P0, !PT ;  /* 0x0000001407077c10 */ /* 0x000fe200087fe405 */
[----:B------:R-:W-:Y:S01]  /*8fc0*/  IMAD.U32 R5, RZ, RZ, UR16 ;  /* 0x00000010ff057e24 */ /* 0x000fe2000f8e00ff */
[----:B------:R-:W-:Y:S01]  /*8fd0*/  ISETP.GE.AND P4, PT, R10, UR5, PT ;  /* 0x000000050a007c0c */ /* 0x000fe2000bf86270 */
[----:B--2---:R1:W2:Y:S01]  /*8fe0*/  LDS.128 R48, [R230+0x11000] ;  /* 0x01100000e6307984 */ /* 0x0042a20000000c00 */
[----:B------:R-:W-:Y:S01]  /*8ff0*/  UIMAD UR17, UR56, UR17, UR15 ;  /* 0x00000011381172a4 */ /* 0x000fe2000f8e020f */
[----:B------:R-:W-:Y:S01]  /*9000*/  IMAD.WIDE.U32 R10, R5, UR56, R6 ;  /* 0x00000038050a7c25 */ /* 0x000fe2000f8e0006 */
[----:B------:R-:W-:Y:S01]  /*9010*/  SHF.R.S32.HI R68, RZ, 0x1f, R4 ;  /* 0x0000001fff447819 */ /* 0x000fe20000011404 */
[----:B------:R1:W3:Y:S03]  /*9020*/  LDS.128 R44, [R230+0x13000] ;  /* 0x01300000e62c7984 */ /* 0x0002e60000000c00 */
[----:B------:R-:W-:Y:S01]  /*9030*/  VIADD R14, R11, UR17 ;  /* 0x000000110b0e7c36 */ /* 0x000fe20008000000 */
[----:B------:R1:W4:Y:S04]  /*9040*/  LDS.128 R40, [R230+0x15000] ;  /* 0x01500000e6287984 */ /* 0x0003280000000c00 */
[----:B------:R1:W1:Y:S04]  /*9050*/  LDS.128 R36, [R230+0x17000] ;  /* 0x01700000e6247984 */ /* 0x0002680000000c00 */
[----:B------:R1:W1:Y:S04]  /*9060*/  LDS.128 R64, [R230+0x19000] ;  /* 0x01900000e6407984 */ /* 0x0002680000000c00 */
[----:B------:R1:W1:Y:S04]  /*9070*/  LDS.128 R60, [R230+0x1b000] ;  /* 0x01b00000e63c7984 */ /* 0x0002680000000c00 */
[----:B------:R1:W1:Y:S04]  /*9080*/  LDS.128 R56, [R230+0x1d000] ;  /* 0x01d00000e6387984 */ /* 0x0002680000000c00 */
[----:B------:R1:W1:Y:S01]  /*9090*/  LDS.128 R52, [R230+0x1f000] ;  /* 0x01f00000e6347984 */ /* 0x0002620000000c00 */
[----:B------:R-:W-:Y:S05]  /*90a0*/  @P5 BRA `(.L_x_430) ;  /* 0x0000000000585947 */ /* 0x000fea0003800000 */
[----:B------:R-:W-:Y:S01]  /*90b0*/  ULDC UR15, c[0x0][0x2d0] ;  /* 0x0000b400000f7ab9 */ /* 0x000fe20000000800 */
[----:B------:R-:W2:Y:S01]  /*90c0*/  LDS.128 R32, [R230+0x12000] ;  /* 0x01200000e6207984 */ /* 0x000ea20000000c00 */
[----:B------:R-:W-:Y:S01]  /*90d0*/  ISETP.GE.AND P6, PT, R232, UR15, PT ;  /* 0x0000000fe8007c0c */ /* 0x000fe2000bfc6270 */
[----:B------:R-:W-:Y:S01]  /*90e0*/  IMAD R5, R68, UR10, RZ ;  /* 0x0000000a44057c24 */ /* 0x000fe2000f8e02ff */
[----:B------:R-:W-:Y:S01]  /*90f0*/  ISETP.GE.AND P3, PT, R17, UR15, PT ;  /* 0x0000000f11007c0c */ /* 0x000fe2000bf66270 */
[----:B------:R-:W3:Y:S01]  /*9100*/  LDS.128 R28, [R230+0x14000] ;  /* 0x01400000e61c7984 */ /* 0x000ee20000000c00 */
[----:B------:R-:W-:Y:S01]  /*9110*/  IMAD.MOV.U32 R6, RZ, RZ, R10 ;  /* 0x000000ffff067224 */ /* 0x000fe200078e000a */
[----:B------:R-:W-:Y:S01]  /*9120*/  ISETP.GE.AND P2, PT, R16, UR15, PT ;  /* 0x0000000f10007c0c */ /* 0x000fe2000bf46270 */
[----:B------:R-:W-:Y:S01]  /*9130*/  IMAD.MOV.U32 R7, RZ, RZ, R14 ;  /* 0x000000ffff077224 */ /* 0x000fe200078e000e */
[----:B------:R-:W4:Y:S01]  /*9140*/  LDS.128 R24, [R230+0x16000] ;  /* 0x01600000e6187984 */ /* 0x000f220000000c00 */
[----:B------:R-:W-:Y:S01]  /*9150*/  IMAD R5, R4, UR11, R5 ;  /* 0x0000000b04057c24 */ /* 0x000fe2000f8e0205 */
[----:B------:R-:W-:Y:S01]  /*9160*/  ISETP.GE.AND P1, PT, R18, UR15, PT ;  /* 0x0000000f12007c0c */ /* 0x000fe2000bf26270 */
[----:B------:R-:W-:Y:S01]  /*9170*/  IMAD.WIDE.U32 R12, R4, UR10, R6 ;  /* 0x0000000a040c7c25 */ /* 0x000fe2000f8e0006 */
[----:B------:R-:W-:-:S02]  /*9180*/  ULDC.64 UR16, c[0x0][0x3f0] ;  /* 0x0000fc0000107ab9 */ /* 0x000fc40000000a00 */
[----:B------:R-:W1:Y:S01]  /*9190*/  @!P6 LDS.128 R20, [R230+0x10000] ;  /* 0x01000000e614e984 */ /* 0x000e620000000c00 */
[----:B------:R-:W-:Y:S01]  /*91a0*/  IMAD.IADD R5, R13, 0x1, R5 ;  /* 0x000000010d057824 */ /* 0x000fe200078e0205 */
[----:B------:R-:W-:-:S04]  /*91b0*/  LEA R6, P0, R12, UR16, 0x1 ;  /* 0x000000100c067c11 */ /* 0x000fc8000f8008ff */
[----:B------:R-:W-:-:S05]  /*91c0*/  LEA.HI.X R7, R12, UR17, R5, 0x1, P0 ;  /* 0x000000110c077c11 */ /* 0x000fca00080f0c05 */
[----:B--2---:R2:W-:Y:S04]  /*91d0*/  @!P3 STG.E.128 desc[UR6][R6.64+0x80], R32 ;  /* 0x000080200600b986 */ /* 0x0045e8000c101d06 */
[----:B---3--:R2:W-:Y:S04]  /*91e0*/  @!P2 STG.E.128 desc[UR6][R6.64+0x100], R28 ;  /* 0x0001001c0600a986 */ /* 0x0085e8000c101d06 */
[----:B----4-:R2:W-:Y:S04]  /*91f0*/  @!P1 STG.E.128 desc[UR6][R6.64+0x180], R24 ;  /* 0x0001801806009986 */ /* 0x0105e8000c101d06 */
[----:B-1----:R2:W-:Y:S02]  /*9200*/  @!P6 STG.E.128 desc[UR6][R6.64], R20 ;  /* 0x000000140600e986 */ /* 0x0025e4000c101d06 */
.L_x_430:
[----:B------:R-:W-:Y:S05]  /*9210*/  BSYNC B0 ;  /* 0x0000000000007941 */ /* 0x000fea0003800000 */
.L_x_429:
[----:B------:R-:W-:Y:S04]  /*9220*/  BSSY B0, `(.L_x_431) ;  /* 0x0000016000007945 */ /* 0x000fe80003800000 */
[----:B------:R-:W-:Y:S05]  /*9230*/  @P4 BRA `(.L_x_432) ;  /* 0x0000000000504947 */ /* 0x000fea0003800000 */
[----:B------:R-:W-:Y:S01]  /*9240*/  IADD3 R5, P0, R4, 0x20, RZ ;  /* 0x0000002004057810 */ /* 0x000fe20007f1e0ff */
[----:B--2---:R-:W-:Y:S01]  /*9250*/  IMAD.MOV.U32 R7, RZ, RZ, R14 ;  /* 0x000000ffff077224 */ /* 0x004fe200078e000e */
[----:B------:R-:W-:Y:S01]  /*9260*/  ULDC UR5, c[0x0][0x2d0] ;  /* 0x0000b40000057ab9 */ /* 0x000fe20000000800 */
[----:B------:R-:W-:Y:S01]  /*9270*/  ULDC.64 UR16, c[0x0][0x3f0] ;  /* 0x0000fc0000107ab9 */ /* 0x000fe20000000a00 */
[----:B------:R-:W-:Y:S01]  /*9280*/  ISETP.GE.AND P3, PT, R232, UR5, PT ;  /* 0x00000005e8007c0c */ /* 0x000fe2000bf66270 */
[----:B------:R-:W-:Y:S01]  /*9290*/  IMAD.X R6, RZ, RZ, R68, P0 ;  /* 0x000000ffff067224 */ /* 0x000fe200000e0644 */
[----:B------:R-:W-:Y:S02]  /*92a0*/  ISETP.GE.AND P2, PT, R17, UR5, PT ;  /* 0x0000000511007c0c */ /* 0x000fe4000bf46270 */
[----:B------:R-:W-:Y:S01]  /*92b0*/  ISETP.GE.AND P1, PT, R16, UR5, PT ;  /* 0x0000000510007c0c */ /* 0x000fe2000bf26270 */
[----:B------:R-:W-:Y:S01]  /*92c0*/  IMAD R12, R6, UR10, RZ ;  /* 0x0000000a060c7c24 */ /* 0x000fe2000f8e02ff */
[----:B------:R-:W-:Y:S01]  /*92d0*/  ISETP.GE.AND P0, PT, R18, UR5, PT ;  /* 0x0000000512007c0c */ /* 0x000fe2000bf06270 */
[----:B------:R-:W-:-:S04]  /*92e0*/  IMAD.MOV.U32 R6, RZ, RZ, R10 ;  /* 0x000000ffff067224 */ /* 0x000fc800078e000a */
[----:B------:R-:W-:-:S04]  /*92f0*/  IMAD.WIDE.U32 R10, R5, UR10, R6 ;  /* 0x0000000a050a7c25 */ /* 0x000fc8000f8e0006 */
[----:B------:R-:W-:Y:S01]  /*9300*/  IMAD R5, R5, UR11, R12 ;  /* 0x0000000b05057c24 */ /* 0x000fe2000f8e020c */
[----:B------:R-:W-:-:S03]  /*9310*/  LEA R6, P6, R10, UR16, 0x1 ;  /* 0x000000100a067c11 */ /* 0x000fc6000f8c08ff */
[----:B------:R-:W-:-:S05]  /*9320*/  IMAD.IADD R5, R11, 0x1, R5 ;  /* 0x000000010b057824 */ /* 0x000fca00078e0205 */
[----:B------:R-:W-:-:S05]  /*9330*/  LEA.HI.X R7, R10, UR17, R5, 0x1, P6 ;  /* 0x000000110a077c11 */ /* 0x000fca000b0f0c05 */
[----:B------:R2:W-:Y:S04]  /*9340*/  @!P3 STG.E.128 desc[UR6][R6.64], R48 ;  /* 0x000000300600b986 */ /* 0x0005e8000c101d06 */
[----:B---3--:R2:W-:Y:S04]  /*9350*/  @!P2 STG.E.128 desc[UR6][R6.64+0x80], R44 ;  /* 0x0000802c0600a986 */ /* 0x0085e8000c101d06 */
[----:B----4-:R2:W-:Y:S04]  /*9360*/  @!P1 STG.E.128 desc[UR6][R6.64+0x100], R40 ;  /* 0x0001002806009986 */ /* 0x0105e8000c101d06 */
[----:B-1----:R2:W-:Y:S02]  /*9370*/  @!P0 STG.E.128 desc[UR6][R6.64+0x180], R36 ;  /* 0x0001802406008986 */ /* 0x0025e4000c101d06 */
.L_x_432:
[----:B------:R-:W-:Y:S05]  /*9380*/  BSYNC B0 ;  /* 0x0000000000007941 */ /* 0x000fea0003800000 */
.L_x_431:
[----:B--2---:R2:W1:Y:S01]  /*9390*/  LDS.128 R28, [R230+0x18000] ;  /* 0x01800000e61c7984 */ /* 0x0044620000000c00 */
[----:B------:R-:W-:Y:S01]  /*93a0*/  IMAD.U32 R6, RZ, RZ, UR8 ;  /* 0x00000008ff067e24 */ /* 0x000fe2000f8e00ff */
[----:B------:R-:W-:Y:S01]  /*93b0*/  UIMAD UR13, UR13, UR8, URZ ;  /* 0x000000080d0d72a4 */ /* 0x000fe2000f8e023f */
[----:B------:R-:W-:Y:S01]  /*93c0*/  BSSY B0, `(.L_x_433) ;  /* 0x0000023000007945 */ /* 0x000fe20003800000 */
[----:B------:R2:W1:Y:S01]  /*93d0*/  LDS.128 R24, [R230+0x1a000] ;  /* 0x01a00000e6187984 */ /* 0x0004620000000c00 */
[----:B------:R-:W-:Y:S01]  /*93e0*/  IMAD.WIDE.U32 R6, R6, UR12, R8 ;  /* 0x0000000c06067c25 */ /* 0x000fe2000f8e0008 */
[----:B------:R-:W-:Y:S02]  /*93f0*/  UIMAD UR12, UR12, UR9, UR13 ;  /* 0x000000090c0c72a4 */ /* 0x000fe4000f8e020d */
[----:B------:R2:W1:Y:S01]  /*9400*/  LDS.128 R20, [R230+0x1c000] ;  /* 0x01c00000e6147984 */ /* 0x0004620000000c00 */
[----:B------:R-:W-:Y:S01]  /*9410*/  USHF.R.S32.HI UR5, URZ, 0x1f, UR56 ;  /* 0x0000001f3f057899 */ /* 0x000fe20008011438 */
[----:B------:R-:W-:Y:S01]  /*9420*/  IADD3 R6, P0, R6, UR14, RZ ;  /* 0x0000000e06067c10 */ /* 0x000fe2000ff1e0ff */
[----:B------:R-:W-:Y:S01]  /*9430*/  ULDC.64 UR10, c[0x0][0x470] ;  /* 0x00011c00000a7ab9 */ /* 0x000fe20000000a00 */
[----:B------:R2:W1:Y:S01]  /*9440*/  LDS.128 R12, [R230+0x1e000] ;  /* 0x01e00000e60c7984 */ /* 0x0004620000000c00 */
[----:B------:R-:W-:Y:S01]  /*9450*/  IMAD.U32 R5, RZ, RZ, UR12 ;  /* 0x0000000cff057e24 */ /* 0x000fe2000f8e00ff */
[----:B------:R-:W-:-:S04]  /*9460*/  UIMAD UR5, UR5, UR10, URZ ;  /* 0x0000000a050572a4 */ /* 0x000fc8000f8e023f */
[----:B------:R-:W-:Y:S01]  /*9470*/  IADD3.X R7, R7, UR18, R5, P0, !PT ;  /* 0x0000001207077c10 */ /* 0x000fe200087fe405 */
[----:B------:R-:W-:Y:S01]  /*9480*/  UIMAD UR11, UR56, UR11, UR5 ;  /* 0x0000000b380b72a4 */ /* 0x000fe2000f8e0205 */
[----:B------:R-:W-:-:S05]  /*9490*/  MOV R5, UR10 ;  /* 0x0000000a00057c02 */ /* 0x000fca0008000f00 */
[----:B------:R-:W-:-:S05]  /*94a0*/  IMAD.WIDE.U32 R8, R5, UR56, R6 ;  /* 0x0000003805087c25 */ /* 0x000fca000f8e0006 */
[----:B------:R-:W-:Y:S01]  /*94b0*/  IADD3 R5, R9, UR11, RZ ;  /* 0x0000000b09057c10 */ /* 0x000fe2000fffe0ff */
[----:B------:R-:W-:Y:S06]  /*94c0*/  @P5 BRA `(.L_x_434) ;  /* 0x0000000000485947 */ /* 0x000fec0003800000 */
[----:B------:R-:W-:Y:S01]  /*94d0*/  IMAD.MOV.U32 R6, RZ, RZ, R8 ;  /* 0x000000ffff067224 */ /* 0x000fe200078e0008 */
[----:B------:R-:W-:Y:S01]  /*94e0*/  ULDC UR5, c[0x0][0x2d0] ;  /* 0x0000b40000057ab9 */ /* 0x000fe20000000800 */
[----:B------:R-:W-:Y:S01]  /*94f0*/  IMAD.MOV.U32 R7, RZ, RZ, R5 ;  /* 0x000000ffff077224 */ /* 0x000fe200078e0005 */
[----:B------:R-:W-:Y:S01]  /*9500*/  ISETP.GE.AND P3, PT, R232, UR5, PT ;  /* 0x00000005e8007c0c */ /* 0x000fe2000bf66270 */
[----:B------:R-:W-:Y:S01]  /*9510*/  IMAD R19, R68, UR8, RZ ;  /* 0x0000000844137c24 */ /* 0x000fe2000f8e02ff */
[----:B------:R-:W-:Y:S01]  /*9520*/  ISETP.GE.AND P2, PT, R17, UR5, PT ;  /* 0x0000000511007c0c */ /* 0x000fe2000bf46270 */
[----:B------:R-:W-:Y:S01]  /*9530*/  IMAD.WIDE.U32 R10, R4, UR8, R6 ;  /* 0x00000008040a7c25 */ /* 0x000fe2000f8e0006 */
[----:B------:R-:W-:Y:S01]  /*9540*/  ISETP.GE.AND P1, PT, R16, UR5, PT ;  /* 0x0000000510007c0c */ /* 0x000fe2000bf26270 */
[----:B------:R-:W-:Y:S01]  /*9550*/  ULDC.64 UR10, c[0x0][0x3f8] ;  /* 0x0000fe00000a7ab9 */ /* 0x000fe20000000a00 */
[----:B------:R-:W-:Y:S01]  /*9560*/  ISETP.GE.AND P0, PT, R18, UR5, PT ;  /* 0x0000000512007c0c */ /* 0x000fe2000bf06270 */
[----:B------:R-:W-:-:S04]  /*9570*/  IMAD R6, R4, UR9, R19 ;  /* 0x0000000904067c24 */ /* 0x000fc8000f8e0213 */
[----:B------:R-:W-:Y:S01]  /*9580*/  IMAD.IADD R7, R11, 0x1, R6 ;  /* 0x000000010b077824 */ /* 0x000fe200078e0206 */
[----:B------:R-:W-:-:S04]  /*9590*/  LEA R6, P5, R10, UR10, 0x1 ;  /* 0x0000000a0a067c11 */ /* 0x000fc8000f8a08ff */
[----:B------:R-:W-:-:S05]  /*95a0*/  LEA.HI.X R7, R10, UR11, R7, 0x1, P5 ;  /* 0x0000000b0a077c11 */ /* 0x000fca000a8f0c07 */
[----:B-1----:R1:W-:Y:S04]  /*95b0*/  @!P3 STG.E.128 desc[UR6][R6.64], R28 ;  /* 0x0000001c0600b986 */ /* 0x0023e8000c101d06 */
[----:B------:R1:W-:Y:S04]  /*95c0*/  @!P2 STG.E.128 desc[UR6][R6.64+0x80], R24 ;  /* 0x000080180600a986 */ /* 0x0003e8000c101d06 */
[----:B------:R1:W-:Y:S04]  /*95d0*/  @!P1 STG.E.128 desc[UR6][R6.64+0x100], R20 ;  /* 0x0001001406009986 */ /* 0x0003e8000c101d06 */
[----:B------:R1:W-:Y:S02]  /*95e0*/  @!P0 STG.E.128 desc[UR6][R6.64+0x180], R12 ;  /* 0x0001800c06008986 */ /* 0x0003e4000c101d06 */
.L_x_434:
[----:B------:R-:W-:Y:S05]  /*95f0*/  BSYNC B0 ;  /* 0x0000000000007941 */ /* 0x000fea0003800000 */
.L_x_433:
[----:B------:R-:W-:Y:S05]  /*9600*/  @P4 BRA `(.L_x_435) ;  /* 0x0000000800fc4947 */ /* 0x000fea0003800000 */
[----:B------:R-:W-:Y:S01]  /*9610*/  IADD3 R4, P0, R4, 0x20, RZ ;  /* 0x0000002004047810 */ /* 0x000fe20007f1e0ff */
[----:B-1----:R-:W-:Y:S01]  /*9620*/  IMAD.MOV.U32 R7, RZ, RZ, R5 ;  /* 0x000000ffff077224 */ /* 0x002fe200078e0005 */
[----:B------:R-:W-:Y:S01]  /*9630*/  ULDC UR5, c[0x0][0x2d0] ;  /* 0x0000b40000057ab9 */ /* 0x000fe20000000800 */
[----:B------:R-:W-:Y:S01]  /*9640*/  ULDC.64 UR10, c[0x0][0x3f8] ;  /* 0x0000fe00000a7ab9 */ /* 0x000fe20000000a00 */
[----:B------:R-:W-:Y:S01]  /*9650*/  ISETP.GE.AND P1, PT, R17, UR5, PT ;  /* 0x0000000511007c0c */ /* 0x000fe2000bf26270 */
[----:B------:R-:W-:Y:S01]  /*9660*/  IMAD.X R6, RZ, RZ, R68, P0 ;  /* 0x000000ffff067224 */ /* 0x000fe200000e0644 */
[----:B------:R-:W-:Y:S02]  /*9670*/  ISETP.GE.AND P2, PT, R232, UR5, PT ;  /* 0x00000005e8007c0c */ /* 0x000fe4000bf46270 */
[----:B------:R-:W-:Y:S01]  /*9680*/  ISETP.GE.AND P0, PT, R16, UR5, PT ;  /* 0x0000000510007c0c */ /* 0x000fe2000bf06270 */
[----:B------:R-:W-:Y:S02]  /*9690*/  IMAD R9, R6, UR8, RZ ;  /* 0x0000000806097c24 */ /* 0x000fe4000f8e02ff */
[----:B------:R-:W-:-:S02]  /*96a0*/  IMAD.MOV.U32 R6, RZ, RZ, R8 ;  /* 0x000000ffff067224 */ /* 0x000fc400078e0008 */
[C---:B------:R-:W-:Y:S02]  /*96b0*/  IMAD R5, R4.reuse, UR9, R9 ;  /* 0x0000000904057c24 */ /* 0x040fe4000f8e0209 */
[----:B------:R-:W-:-:S04]  /*96c0*/  IMAD.WIDE.U32 R6, R4, UR8, R6 ;  /* 0x0000000804067c25 */ /* 0x000fc8000f8e0006 */
[----:B------:R-:W-:Y:S01]  /*96d0*/  IMAD.IADD R5, R7, 0x1, R5 ;  /* 0x0000000107057824 */ /* 0x000fe200078e0205 */
[----:B------:R-:W-:-:S04]  /*96e0*/  LEA R4, P3, R6, UR10, 0x1 ;  /* 0x0000000a06047c11 */ /* 0x000fc8000f8608ff */
[----:B------:R-:W-:-:S05]  /*96f0*/  LEA.HI.X R5, R6, UR11, R5, 0x1, P3 ;  /* 0x0000000b06057c11 */ /* 0x000fca00098f0c05 */
[----:B------:R1:W-:Y:S04]  /*9700*/  @!P2 STG.E.128 desc[UR6][R4.64], R64 ;  /* 0x000000400400a986 */ /* 0x0003e8000c101d06 */
[----:B------:R1:W-:Y:S04]  /*9710*/  @!P1 STG.E.128 desc[UR6][R4.64+0x80], R60 ;  /* 0x0000803c04009986 */ /* 0x0003e8000c101d06 */
[----:B------:R1:W-:Y:S01]  /*9720*/  @!P0 STG.E.128 desc[UR6][R4.64+0x100], R56 ;  /* 0x0001003804008986 */ /* 0x0003e2000c101d06 */
[----:B------:R-:W-:-:S13]  /*9730*/  ISETP.GE.AND P0, PT, R18, UR5, PT ;  /* 0x0000000512007c0c */ /* 0x000fda000bf06270 */
[----:B------:R-:W-:Y:S05]  /*9740*/  @P0 BRA `(.L_x_435) ;  /* 0x0000000800ac0947 */ /* 0x000fea0003800000 */
[----:B------:R1:W-:Y:S01]  /*9750*/  STG.E.128 desc[UR6][R4.64+0x180], R52 ;  /* 0x0001803404007986 */ /* 0x0003e2000c101d06 */
[----:B------:R-:W-:Y:S05]  /*9760*/  BRA `(.L_x_435) ;  /* 0x0000000800a47947 */ /* 0x000fea0003800000 */
.L_x_407:
[----:B------:R-:W-:Y:S01]  /*9770*/  UISETP.NE.AND UP0, UPT, UR32, -0x1, UPT ;  /* 0xffffffff2000788c */ /* 0x000fe2000bf05270 */
[----:B------:R-:W1:Y:S01]  /*9780*/  S2R R5, SR_TID.X ;  /* 0x0000000000057919 */ /* 0x000e620000002100 */
[----:B------:R-:W-:-:S04]  /*9790*/  USHF.L.U32 UR17, UR33, 0x6, URZ ;  /* 0x0000000621117899 */ /* 0x000fc8000800063f */
        /* <DEDUP_REMOVED lines=21> */
.L_x_436:
[----:B------:R-:W-:Y:S01]  /*98f0*/  @UP0 UIADD3 UR14, UR16, UR32, URZ ;  /* 0x00000020100e0290 */ /* 0x000fe2000fffe03f */
[----:B-1----:R-:W-:Y:S01]  /*9900*/  SHF.R.S32.HI R4, RZ, 0x1f, R5 ;  /* 0x0000001fff047819 */ /* 0x002fe20000011405 */
[----:B------:R-:W-:Y:S01]  /*9910*/  @UP0 ULDC.64 UR10, c[0x0][0x458] ;  /* 0x00011600000a0ab9 */ /* 0x000fe20000000a00 */
[----:B------:R-:W-:Y:S02]  /*9920*/  USHF.R.S32.HI UR19, URZ, 0x1f, UR17 ;  /* 0x0000001f3f137899 */ /* 0x000fe40008011411 */
        /* <DEDUP_REMOVED lines=18> */
.L_x_437:
[----:B------:R-:W-:Y:S01]  /*9a50*/  UIMAD UR12, UR19, UR8, URZ ;  /* 0x00000008130c72a4 */ /* 0x000fe2000f8e023f */
[----:B------:R-:W-:Y:S01]  /*9a60*/  IMAD.U32 R6, RZ, RZ, UR8 ;  /* 0x00000008ff067e24 */ /* 0x000fe2000f8e00ff */
[----:B------:R-:W-:Y:S01]  /*9a70*/  LEA.HI R4, R4, R5, RZ, 0x3 ;  /* 0x0000000504047211 */ /* 0x000fe200078f18ff */
[----:B------:R-:W-:Y:S01]  /*9a80*/  UIADD3 UR5, -UR17, UR5, URZ ;  /* 0x0000000511057290 */ /* 0x000fe2000fffe13f */
[----:B------:R-:W-:Y:S01]  /*9a90*/  BSSY B0, `(.L_x_438) ;  /* 0x0000028000007945 */ /* 0x000fe20003800000 */
[----:B------:R-:W-:Y:S01]  /*9aa0*/  UIMAD UR12, UR17, UR9, UR12 ;  /* 0x00000009110c72a4 */ /* 0x000fe2000f8e020c */
[----:B------:R-:W-:Y:S01]  /*9ab0*/  IMAD.WIDE.U32 R6, R6, UR17, R232 ;  /* 0x0000001106067c25 */ /* 0x000fe2000f8e00e8 */
[----:B------:R-:W-:Y:S01]  /*9ac0*/  SHF.R.S32.HI R4, RZ, 0x3, R4 ;  /* 0x00000003ff047819 */ /* 0x000fe20000011404 */
[----:B------:R-:W-:Y:S01]  /*9ad0*/  USHF.R.S32.HI UR14, URZ, 0x1f, UR56 ;  /* 0x0000001f3f0e7899 */ /* 0x000fe20008011438 */
[C---:B------:R-:W-:Y:S01]  /*9ae0*/  IADD3 R12, R232.reuse, 0x40, RZ ;  /* 0x00000040e80c7810 */ /* 0x040fe20007ffe0ff */
[----:B------:R-:W-:Y:S01]  /*9af0*/  VIADD R13, R232, 0x80 ;  /* 0x00000080e80d7836 */ /* 0x000fe20000000000 */
[----:B------:R-:W-:Y:S01]  /*9b00*/  IADD3 R8, P0, R6, UR20, RZ ;  /* 0x0000001406087c10 */ /* 0x000fe2000ff1e0ff */
[----:B------:R-:W-:Y:S01]  /*9b10*/  IMAD.U32 R5, RZ, RZ, UR12 ;  /* 0x0000000cff057e24 */ /* 0x000fe2000f8e00ff */
[----:B------:R-:W-:Y:S01]  /*9b20*/  ULDC.64 UR12, c[0x0][0x468] ;  /* 0x00011a00000c7ab9 */ /* 0x000fe20000000a00 */
[C---:B------:R-:W-:Y:S01]  /*9b30*/  ISETP.GE.AND P5, PT, R4.reuse, UR5, PT ;  /* 0x0000000504007c0c */ /* 0x040fe2000bfa6270 */
[----:B------:R-:W-:Y:S01]  /*9b40*/  UIMAD UR14, UR14, UR12, URZ ;  /* 0x0000000c0e0e72a4 */ /* 0x000fe2000f8e023f */
[----:B------:R-:W-:Y:S01]  /*9b50*/  IADD3 R6, R4, 0x20, RZ ;  /* 0x0000002004067810 */ /* 0x000fe20007ffe0ff */
[----:B------:R-:W-:Y:S01]  /*9b60*/  VIADD R15, R232, 0xc0 ;  /* 0x000000c0e80f7836 */ /* 0x000fe20000000000 */
[----:B------:R-:W-:Y:S01]  /*9b70*/  IADD3.X R9, R7, UR21, R5, P0, !PT ;  /* 0x0000001507097c10 */ /* 0x000fe200087fe405 */
[----:B------:R-:W-:Y:S01]  /*9b80*/  IMAD.U32 R5, RZ, RZ, UR12 ;  /* 0x0000000cff057e24 */ /* 0x000fe2000f8e00ff */
[----:B------:R-:W-:Y:S01]  /*9b90*/  UIMAD UR13, UR56, UR13, UR14 ;  /* 0x0000000d380d72a4 */ /* 0x000fe2000f8e020e */
[----:B------:R-:W-:-:S02]  /*9ba0*/  ISETP.GE.AND P4, PT, R6, UR5, PT ;  /* 0x0000000506007c0c */ /* 0x000fc4000bf86270 */
[----:B------:R-:W-:Y:S01]  /*9bb0*/  IMAD.WIDE.U32 R8, R5, UR56, R8 ;  /* 0x0000003805087c25 */ /* 0x000fe2000f8e0008 */
[----:B------:R-:W-:-:S04]  /*9bc0*/  SHF.R.S32.HI R16, RZ, 0x1f, R4 ;  /* 0x0000001fff107819 */ /* 0x000fc80000011404 */
[----:B------:R-:W-:Y:S01]  /*9bd0*/  IADD3 R14, R9, UR13, RZ ;  /* 0x0000000d090e7c10 */ /* 0x000fe2000fffe0ff */
[----:B------:R-:W-:Y:S06]  /*9be0*/  @P5 BRA `(.L_x_439) ;  /* 0x0000000000485947 */ /* 0x000fec0003800000 */
[----:B------:R-:W-:Y:S01]  /*9bf0*/  IMAD R5, R16, UR8, RZ ;  /* 0x0000000810057c24 */ /* 0x000fe2000f8e02ff */
[----:B------:R-:W-:Y:S01]  /*9c00*/  ULDC UR14, c[0x0][0x2d0] ;  /* 0x0000b400000e7ab9 */ /* 0x000fe20000000800 */
[----:B------:R-:W-:Y:S01]  /*9c10*/  IMAD.MOV.U32 R6, RZ, RZ, R8 ;  /* 0x000000ffff067224 */ /* 0x000fe200078e0008 */
[----:B------:R-:W-:Y:S01]  /*9c20*/  ISETP.GE.AND P3, PT, R232, UR14, PT ;  /* 0x0000000ee8007c0c */ /* 0x000fe2000bf66270 */
[----:B------:R-:W-:Y:S01]  /*9c30*/  IMAD.MOV.U32 R7, RZ, RZ, R14 ;  /* 0x000000ffff077224 */ /* 0x000fe200078e000e */
[----:B------:R-:W-:Y:S01]  /*9c40*/  ISETP.GE.AND P2, PT, R12, UR14, PT ;  /* 0x0000000e0c007c0c */ /* 0x000fe2000bf46270 */
[C---:B------:R-:W-:Y:S01]  /*9c50*/  IMAD R5, R4.reuse, UR9, R5 ;  /* 0x0000000904057c24 */ /* 0x040fe2000f8e0205 */
[----:B------:R-:W-:Y:S01]  /*9c60*/  ISETP.GE.AND P1, PT, R13, UR14, PT ;  /* 0x0000000e0d007c0c */ /* 0x000fe2000bf26270 */
[----:B------:R-:W-:Y:S01]  /*9c70*/  IMAD.WIDE.U32 R10, R4, UR8, R6 ;  /* 0x00000008040a7c25 */ /* 0x000fe2000f8e0006 */
[----:B------:R-:W-:Y:S01]  /*9c80*/  ISETP.GE.AND P0, PT, R15, UR14, PT ;  /* 0x0000000e0f007c0c */ /* 0x000fe2000bf06270 */
[----:B------:R-:W-:-:S02]  /*9c90*/  ULDC.64 UR12, c[0x0][0x3f0] ;  /* 0x0000fc00000c7ab9 */ /* 0x000fc40000000a00 */
[----:B------:R-:W-:Y:S01]  /*9ca0*/  IMAD.IADD R5, R5, 0x1, R11 ;  /* 0x0000000105057824 */ /* 0x000fe200078e020b */
[----:B------:R-:W-:-:S04]  /*9cb0*/  LEA R6, P6, R10, UR12, 0x1 ;  /* 0x0000000c0a067c11 */ /* 0x000fc8000f8c08ff */
[----:B------:R-:W-:-:S05]  /*9cc0*/  LEA.HI.X R7, R10, UR13, R5, 0x1, P6 ;  /* 0x0000000d0a077c11 */ /* 0x000fca000b0f0c05 */
[----:B------:R1:W-:Y:S04]  /*9cd0*/  @!P3 STG.E.128 desc[UR6][R6.64], RZ ;  /* 0x000000ff0600b986 */ /* 0x0003e8000c101d06 */
[----:B------:R1:W-:Y:S04]  /*9ce0*/  @!P2 STG.E.128 desc[UR6][R6.64+0x80], RZ ;  /* 0x000080ff0600a986 */ /* 0x0003e8000c101d06 */
[----:B------:R1:W-:Y:S04]  /*9cf0*/  @!P1 STG.E.128 desc[UR6][R6.64+0x100], RZ ;  /* 0x000100ff06009986 */ /* 0x0003e8000c101d06 */
[----:B------:R1:W-:Y:S02]  /*9d00*/  @!P0 STG.E.128 desc[UR6][R6.64+0x180], RZ ;  /* 0x000180ff06008986 */ /* 0x0003e4000c101d06 */
.L_x_439:
[----:B------:R-:W-:Y:S05]  /*9d10*/  BSYNC B0 ;  /* 0x0000000000007941 */ /* 0x000fea0003800000 */
.L_x_438:
[----:B------:R-:W-:Y:S04]  /*9d20*/  BSSY B0, `(.L_x_440) ;  /* 0x0000015000007945 */ /* 0x000fe80003800000 */
[----:B------:R-:W-:Y:S05]  /*9d30*/  @P4 BRA `(.L_x_441) ;  /* 0x00000000004c4947 */ /* 0x000fea0003800000 */
[----:B------:R-:W-:Y:S01]  /*9d40*/  IADD3 R5, P0, R4, 0x20, RZ ;  /* 0x0000002004057810 */ /* 0x000fe20007f1e0ff */
[----:B------:R-:W-:Y:S01]  /*9d50*/  IMAD.MOV.U32 R9, RZ, RZ, R14 ;  /* 0x000000ffff097224 */ /* 0x000fe200078e000e */
[----:B------:R-:W-:Y:S01]  /*9d60*/  ULDC UR5, c[0x0][0x2d0] ;  /* 0x0000b40000057ab9 */ /* 0x000fe20000000800 */
[----:B------:R-:W-:Y:S01]  /*9d70*/  ULDC.64 UR12, c[0x0][0x3f0] ;  /* 0x0000fc00000c7ab9 */ /* 0x000fe20000000a00 */
[----:B------:R-:W-:Y:S01]  /*9d80*/  ISETP.GE.AND P3, PT, R232, UR5, PT ;  /* 0x00000005e8007c0c */ /* 0x000fe2000bf66270 */
[----:B-1----:R-:W-:Y:S01]  /*9d90*/  IMAD.X R6, RZ, RZ, R16, P0 ;  /* 0x000000ffff067224 */ /* 0x002fe200000e0610 */
[----:B------:R-:W-:Y:S01]  /*9da0*/  ISETP.GE.AND P2, PT, R12, UR5, PT ;  /* 0x000000050c007c0c */ /* 0x000fe2000bf46270 */
[----:B------:R-:W-:Y:S01]  /*9db0*/  IMAD.WIDE.U32 R8, R5, UR8, R8 ;  /* 0x0000000805087c25 */ /* 0x000fe2000f8e0008 */
[----:B------:R-:W-:Y:S02]  /*9dc0*/  ISETP.GE.AND P1, PT, R13, UR5, PT ;  /* 0x000000050d007c0c */ /* 0x000fe4000bf26270 */
[----:B------:R-:W-:Y:S01]  /*9dd0*/  ISETP.GE.AND P0, PT, R15, UR5, PT ;  /* 0x000000050f007c0c */ /* 0x000fe2000bf06270 */
[----:B------:R-:W-:-:S04]  /*9de0*/  IMAD R6, R6, UR8, RZ ;  /* 0x0000000806067c24 */ /* 0x000fc8000f8e02ff */
[----:B------:R-:W-:Y:S01]  /*9df0*/  IMAD R5, R5, UR9, R6 ;  /* 0x0000000905057c24 */ /* 0x000fe2000f8e0206 */
[----:B------:R-:W-:-:S03]  /*9e00*/  LEA R6, P6, R8, UR12, 0x1 ;  /* 0x0000000c08067c11 */ /* 0x000fc6000f8c08ff */
[----:B------:R-:W-:-:S05]  /*9e10*/  IMAD.IADD R5, R5, 0x1, R9 ;  /* 0x0000000105057824 */ /* 0x000fca00078e0209 */
[----:B------:R-:W-:-:S05]  /*9e20*/  LEA.HI.X R7, R8, UR13, R5, 0x1, P6 ;  /* 0x0000000d08077c11 */ /* 0x000fca000b0f0c05 */
[----:B------:R2:W-:Y:S04]  /*9e30*/  @!P3 STG.E.128 desc[UR6][R6.64], RZ ;  /* 0x000000ff0600b986 */ /* 0x0005e8000c101d06 */
[----:B------:R2:W-:Y:S04]  /*9e40*/  @!P2 STG.E.128 desc[UR6][R6.64+0x80], RZ ;  /* 0x000080ff0600a986 */ /* 0x0005e8000c101d06 */
[----:B------:R2:W-:Y:S04]  /*9e50*/  @!P1 STG.E.128 desc[UR6][R6.64+0x100], RZ ;  /* 0x000100ff06009986 */ /* 0x0005e8000c101d06 */
[----:B------:R2:W-:Y:S02]  /*9e60*/  @!P0 STG.E.128 desc[UR6][R6.64+0x180], RZ ;  /* 0x000180ff06008986 */ /* 0x0005e4000c101d06 */
.L_x_441:
[----:B------:R-:W-:Y:S05]  /*9e70*/  BSYNC B0 ;  /* 0x0000000000007941 */ /* 0x000fea0003800000 */
.L_x_440:
[----:B------:R-:W-:Y:S01]  /*9e80*/  UIMAD UR5, UR19, UR10, URZ ;  /* 0x0000000a130572a4 */ /* 0x000fe2000f8e023f */
[----:B-12---:R-:W-:Y:S01]  /*9e90*/  IMAD.U32 R6, RZ, RZ, UR10 ;  /* 0x0000000aff067e24 */ /* 0x006fe2000f8e00ff */
[----:B------:R-:W-:Y:S01]  /*9ea0*/  USHF.R.S32.HI UR12, URZ, 0x1f, UR56 ;  /* 0x0000001f3f0c7899 */ /* 0x000fe20008011438 */
[----:B------:R-:W-:Y:S01]  /*9eb0*/  BSSY B0, `(.L_x_442) ;  /* 0x000001f000007945 */ /* 0x000fe20003800000 */
[----:B------:R-:W-:Y:S01]  /*9ec0*/  UIMAD UR5, UR17, UR11, UR5 ;  /* 0x0000000b110572a4 */ /* 0x000fe2000f8e0205 */
[----:B------:R-:W-:Y:S01]  /*9ed0*/  IMAD.WIDE.U32 R6, R6, UR17, R232 ;  /* 0x0000001106067c25 */ /* 0x000fe2000f8e00e8 */
[----:B------:R-:W-:-:S04]  /*9ee0*/  ULDC.64 UR8, c[0x0][0x470] ;  /* 0x00011c0000087ab9 */ /* 0x000fc80000000a00 */
[----:B------:R-:W-:Y:S01]  /*9ef0*/  IMAD.U32 R5, RZ, RZ, UR5 ;  /* 0x00000005ff057e24 */ /* 0x000fe2000f8e00ff */
[----:B------:R-:W-:Y:S01]  /*9f00*/  IADD3 R8, P0, R6, UR15, RZ ;  /* 0x0000000f06087c10 */ /* 0x000fe2000ff1e0ff */
[----:B------:R-:W-:-:S03]  /*9f10*/  UIMAD UR5, UR12, UR8, URZ ;  /* 0x000000080c0572a4 */ /* 0x000fc6000f8e023f */
        /* <DEDUP_REMOVED lines=12> */
[C---:B------:R-:W-:Y:S01]  /*9fe0*/  IMAD.WIDE.U32 R10, R4.reuse, UR10, R6 ;  /* 0x0000000a040a7c25 */ /* 0x040fe2000f8e0006 */
[----:B------:R-:W-:Y:S01]  /*9ff0*/  ISETP.GE.AND P1, PT, R13, UR5, PT ;  /* 0x000000050d007c0c */ /* 0x000fe2000bf26270 */
[----:B------:R-:W-:Y:S01]  /*a000*/  ULDC.64 UR8, c[0x0][0x3f8] ;  /* 0x0000fe0000087ab9 */ /* 0x000fe20000000a00 */
[----:B------:R-:W-:Y:S01]  /*a010*/  ISETP.GE.AND P0, PT, R15, UR5, PT ;  /* 0x000000050f007c0c */ /* 0x000fe2000bf06270 */
[----:B------:R-:W-:-:S04]  /*a020*/  IMAD R6, R4, UR11, R14 ;  /* 0x0000000b04067c24 */ /* 0x000fc8000f8e020e */
[----:B------:R-:W-:Y:S01]  /*a030*/  IMAD.IADD R7, R6, 0x1, R11 ;  /* 0x0000000106077824 */ /* 0x000fe200078e020b */
[----:B------:R-:W-:-:S04]  /*a040*/  LEA R6, P5, R10, UR8, 0x1 ;  /* 0x000000080a067c11 */ /* 0x000fc8000f8a08ff */
[----:B------:R-:W-:-:S05]  /*a050*/  LEA.HI.X R7, R10, UR9, R7, 0x1, P5 ;  /* 0x000000090a077c11 */ /* 0x000fca000a8f0c07 */
[----:B------:R1:W-:Y:S04]  /*a060*/  @!P3 STG.E.128 desc[UR6][R6.64], RZ ;  /* 0x000000ff0600b986 */ /* 0x0003e8000c101d06 */
[----:B------:R1:W-:Y:S04]  /*a070*/  @!P2 STG.E.128 desc[UR6][R6.64+0x80], RZ ;  /* 0x000080ff0600a986 */ /* 0x0003e8000c101d06 */
[----:B------:R1:W-:Y:S04]  /*a080*/  @!P1 STG.E.128 desc[UR6][R6.64+0x100], RZ ;  /* 0x000100ff06009986 */ /* 0x0003e8000c101d06 */
[----:B------:R1:W-:Y:S02]  /*a090*/  @!P0 STG.E.128 desc[UR6][R6.64+0x180], RZ ;  /* 0x000180ff06008986 */ /* 0x0003e4000c101d06 */
.L_x_443:
[----:B------:R-:W-:Y:S05]  /*a0a0*/  BSYNC B0 ;  /* 0x0000000000007941 */ /* 0x000fea0003800000 */
.L_x_442:
[----:B------:R-:W-:Y:S05]  /*a0b0*/  @P4 BRA `(.L_x_435) ;  /* 0x0000000000504947 */ /* 0x000fea0003800000 */
[----:B------:R-:W-:Y:S01]  /*a0c0*/  IADD3 R4, P0, R4, 0x20, RZ ;  /* 0x0000002004047810 */ /* 0x000fe20007f1e0ff */
[----:B-1----:R-:W-:Y:S01]  /*a0d0*/  IMAD.MOV.U32 R7, RZ, RZ, R5 ;  /* 0x000000ffff077224 */ /* 0x002fe200078e0005 */
[----:B------:R-:W-:Y:S01]  /*a0e0*/  ULDC UR5, c[0x0][0x2d0] ;  /* 0x0000b40000057ab9 */ /* 0x000fe20000000800 */
[----:B------:R-:W-:Y:S01]  /*a0f0*/  IMAD.MOV.U32 R6, RZ, RZ, R8 ;  /* 0x000000ffff067224 */ /* 0x000fe200078e0008 */
[----:B------:R-:W-:Y:S01]  /*a100*/  ISETP.GE.AND P2, PT, R12, UR5, PT ;  /* 0x000000050c007c0c */ /* 0x000fe2000bf46270 */
[----:B------:R-:W-:Y:S01]  /*a110*/  IMAD.X R9, RZ, RZ, R16, P0 ;  /* 0x000000ffff097224 */ /* 0x000fe200000e0610 */
[----:B------:R-:W-:Y:S01]  /*a120*/  ISETP.GE.AND P1, PT, R13, UR5, PT ;  /* 0x000000050d007c0c */ /* 0x000fe2000bf26270 */
[----:B------:R-:W-:Y:S01]  /*a130*/  IMAD.WIDE.U32 R6, R4, UR10, R6 ;  /* 0x0000000a04067c25 */ /* 0x000fe2000f8e0006 */
[----:B------:R-:W-:Y:S01]  /*a140*/  ISETP.GE.AND P3, PT, R232, UR5, PT ;  /* 0x00000005e8007c0c */ /* 0x000fe2000bf66270 */
[----:B------:R-:W-:Y:S01]  /*a150*/  ULDC.64 UR8, c[0x0][0x3f8] ;  /* 0x0000fe0000087ab9 */ /* 0x000fe20000000a00 */
        /* <DEDUP_REMOVED lines=10> */
.L_x_435:
[----:B------:R-:W-:Y:S05]  /*a200*/  BSYNC B1 ;  /* 0x0000000000017941 */ /* 0x000fea0003800000 */
.L_x_402:
[----:B-12---:R-:W2:Y:S01]  /*a210*/  LDL R4, [R1+0x4] ;  /* 0x0000040001047983 */ /* 0x006ea20000100800 */
[----:B------:R-:W-:Y:S01]  /*a220*/  ULDC UR5, c[0x0][0xc] ;  /* 0x0000030000057ab9 */ /* 0x000fe20000000800 */
[----:B------:R-:W-:Y:S02]  /*a230*/  UIADD3 UR59, UR59, 0x1, URZ ;  /* 0x000000013b3b7890 */ /* 0x000fe4000fffe03f */
[----:B------:R-:W-:Y:S01]  /*a240*/  UIADD3 UR33, UR5, UR33, URZ ;  /* 0x0000002105217290 */ /* 0x000fe2000fffe03f */
[----:B--2---:R-:W-:-:S13]  /*a250*/  R2UR UR8, R4 ;  /* 0x00000000040872ca */ /* 0x004fda00000e0000 */
[----:B------:R-:W-:-:S06]  /*a260*/  UISETP.GE.AND UP0, UPT, UR33, UR8, UPT ;  /* 0x000000082100728c */ /* 0x000fcc000bf06270 */
[----:B------:R-:W-:-:S13]  /*a270*/  PLOP3.LUT P0, PT, PT, PT, UP0, 0x80, 0x0 ;  /* 0x000000000000781c */ /* 0x000fda0003f0f008 */
[----:B------:R-:W-:Y:S05]  /*a280*/  @P0 BRA `(.L_x_444) ;  /* 0x0000000000040947 */ /* 0x000fea0003800000 */
[----:B------:R-:W-:Y:S05]  /*a290*/  BRA `(.L_x_445) ;  /* 0xffffff6800087947 */ /* 0x000fea000383ffff */
.L_x_444:
[----:B------:R-:W-:Y:S05]  /*a2a0*/  EXIT ;  /* 0x000000000000794d */ /* 0x000fea0003800000 */
.L_x_446:
        /* <DEDUP_REMOVED lines=13> */
.L_x_2034:


//--------------------- .text._ZN5flash44flash_bwd_dq_dk_dv_loop_seqk_parallel_kernelI23Flash_bwd_kernel_traitsILi256ELi64ELi64ELi8ELi4ELi2ELi2ELb0ELb1EN7cutlass10bfloat16_tE19Flash_kernel_traitsILi256ELi64ELi64ELi8ES3_EELb0ELb0ELb1ELb0ELb0ELb0ELb0EEEvNS_16Flash_bwd_paramsE --------------------------
	.section	.text._ZN5flash44flash_bwd_dq_dk_dv_loop_seqk_parallel_kernelI23Flash_bwd_kernel_traitsILi256ELi64ELi64ELi8ELi4ELi2ELi2ELb0ELb1EN7cutlass10bfloat16_tE19Flash_kernel_traitsILi256ELi64ELi64ELi8ES3_EELb0ELb0ELb1ELb0ELb0ELb0ELb0EEEvNS_16Flash_bwd_paramsE,"ax",@progbits
	.align	128
        .global         _ZN5flash44flash_bwd_dq_dk_dv_loop_seqk_parallel_kernelI23Flash_bwd_kernel_traitsILi256ELi64ELi64ELi8ELi4ELi2ELi2ELb0ELb1EN7cutlass10bfloat16_tE19Flash_kernel_traitsILi256ELi64ELi64ELi8ES3_EELb0ELb0ELb1ELb0ELb0ELb0ELb0EEEvNS_16Flash_bwd_paramsE
        .type           _ZN5flash44flash_bwd_dq_dk_dv_loop_seqk_parallel_kernelI23Flash_bwd_kernel_traitsILi256ELi64ELi64ELi8ELi4ELi2ELi2ELb0ELb1EN7cutlass10bfloat16_tE19Flash_kernel_traitsILi256ELi64ELi64ELi8ES3_EELb0ELb0ELb1ELb0ELb0ELb0ELb0EEEvNS_16Flash_bwd_paramsE,@function
        .size           _ZN5flash44flash_bwd_dq_dk_dv_loop_seqk_parallel_kernelI23Flash_bwd_kernel_traitsILi256ELi64ELi64ELi8ELi4ELi2ELi2ELb0ELb1EN7cutlass10bfloat16_tE19Flash_kernel_traitsILi256ELi64ELi64ELi8ES3_EELb0ELb0ELb1ELb0ELb0ELb0ELb0EEEvNS_16Flash_bwd_paramsE,(.L_x_2035 - _ZN5flash44flash_bwd_dq_dk_dv_loop_seqk_parallel_kernelI23Flash_bwd_kernel_traitsILi256ELi64ELi64ELi8ELi4ELi2ELi2ELb0ELb1EN7cutlass10bfloat16_tE19Flash_kernel_traitsILi256ELi64ELi64ELi8ES3_EELb0ELb0ELb1ELb0ELb0ELb0ELb0EEEvNS_16Flash_bwd_paramsE)
        .other          _ZN5flash44flash_bwd_dq_dk_dv_loop_seqk_parallel_kernelI23Flash_bwd_kernel_traitsILi256ELi64ELi64ELi8ELi4ELi2ELi2ELb0ELb1EN7cutlass10bfloat16_tE19Flash_kernel_traitsILi256ELi64ELi64ELi8ES3_EELb0ELb0ELb1ELb0ELb0ELb0ELb0EEEvNS_16Flash_bwd_paramsE,@"STO_CUDA_ENTRY STV_DEFAULT"
_ZN5flash44flash_bwd_dq_dk_dv_loop_seqk_parallel_kernelI23Flash_bwd_kernel_traitsILi256ELi64ELi64ELi8ELi4ELi2ELi2ELb0ELb1EN7cutlass10bfloat16_tE19Flash_kernel_traitsILi256ELi64ELi64ELi8ES3_EELb0ELb0ELb1ELb0ELb0ELb0ELb0EEEvNS_16Flash_bwd_paramsE:
.text._ZN5flash44flash_bwd_dq_dk_dv_loop_seqk_parallel_kernelI23Flash_bwd_kernel_traitsILi256ELi64ELi64ELi8ELi4ELi2ELi2ELb0ELb1EN7cutlass10bfloat16_tE19Flash_kernel_traitsILi256ELi64ELi64ELi8ES3_EELb0ELb0ELb1ELb0ELb0ELb0ELb0EEEvNS_16Flash_bwd_paramsE:
        /* <DEDUP_REMOVED lines=10> */
[----:B------:R1:W-:Y:S02]  /*00a0*/  STL [R1], R0 ;  /* 0x0000000001007387 */ /* 0x0003e40000100800 */
        /* <DEDUP_REMOVED lines=8> */
[----:B------:R-:W-:Y:S01]  /*0130*/  IMAD.MOV.U32 R222, RZ, RZ, 0x40 ;  /* 0x00000040ffde7424 */ /* 0x000fe200078e00ff */
[----:B------:R-:W-:Y:S01]  /*0140*/  ULDC.64 UR8, c[0x0][0x208] ;  /* 0x0000820000087ab9 */ /* 0x000fe20000000a00 */
[----:B------:R-:W-:Y:S01]  /*0150*/  IMAD.MOV.U32 R240, RZ, RZ, -0x10 ;  /* 0xfffffff0fff07424 */ /* 0x000fe200078e00ff */
[----:B------:R-:W4:Y:S01]  /*0160*/  S2UR UR48, SR_CTAID.Y ;  /* 0x00000000003079c3 */ /* 0x000f220000002600 */
[----:B------:R-:W-:-:S07]  /*0170*/  ULDC UR58, c[0x0][0x394] ;  /* 0x0000e500003a7ab9 */ /* 0x000fce0000000800 */
[----:B------:R-:W-:Y:S08]  /*0180*/  S2UR UR54, SR_CTAID.Z ;  /* 0x00000000003679c3 */ /* 0x000ff00000002700 */
[----:B------:R-:W5:Y:S01]  /*0190*/  S2UR UR4, SR_CgaCtaId ;  /* 0x00000000000479c3 */ /* 0x000f620000008800 */
[----:B---3--:R-:W-:Y:S01]  /*01a0*/  ULEA UR5, UR7, UR5, 0x18 ;  /* 0x0000000507057291 */ /* 0x008fe2000f8ec03f */
[----:B--2---:R-:W-:Y:S01]  /*01b0*/  SHF.R.S32.HI R12, RZ, 0x1f, R14 ;  /* 0x0000001fff0c7819 */ /* 0x004fe2000001140e */
[----:B------:R-:W-:Y:S01]  /*01c0*/  IMAD.SHL.U32 R252, R14, 0x2, RZ ;  /* 0x000000020efc7824 */ /* 0x000fe200078e00ff */
[----:B----4-:R-:W-:-:S02]  /*01d0*/  USHF.L.U32 UR7, UR48, 0x7, URZ ;  /* 0x0000000730077899 */ /* 0x010fc4000800063f */
[CC--:B------:R-:W-:Y:S02]  /*01e0*/  LEA.HI R4, R12.reuse, R14.reuse, RZ, 0x5 ;  /* 0x0000000e0c047211 */ /* 0x0c0fe400078f28ff */
[CC--:B------:R-:W-:Y:S02]  /*01f0*/  LEA.HI R17, R12.reuse, R14.reuse, RZ, 0x2 ;  /* 0x0000000e0c117211 */ /* 0x0c0fe400078f10ff */
[--C-:B------:R-:W-:Y:S02]  /*0200*/  SHF.R.S32.HI R6, RZ, 0x5, R4.reuse ;  /* 0x00000005ff067819 */ /* 0x100fe40000011404 */
[----:B-1----:R-:W-:Y:S02]  /*0210*/  SHF.R.S32.HI R0, RZ, 0x1f, R4 ;  /* 0x0000001fff007819 */ /* 0x002fe40000011404 */
[----:B------:R-:W-:Y:S02]  /*0220*/  LEA.HI R9, R12, R14, RZ, 0x4 ;  /* 0x0000000e0c097211 */ /* 0x000fe400078f20ff */
[----:B------:R-:W-:-:S02]  /*0230*/  LEA.HI R0, R0, R6, RZ, 0x2 ;  /* 0x0000000600007211 */ /* 0x000fc400078f10ff */
[----:B------:R-:W-:Y:S01]  /*0240*/  LEA.HI R2, R4, R6, RZ, 0x1 ;  /* 0x0000000604027211 */ /* 0x000fe200078f08ff */
[----:B-----5:R-:W-:Y:S01]  /*0250*/  ULEA UR4, UR4, UR6, 0x18 ;  /* 0x0000000604047291 */ /* 0x020fe2000f8ec03f */
[--C-:B------:R-:W-:Y:S01]  /*0260*/  SHF.R.S32.HI R10, RZ, 0x2, R17.reuse ;  /* 0x00000002ff0a7819 */ /* 0x100fe20000011411 */
[----:B------:R-:W-:Y:S01]  /*0270*/  USHF.R.S32.HI UR6, URZ, 0x1f, UR54 ;  /* 0x0000001f3f067899 */ /* 0x000fe20008011436 */
[----:B------:R-:W-:Y:S02]  /*0280*/  SHF.R.S32.HI R7, RZ, 0x1f, R17 ;  /* 0x0000001fff077819 */ /* 0x000fe40000011411 */
[----:B------:R-:W-:Y:S02]  /*0290*/  LOP3.LUT R3, R0, 0xfffffffc, RZ, 0xc0, !PT ;  /* 0xfffffffc00037812 */ /* 0x000fe400078ec0ff */
[----:B------:R-:W-:Y:S02]  /*02a0*/  SHF.R.S32.HI R8, RZ, 0x4, R9 ;  /* 0x00000004ff087819 */ /* 0x000fe40000011409 */
[----:B------:R-:W-:Y:S01]  /*02b0*/  LOP3.LUT R0, R2, 0xfffffffe, RZ, 0xc0, !PT ;  /* 0xfffffffe02007812 */ /* 0x000fe200078ec0ff */
[----:B------:R-:W-:Y:S01]  /*02c0*/  IMAD.IADD R218, R6, 0x1, -R3 ;  /* 0x0000000106da7824 */ /* 0x000fe200078e0a03 */
[----:B------:R-:W-:-:S02]  /*02d0*/  LEA.HI R2, R7, R10, RZ, 0x3 ;  /* 0x0000000a07027211 */ /* 0x000fc400078f18ff */
[----:B------:R-:W-:Y:S01]  /*02e0*/  LEA.HI R5, R9, R8, RZ, 0x1 ;  /* 0x0000000809057211 */ /* 0x000fe200078f08ff */
[----:B------:R-:W-:Y:S01]  /*02f0*/  IMAD.IADD R224, R6, 0x1, -R0 ;  /* 0x0000000106e07824 */ /* 0x000fe200078e0a00 */
[----:B------:R-:W-:Y:S02]  /*0300*/  LOP3.LUT R0, R2, 0xfffffff8, RZ, 0xc0, !PT ;  /* 0xfffffff802007812 */ /* 0x000fe400078ec0ff */
[----:B------:R-:W-:Y:S02]  /*0310*/  LOP3.LUT R2, R4, 0xffffffe0, RZ, 0xc0, !PT ;  /* 0xffffffe004027812 */ /* 0x000fe400078ec0ff */
[----:B------:R-:W-:Y:S01]  /*0320*/  LOP3.LUT R3, R5, 0xfffffffe, RZ, 0xc0, !PT ;  /* 0xfffffffe05037812 */ /* 0x000fe200078ec0ff */
[----:B------:R-:W-:Y:S01]  /*0330*/  IMAD.IADD R5, R10, 0x1, -R0 ;  /* 0x000000010a057824 */ /* 0x000fe200078e0a00 */
[-C--:B------:R-:W-:Y:S01]  /*0340*/  LEA.HI R15, R12, R14.reuse, RZ, 0x3 ;  /* 0x0000000e0c0f7211 */ /* 0x080fe200078f18ff */
[----:B------:R-:W-:Y:S01]  /*0350*/  IMAD.IADD R2, R14, 0x1, -R2 ;  /* 0x000000010e027824 */ /* 0x000fe200078e0a02 */
[----:B------:R-:W-:Y:S01]  /*0360*/  LEA.HI R10, R12, R14, RZ, 0x6 ;  /* 0x0000000e0c0a7211 */ /* 0x000fe200078f30ff */
[----:B------:R-:W-:Y:S01]  /*0370*/  IMAD.IADD R11, R8, 0x1, -R3 ;  /* 0x00000001080b7824 */ /* 0x000fe200078e0a03 */
[----:B------:R-:W-:-:S02]  /*0380*/  SHF.R.S32.HI R4, RZ, 0x3, R15 ;  /* 0x00000003ff047819 */ /* 0x000fc4000001140f */
[----:B------:R-:W-:Y:S02]  /*0390*/  LOP3.LUT R0, R15, 0xfffffff8, RZ, 0xc0, !PT ;  /* 0xfffffff80f007812 */ /* 0x000fe400078ec0ff */
[----:B------:R-:W-:Y:S01]  /*03a0*/  LOP3.LUT R3, R9, 0xfffffff0, RZ, 0xc0, !PT ;  /* 0xfffffff009037812 */ /* 0x000fe200078ec0ff */
[----:B------:R-:W-:Y:S01]  /*03b0*/  IMAD.SHL.U32 R4, R4, 0x40, RZ ;  /* 0x0000004004047824 */ /* 0x000fe200078e00ff */
[----:B------:R-:W-:Y:S01]  /*03c0*/  SHF.R.S32.HI R6, RZ, 0x1f, R2 ;  /* 0x0000001fff067819 */ /* 0x000fe20000011402 */
[C---:B------:R-:W-:Y:S02]  /*03d0*/  IMAD.IADD R0, R14.reuse, 0x1, -R0 ;  /* 0x000000010e007824 */ /* 0x040fe400078e0a00 */
[----:B------:R-:W-:Y:S01]  /*03e0*/  IMAD.IADD R3, R14, 0x1, -R3 ;  /* 0x000000010e037824 */ /* 0x000fe200078e0a03 */
[----:B------:R-:W-:Y:S01]  /*03f0*/  LEA.HI R16, R6, R2, RZ, 0x2 ;  /* 0x0000000206107211 */ /* 0x000fe200078f10ff */
[----:B------:R-:W-:Y:S01]  /*0400*/  IMAD.SHL.U32 R232, R0, 0x8, RZ ;  /* 0x0000000800e87824 */ /* 0x000fe200078e00ff */
[----:B------:R-:W-:Y:S01]  /*0410*/  LOP3.LUT R2, R4, 0x1c0, RZ, 0xc0, !PT ;  /* 0x000001c004027812 */ /* 0x000fe200078ec0ff */
[----:B------:R-:W-:Y:S01]  /*0420*/  IMAD.SHL.U32 R9, R11, 0x200, RZ ;  /* 0x000002000b097824 */ /* 0x000fe200078e00ff */
[----:B------:R-:W-:-:S02]  /*0430*/  SHF.R.S32.HI R6, RZ, 0x1f, R3 ;  /* 0x0000001fff067819 */ /* 0x000fc40000011403 */
[----:B------:R-:W-:Y:S02]  /*0440*/  SHF.R.U32.HI R4, RZ, 0x3, R2 ;  /* 0x00000003ff047819 */ /* 0x000fe40000011602 */
[----:B------:R-:W-:Y:S02]  /*0450*/  LOP3.LUT R2, R2, 0x38, R232, 0xf8, !PT ;  /* 0x0000003802027812 */ /* 0x000fe400078ef8e8 */
[----:B------:R-:W-:Y:S02]  /*0460*/  LOP3.LUT P4, RZ, R0, 0x4, RZ, 0xc0, !PT ;  /* 0x0000000400ff7812 */ /* 0x000fe4000788c0ff */
[----:B------:R-:W-:Y:S02]  /*0470*/  LEA.HI R13, R6, R3, RZ, 0x3 ;  /* 0x00000003060d7211 */ /* 0x000fe400078f18ff */
[C---:B------:R-:W-:Y:S01]  /*0480*/  LOP3.LUT P3, RZ, R0.reuse, 0x2, RZ, 0xc0, !PT ;  /* 0x0000000200ff7812 */ /* 0x040fe2000786c0ff */
[----:B------:R-:W-:Y:S01]  /*0490*/  IMAD.SHL.U32 R0, R0, 0x40, RZ ;  /* 0x0000004000007824 */ /* 0x000fe200078e00ff */
[----:B------:R-:W-:Y:S01]  /*04a0*/  LOP3.LUT R7, R2, R4, RZ, 0x3c, !PT ;  /* 0x0000000402077212 */ /* 0x000fe200078e3cff */
[----:B------:R-:W-:Y:S01]  /*04b0*/  IMAD.SHL.U32 R2, R224, 0x10, RZ ;  /* 0x00000010e0027824 */ /* 0x000fe200078e00ff */
[----:B------:R-:W-:-:S02]  /*04c0*/  LOP3.LUT R4, R13, 0xfffffff8, RZ, 0xc0, !PT ;  /* 0xfffffff80d047812 */ /* 0x000fc400078ec0ff */
[----:B------:R-:W-:Y:S02]  /*04d0*/  LOP3.LUT R0, R0, 0x1c0, RZ, 0xc0, !PT ;  /* 0x000001c000007812 */ /* 0x000fe400078ec0ff */
[----:B------:R-:W-:Y:S01]  /*04e0*/  LEA.HI R6, R12, R14, RZ, 0x7 ;  /* 0x0000000e0c067211 */ /* 0x000fe200078f38ff */
[----:B------:R-:W-:Y:S01]  /*04f0*/  IMAD.IADD R8, R3, 0x1, -R4 ;  /* 0x0000000103087824 */ /* 0x000fe200078e0a04 */
[C---:B------:R-:W-:Y:S02]  /*0500*/  LOP3.LUT R3, R0.reuse, 0x8, R15, 0xf8, !PT ;  /* 0x0000000800037812 */ /* 0x040fe400078ef80f */
[----:B------:R-:W-:Y:S02]  /*0510*/  LOP3.LUT R4, R0, 0x10, R2, 0xf8, !PT ;  /* 0x0000001000047812 */ /* 0x000fe400078ef802 */
[----:B------:R-:W-:Y:S02]  /*0520*/  SHF.R.U32.HI R219, RZ, 0x3, R0 ;  /* 0x00000003ffdb7819 */ /* 0x000fe40000011600 */
[----:B------:R-:W-:-:S02]  /*0530*/  LOP3.LUT R0, R5, 0x1, RZ, 0xc0, !PT ;  /* 0x0000000105007812 */ /* 0x000fc400078ec0ff */
[----:B------:R-:W-:Y:S02]  /*0540*/  SHF.R.S32.HI R6, RZ, 0x7, R6 ;  /* 0x00000007ff067819 */ /* 0x000fe40000011406 */
[----:B------:R-:W-:Y:S02]  /*0550*/  ISETP.NE.U32.AND P0, PT, R0, 0x1, PT ;  /* 0x000000010000780c */ /* 0x000fe40003f05070 */
[----:B------:R-:W-:Y:S01]  /*0560*/  SHF.R.S32.HI R0, RZ, 0x6, R10 ;  /* 0x00000006ff007819 */ /* 0x000fe2000001140a */
[C---:B------:R-:W-:Y:S01]  /*0570*/  IMAD R2, R6.reuse, 0x800, R9 ;  /* 0x0000080006027824 */ /* 0x040fe200078e0209 */
[----:B------:R-:W-:Y:S01]  /*0580*/  LOP3.LUT R3, R3, R219, RZ, 0x3c, !PT ;  /* 0x000000db03037212 */ /* 0x000fe200078e3cff */
[----:B------:R-:W-:Y:S01]  /*0590*/  IMAD.SHL.U32 R6, R6, 0x20, RZ ;  /* 0x0000002006067824 */ /* 0x000fe200078e00ff */
[----:B------:R-:W-:Y:S01]  /*05a0*/  LOP3.LUT R12, R4, 0x8, R15, 0xf8, !PT ;  /* 0x00000008040c7812 */ /* 0x000fe200078ef80f */
[C---:B------:R-:W-:Y:S01]  /*05b0*/  IMAD R230, R0.reuse, 0x200, R7 ;  /* 0x0000020000e67824 */ /* 0x040fe200078e0207 */
[C---:B------:R-:W-:Y:S01]  /*05c0*/  R2P PR, R5.reuse, 0x6 ;  /* 0x0000000605007804 */ /* 0x040fe20000000000 */
[----:B------:R-:W-:Y:S01]  /*05d0*/  IMAD.SHL.U32 R4, R0, 0x8, RZ ;  /* 0x0000000800047824 */ /* 0x000fe200078e00ff */
[----:B------:R-:W-:Y:S01]  /*05e0*/  LOP3.LUT R252, R6, 0x6, R252, 0xf8, !PT ;  /* 0x0000000606fc7812 */ /* 0x000fe200078ef8fc */
[----:B------:R-:W-:Y:S01]  /*05f0*/  IMAD.SHL.U32 R0, R5, 0x40, RZ ;  /* 0x0000004005007824 */ /* 0x000fe200078e00ff */
[----:B------:R-:W-:Y:S01]  /*0600*/  LOP3.LUT P6, RZ, R8, 0x4, RZ, 0xc0, !PT ;  /* 0x0000000408ff7812 */ /* 0x000fe200078cc0ff */
[----:B------:R-:W-:Y:S01]  /*0610*/  IMAD.IADD R3, R2, 0x1, R3 ;  /* 0x0000000102037824 */ /* 0x000fe200078e0203 */
[----:B------:R-:W-:Y:S01]  /*0620*/  LOP3.LUT R2, R17, 0x7ffffffc, RZ, 0xc0, !PT ;  /* 0x7ffffffc11027812 */ /* 0x000fe200078ec0ff */
[----:B------:R-:W-:Y:S01]  /*0630*/  IMAD.SHL.U32 R7, R11, 0x20, RZ ;  /* 0x000000200b077824 */ /* 0x000fe200078e00ff */
[----:B------:R-:W-:Y:S01]  /*0640*/  LOP3.LUT R0, R0, 0x1c0, RZ, 0xc0, !PT ;  /* 0x000001c000007812 */ /* 0x000fe200078ec0ff */
[----:B------:R-:W-:Y:S01]  /*0650*/  IMAD.SHL.U32 R3, R3, 0x2, RZ ;  /* 0x0000000203037824 */ /* 0x000fe200078e00ff */
[----:B------:R-:W-:Y:S01]  /*0660*/  LOP3.LUT P5, RZ, R8, 0x2, RZ, 0xc0, !PT ;  /* 0x0000000208ff7812 */ /* 0x000fe200078ac0ff */
[----:B------:R-:W-:Y:S01]  /*0670*/  IMAD.IADD R5, R14, 0x1, -R2 ;  /* 0x000000010e057824 */ /* 0x000fe200078e0a02 */
[----:B------:R-:W-:-:S02]  /*0680*/  LOP3.LUT R2, R4, 0x18, RZ, 0xc0, !PT ;  /* 0x0000001804027812 */ /* 0x000fc400078ec0ff */
[----:B------:R-:W-:Y:S01]  /*0690*/  SHF.R.U32.HI R4, RZ, 0x3, R0 ;  /* 0x00000003ff047819 */ /* 0x000fe20000011600 */
[----:B------:R-:W-:Y:S01]  /*06a0*/  IMAD.SHL.U32 R5, R5, 0x2, RZ ;  /* 0x0000000205057824 */ /* 0x000fe200078e00ff */
[----:B------:R-:W-:Y:S02]  /*06b0*/  LOP3.LUT R6, R0, 0x20, R6, 0xf8, !PT ;  /* 0x0000002000067812 */ /* 0x000fe400078ef806 */
[----:B------:R-:W-:Y:S02]  /*06c0*/  LOP3.LUT R7, R2, 0x20, R7, 0xf8, !PT ;  /* 0x0000002002077812 */ /* 0x000fe400078ef807 */
[----:B------:R-:W-:Y:S01]  /*06d0*/  LOP3.LUT R2, R4, R0, R2, 0x1e, !PT ;  /* 0x0000000004027212 */ /* 0x000fe200078e1e02 */
[--C-:B------:R-:W-:Y:S01]  /*06e0*/  IMAD R0, R218, 0x400, R5.reuse ;  /* 0x00000400da007824 */ /* 0x100fe200078e0205 */
[----:B------:R-:W-:Y:S01]  /*06f0*/  LOP3.LUT R4, R6, R4, RZ, 0x3c, !PT ;  /* 0x0000000406047212 */ /* 0x000fe200078e3cff */
[----:B------:R-:W-:Y:S01]  /*0700*/  IMAD R5, R224, 0x400, R5 ;  /* 0x00000400e0057824 */ /* 0x000fe200078e0205 */
[----:B------:R-:W-:-:S02]  /*0710*/  LOP3.LUT R219, R9, R12, R219, 0xf6, !PT ;  /* 0x0000000c09db7212 */ /* 0x000fc400078ef6db */
[----:B------:R-:W-:Y:S01]  /*0720*/  SEL R216, R222, 0xffffffc0, !P4 ;  /* 0xffffffc0ded87807 */ /* 0x000fe20006000000 */
[----:B------:R-:W-:Y:S01]  /*0730*/  IMAD.IADD R239, R0, 0x1, R4 ;  /* 0x0000000100ef7824 */ /* 0x000fe200078e0204 */
[----:B------:R-:W-:Y:S01]  /*0740*/  SEL R222, R222, 0xffffffc0, !P6 ;  /* 0xffffffc0dede7807 */ /* 0x000fe20007000000 */
[----:B------:R-:W-:Y:S01]  /*0750*/  IMAD.SHL.U32 R0, R8, 0x40, RZ ;  /* 0x0000004008007824 */ /* 0x000fe200078e00ff */
[----:B------:R-:W-:Y:S01]  /*0760*/  SEL R240, R240, 0x10, !P0 ;  /* 0x00000010f0f07807 */ /* 0x000fe20004000000 */
[----:B------:R-:W-:Y:S01]  /*0770*/  IMAD.IADD R249, R5, 0x1, R2 ;  /* 0x0000000105f97824 */ /* 0x000fe200078e0202 */
[----:B------:R-:W-:Y:S01]  /*0780*/  LEA R239, R239, UR5, 0x1 ;  /* 0x00000005efef7c11 */ /* 0x000fe2000f8e08ff */
[----:B------:R-:W-:Y:S01]  /*0790*/  IMAD.SHL.U32 R4, R11, 0x8, RZ ;  /* 0x000000080b047824 */ /* 0x000fe200078e00ff */
[----:B------:R-:W-:Y:S01]  /*07a0*/  LOP3.LUT R0, R0, 0x1c0, RZ, 0xc0, !PT ;  /* 0x000001c000007812 */ /* 0x000fe200078ec0ff */
[----:B------:R-:W-:Y:S01]  /*07b0*/  IMAD.SHL.U32 R5, R13, 0x40, RZ ;  /* 0x000000400d057824 */ /* 0x000fe200078e00ff */
[----:B------:R-:W-:Y:S01]  /*07c0*/  LEA R219, R219, UR5, 0x1 ;  /* 0x00000005dbdb7c11 */ /* 0x000fe2000f8e08ff */
[C---:B------:R-:W-:Y:S01]  /*07d0*/  VIADD R238, R239.reuse, 0x20 ;  /* 0x00000020efee7836 */ /* 0x040fe20000000000 */
[----:B------:R-:W-:Y:S01]  /*07e0*/  SHF.R.U32.HI R2, RZ, 0x3, R0 ;  /* 0x00000003ff027819 */ /* 0x000fe20000011600 */
[C---:B------:R-:W-:Y:S01]  /*07f0*/  @P1 VIADD R238, R239.reuse, 0xffffffe0 ;  /* 0xffffffe0efee1836 */ /* 0x040fe20000000000 */
[----:B------:R-:W-:Y:S01]  /*0800*/  LOP3.LUT R6, R0, 0x8, R4, 0xf8, !PT ;  /* 0x0000000800067812 */ /* 0x000fe200078ef804 */
[----:B------:R-:W-:Y:S01]  /*0810*/  IMAD.IADD R221, R216, 0x1, R219 ;  /* 0x00000001d8dd7824 */ /* 0x000fe200078e02db */
[----:B------:R-:W-:Y:S01]  /*0820*/  LOP3.LUT R7, R2, R7, R0, 0x1e, !PT ;  /* 0x0000000702077212 */ /* 0x000fe200078e1e00 */
[----:B------:R-:W-:Y:S01]  /*0830*/  IMAD.IADD R241, R239, 0x1, R240 ;  /* 0x00000001eff17824 */ /* 0x000fe200078e02f0 */
[----:B------:R-:W-:Y:S01]  /*0840*/  LOP3.LUT R0, R5, 0xfffffe00, RZ, 0xc0, !PT ;  /* 0xfffffe0005007812 */ /* 0x000fe200078ec0ff */
[----:B------:R-:W-:Y:S01]  /*0850*/  IMAD.U32 R5, RZ, RZ, UR7 ;  /* 0x00000007ff057e24 */ /* 0x000fe2000f8e00ff */
[----:B------:R-:W-:Y:S01]  /*0860*/  SHF.R.S32.HI R4, RZ, 0x2, R16 ;  /* 0x00000002ff047819 */ /* 0x000fe20000011410 */
[----:B------:R-:W-:Y:S01]  /*0870*/  USHF.R.S32.HI UR7, URZ, 0x1f, UR54 ;  /* 0x0000001f3f077899 */ /* 0x000fe20008011436 */
[----:B------:R-:W-:Y:S01]  /*0880*/  LOP3.LUT R2, R6, R2, RZ, 0x3c, !PT ;  /* 0x0000000206027212 */ /* 0x000fe200078e3cff */
[----:B------:R-:W-:Y:S01]  /*0890*/  IMAD R224, R224, 0x400, R0 ;  /* 0x00000400e0e07824 */ /* 0x000fe200078e0200 */
[----:B------:R-:W-:Y:S01]  /*08a0*/  LEA R230, R230, UR5, 0x1 ;  /* 0x00000005e6e67c11 */ /* 0x000fe2000f8e08ff */
[----:B------:R-:W-:-:S02]  /*08b0*/  IMAD R251, R218, 0x10, R4 ;  /* 0x00000010dafb7824 */ /* 0x000fc400078e0204 */
[----:B------:R-:W-:Y:S01]  /*08c0*/  IMAD.U32 R4, RZ, RZ, UR7 ;  /* 0x00000007ff047e24 */ /* 0x000fe2000f8e00ff */
[----:B------:R-:W-:Y:S01]  /*08d0*/  USHF.R.S32.HI UR7, URZ, 0x1f, UR48 ;  /* 0x0000001f3f077899 */ /* 0x000fe20008011430 */
[----:B------:R-:W-:Y:S01]  /*08e0*/  IMAD R218, R218, 0x400, R0 ;  /* 0x00000400dada7824 */ /* 0x000fe200078e0200 */
[----:B------:R-:W-:Y:S01]  /*08f0*/  LOP3.LUT R0, R7, R0, RZ, 0xfc, !PT ;  /* 0x0000000007007212 */ /* 0x000fe200078efcff */
[----:B------:R-:W-:Y:S02]  /*0900*/  IMAD.IADD R224, R2, 0x1, R224 ;  /* 0x0000000102e07824 */ /* 0x000fe400078e02e0 */
[----:B------:R-:W-:Y:S01]  /*0910*/  IMAD.IADD R218, R218, 0x1, R2 ;  /* 0x00000001dada7824 */ /* 0x000fe200078e0202 */
[----:B------:R-:W-:Y:S01]  /*0920*/  LEA R0, R0, UR5, 0x1 ;  /* 0x0000000500007c11 */ /* 0x000fe2000f8e08ff */
[----:B------:R-:W-:Y:S01]  /*0930*/  IMAD.U32 R2, RZ, RZ, UR7 ;  /* 0x00000007ff027e24 */ /* 0x000fe2000f8e00ff */
[----:B------:R-:W-:Y:S01]  /*0940*/  UIADD3 UR7, UR5, 0x10000, URZ ;  /* 0x0001000005077890 */ /* 0x000fe2000fffe03f */
[----:B------:R-:W-:Y:S01]  /*0950*/  IMAD.U32 R2, RZ, RZ, UR6 ;  /* 0x00000006ff027e24 */ /* 0x000fe2000f8e00ff */
[----:B------:R-:W-:Y:S01]  /*0960*/  UIADD3 UR6, UR5, 0x20000, URZ ;  /* 0x0002000005067890 */ /* 0x000fe2000fffe03f */
[----:B------:R-:W-:Y:S01]  /*0970*/  SEL R2, R226, 0xffffffe0, !P3 ;  /* 0xffffffe0e2027807 */ /* 0x000fe20005800000 */
[----:B------:R-:W-:Y:S01]  /*0980*/  IMAD.IADD R240, R240, 0x1, R238 ;  /* 0x00000001f0f07824 */ /* 0x000fe200078e02ee */
[----:B------:R-:W-:Y:S01]  /*0990*/  SEL R226, R226, 0xffffffe0, !P5 ;  /* 0xffffffe0e2e27807 */ /* 0x000fe20006800000 */
[----:B------:R-:W-:Y:S01]  /*09a0*/  VIADD R217, R3, UR7 ;  /* 0x0000000703d97c36 */ /* 0x000fe20008000000 */
[----:B------:R-:W-:-:S02]  /*09b0*/  LEA R218, R218, UR5, 0x1 ;  /* 0x00000005dada7c11 */ /* 0x000fc4000f8e08ff */
[----:B------:R-:W-:Y:S01]  /*09c0*/  LEA R224, R224, UR6, 0x1 ;  /* 0x00000006e0e07c11 */ /* 0x000fe2000f8e08ff */
[----:B------:R-:W-:Y:S01]  /*09d0*/  IMAD.IADD R2, R217, 0x1, R2 ;  /* 0x00000001d9027824 */ /* 0x000fe200078e0202 */
[----:B------:R-:W-:Y:S01]  /*09e0*/  LEA R249, R249, UR7, 0x1 ;  /* 0x00000007f9f97c11 */ /* 0x000fe2000f8e08ff */
[----:B------:R-:W-:Y:S02]  /*09f0*/  IMAD.IADD R220, R218, 0x1, R226 ;  /* 0x00000001dadc7824 */ /* 0x000fe400078e02e2 */
[----:B------:R-:W-:Y:S02]  /*0a00*/  IMAD.IADD R225, R222, 0x1, R224 ;  /* 0x00000001dee17824 */ /* 0x000fe400078e02e0 */
[----:B------:R-:W-:Y:S02]  /*0a10*/  IMAD.IADD R217, R217, 0x1, R216 ;  /* 0x00000001d9d97824 */ /* 0x000fe400078e02d8 */
[----:B------:R-:W-:Y:S02]  /*0a20*/  VIADD R250, R249, 0x40 ;  /* 0x00000040f9fa7836 */ /* 0x000fe40000000000 */
[----:B------:R-:W-:-:S02]  /*0a30*/  IMAD.IADD R223, R218, 0x1, R222 ;  /* 0x00000001dadf7824 */ /* 0x000fc400078e02de */
[----:B------:R-:W-:Y:S02]  /*0a40*/  IMAD.IADD R227, R226, 0x1, R224 ;  /* 0x00000001e2e37824 */ /* 0x000fe400078e02e0 */
[----:B------:R-:W-:Y:S02]  /*0a50*/  IMAD.IADD R216, R2, 0x1, R216 ;  /* 0x0000000102d87824 */ /* 0x000fe400078e02d8 */
[----:B------:R-:W-:Y:S02]  /*0a60*/  @P2 VIADD R250, R249, 0xffffffc0 ;  /* 0xffffffc0f9fa2836 */ /* 0x000fe40000000000 */
[----:B------:R-:W-:Y:S02]  /*0a70*/  IMAD.IADD R222, R220, 0x1, R222 ;  /* 0x00000001dcde7824 */ /* 0x000fe400078e02de */
[----:B------:R-:W-:-:S07]  /*0a80*/  IMAD.IADD R226, R226, 0x1, R225 ;  /* 0x00000001e2e27824 */ /* 0x000fce00078e02e1 */
.L_x_493:
        /* <DEDUP_REMOVED lines=36> */
[----:B------:R-:W-:Y:S01]  /*0cd0*/  UMOV UR23, URZ ;  /* 0x0000003f00177c82 */ /* 0x000fe20008000000 */
[----:B----45:R4:W5:Y:S01]  /*0ce0*/  @P1 LDG.E R10, desc[UR8][R4.64] ;  /* 0x00000008040a1981 */ /* 0x030962000c1e1900 */
[----:B------:R-:W-:Y:S01]  /*0cf0*/  @!UP3 ULDC.64 UR6, c[0x0][0x318] ;  /* 0x0000c6000006bab9 */ /* 0x000fe20000000a00 */
[----:B----4-:R-:W-:-:S02]  /*0d00*/  IMAD.U32 R4, RZ, RZ, UR15 ;  /* 0x0000000fff047e24 */ /* 0x010fc4000f8e00ff */
[----:B------:R-:W-:-:S05]  /*0d10*/  IMAD.U32 R5, RZ, RZ, UR14 ;  /* 0x0000000eff057e24 */ /* 0x000fca000f8e00ff */
[----:B------:R-:W4:Y:S04]  /*0d20*/  @P3 LDG.E R9, desc[UR8][R4.64] ;  /* 0x0000000804093981 */ /* 0x000f28000c1e1900 */
[----:B------:R3:W4:Y:S02]  /*0d30*/  @P3 LDG.E R6, desc[UR8][R4.64+0x4] ;  /* 0x0000040804063981 */ /* 0x000724000c1e1900 */
[----:B---3--:R-:W-:Y:S02]  /*0d40*/  IMAD.U32 R4, RZ, RZ, UR10 ;  /* 0x0000000aff047e24 */ /* 0x008fe4000f8e00ff */
[----:B------:R-:W-:-:S05]  /*0d50*/  IMAD.U32 R5, RZ, RZ, UR5 ;  /* 0x00000005ff057e24 */ /* 0x000fca000f8e00ff */
[----:B------:R-:W3:Y:S01]  /*0d60*/  @!P2 LDG.E R7, desc[UR8][R4.64] ;  /* 0x000000080407a981 */ /* 0x000ee2000c1e1900 */
        /* <DEDUP_REMOVED lines=14> */
[----:B-----5:R-:W-:Y:S02]  /*0e50*/  @P1 R2UR UR23, R10 ;  /* 0x000000000a1712ca */ /* 0x020fe400000e0000 */
[----:B-1----:R-:W-:-:S11]  /*0e60*/  SHF.R.S32.HI R10, RZ, 0x1f, R11 ;  /* 0x0000001fff0a7819 */ /* 0x002fd6000001140b */
[----:B------:R-:W-:Y:S01]  /*0e70*/  @UP3 UIADD3 UR5, UR11, -UR23, URZ ;  /* 0x800000170b053290 */ /* 0x000fe2000fffe03f */
[----:B----4-:R-:W-:Y:S02]  /*0e80*/  @P3 R2UR UR6, R9 ;  /* 0x00000000090632ca */ /* 0x010fe400000e0000 */
[----:B------:R-:W-:Y:S02]  /*0e90*/  @P3 R2UR UR12, R6 ;  /* 0x00000000060c32ca */ /* 0x000fe400000e0000 */
        /* <DEDUP_REMOVED lines=8> */
.L_x_447:
        /* <DEDUP_REMOVED lines=17> */
[----:B------:R-:W-:Y:S02]  /*1030*/  UIADD3 UR18, UR7, 0x3f, URZ ;  /* 0x0000003f07127890 */ /* 0x000fe4000fffe03f */
[----:B------:R-:W-:Y:S02]  /*1040*/  UIMAD.WIDE.U32 UR20, UR48, UR10, URZ ;  /* 0x0000000a301472a5 */ /* 0x000fe4000f8e003f */
[----:B------:R-:W-:Y:S01]  /*1050*/  UIMAD UR10, UR55, UR10, URZ ;  /* 0x0000000a370a72a4 */ /* 0x000fe2000f8e023f */
[----:B------:R-:W-:Y:S01]  /*1060*/  ULDC UR19, c[0x0][0x394] ;  /* 0x0000e50000137ab9 */ /* 0x000fe20000000800 */
[----:B------:R-:W-:-:S02]  /*1070*/  USHF.R.S32.HI UR24, URZ, 0x1f, UR18 ;  /* 0x0000001f3f187899 */ /* 0x000fc40008011412 */
[----:B------:R-:W-:Y:S01]  /*1080*/  @UP2 ULDC.64 UR12, c[0x0][0x420] ;  /* 0x00010800000c2ab9 */ /* 0x000fe20000000a00 */
[----:B------:R-:W-:Y:S02]  /*1090*/  UIMAD UR25, UR48, UR11, UR10 ;  /* 0x0000000b301972a4 */ /* 0x000fe4000f8e020a */
[----:B------:R-:W-:Y:S01]  /*10a0*/  @UP2 UIMAD.WIDE.U32 UR46, UR6, UR12, URZ ;  /* 0x0000000c062e22a5 */ /* 0x000fe2000f8e003f */
[----:B------:R-:W-:Y:S01]  /*10b0*/  @!UP2 ULDC.64 UR10, c[0x0][0x418] ;  /* 0x00010600000aaab9 */ /* 0x000fe20000000a00 */
[----:B------:R-:W-:Y:S01]  /*10c0*/  ULDC.U8 UR27, c[0x0][0x480] ;  /* 0x00012000001b7ab9 */ /* 0x000fe20000000000 */
[----:B------:R-:W-:Y:S02]  /*10d0*/  @!UP2 UIMAD UR12, UR55, UR10, URZ ;  /* 0x0000000a370ca2a4 */ /* 0x000fe4000f8e023f */
[----:B------:R-:W-:Y:S01]  /*10e0*/  @!UP2 UIMAD.WIDE.U32 UR38, UR48, UR10, URZ ;  /* 0x0000000a3026a2a5 */ /* 0x000fe2000f8e003f */
[----:B-1----:R-:W-:Y:S01]  /*10f0*/  IABS R9, R12 ;  /* 0x0000000c00097213 */ /* 0x002fe20000000000 */
[----:B------:R-:W-:Y:S01]  /*1100*/  UIADD3 UR10, UR7, 0x40, UR30 ;  /* 0x00000040070a7890 */ /* 0x000fe2000fffe01e */
[----:B------:R-:W-:Y:S01]  /*1110*/  ISETP.NE.AND P3, PT, R12, RZ, PT ;  /* 0x000000ff0c00720c */ /* 0x000fe20003f65270 */
[----:B------:R-:W-:Y:S01]  /*1120*/  UISETP.NE.AND UP4, UPT, UR27, URZ, UPT ;  /* 0x0000003f1b00728c */ /* 0x000fe2000bf85270 */
[----:B------:R-:W1:Y:S01]  /*1130*/  I2F.RP R6, R9 ;  /* 0x0000000900067306 */ /* 0x000e620000209400 */
[----:B------:R-:W-:-:S02]  /*1140*/  UIADD3 UR19, UR10, UR19, -UR5 ;  /* 0x000000130a137290 */ /* 0x000fc4000fffe805 */
[----:B------:R-:W-:Y:S02]  /*1150*/  ULEA.HI UR27, UR24, UR18, URZ, 0x6 ;  /* 0x00000012181b7291 */ /* 0x000fe4000f8f303f */
[----:B------:R-:W-:Y:S02]  /*1160*/  UIADD3 UR18, UR19, 0x3f, URZ ;  /* 0x0000003f13127890 */ /* 0x000fe4000fffe03f */
[----:B------:R-:W-:Y:S01]  /*1170*/  USHF.L.U32 UR16, UR48, 0x7, URZ ;  /* 0x0000000730107899 */ /* 0x000fe2000800063f */
[----:B------:R-:W-:Y:S01]  /*1180*/  ULDC.64 UR32, c[0x0][0x240] ;  /* 0x0000900000207ab9 */ /* 0x000fe20000000a00 */
[----:B------:R-:W-:Y:S01]  /*1190*/  USHF.R.S32.HI UR19, URZ, 0x1f, UR18 ;  /* 0x0000001f3f137899 */ /* 0x000fe20008011412 */
[----:B------:R-:W-:Y:S01]  /*11a0*/  ULDC UR56, c[0x0][0x2d4] ;  /* 0x0000b50000387ab9 */ /* 0x000fe20000000800 */
[----:B------:R-:W-:Y:S01]  /*11b0*/  USEL UR28, UR16, URZ, UP0 ;  /* 0x0000003f101c7287 */ /* 0x000fe20008000000 */
[----:B-1----:R-:W1:Y:S01]  /*11c0*/  MUFU.RCP R6, R6 ;  /* 0x0000000600067308 */ /* 0x002e620000001000 */
[----:B------:R-:W-:-:S02]  /*11d0*/  UIMAD.WIDE.U32 UR16, UR6, UR32, URZ ;  /* 0x00000020061072a5 */ /* 0x000fc4000f8e003f */
[----:B------:R-:W-:Y:S01]  /*11e0*/  USHF.R.S32.HI UR43, URZ, 0x1f, UR56 ;  /* 0x0000001f3f2b7899 */ /* 0x000fe20008011438 */
[----:B------:R-:W-:Y:S01]  /*11f0*/  ULDC.64 UR14, c[0x0][0x488] ;  /* 0x00012200000e7ab9 */ /* 0x000fe20000000a00 */
[----:B------:R-:W-:Y:S02]  /*1200*/  ULEA.HI UR18, UR19, UR18, URZ, 0x6 ;  /* 0x0000001213127291 */ /* 0x000fe4000f8f303f */
[----:B------:R-:W-:Y:S02]  /*1210*/  UIMAD.WIDE.U32 UR34, UR50, UR14, URZ ;  /* 0x0000000e322272a5 */ /* 0x000fe4000f8e003f */
[----:B------:R-:W-:Y:S02]  /*1220*/  @!UP2 UIMAD UR31, UR48, UR11, UR12 ;  /* 0x0000000b301fa2a4 */ /* 0x000fe4000f8e020c */
[----:B------:R-:W-:Y:S02]  /*1230*/  USEL UR42, UR20, UR16, !UP2 ;  /* 0x00000010142a7287 */ /* 0x000fe4000d000000 */
[----:B------:R-:W-:-:S02]  /*1240*/  USHF.L.U64.HI UR12, UR48, 0x7, UR55 ;  /* 0x00000007300c7899 */ /* 0x000fc40008010237 */
[----:B------:R-:W-:Y:S01]  /*1250*/  UIMAD UR20, UR43, UR48, URZ ;  /* 0x000000302b1472a4 */ /* 0x000fe2000f8e023f */
[----:B-1----:R-:W-:Y:S01]  /*1260*/  VIADD R6, R6, 0xffffffe ;  /* 0x0ffffffe06067836 */ /* 0x002fe20000000000 */
[----:B------:R-:W-:Y:S02]  /*1270*/  USHF.R.S32.HI UR19, URZ, 0x6, UR27 ;  /* 0x000000063f137899 */ /* 0x000fe4000801141b */
[----:B------:R-:W-:Y:S01]  /*1280*/  USHF.R.S32.HI UR18, URZ, 0x6, UR18 ;  /* 0x000000063f127899 */ /* 0x000fe20008011412 */
[----:B------:R-:W1:Y:S01]  /*1290*/  F2I.FTZ.U32.TRUNC.NTZ R7, R6 ;  /* 0x0000000600077305 */ /* 0x000e62000021f000 */
[----:B------:R-:W-:Y:S01]  /*12a0*/  ULDC UR60, c[0x0][0x2dc] ;  /* 0x0000b700003c7ab9 */ /* 0x000fe20000000800 */
[----:B------:R-:W-:Y:S01]  /*12b0*/  ULDC UR59, c[0x0][0x270] ;  /* 0x00009c00003b7ab9 */ /* 0x000fe20000000800 */
[----:B------:R-:W-:Y:S02]  /*12c0*/  UIMAD UR50, UR50, UR15, UR35 ;  /* 0x0000000f323272a4 */ /* 0x000fe4000f8e0223 */
[----:B------:R-:W-:-:S02]  /*12d0*/  UIMAD UR26, UR6, UR33, URZ ;  /* 0x00000021061a72a4 */ /* 0x000fc4000f8e023f */
[----:B------:R-:W-:Y:S02]  /*12e0*/  UIMAD.WIDE UR10, UR60, UR59, URZ ;  /* 0x0000003b3c0a72a5 */ /* 0x000fe4000f8e023f */
[----:B------:R-:W-:Y:S02]  /*12f0*/  UIMAD.WIDE.U32 UR14, UR48, UR56, URZ ;  /* 0x00000038300e72a5 */ /* 0x000fe4000f8e003f */
[----:B------:R-:W-:Y:S02]  /*1300*/  USEL UR29, UR12, URZ, UP0 ;  /* 0x0000003f0c1d7287 */ /* 0x000fe40008000000 */
[----:B------:R-:W-:Y:S01]  /*1310*/  UIMAD UR20, UR55, UR56, UR20 ;  /* 0x00000038371472a4 */ /* 0x000fe2000f8e0214 */
[----:B-1----:R-:W-:Y:S01]  /*1320*/  IMAD.MOV R5, RZ, RZ, -R7 ;  /* 0x000000ffff057224 */ /* 0x002fe200078e0a07 */
[----:B------:R-:W-:Y:S01]  /*1330*/  UISETP.LT.AND UP0, UPT, UR19, UR18, UPT ;  /* 0x000000121300728c */ /* 0x000fe2000bf01270 */
[----:B------:R-:W-:Y:S01]  /*1340*/  IMAD.MOV.U32 R6, RZ, RZ, RZ ;  /* 0x000000ffff067224 */ /* 0x000fe200078e00ff */
[----:B------:R-:W-:Y:S01]  /*1350*/  UIADD3 UR40, UR21, UR25, URZ ;  /* 0x0000001915287290 */ /* 0x000fe2000fffe03f */
[----:B------:R-:W-:Y:S01]  /*1360*/  IMAD R5, R5, R9, RZ ;  /* 0x0000000905057224 */ /* 0x000fe200078e02ff */
[----:B------:R-:W-:-:S02]  /*1370*/  @UP2 UIADD3 UR40, UR17, UR26, URZ ;  /* 0x0000001a11282290 */ /* 0x000fc4000fffe03f */
[----:B------:R-:W-:Y:S01]  /*1380*/  UIMAD UR26, UR11, UR14, URZ ;  /* 0x0000000e0b1a72a4 */ /* 0x000fe2000f8e023f */
[----:B------:R-:W-:Y:S01]  /*1390*/  IMAD.HI.U32 R5, R7, R5, R6 ;  /* 0x0000000507057227 */ /* 0x000fe200078e0006 */
[----:B------:R-:W-:Y:S01]  /*13a0*/  MOV R6, R8 ;  /* 0x0000000800067202 */ /* 0x000fe20000000f00 */
[----:B------:R-:W-:Y:S02]  /*13b0*/  UIADD3 UR20, UR15, UR20, URZ ;  /* 0x000000140f147290 */ /* 0x000fe4000fffe03f */
[----:B------:R-:W-:Y:S02]  /*13c0*/  USEL UR43, UR19, UR18, UP0 ;  /* 0x00000012132b7287 */ /* 0x000fe40008000000 */
[----:B------:R-:W-:Y:S01]  /*13d0*/  IMAD.HI.U32 R5, R5, R6, RZ ;  /* 0x0000000605057227 */ /* 0x000fe200078e00ff */
[----:B------:R-:W-:Y:S02]  /*13e0*/  @UP2 UIMAD UR41, UR6, UR13, UR47 ;  /* 0x0000000d062922a4 */ /* 0x000fe4000f8e022f */
[----:B------:R-:W-:Y:S01]  /*13f0*/  UIMAD.WIDE.U32 UR16, UR10, UR14, URZ ;  /* 0x0000000e0a1072a5 */ /* 0x000fe2000f8e003f */
[----:B------:R-:W-:Y:S01]  /*1400*/  IMAD.MOV R7, RZ, RZ, -R5 ;  /* 0x000000ffff077224 */ /* 0x000fe200078e0a05 */
[----:B------:R-:W-:Y:S01]  /*1410*/  UIMAD UR19, UR10, UR20, UR26 ;  /* 0x000000140a1372a4 */ /* 0x000fe2000f8e021a */
[----:B------:R-:W-:-:S02]  /*1420*/  ULDC.U8 UR13, c[0x0][0x3d8] ;  /* 0x0000f600000d7ab9 */ /* 0x000fc40000000000 */
[C---:B------:R-:W-:Y:S01]  /*1430*/  IMAD R6, R9.reuse, R7, R6 ;  /* 0x0000000709067224 */ /* 0x040fe200078e0206 */
[----:B------:R-:W-:Y:S02]  /*1440*/  ULEA UR18, UR43, 0xffffffc0, 0x6 ;  /* 0xffffffc02b127891 */ /* 0x000fe4000f8e303f */
[----:B------:R-:W-:Y:S02]  /*1450*/  UISETP.NE.AND UP3, UPT, UR13, URZ, UPT ;  /* 0x0000003f0d00728c */ /* 0x000fe4000bf65270 */
[----:B------:R-:W-:Y:S01]  /*1460*/  ISETP.GT.U32.AND P1, PT, R9, R6, PT ;  /* 0x000000060900720c */ /* 0x000fe20003f24070 */
[----:B------:R-:W-:Y:S02]  /*1470*/  UIMAD.WIDE.U32 UR14, UR10, UR6, URZ ;  /* 0x000000060a0e72a5 */ /* 0x000fe4000f8e003f */
[----:B------:R-:W-:Y:S02]  /*1480*/  UIADD3 UR45, UR17, UR19, URZ ;  /* 0x00000013112d7290 */ /* 0x000fe4000fffe03f */
[----:B------:R-:W-:-:S02]  /*1490*/  USHF.R.S32.HI UR27, URZ, 0x1f, UR18 ;  /* 0x0000001f3f1b7899 */ /* 0x000fc40008011412 */
[----:B------:R-:W-:Y:S02]  /*14a0*/  UIADD3 UR19, UP0, UR18, UR28, URZ ;  /* 0x0000001c12137290 */ /* 0x000fe4000ff1e03f */
[----:B------:R-:W-:Y:S02]  /*14b0*/  UISETP.NE.AND UP1, UPT, UR37, -0x1, UPT ;  /* 0xffffffff2500788c */ /* 0x000fe4000bf25270 */
[----:B------:R-:W-:Y:S02]  /*14c0*/  UIMAD UR21, UR11, UR6, URZ ;  /* 0x000000060b1572a4 */ /* 0x000fe4000f8e023f */
[----:B------:R-:W-:Y:S01]  /*14d0*/  @!P1 IMAD.IADD R6, R6, 0x1, -R9 ;  /* 0x0000000106069824 */ /* 0x000fe200078e0a09 */
[----:B------:R-:W-:Y:S01]  /*14e0*/  USEL UR53, UR16, UR14, !UP2 ;  /* 0x0000000e10357287 */ /* 0x000fe2000d000000 */
[----:B------:R-:W-:Y:S01]  /*14f0*/  @!P1 IADD3 R5, R5, 0x1, RZ ;  /* 0x0000000105059810 */ /* 0x000fe20007ffe0ff */
[----:B------:R-:W-:Y:S01]  /*1500*/  UIADD3.X UR14, UR27, UR29, URZ, UP0, !UPT ;  /* 0x0000001d1b0e7290 */ /* 0x000fe200087fe43f */
[----:B------:R-:W-:Y:S01]  /*1510*/  PLOP3.LUT P1, PT, PT, PT, UP1, 0x80, 0x0 ;  /* 0x000000000000781c */ /* 0x000fe20003f2f018 */
[----:B------:R-:W-:Y:S01]  /*1520*/  UIMAD UR11, UR11, UR19, URZ ;  /* 0x000000130b0b72a4 */ /* 0x000fe2000f8e023f */
[----:B------:R-:W-:Y:S01]  /*1530*/  ISETP.GE.U32.AND P0, PT, R6, R9, PT ;  /* 0x000000090600720c */ /* 0x000fe20003f06070 */
[----:B------:R-:W-:Y:S01]  /*1540*/  ULDC UR61, c[0x0][0x2c4] ;  /* 0x0000b100003d7ab9 */ /* 0x000fe20000000800 */
[----:B------:R-:W-:Y:S01]  /*1550*/  UIMAD.WIDE.U32 UR28, UR10, UR19, URZ ;  /* 0x000000130a1c72a5 */ /* 0x000fe2000f8e003f */
[----:B------:R-:W-:Y:S01]  /*1560*/  LOP3.LUT R6, R12, UR54, RZ, 0x3c, !PT ;  /* 0x000000360c067c12 */ /* 0x000fe2000f8e3cff */
[----:B------:R-:W-:-:S02]  /*1570*/  UIMAD UR20, UR10, UR14, UR11 ;  /* 0x0000000e0a1472a4 */ /* 0x000fc4000f8e020b */
[----:B------:R-:W-:Y:S01]  /*1580*/  @UP3 UIMAD UR10, UR48, UR61, URZ ;  /* 0x0000003d300a32a4 */ /* 0x000fe2000f8e023f */
[----:B------:R-:W-:Y:S01]  /*1590*/  ISETP.GE.AND P2, PT, R6, RZ, PT ;  /* 0x000000ff0600720c */ /* 0x000fe20003f46270 */
[----:B------:R-:W-:Y:S02]  /*15a0*/  @UP1 UIADD3 UR35, UR23, UR37, URZ ;  /* 0x0000002517231290 */ /* 0x000fe4000fffe03f */
[----:B------:R-:W-:Y:S01]  /*15b0*/  @UP1 UIADD3 UR36, UR23, UR37, URZ ;  /* 0x0000002517241290 */ /* 0x000fe2000fffe03f */
[----:B------:R-:W-:Y:S01]  /*15c0*/  @UP1 ULDC.64 UR12, c[0x0][0x248] ;  /* 0x00009200000c1ab9 */ /* 0x000fe20000000a00 */
[----:B------:R-:W-:Y:S01]  /*15d0*/  @UP1 ULDC.64 UR24, c[0x0][0x250] ;  /* 0x0000940000181ab9 */ /* 0x000fe20000000a00 */
[----:B------:R-:W-:Y:S01]  /*15e0*/  @UP3 USEL UR11, UR10, UR6, !UP2 ;  /* 0x000000060a0b3287 */ /* 0x000fe2000d000000 */
[----:B------:R-:W-:Y:S01]  /*15f0*/  @P0 VIADD R5, R5, 0x1 ;  /* 0x0000000105050836 */ /* 0x000fe20000000000 */
[----:B------:R-:W-:Y:S01]  /*1600*/  @UP2 UIADD3 UR45, UR15, UR21, URZ ;  /* 0x000000150f2d2290 */ /* 0x000fe2000fffe03f */
[----:B------:R-:W-:Y:S01]  /*1610*/  PLOP3.LUT P0, PT, PT, PT, UP3, 0x80, 0x0 ;  /* 0x000000000000781c */ /* 0x000fe20003f0f038 */
[----:B------:R-:W-:Y:S01]  /*1620*/  @UP1 UIMAD.WIDE.U32 UR16, UR35, UR12, URZ ;  /* 0x0000000c231012a5 */ /* 0x000fe2000f8e003f */
[----:B------:R-:W-:Y:S01]  /*1630*/  IMAD.MOV.U32 R18, RZ, RZ, R5 ;  /* 0x000000ffff127224 */ /* 0x000fe200078e0005 */
[----:B------:R-:W-:Y:S01]  /*1640*/  @UP1 UIMAD.WIDE.U32 UR14, UR36, UR24, URZ ;  /* 0x00000018240e12a5 */ /* 0x000fe2000f8e003f */
[----:B------:R-:W-:Y:S01]  /*1650*/  @UP3 ULDC UR10, c[0x0][0x2e4] ;  /* 0x0000b900000a3ab9 */ /* 0x000fe20000000800 */
[----:B------:R-:W-:-:S02]  /*1660*/  UIMAD UR49, UR54, UR60, URZ ;  /* 0x0000003c363172a4 */ /* 0x000fc4000f8e023f */
[----:B------:R-:W-:Y:S01]  /*1670*/  @!P2 IADD3 R18, -R18, RZ, RZ ;  /* 0x000000ff1212a210 */ /* 0x000fe20007ffe1ff */
[----:B------:R-:W-:Y:S01]  /*1680*/  @UP3 UIMAD UR44, UR54, UR10, UR11 ;  /* 0x0000000a362c32a4 */ /* 0x000fe2000f8e020b */
[----:B------:R-:W-:Y:S01]  /*1690*/  @!P3 LOP3.LUT R18, RZ, R12, RZ, 0x33, !PT ;  /* 0x0000000cff12b212 */ /* 0x000fe200078e33ff */
[----:B------:R-:W-:Y:S02]  /*16a0*/  @UP1 UIMAD UR35, UR35, UR13, URZ ;  /* 0x0000000d232312a4 */ /* 0x000fe4000f8e023f */
[----:B------:R-:W-:Y:S02]  /*16b0*/  @UP1 UIMAD UR36, UR36, UR25, URZ ;  /* 0x00000019242412a4 */ /* 0x000fe4000f8e023f */
[----:B------:R-:W-:Y:S02]  /*16c0*/  @!UP3 UIMAD UR10, UR48, UR59, UR54 ;  /* 0x0000003b300ab2a4 */ /* 0x000fe4000f8e0236 */
[----:B------:R-:W-:Y:S02]  /*16d0*/  @!UP2 UIADD3 UR41, UR39, UR31, URZ ;  /* 0x0000001f2729a290 */ /* 0x000fe4000fffe03f */
[----:B------:R-:W-:-:S02]  /*16e0*/  USEL UR52, UR34, URZ, UP4 ;  /* 0x0000003f22347287 */ /* 0x000fc4000a000000 */
[----:B------:R-:W-:Y:S02]  /*16f0*/  USHF.R.S32.HI UR51, URZ, 0x1f, UR49 ;  /* 0x0000001f3f337899 */ /* 0x000fe40008011431 */
[----:B------:R-:W-:Y:S02]  /*1700*/  @UP1 UIADD3 UR36, UR15, UR36, URZ ;  /* 0x000000240f241290 */ /* 0x000fe4000fffe03f */
[----:B------:R-:W-:Y:S02]  /*1710*/  USEL UR50, UR50, URZ, UP4 ;  /* 0x0000003f32327287 */ /* 0x000fe4000a000000 */
[----:B------:R-:W-:Y:S02]  /*1720*/  @!UP3 UIMAD UR44, UR10, UR61, URZ ;  /* 0x0000003d0a2cb2a4 */ /* 0x000fe4000f8e023f */
        /* <DEDUP_REMOVED lines=17> */
.L_x_449:
        /* <DEDUP_REMOVED lines=13> */
.L_x_450:
        /* <DEDUP_REMOVED lines=11> */
.L_x_451:
[----:B------:R-:W-:-:S04]  /*19c0*/  UIMAD UR6, UR48, UR59, UR54 ;  /* 0x0000003b300672a4 */ /* 0x000fc8000f8e0236 */
[----:B------:R-:W-:-:S12]  /*19d0*/  UIMAD UR6, UR6, UR56, URZ ;  /* 0x00000038060672a4 */ /* 0x000fd8000f8e023f */
.L_x_452:
[----:B------:R-:W-:Y:S01]  /*19e0*/  LEA.HI R8, R10, R11, RZ, 0x5 ;  /* 0x0000000b0a087211 */ /* 0x000fe200078f28ff */
[----:B------:R-:W-:Y:S01]  /*19f0*/  UIMAD UR10, UR60, UR59, URZ ;  /* 0x0000003b3c0a72a4 */ /* 0x000fe2000f8e023f */
[----:B------:R-:W1:Y:S01]  /*1a00*/  LDC.64 R6, c[0x0][0x420] ;  /* 0x00010800ff067b82 */ /* 0x000e620000000a00 */
[----:B------:R-:W-:Y:S01]  /*1a10*/  UIADD3 UR19, -UR5, UR7, UR30 ;  /* 0x0000000705137290 */ /* 0x000fe2000fffe11e */
[----:B------:R-:W-:Y:S01]  /*1a20*/  LOP3.LUT R5, R8, 0xffffffe0, RZ, 0xc0, !PT ;  /* 0xffffffe008057812 */ /* 0x000fe200078ec0ff */
[----:B------:R-:W-:Y:S01]  /*1a30*/  ULDC UR46, c[0x0][0x398] ;  /* 0x0000e600002e7ab9 */ /* 0x000fe20000000800 */
[----:B------:R-:W-:Y:S01]  /*1a40*/  SHF.R.S32.HI R8, RZ, 0x5, R8 ;  /* 0x00000005ff087819 */ /* 0x000fe20000011408 */
[----:B------:R-:W-:Y:S01]  /*1a50*/  USHF.R.S32.HI UR38, URZ, 0x1f, UR54 ;  /* 0x0000001f3f267899 */ /* 0x000fe20008011436 */
[--C-:B------:R-:W-:Y:S01]  /*1a60*/  SHF.R.S32.HI R233, RZ, 0x1f, R232.reuse ;  /* 0x0000001fffe97819 */ /* 0x100fe200000114e8 */
[----:B------:R-:W-:Y:S01]  /*1a70*/  IMAD.IADD R5, R11, 0x1, -R5 ;  /* 0x000000010b057824 */ /* 0x000fe200078e0a05 */
[----:B------:R-:W-:Y:S01]  /*1a80*/  ULDC.64 UR14, c[0x0][0x428] ;  /* 0x00010a00000e7ab9 */ /* 0x000fe20000000a00 */
[----:B------:R-:W-:Y:S01]  /*1a90*/  IADD3 R16, P2, R4, UR18, RZ ;  /* 0x0000001204107c10 */ /* 0x000fe2000ff5e0ff */
[----:B------:R-:W-:Y:S01]  /*1aa0*/  UIMAD UR20, UR38, UR14, URZ ;  /* 0x0000000e261472a4 */ /* 0x000fe2000f8e023f */
[----:B------:R-:W-:Y:S01]  /*1ab0*/  IMAD R10, R8, UR10, R5 ;  /* 0x0000000a080a7c24 */ /* 0x000fe2000f8e0205 */
[----:B------:R-:W-:Y:S01]  /*1ac0*/  USHF.L.U32 UR10, UR10, 0x6, URZ ;  /* 0x000000060a0a7899 */ /* 0x000fe2000800063f */
[----:B------:R-:W-:Y:S01]  /*1ad0*/  IMAD.U32 R15, RZ, RZ, UR14 ;  /* 0x0000000eff0f7e24 */ /* 0x000fe2000f8e00ff */
[----:B------:R-:W-:Y:S01]  /*1ae0*/  IADD3 R8, P0, R232, UR11, RZ ;  /* 0x0000000be8087c10 */ /* 0x000fe2000ff1e0ff */
[----:B------:R-:W-:Y:S01]  /*1af0*/  IMAD.WIDE.U32 R12, R16, UR32, R232 ;  /* 0x00000020100c7c25 */ /* 0x000fe2000f8e00e8 */
[----:B------:R-:W-:Y:S01]  /*1b00*/  UIADD3 UR26, UP2, UP0, UR28, UR10, UR49 ;  /* 0x0000000a1c1a7290 */ /* 0x000fe2000f85e031 */
[----:B------:R-:W-:Y:S01]  /*1b10*/  IADD3.X R14, R27, UR27, RZ, P2, !PT ;  /* 0x0000001b1b0e7c10 */ /* 0x000fe200097fe4ff */
[----:B------:R-:W-:Y:S01]  /*1b20*/  USHF.R.S32.HI UR10, URZ, 0x1f, UR10 ;  /* 0x0000001f3f0a7899 */ /* 0x000fe2000801140a */
[----:B------:R-:W-:Y:S01]  /*1b30*/  IADD3.X R9, R233, UR41, RZ, P0, !PT ;  /* 0x00000029e9097c10 */ /* 0x000fe200087fe4ff */
[----:B------:R-:W-:Y:S01]  /*1b40*/  ULDC.64 UR28, c[0x0][0x400] ;  /* 0x00010000001c7ab9 */ /* 0x000fe20000000a00 */
[----:B------:R-:W-:Y:S01]  /*1b50*/  UIMAD UR20, UR54, UR15, UR20 ;  /* 0x0000000f361472a4 */ /* 0x000fe2000f8e0214 */
[----:B------:R-:W-:Y:S01]  /*1b60*/  IMAD R11, R14, UR32, RZ ;  /* 0x000000200e0b7c24 */ /* 0x000fe2000f8e02ff */
[----:B------:R-:W-:Y:S01]  /*1b70*/  UIADD3.X UR21, UR21, UR10, UR51, UP2, UP0 ;  /* 0x0000000a15157290 */ /* 0x000fe200097e0433 */
[C---:B-1----:R-:W-:Y:S01]  /*1b80*/  IMAD R5, R6.reuse, UR27, RZ ;  /* 0x0000001b06057c24 */ /* 0x042fe2000f8e02ff */
[----:B------:R-:W-:Y:S01]  /*1b90*/  UIADD3 UR10, UR19, -UR46, URZ ;  /* 0x8000002e130a7290 */ /* 0x000fe2000fffe03f */
[----:B------:R-:W-:Y:S01]  /*1ba0*/  IMAD.WIDE.U32 R8, R6, UR18, R8 ;  /* 0x0000001206087c25 */ /* 0x000fe2000f8e0008 */
[----:B------:R-:W-:Y:S01]  /*1bb0*/  UIADD3 UR19, UP2, UP0, UR52, UR26, UR53 ;  /* 0x0000001a34137290 */ /* 0x000fe2000f85e035 */
[----:B------:R-:W-:Y:S01]  /*1bc0*/  IADD3 R12, P2, R12, UR42, RZ ;  /* 0x0000002a0c0c7c10 */ /* 0x000fe2000ff5e0ff */
[----:B------:R-:W-:Y:S01]  /*1bd0*/  ULDC.64 UR16, c[0x0][0x258] ;  /* 0x0000960000107ab9 */ /* 0x000fe20000000a00 */
[----:B------:R-:W-:Y:S01]  /*1be0*/  IMAD R5, R7, UR18, R5 ;  /* 0x0000001207057c24 */ /* 0x000fe2000f8e0205 */
[----:B------:R-:W-:Y:S01]  /*1bf0*/  UIADD3.X UR14, UR50, UR21, UR45, UP2, UP0 ;  /* 0x00000015320e7290 */ /* 0x000fe200097e042d */
[----:B------:R-:W-:Y:S01]  /*1c00*/  IMAD R20, R16, UR33, R11 ;  /* 0x0000002110147c24 */ /* 0x000fe2000f8e020b */
[----:B------:R-:W-:Y:S01]  /*1c10*/  USHF.R.S32.HI UR21, URZ, 0x1f, UR10 ;  /* 0x0000001f3f157899 */ /* 0x000fe2000801140a */
[----:B------:R-:W-:Y:S01]  /*1c20*/  IMAD.IADD R9, R9, 0x1, R5 ;  /* 0x0000000109097824 */ /* 0x000fe200078e0205 */
[C---:B------:R-:W-:Y:S01]  /*1c30*/  IADD3 R5, P0, R10.reuse, UR19, RZ ;  /* 0x000000130a057c10 */ /* 0x040fe2000ff1e0ff */
[----:B------:R-:W-:Y:S01]  /*1c40*/  UIMAD UR15, UR38, UR16, URZ ;  /* 0x00000010260f72a4 */ /* 0x000fe2000f8e023f */
[----:B------:R-:W-:Y:S01]  /*1c50*/  IADD3.X R13, R13, UR40, R20, P2, !PT ;  /* 0x000000280d0d7c10 */ /* 0x000fe200097fe414 */
[----:B------:R-:W-:Y:S01]  /*1c60*/  ULEA.HI UR21, UR21, UR10, URZ, 0x6 ;  /* 0x0000000a15157291 */ /* 0x000fe2000f8f303f */
[----:B------:R-:W-:Y:S01]  /*1c70*/  LEA.HI.X.SX32 R10, R10, UR14, 0x1, P0 ;  /* 0x0000000e0a0a7c11 */ /* 0x000fe200080f0eff */
[----:B------:R-:W-:Y:S01]  /*1c80*/  IMAD.WIDE.U32 R8, R15, UR54, R8 ;  /* 0x000000360f087c25 */ /* 0x000fe2000f8e0008 */
[C---:B------:R-:W-:Y:S01]  /*1c90*/  LEA R228, P0, R5.reuse, UR28, 0x2 ;  /* 0x0000001c05e47c11 */ /* 0x040fe2000f8010ff */
[----:B------:R-:W-:Y:S01]  /*1ca0*/  USHF.R.S32.HI UR21, URZ, 0x6, UR21 ;  /* 0x000000063f157899 */ /* 0x000fe20008011415 */
[----:B------:R-:W-:Y:S01]  /*1cb0*/  BSSY B1, `(.L_x_448) ;  /* 0x0000872000017945 */ /* 0x000fe20003800000 */
[----:B------:R-:W-:Y:S01]  /*1cc0*/  UIADD3 UR39, UR18, UR6, URZ ;  /* 0x0000000612277290 */ /* 0x000fe2000fffe03f */
[----:B------:R-:W-:Y:S01]  /*1cd0*/  LEA.HI.X R229, R5, UR29, R10, 0x2, P0 ;  /* 0x0000001d05e57c11 */ /* 0x000fe200080f140a */
[----:B------:R-:W-:Y:S01]  /*1ce0*/  UISETP.LT.AND UP0, UPT, URZ, UR21, UPT ;  /* 0x000000153f00728c */ /* 0x000fe2000bf01270 */
[----:B------:R-:W-:Y:S01]  /*1cf0*/  IADD3 R11, R9, UR20, RZ ;  /* 0x00000014090b7c10 */ /* 0x000fe2000fffe0ff */
[----:B------:R-:W-:Y:S01]  /*1d00*/  UIADD3 UR38, UR18, UR44, URZ ;  /* 0x0000002c12267290 */ /* 0x000fe2000fffe03f */
[----:B------:R-:W-:Y:S01]  /*1d10*/  IMAD.MOV.U32 R10, RZ, RZ, R8 ;  /* 0x000000ffff0a7224 */ /* 0x000fe200078e0008 */
[----:B------:R-:W-:Y:S01]  /*1d20*/  USEL UR21, URZ, UR21, !UP0 ;  /* 0x000000153f157287 */ /* 0x000fe2000c000000 */
[----:B------:R-:W-:Y:S01]  /*1d30*/  IMAD.U32 R19, RZ, RZ, UR16 ;  /* 0x00000010ff137e24 */ /* 0x000fe2000f8e00ff */
[----:B------:R-:W-:Y:S01]  /*1d40*/  ULDC.64 UR60, c[0x0][0x478] ;  /* 0x00011e00003c7ab9 */ /* 0x000fe20000000a00 */
[-C--:B------:R-:W-:Y:S01]  /*1d50*/  IMAD R5, R27, R6.reuse, RZ ;  /* 0x000000061b057224 */ /* 0x080fe200078e02ff */
[----:B------:R-:W-:Y:S01]  /*1d60*/  UISETP.GT.AND UP0, UPT, UR43, UR21, UPT ;  /* 0x000000152b00728c */ /* 0x000fe2000bf04270 */
[----:B------:R-:W-:Y:S01]  /*1d70*/  IMAD.WIDE.U32 R12, R19, UR54, R12 ;  /* 0x00000036130c7c25 */ /* 0x000fe2000f8e000c */
[----:B------:R-:W-:Y:S01]  /*1d80*/  UIMAD UR14, UR54, UR17, UR15 ;  /* 0x00000011360e72a4 */ /* 0x000fe2000f8e020f */
[----:B------:R-:W-:Y:S01]  /*1d90*/  IADD3 R246, R232, 0x40, RZ ;  /* 0x00000040e8f67810 */ /* 0x000fe20007ffe0ff */
[----:B------:R-:W-:Y:S01]  /*1da0*/  ULDC.64 UR52, c[0x0][0x2b0] ;  /* 0x0000ac0000347ab9 */ /* 0x000fe20000000a00 */
[----:B------:R-:W-:Y:S01]  /*1db0*/  UIMAD.WIDE UR16, UR39, 0x4, UR60 ;  /* 0x00000004271078a5 */ /* 0x000fe2000f8e023c */
[----:B------:R-:W-:Y:S01]  /*1dc0*/  PLOP3.LUT P0, PT, PT, PT, UP0, 0x80, 0x0 ;  /* 0x000000000000781c */ /* 0x000fe20003f0f008 */
[----:B------:R-:W-:Y:S01]  /*1dd0*/  UIMAD.WIDE UR38, UR38, 0x4, UR52 ;  /* 0x00000004262678a5 */ /* 0x000fe2000f8e0234 */
[----:B------:R-:W-:Y:S01]  /*1de0*/  IMAD.WIDE.U32 R10, R4, R6, R10 ;  /* 0x00000006040a7225 */ /* 0x000fe200078e000a */
[----:B------:R-:W-:Y:S01]  /*1df0*/  ULDC.64 UR28, c[0x0][0x210] ;  /* 0x00008400001c7ab9 */ /* 0x000fe20000000a00 */
[----:B------:R-:W-:Y:S01]  /*1e00*/  ULDC.64 UR26, c[0x0][0x3e0] ;  /* 0x0000f800001a7ab9 */ /* 0x000fe20000000a00 */
[----:B------:R-:W-:Y:S01]  /*1e10*/  LEA R234, P3, R12, UR28, 0x1 ;  /* 0x0000001c0cea7c11 */ /* 0x000fe2000f8608ff */
[----:B------:R-:W-:Y:S01]  /*1e20*/  IMAD R5, R4, R7, R5 ;  /* 0x0000000704057224 */ /* 0x000fe200078e0205 */
[----:B------:R-:W-:Y:S01]  /*1e30*/  UMOV UR18, UR16 ;  /* 0x0000001000127c82 */ /* 0x000fe20008000000 */
[----:B------:R-:W-:Y:S01]  /*1e40*/  LEA R235, P2, R10, UR26, 0x1 ;  /* 0x0000001a0aeb7c11 */ /* 0x000fe2000f8408ff */
[----:B------:R-:W-:Y:S01]  /*1e50*/  UIADD3 UR6, UR43, -0x1, URZ ;  /* 0xffffffff2b067890 */ /* 0x000fe2000fffe03f */
[----:B------:R-:W-:Y:S01]  /*1e60*/  IMAD.IADD R17, R11, 0x1, R5 ;  /* 0x000000010b117824 */ /* 0x000fe200078e0205 */
[----:B------:R-:W-:Y:S01]  /*1e70*/  IADD3 R21, R13, UR14, RZ ;  /* 0x0000000e0d157c10 */ /* 0x000fe2000fffe0ff */
[----:B------:R-:W-:Y:S01]  /*1e80*/  UMOV UR16, UR38 ;  /* 0x0000002600107c82 */ /* 0x000fe20008000000 */
[----:B------:R-:W-:Y:S01]  /*1e90*/  UMOV UR15, UR39 ;  /* 0x00000027000f7c82 */ /* 0x000fe20008000000 */
[----:B------:R-:W-:Y:S01]  /*1ea0*/  VIADD R247, R232, 0x80 ;  /* 0x00000080e8f77836 */ /* 0x000fe20000000000 */
[----:B------:R-:W-:Y:S01]  /*1eb0*/  LEA.HI.X R236, R12, UR29, R21, 0x1, P3 ;  /* 0x0000001d0cec7c11 */ /* 0x000fe200098f0c15 */
[----:B------:R-:W-:Y:S01]  /*1ec0*/  VIADD R248, R232, 0xc0 ;  /* 0x000000c0e8f87836 */ /* 0x000fe20000000000 */
[----:B------:R-:W-:Y:S01]  /*1ed0*/  LEA.HI.X R237, R10, UR27, R17, 0x1, P2 ;  /* 0x0000001b0aed7c11 */ /* 0x000fe200090f0c11 */
[----:B------:R-:W-:Y:S06]  /*1ee0*/  @P0 BRA `(.L_x_453) ;  /* 0x0000000800780947 */ /* 0x000fec0003800000 */
        /* <DEDUP_REMOVED lines=19> */
.L_x_454:
[----:B------:R-:W-:Y:S01]  /*2020*/  @UP1 UIADD3 UR14, UR23, UR37, URZ ;  /* 0x00000025170e1290 */ /* 0x000fe2000fffe03f */
[----:B------:R-:W-:Y:S01]  /*2030*/  @UP1 ULDC.64 UR6, c[0x0][0x458] ;  /* 0x0001160000061ab9 */ /* 0x000fe20000000a00 */
[----:B------:R-:W-:Y:S02]  /*2040*/  USHF.R.S32.HI UR17, URZ, 0x1f, UR30 ;  /* 0x0000001f3f117899 */ /* 0x000fe4000801141e */
[----:B------:R-:W-:Y:S02]  /*2050*/  @UP1 UIMAD.WIDE.U32 UR12, UR14, UR6, URZ ;  /* 0x000000060e0c12a5 */ /* 0x000fe4000f8e003f */
[----:B------:R-:W-:-:S04]  /*2060*/  @UP1 UIMAD UR14, UR14, UR7, URZ ;  /* 0x000000070e0e12a4 */ /* 0x000fc8000f8e023f */
[----:B------:R-:W-:-:S03]  /*2070*/  @UP1 UIADD3 UR16, UR13, UR14, URZ ;  /* 0x0000000e0d101290 */ /* 0x000fc6000fffe03f */
[----:B------:R-:W-:Y:S01]  /*2080*/  @UP1 UMOV UR14, UR12 ;  /* 0x0000000c000e1c82 */ /* 0x000fe20008000000 */
[----:B------:R-:W-:Y:S08]  /*2090*/  @P1 BRA `(.L_x_455) ;  /* 0x0000000000301947 */ /* 0x000ff00003800000 */
        /* <DEDUP_REMOVED lines=12> */
.L_x_455:
[----:B------:R-:W-:Y:S01]  /*2160*/  UIMAD UR12, UR17, UR10, URZ ;  /* 0x0000000a110c72a4 */ /* 0x000fe2000f8e023f */
[----:B------:R-:W-:Y:S01]  /*2170*/  IMAD.U32 R6, RZ, RZ, UR10 ;  /* 0x0000000aff067e24 */ /* 0x000fe2000f8e00ff */
[----:B------:R-:W-:Y:S01]  /*2180*/  UIADD3 UR5, -UR30, UR5, URZ ;  /* 0x000000051e057290 */ /* 0x000fe2000fffe13f */
[----:B------:R-:W-:Y:S01]  /*2190*/  BSSY B0, `(.L_x_456) ;  /* 0x0000023000007945 */ /* 0x000fe20003800000 */
[----:B------:R-:W-:Y:S01]  /*21a0*/  UIMAD UR12, UR30, UR11, UR12 ;  /* 0x0000000b1e0c72a4 */ /* 0x000fe2000f8e020c */
[----:B------:R-:W-:Y:S01]  /*21b0*/  IMAD.WIDE.U32 R6, R6, UR30, R232 ;  /* 0x0000001e06067c25 */ /* 0x000fe2000f8e00e8 */
[----:B------:R-:W-:Y:S02]  /*21c0*/  USHF.R.S32.HI UR15, URZ, 0x1f, UR54 ;  /* 0x0000001f3f0f7899 */ /* 0x000fe40008011436 */
[----:B------:R-:W-:Y:S02]  /*21d0*/  ISETP.GE.AND P5, PT, R4, UR5, PT ;  /* 0x0000000504007c0c */ /* 0x000fe4000bfa6270 */
[----:B------:R-:W-:Y:S01]  /*21e0*/  MOV R5, UR12 ;  /* 0x0000000c00057c02 */ /* 0x000fe20008000f00 */
[----:B------:R-:W-:Y:S01]  /*21f0*/  ULDC.64 UR12, c[0x0][0x468] ;  /* 0x00011a00000c7ab9 */ /* 0x000fe20000000a00 */
[----:B------:R-:W-:Y:S01]  /*2200*/  IADD3 R8, P0, R6, UR18, RZ ;  /* 0x0000001206087c10 */ /* 0x000fe2000ff1e0ff */
[----:B------:R-:W-:Y:S01]  /*2210*/  UIMAD UR15, UR15, UR12, URZ ;  /* 0x0000000c0f0f72a4 */ /* 0x000fe2000f8e023f */
[----:B------:R-:W-:-:S02]  /*2220*/  VIADD R6, R4, 0x20 ;  /* 0x0000002004067836 */ /* 0x000fc40000000000 */
[----:B------:R-:W-:Y:S01]  /*2230*/  IADD3.X R9, R7, UR19, R5, P0, !PT ;  /* 0x0000001307097c10 */ /* 0x000fe200087fe405 */
[----:B------:R-:W-:Y:S01]  /*2240*/  UIMAD UR13, UR54, UR13, UR15 ;  /* 0x0000000d360d72a4 */ /* 0x000fe2000f8e020f */
[----:B------:R-:W-:Y:S02]  /*2250*/  MOV R5, UR12 ;  /* 0x0000000c00057c02 */ /* 0x000fe40008000f00 */
[----:B------:R-:W-:-:S03]  /*2260*/  ISETP.GE.AND P4, PT, R6, UR5, PT ;  /* 0x0000000506007c0c */ /* 0x000fc6000bf86270 */
[----:B------:R-:W-:-:S04]  /*2270*/  IMAD.WIDE.U32 R8, R5, UR54, R8 ;  /* 0x0000003605087c25 */ /* 0x000fc8000f8e0008 */
[----:B------:R-:W-:Y:S01]  /*2280*/  VIADD R12, R9, UR13 ;  /* 0x0000000d090c7c36 */ /* 0x000fe20008000000 */
        /* <DEDUP_REMOVED lines=19> */
.L_x_457:
[----:B------:R-:W-:Y:S05]  /*23c0*/  BSYNC B0 ;  /* 0x0000000000007941 */ /* 0x000fea0003800000 */
.L_x_456:
        /* <DEDUP_REMOVED lines=21> */
.L_x_459:
[----:B------:R-:W-:Y:S05]  /*2520*/  BSYNC B0 ;  /* 0x0000000000007941 */ /* 0x000fea0003800000 */
.L_x_458:
        /* <DEDUP_REMOVED lines=34> */
.L_x_461:
[----:B------:R-:W-:Y:S05]  /*2750*/  BSYNC B0 ;  /* 0x0000000000007941 */ /* 0x000fea0003800000 */
.L_x_460:
        /* <DEDUP_REMOVED lines=23> */
.L_x_453:
[----:B------:R-:W-:Y:S01]  /*28d0*/  PLOP3.LUT P0, PT, PT, PT, UP4, 0x80, 0x0 ;  /* 0x000000000000781c */ /* 0x000fe20003f0f048 */
[----:B------:R-:W-:Y:S01]  /*28e0*/  UIMAD UR10, UR6, -0x40, UR7 ;  /* 0xffffffc0060a78a4 */ /* 0x000fe2000f8e0207 */
[C---:B------:R-:W-:Y:S01]  /*28f0*/  VIADD R26, R4.reuse, 0x20 ;  /* 0x00000020041a7836 */ /* 0x040fe20000000000 */
[----:B------:R-:W-:Y:S01]  /*2900*/  USHF.R.S32.HI UR19, URZ, 0x1f, UR30 ;  /* 0x0000001f3f137899 */ /* 0x000fe2000801141e */
[----:B------:R-:W-:Y:S09]  /*2910*/  BSSY B0, `(.L_x_463) ;  /* 0x0000031000007945 */ /* 0x000ff20003800000 */
[----:B------:R-:W-:Y:S01]  /*2920*/  @P0 BAR.SYNC.DEFER_BLOCKING 0x0 ;  /* 0x0000000000000b1d */ /* 0x000fe20000010000 */
[----:B------:R-:W-:-:S02]  /*2930*/  ISETP.GE.AND P6, PT, R4, UR10, PT ;  /* 0x0000000a04007c0c */ /* 0x000fc4000bfc6270 */
[----:B------:R-:W-:-:S11]  /*2940*/  ISETP.GE.AND P5, PT, R26, UR10, PT ;  /* 0x0000000a1a007c0c */ /* 0x000fd6000bfa6270 */
        /* <DEDUP_REMOVED lines=16> */
[----:B------:R-:W-:Y:S01]  /*2a50*/  IMAD.WIDE.U32 R14, R15, UR54, R8 ;  /* 0x000000360f0e7c25 */ /* 0x000fe2000f8e0008 */
[----:B------:R-:W-:-:S03]  /*2a60*/  ISETP.GE.AND P1, PT, R248, UR38, PT ;  /* 0x00000026f8007c0c */ /* 0x000fc6000bf26270 */
[----:B------:R-:W-:-:S04]  /*2a70*/  VIADD R5, R15, UR20 ;  /* 0x000000140f057c36 */ /* 0x000fc80008000000 */
[----:B------:R-:W-:Y:S01]  /*2a80*/  @!P4 MOV R15, R237 ;  /* 0x000000ed000fc202 */ /* 0x000fe20000000f00 */
[----:B--2---:R-:W-:Y:S01]  /*2a90*/  IMAD.WIDE R8, R232, 0x2, R28 ;  /* 0x00000002e8087825 */ /* 0x004fe200078e021c */
[----:B------:R2:W-:Y:S02]  /*2aa0*/  @P4 STS.128 [R230+0x8000], RZ ;  /* 0x008000ffe6004388 */ /* 0x0005e40000000c00 */
        /* <DEDUP_REMOVED lines=23> */
.L_x_464:
[----:B------:R-:W-:Y:S05]  /*2c20*/  BSYNC B0 ;  /* 0x0000000000007941 */ /* 0x000fea0003800000 */
.L_x_463:
[----:B------:R4:W-:Y:S01]  /*2c30*/  @P5 STS.128 [R230+0x9000], RZ ;  /* 0x009000ffe6005388 */ /* 0x0009e20000000c00 */
[----:B------:R-:W-:Y:S01]  /*2c40*/  BSSY B0, `(.L_x_465) ;  /* 0x000002c000007945 */ /* 0x000fe20003800000 */
[----:B------:R-:W-:Y:S02]  /*2c50*/  MOV R23, UR12 ;  /* 0x0000000c00177c02 */ /* 0x000fe40008000f00 */
[----:B------:R4:W-:Y:S04]  /*2c60*/  @P5 STS.128 [R230+0xb000], RZ ;  /* 0x00b000ffe6005388 */ /* 0x0009e80000000c00 */
[----:B------:R4:W-:Y:S04]  /*2c70*/  @P5 STS.128 [R230+0xd000], RZ ;  /* 0x00d000ffe6005388 */ /* 0x0009e80000000c00 */
[----:B------:R4:W-:Y:S01]  /*2c80*/  @P5 STS.128 [R230+0xf000], RZ ;  /* 0x00f000ffe6005388 */ /* 0x0009e20000000c00 */
[----:B------:R-:W-:Y:S05]  /*2c90*/  @P5 BRA `(.L_x_466) ;  /* 0x0000000000985947 */ /* 0x000fea0003800000 */
[----:B------:R-:W-:Y:S01]  /*2ca0*/  ULDC UR11, c[0x0][0x2d0] ;  /* 0x0000b400000b7ab9 */ /* 0x000fe20000000800 */
[----:B--2---:R-:W-:Y:S01]  /*2cb0*/  IMAD.WIDE.U32 R14, R6, 0x20, RZ ;  /* 0x00000020060e7825 */ /* 0x004fe200078e00ff */
[----:B------:R-:W-:Y:S02]  /*2cc0*/  ISETP.GE.AND P3, PT, R246, UR11, PT ;  /* 0x0000000bf6007c0c */ /* 0x000fe4000bf66270 */
[----:B------:R-:W-:Y:S02]  /*2cd0*/  ISETP.GE.AND P4, PT, R232, UR11, PT ;  /* 0x0000000be8007c0c */ /* 0x000fe4000bf86270 */
[----:B------:R-:W-:Y:S01]  /*2ce0*/  IADD3 R5, P0, R10, R14, RZ ;  /* 0x0000000e0a057210 */ /* 0x000fe20007f1e0ff */
[----:B------:R-:W-:Y:S01]  /*2cf0*/  IMAD.SHL.U32 R14, R7, 0x20, RZ ;  /* 0x00000020070e7824 */ /* 0x000fe200078e00ff */
[----:B------:R-:W-:-:S04]  /*2d00*/  ISETP.GE.AND P2, PT, R247, UR11, PT ;  /* 0x0000000bf7007c0c */ /* 0x000fc8000bf46270 */
[----:B------:R-:W-:-:S03]  /*2d10*/  IADD3.X R14, R17, R15, R14, P0, !PT ;  /* 0x0000000f110e7210 */ /* 0x000fc600007fe40e */
[C---:B---3--:R-:W-:Y:S02]  /*2d20*/  @!P3 LEA R8, P0, R5.reuse, UR26, 0x1 ;  /* 0x0000001a0508bc11 */ /* 0x048fe4000f8008ff */
[----:B------:R-:W-:Y:S01]  /*2d30*/  @!P4 LEA R10, P1, R6, R235, 0x6 ;  /* 0x000000eb060ac211 */ /* 0x000fe200078230ff */
[----:B------:R2:W-:Y:S01]  /*2d40*/  @P4 STS.128 [R230+0x9000], RZ ;  /* 0x009000ffe6004388 */ /* 0x0005e20000000c00 */
[C---:B------:R-:W-:Y:S02]  /*2d50*/  @!P3 LEA.HI.X R9, R5.reuse, UR27, R14, 0x1, P0 ;  /* 0x0000001b0509bc11 */ /* 0x040fe400080f0c0e */
        /* <DEDUP_REMOVED lines=26> */
.L_x_466:
[----:B------:R-:W-:Y:S05]  /*2f00*/  BSYNC B0 ;  /* 0x0000000000007941 */ /* 0x000fea0003800000 */
.L_x_465:
        /* <DEDUP_REMOVED lines=19> */
[----:B------:R-:W-:Y:S02]  /*3040*/  @!P3 IMAD.MOV.U32 R9, RZ, RZ, R236 ;  /* 0x000000ffff09b224 */ /* 0x000fe400078e00ec */
[----:B--2---:R-:W-:-:S03]  /*3050*/  IMAD.WIDE R6, R232, 0x2, R10 ;  /* 0x00000002e8067825 */ /* 0x004fc600078e020a */
        /* <DEDUP_REMOVED lines=23> */
.L_x_468:
[----:B------:R-:W-:Y:S05]  /*31d0*/  BSYNC B0 ;  /* 0x0000000000007941 */ /* 0x000fea0003800000 */
.L_x_467:
        /* <DEDUP_REMOVED lines=19> */
[C---:B------:R-:W-:Y:S02]  /*3310*/  @!P3 LEA R10, P5, R5.reuse, UR28, 0x1 ;  /* 0x0000001c050abc11 */ /* 0x040fe4000f8a08ff */
        /* <DEDUP_REMOVED lines=27> */
.L_x_470:
[----:B------:R-:W-:Y:S05]  /*34d0*/  BSYNC B0 ;  /* 0x0000000000007941 */ /* 0x000fea0003800000 */
.L_x_469:
[----:B------:R-:W-:Y:S01]  /*34e0*/  UIADD3 UR11, -UR30, UR5, URZ ;  /* 0x000000051e0b7290 */ /* 0x000fe2000fffe13f */
[----:B--23--:R-:W-:Y:S01]  /*34f0*/  IMAD.WIDE.U32 R6, R23, UR30, R232 ;  /* 0x0000001e17067c25 */ /* 0x00cfe2000f8e00e8 */
[----:B------:R-:W-:Y:S01]  /*3500*/  UIMAD UR14, UR19, UR12, URZ ;  /* 0x0000000c130e72a4 */ /* 0x000fe2000f8e023f */
[----:B------:R-:W-:Y:S01]  /*3510*/  BSSY B0, `(.L_x_471) ;  /* 0x0000042000007945 */ /* 0x000fe20003800000 */
[----:B------:R-:W-:Y:S01]  /*3520*/  ULDC.64 UR26, c[0x0][0x260] ;  /* 0x00009800001a7ab9 */ /* 0x000fe20000000a00 */
[C---:B------:R-:W-:Y:S01]  /*3530*/  ISETP.GE.AND P6, PT, R251.reuse, UR10, PT ;  /* 0x0000000afb007c0c */ /* 0x040fe2000bfc6270 */
[----:B------:R-:W-:Y:S01]  /*3540*/  UIMAD UR14, UR30, UR13, UR14 ;  /* 0x0000000d1e0e72a4 */ /* 0x000fe2000f8e020e */
[----:B------:R-:W-:Y:S02]  /*3550*/  ISETP.GE.AND P4, PT, R4, UR11, PT ;  /* 0x0000000b04007c0c */ /* 0x000fe4000bf86270 */
[----:B------:R-:W-:Y:S02]  /*3560*/  IADD3 R10, P0, R6, UR31, RZ ;  /* 0x0000001f060a7c10 */ /* 0x000fe4000ff1e0ff */
[----:B------:R-:W-:Y:S01]  /*3570*/  IADD3 R6, R251, 0x8, RZ ;  /* 0x00000008fb067810 */ /* 0x000fe20007ffe0ff */
[----:B------:R-:W-:-:S03]  /*3580*/  IMAD.U32 R5, RZ, RZ, UR14 ;  /* 0x0000000eff057e24 */ /* 0x000fc6000f8e00ff */
[----:B------:R-:W-:Y:S02]  /*3590*/  ISETP.GE.AND P5, PT, R6, UR10, PT ;  /* 0x0000000a06007c0c */ /* 0x000fe4000bfa6270 */
[----:B------:R-:W-:Y:S01]  /*35a0*/  IADD3.X R11, R7, UR35, R5, P0, !PT ;  /* 0x00000023070b7c10 */ /* 0x000fe200087fe405 */
[----:B------:R-:W-:Y:S02]  /*35b0*/  IMAD R5, R25, UR26, RZ ;  /* 0x0000001a19057c24 */ /* 0x000fe4000f8e02ff */
[----:B------:R2:W-:Y:S02]  /*35c0*/  @P4 STS.128 [R230+0x10000], RZ ;  /* 0x010000ffe6004388 */ /* 0x0005e40000000c00 */
[C---:B------:R-:W-:Y:S02]  /*35d0*/  IMAD R16, R18.reuse, UR27, R5 ;  /* 0x0000001b12107c24 */ /* 0x040fe4000f8e0205 */
[----:B------:R2:W-:Y:S01]  /*35e0*/  @P4 STS.128 [R230+0x12000], RZ ;  /* 0x012000ffe6004388 */ /* 0x0005e20000000c00 */
[----:B------:R-:W-:-:S03]  /*35f0*/  IMAD.WIDE.U32 R10, R18, UR26, R10 ;  /* 0x0000001a120a7c25 */ /* 0x000fc6000f8e000a */
[----:B------:R2:W-:Y:S01]  /*3600*/  @P4 STS.128 [R230+0x14000], RZ ;  /* 0x014000ffe6004388 */ /* 0x0005e20000000c00 */
[----:B------:R-:W-:-:S03]  /*3610*/  IMAD.IADD R17, R11, 0x1, R16 ;  /* 0x000000010b117824 */ /* 0x000fc600078e0210 */
[----:B------:R2:W-:Y:S01]  /*3620*/  @P4 STS.128 [R230+0x16000], RZ ;  /* 0x016000ffe6004388 */ /* 0x0005e20000000c00 */
[----:B------:R-:W-:Y:S05]  /*3630*/  @P4 BRA `(.L_x_472) ;  /* 0x0000000000bc4947 */ /* 0x000fea0003800000 */
[----:B------:R-:W-:Y:S01]  /*3640*/  ULDC UR10, c[0x0][0x2d0] ;  /* 0x0000b400000a7ab9 */ /* 0x000fe20000000800 */
[----:B------:R-:W3:Y:S01]  /*3650*/  LDC.64 R20, c[0x0][0x218] ;  /* 0x00008600ff147b82 */ /* 0x000ee20000000a00 */
[----:B------:R-:W-:Y:S01]  /*3660*/  ISETP.GE.AND P0, PT, R232, UR10, PT ;  /* 0x0000000ae8007c0c */ /* 0x000fe2000bf06270 */
[----:B------:R-:W-:Y:S01]  /*3670*/  IMAD R5, R24, UR12, RZ ;  /* 0x0000000c18057c24 */ /* 0x000fe2000f8e02ff */
[----:B------:R-:W-:Y:S02]  /*3680*/  MOV R6, UR31 ;  /* 0x0000001f00067c02 */ /* 0x000fe40008000f00 */
[----:B------:R-:W-:Y:S01]  /*3690*/  MOV R7, UR35 ;  /* 0x0000002300077c02 */ /* 0x000fe20008000f00 */
[----:B------:R-:W-:Y:S01]  /*36a0*/  IMAD R12, R22, UR13, R5 ;  /* 0x0000000d160c7c24 */ /* 0x000fe2000f8e0205 */
[----:B------:R-:W-:Y:S01]  /*36b0*/  ISETP.GE.AND P2, PT, R246, UR10, PT ;  /* 0x0000000af6007c0c */ /* 0x000fe2000bf46270 */
[----:B------:R-:W-:-:S06]  /*36c0*/  IMAD.WIDE.U32 R6, R22, UR12, R6 ;  /* 0x0000000c16067c25 */ /* 0x000fcc000f8e0006 */
[----:B------:R-:W5:Y:S01]  /*36d0*/  @!P0 LDC.64 R14, c[0x0][0x218] ;  /* 0x00008600ff0e8b82 */ /* 0x000f620000000a00 */
[----:B------:R-:W-:Y:S01]  /*36e0*/  @!P0 MOV R9, R17 ;  /* 0x0000001100098202 */ /* 0x000fe20000000f00 */
[----:B------:R-:W-:Y:S01]  /*36f0*/  @!P0 IMAD R5, R27, UR12, RZ ;  /* 0x0000000c1b058c24 */ /* 0x000fe2000f8e02ff */
[----:B------:R1:W-:Y:S01]  /*3700*/  @P0 STS.128 [R230+0x10000], RZ ;  /* 0x010000ffe6000388 */ /* 0x0003e20000000c00 */
[----:B------:R-:W-:Y:S02]  /*3710*/  @!P0 IMAD.MOV.U32 R8, RZ, RZ, R10 ;  /* 0x000000ffff088224 */ /* 0x000fe400078e000a */
[C---:B------:R-:W-:Y:S02]  /*3720*/  @!P0 IMAD R5, R4.reuse, UR13, R5 ;  /* 0x0000000d04058c24 */ /* 0x040fe4000f8e0205 */
[----:B------:R-:W-:-:S04]  /*3730*/  @!P0 IMAD.WIDE.U32 R8, R4, UR12, R8 ;  /* 0x0000000c04088c25 */ /* 0x000fc8000f8e0008 */
[----:B------:R-:W-:Y:S01]  /*3740*/  IMAD.IADD R7, R7, 0x1, R12 ;  /* 0x0000000107077824 */ /* 0x000fe200078e020c */
[----:B------:R-:W-:Y:S01]  /*3750*/  @!P0 IADD3 R5, R9, R5, RZ ;  /* 0x0000000509058210 */ /* 0x000fe20007ffe0ff */
[----:B---3--:R-:W-:Y:S01]  /*3760*/  IMAD.WIDE R12, R232, 0x2, R20 ;  /* 0x00000002e80c7825 */ /* 0x008fe200078e0214 */
[----:B-----5:R-:W-:-:S04]  /*3770*/  @!P0 LEA R14, P1, R8, R14, 0x1 ;  /* 0x0000000e080e8211 */ /* 0x020fc800078208ff */
[----:B------:R-:W-:Y:S01]  /*3780*/  @!P0 LEA.HI.X R15, R8, R15, R5, 0x1, P1 ;  /* 0x0000000f080f8211 */ /* 0x000fe200008f0c05 */
[----:B------:R-:W-:Y:S01]  /*3790*/  IMAD.WIDE.U32 R8, R18, UR26, R6 ;  /* 0x0000001a12087c25 */ /* 0x000fe2000f8e0006 */
[----:B------:R-:W-:-:S03]  /*37a0*/  ISETP.GE.AND P1, PT, R247, UR10, PT ;  /* 0x0000000af7007c0c */ /* 0x000fc6000bf26270 */
[----:B------:R-:W-:Y:S01]  /*37b0*/  @!PT LDS RZ, [RZ] ;  /* 0x00000000fffff984 */ /* 0x000fe20000000800 */
[----:B------:R-:W-:Y:S01]  /*37c0*/  @!PT LDS RZ, [RZ] ;  /* 0x00000000fffff984 */ /* 0x000fe20000000800 */
[----:B------:R-:W-:Y:S01]  /*37d0*/  @!PT LDS RZ, [RZ] ;  /* 0x00000000fffff984 */ /* 0x000fe20000000800 */
[----:B------:R1:W-:Y:S01]  /*37e0*/  @!P0 LDGSTS.E.BYPASS.LTC128B.128 [R230+0x10000], desc[UR8][R14.64] ;  /* 0x100000000ee68fae */ /* 0x0003e2000b901d48 */
[----:B------:R-:W-:Y:S01]  /*37f0*/  ISETP.GE.AND P0, PT, R248, UR10, PT ;  /* 0x0000000af8007c0c */ /* 0x000fe2000bf06270 */
        /* <DEDUP_REMOVED lines=19> */
.L_x_472:
[----:B------:R-:W-:Y:S05]  /*3930*/  BSYNC B0 ;  /* 0x0000000000007941 */ /* 0x000fea0003800000 */
.L_x_471:
        /* <DEDUP_REMOVED lines=11> */
[----:B-1-3--:R-:W-:Y:S01]  /*39f0*/  IMAD.U32 R6, RZ, RZ, UR31 ;  /* 0x0000001fff067e24 */ /* 0x00afe2000f8e00ff */
[----:B------:R-:W-:Y:S01]  /*3a00*/  IADD3 R5, P1, R22, 0x20, RZ ;  /* 0x0000002016057810 */ /* 0x000fe20007f3e0ff */
[----:B------:R-:W-:Y:S01]  /*3a10*/  IMAD.U32 R7, RZ, RZ, UR35 ;  /* 0x00000023ff077e24 */ /* 0x000fe2000f8e00ff */
[----:B------:R-:W-:Y:S01]  /*3a20*/  MOV R12, R10 ;  /* 0x0000000a000c7202 */ /* 0x000fe20000000f00 */
[----:B------:R-:W-:Y:S01]  /*3a30*/  IMAD.MOV.U32 R13, RZ, RZ, R17 ;  /* 0x000000ffff0d7224 */ /* 0x000fe200078e0011 */
[----:B------:R-:W-:Y:S01]  /*3a40*/  IADD3.X R9, RZ, R24, RZ, P1, !PT ;  /* 0x00000018ff097210 */ /* 0x000fe20000ffe4ff */
[----:B------:R-:W-:Y:S01]  /*3a50*/  IMAD.WIDE.U32 R6, R5, UR12, R6 ;  /* 0x0000000c05067c25 */ /* 0x000fe2000f8e0006 */
[----:B------:R-:W-:-:S03]  /*3a60*/  IADD3 R8, P1, R4, 0x20, RZ ;  /* 0x0000002004087810 */ /* 0x000fc60007f3e0ff */
[----:B------:R-:W-:Y:S01]  /*3a70*/  IMAD R9, R9, UR12, RZ ;  /* 0x0000000c09097c24 */ /* 0x000fe2000f8e02ff */
[----:B------:R-:W-:Y:S01]  /*3a80*/  IADD3.X R11, RZ, R27, RZ, P1, !PT ;  /* 0x0000001bff0b7210 */ /* 0x000fe20000ffe4ff */
[----:B------:R-:W1:Y:S01]  /*3a90*/  @!P0 LDC.64 R14, c[0x0][0x218] ;  /* 0x00008600ff0e8b82 */ /* 0x000e620000000a00 */
[----:B------:R-:W-:Y:S01]  /*3aa0*/  IMAD.WIDE.U32 R12, R8, UR12, R12 ;  /* 0x0000000c080c7c25 */ /* 0x000fe2000f8e000c */
[----:B------:R3:W-:Y:S03]  /*3ab0*/  @P0 STS.128 [R230+0x11000], RZ ;  /* 0x011000ffe6000388 */ /* 0x0007e60000000c00 */
[----:B------:R-:W-:Y:S02]  /*3ac0*/  IMAD R5, R5, UR13, R9 ;  /* 0x0000000d05057c24 */ /* 0x000fe4000f8e0209 */
[----:B------:R-:W-:Y:S02]  /*3ad0*/  IMAD R11, R11, UR12, RZ ;  /* 0x0000000c0b0b7c24 */ /* 0x000fe4000f8e02ff */
[----:B------:R-:W-:-:S02]  /*3ae0*/  IMAD.IADD R7, R7, 0x1, R5 ;  /* 0x0000000107077824 */ /* 0x000fc400078e0205 */
[----:B------:R-:W-:Y:S02]  /*3af0*/  IMAD R5, R8, UR13, R11 ;  /* 0x0000000d08057c24 */ /* 0x000fe4000f8e020b */
[----:B------:R-:W-:-:S03]  /*3b00*/  IMAD.WIDE.U32 R8, R18, UR26, R6 ;  /* 0x0000001a12087c25 */ /* 0x000fc6000f8e0006 */
[----:B------:R-:W-:Y:S01]  /*3b10*/  IADD3 R11, R13, R5, RZ ;  /* 0x000000050d0b7210 */ /* 0x000fe20007ffe0ff */
        /* <DEDUP_REMOVED lines=29> */
.L_x_474:
[----:B------:R-:W-:Y:S05]  /*3cf0*/  BSYNC B0 ;  /* 0x0000000000007941 */ /* 0x000fea0003800000 */
.L_x_473:
[----:B------:R-:W-:Y:S01]  /*3d00*/  UIMAD UR10, UR19, UR24, URZ ;  /* 0x00000018130a72a4 */ /* 0x000fe2000f8e023f */
[----:B------:R2:W-:Y:S01]  /*3d10*/  @P4 STS.128 [R230+0x18000], RZ ;  /* 0x018000ffe6004388 */ /* 0x0005e20000000c00 */
[----:B-1-3--:R-:W-:Y:S01]  /*3d20*/  IMAD.WIDE.U32 R6, R19, UR30, R232 ;  /* 0x0000001e13067c25 */ /* 0x00afe2000f8e00e8 */
[----:B------:R-:W-:Y:S01]  /*3d30*/  SHF.R.S32.HI R244, RZ, 0x1f, R251 ;  /* 0x0000001ffff47819 */ /* 0x000fe200000114fb */
[----:B------:R-:W-:Y:S01]  /*3d40*/  UIMAD UR10, UR30, UR25, UR10 ;  /* 0x000000191e0a72a4 */ /* 0x000fe2000f8e020a */
[----:B------:R2:W-:Y:S01]  /*3d50*/  @P4 STS.128 [R230+0x1a000], RZ ;  /* 0x01a000ffe6004388 */ /* 0x0005e20000000c00 */
[----:B------:R-:W-:Y:S01]  /*3d60*/  IMAD.SHL.U32 R16, R251, 0x4, RZ ;  /* 0x00000004fb107824 */ /* 0x000fe200078e00ff */
[----:B------:R-:W-:Y:S01]  /*3d70*/  IADD3 R10, P0, R6, UR34, RZ ;  /* 0x00000022060a7c10 */ /* 0x000fe2000ff1e0ff */
[----:B------:R-:W-:Y:S01]  /*3d80*/  BSSY B0, `(.L_x_475) ;  /* 0x000003f000007945 */ /* 0x000fe20003800000 */
[----:B------:R2:W-:Y:S01]  /*3d90*/  @P4 STS.128 [R230+0x1c000], RZ ;  /* 0x01c000ffe6004388 */ /* 0x0005e20000000c00 */
[----:B------:R-:W-:Y:S01]  /*3da0*/  MOV R5, UR10 ;  /* 0x0000000a00057c02 */ /* 0x000fe20008000f00 */
[----:B------:R-:W-:Y:S01]  /*3db0*/  ULDC.64 UR10, c[0x0][0x268] ;  /* 0x00009a00000a7ab9 */ /* 0x000fe20000000a00 */
[----:B------:R-:W-:Y:S01]  /*3dc0*/  IADD3 R16, P1, R16, UR16, RZ ;  /* 0x0000001010107c10 */ /* 0x000fe2000ff3e0ff */
[----:B------:R2:W-:Y:S01]  /*3dd0*/  @P4 STS.128 [R230+0x1e000], RZ ;  /* 0x01e000ffe6004388 */ /* 0x0005e20000000c00 */
[----:B------:R-:W-:Y:S01]  /*3de0*/  IADD3.X R11, R7, UR36, R5, P0, !PT ;  /* 0x00000024070b7c10 */ /* 0x000fe200087fe405 */
[----:B------:R-:W-:Y:S01]  /*3df0*/  IMAD R5, R25, UR10, RZ ;  /* 0x0000000a19057c24 */ /* 0x000fe2000f8e02ff */
[----:B------:R-:W-:Y:S01]  /*3e00*/  SHF.L.U64.HI R6, R251, 0x2, R244 ;  /* 0x00000002fb067819 */ /* 0x000fe200000102f4 */
[----:B------:R-:W-:Y:S01]  /*3e10*/  IMAD.MOV.U32 R242, RZ, RZ, 0x7f800000 ;  /* 0x7f800000fff27424 */ /* 0x000fe200078e00ff */
[----:B------:R-:W-:Y:S01]  /*3e20*/  MOV R243, 0x7f800000 ;  /* 0x7f80000000f37802 */ /* 0x000fe20000000f00 */
[----:B------:R-:W-:Y:S01]  /*3e30*/  IMAD R19, R18, UR11, R5 ;  /* 0x0000000b12137c24 */ /* 0x000fe2000f8e0205 */
[----:B------:R-:W-:Y:S01]  /*3e40*/  IADD3.X R17, R6, UR15, RZ, P1, !PT ;  /* 0x0000000f06117c10 */ /* 0x000fe20008ffe4ff */
[----:B------:R-:W-:-:S04]  /*3e50*/  IMAD.WIDE.U32 R10, R18, UR10, R10 ;  /* 0x0000000a120a7c25 */ /* 0x000fc8000f8e000a */
        /* <DEDUP_REMOVED lines=8> */
[----:B------:R-:W-:Y:S01]  /*3ee0*/  IMAD R12, R22, UR25, R5 ;  /* 0x00000019160c7c24 */ /* 0x000fe2000f8e0205 */
        /* <DEDUP_REMOVED lines=11> */
[----:B-1----:R-:W-:Y:S01]  /*3fa0*/  IMAD.WIDE R12, R232, 0x2, R28 ;  /* 0x00000002e80c7825 */ /* 0x002fe200078e021c */
[----:B---3--:R-:W-:-:S04]  /*3fb0*/  @!P0 LEA R14, P1, R8, R14, 0x1 ;  /* 0x0000000e080e8211 */ /* 0x008fc800078208ff */
        /* <DEDUP_REMOVED lines=27> */
.L_x_476:
[----:B------:R-:W-:Y:S05]  /*4170*/  BSYNC B0 ;  /* 0x0000000000007941 */ /* 0x000fea0003800000 */
.L_x_475:
[----:B------:R1:W-:Y:S01]  /*4180*/  @P3 STS.128 [R230+0x19000], RZ ;  /* 0x019000ffe6003388 */ /* 0x0003e20000000c00 */
[----:B------:R-:W-:Y:S03]  /*4190*/  BSSY B0, `(.L_x_477) ;  /* 0x0000038000007945 */ /* 0x000fe60003800000 */
[----:B------:R1:W-:Y:S04]  /*41a0*/  @P3 STS.128 [R230+0x1b000], RZ ;  /* 0x01b000ffe6003388 */ /* 0x0003e80000000c00 */
[----:B------:R1:W-:Y:S04]  /*41b0*/  @P3 STS.128 [R230+0x1d000], RZ ;  /* 0x01d000ffe6003388 */ /* 0x0003e80000000c00 */
[----:B------:R1:W-:Y:S01]  /*41c0*/  @P3 STS.128 [R230+0x1f000], RZ ;  /* 0x01f000ffe6003388 */ /* 0x0003e20000000c00 */
[----:B------:R-:W-:Y:S05]  /*41d0*/  @P3 BRA `(.L_x_478) ;  /* 0x0000000000cc3947 */ /* 0x000fea0003800000 */
[----:B------:R-:W-:Y:S01]  /*41e0*/  ULDC UR11, c[0x0][0x2d0] ;  /* 0x0000b400000b7ab9 */ /* 0x000fe20000000800 */
[----:B-1-3--:R-:W-:Y:S01]  /*41f0*/  IADD3 R6, P0, R22, 0x20, RZ ;  /* 0x0000002016067810 */ /* 0x00afe20007f1e0ff */
[----:B------:R-:W1:Y:S01]  /*4200*/  LDC.64 R14, c[0x0][0x220] ;  /* 0x00008800ff0e7b82 */ /* 0x000e620000000a00 */
[----:B------:R-:W-:Y:S01]  /*4210*/  ISETP.GE.AND P3, PT, R232, UR11, PT ;  /* 0x0000000be8007c0c */ /* 0x000fe2000bf66270 */
[----:B------:R-:W-:Y:S01]  /*4220*/  IMAD.U32 R5, RZ, RZ, UR36 ;  /* 0x00000024ff057e24 */ /* 0x000fe2000f8e00ff */
[----:B------:R-:W-:Y:S01]  /*4230*/  IADD3 R7, P1, R4, 0x20, RZ ;  /* 0x0000002004077810 */ /* 0x000fe20007f3e0ff */
[----:B------:R-:W-:Y:S01]  /*4240*/  IMAD.X R8, RZ, RZ, R24, P0 ;  /* 0x000000ffff087224 */ /* 0x000fe200000e0618 */
[----:B------:R-:W-:Y:S02]  /*4250*/  MOV R4, UR34 ;  /* 0x0000002200047c02 */ /* 0x000fe40008000f00 */
[----:B------:R-:W-:Y:S01]  /*4260*/  IADD3.X R9, RZ, R27, RZ, P1, !PT ;  /* 0x0000001bff097210 */ /* 0x000fe20000ffe4ff */
[----:B------:R-:W-:Y:S01]  /*4270*/  IMAD R8, R8, UR24, RZ ;  /* 0x0000001808087c24 */ /* 0x000fe2000f8e02ff */
[----:B------:R-:W-:Y:S01]  /*4280*/  ISETP.GE.AND P2, PT, R246, UR11, PT ;  /* 0x0000000bf6007c0c */ /* 0x000fe2000bf46270 */
[----:B------:R-:W-:Y:S01]  /*4290*/  IMAD.WIDE.U32 R4, R6, UR24, R4 ;  /* 0x0000001806047c25 */ /* 0x000fe2000f8e0004 */
[----:B------:R-:W-:-:S03]  /*42a0*/  ISETP.GE.AND P1, PT, R247, UR11, PT ;  /* 0x0000000bf7007c0c */ /* 0x000fc6000bf26270 */
[----:B------:R-:W3:Y:S01]  /*42b0*/  @!P3 LDC.64 R12, c[0x0][0x220] ;  /* 0x00008800ff0cbb82 */ /* 0x000ee20000000a00 */
[----:B------:R-:W-:Y:S01]  /*42c0*/  IMAD R11, R9, UR24, RZ ;  /* 0x00000018090b7c24 */ /* 0x000fe2000f8e02ff */
[----:B------:R-:W-:Y:S01]  /*42d0*/  MOV R9, R20 ;  /* 0x0000001400097202 */ /* 0x000fe20000000f00 */
[----:B------:R-:W-:Y:S01]  /*42e0*/  IMAD R6, R6, UR25, R8 ;  /* 0x0000001906067c24 */ /* 0x000fe2000f8e0208 */
[----:B------:R1:W-:Y:S01]  /*42f0*/  @P3 STS.128 [R230+0x19000], RZ ;  /* 0x019000ffe6003388 */ /* 0x0003e20000000c00 */
[----:B------:R-:W-:Y:S02]  /*4300*/  IMAD.MOV.U32 R8, RZ, RZ, R10 ;  /* 0x000000ffff087224 */ /* 0x000fe400078e000a */
[----:B------:R-:W-:Y:S02]  /*4310*/  IMAD.IADD R5, R5, 0x1, R6 ;  /* 0x0000000105057824 */ /* 0x000fe400078e0206 */
[----:B------:R-:W-:-:S04]  /*4320*/  IMAD.WIDE.U32 R8, R7, UR24, R8 ;  /* 0x0000001807087c25 */ /* 0x000fc8000f8e0008 */
[----:B------:R-:W-:-:S05]  /*4330*/  IMAD R7, R7, UR25, R11 ;  /* 0x0000001907077c24 */ /* 0x000fca000f8e020b */
[----:B------:R-:W-:Y:S01]  /*4340*/  IADD3 R9, R9, R7, RZ ;  /* 0x0000000709097210 */ /* 0x000fe20007ffe0ff */
[----:B------:R-:W-:-:S04]  /*4350*/  IMAD.WIDE.U32 R6, R18, UR10, R4 ;  /* 0x0000000a12067c25 */ /* 0x000fc8000f8e0004 */
[----:B-1----:R-:W-:Y:S01]  /*4360*/  IMAD.WIDE R4, R232, 0x2, R14 ;  /* 0x00000002e8047825 */ /* 0x002fe200078e020e */
[----:B---3--:R-:W-:-:S03]  /*4370*/  @!P3 LEA R10, P0, R8, R12, 0x1 ;  /* 0x0000000c080ab211 */ /* 0x008fc600078008ff */
[----:B------:R-:W-:Y:S01]  /*4380*/  IMAD.IADD R7, R19, 0x1, R7 ;  /* 0x0000000113077824 */ /* 0x000fe200078e0207 */
[----:B------:R-:W-:Y:S02]  /*4390*/  @!P3 LEA.HI.X R11, R8, R13, R9, 0x1, P0 ;  /* 0x0000000d080bb211 */ /* 0x000fe400000f0c09 */
[----:B------:R-:W-:Y:S02]  /*43a0*/  ISETP.GE.AND P0, PT, R248, UR11, PT ;  /* 0x0000000bf8007c0c */ /* 0x000fe4000bf06270 */
[C---:B------:R-:W-:Y:S01]  /*43b0*/  LEA R4, P4, R6.reuse, R4, 0x1 ;  /* 0x0000000406047211 */ /* 0x040fe200078808ff */
[----:B------:R-:W-:Y:S01]  /*43c0*/  @!PT LDS RZ, [RZ] ;  /* 0x00000000fffff984 */ /* 0x000fe20000000800 */
[----:B------:R-:W-:Y:S01]  /*43d0*/  @!PT LDS RZ, [RZ] ;  /* 0x00000000fffff984 */ /* 0x000fe20000000800 */
[----:B------:R-:W-:Y:S01]  /*43e0*/  @!PT LDS RZ, [RZ] ;  /* 0x00000000fffff984 */ /* 0x000fe20000000800 */
[----:B------:R1:W-:Y:S03]  /*43f0*/  @!P3 LDGSTS.E.BYPASS.LTC128B.128 [R230+0x19000], desc[UR8][R10.64] ;  /* 0x190000000ae6bfae */ /* 0x0003e6000b901d48 */
[----:B------:R-:W-:Y:S01]  /*4400*/  LEA.HI.X R5, R6, R5, R7, 0x1, P4 ;  /* 0x0000000506057211 */ /* 0x000fe200020f0c07 */
        /* <DEDUP_REMOVED lines=16> */
.L_x_478:
[----:B------:R-:W-:Y:S05]  /*4510*/  BSYNC B0 ;  /* 0x0000000000007941 */ /* 0x000fea0003800000 */
.L_x_477:
[----:B------:R-:W-:Y:S01]  /*4520*/  UIADD3 UR30, UR30, UR7, URZ ;  /* 0x000000071e1e7290 */ /* 0x000fe2000fffe03f */
[----:B------:R-:W-:Y:S01]  /*4530*/  IMAD.SHL.U32 R245, R251, 0x4, RZ ;  /* 0x00000004fbf57824 */ /* 0x000fe200078e00ff */
[----:B------:R-:W-:Y:S02]  /*4540*/  CS2R R190, SRZ ;  /* 0x0000000000be7805 */ /* 0x000fe4000001ff00 */
[----:B------:R-:W-:Y:S01]  /*4550*/  CS2R R188, SRZ ;  /* 0x0000000000bc7805 */ /* 0x000fe2000001ff00 */
[----:B------:R-:W-:Y:S01]  /*4560*/  UIADD3 UR25, -UR5, 0x40, UR30 ;  /* 0x0000004005197890 */ /* 0x000fe2000fffe11e */
        /* <DEDUP_REMOVED lines=63> */
[----:B------:R-:W-:Y:S01]  /*4960*/  ULDC UR10, c[0x0][0x394] ;  /* 0x0000e500000a7ab9 */ /* 0x000fe20000000800 */
[----:B------:R-:W-:Y:S01]  /*4970*/  ULDC UR24, c[0x0][0x2d0] ;  /* 0x0000b40000187ab9 */ /* 0x000fe20000000800 */
[----:B------:R-:W-:Y:S01]  /*4980*/  ULDC UR26, c[0x0][0x398] ;  /* 0x0000e600001a7ab9 */ /* 0x000fe20000000800 */
[----:B------:R-:W-:Y:S01]  /*4990*/  UIADD3 UR25, UR25, -UR46, URZ ;  /* 0x8000002e19197290 */ /* 0x000fe2000fffe03f */
[----:B------:R1:W5:Y:S01]  /*49a0*/  @!P6 LDG.E R242, desc[UR8][R16.64] ;  /* 0x0000000810f2e981 */ /* 0x000362000c1e1900 */
[----:B------:R-:W-:Y:S01]  /*49b0*/  UMOV UR13, UR10 ;  /* 0x0000000a000d7c82 */ /* 0x000fe20008000000 */
[----:B------:R-:W-:Y:S01]  /*49c0*/  ULDC UR27, c[0x0][0x2dc] ;  /* 0x0000b700001b7ab9 */ /* 0x000fe20000000800 */
[----:B------:R-:W-:Y:S01]  /*49d0*/  ULDC UR20, c[0x0][0x2ec] ;  /* 0x0000bb0000147ab9 */ /* 0x000fe20000000800 */
[----:B------:R1:W5:Y:S04]  /*49e0*/  @!P5 LDG.E R243, desc[UR8][R16.64+0x20] ;  /* 0x0000200810f3d981 */ /* 0x000368000c1e1900 */
[----:B------:R-:W0:Y:S03]  /*49f0*/  LDGDEPBAR ;  /* 0x00000000000079af */ /* 0x000e260000000000 */
.L_x_483:
[----:B------:R-:W0:Y:S01]  /*4a00*/  LDGDEPBAR ;  /* 0x00000000000079af */ /* 0x000e220000000000 */
[----:B------:R-:W-:Y:S01]  /*4a10*/  IADD3 R108, P0, R245, UR18, RZ ;  /* 0x00000012f56c7c10 */ /* 0x000fe2000ff1e0ff */
[----:B------:R-:W-:Y:S01]  /*4a20*/  USHF.L.U32 UR11, UR6, 0x6, URZ ;  /* 0x00000006060b7899 */ /* 0x000fe2000800063f */
[----:B------:R-:W-:Y:S02]  /*4a30*/  UMOV UR10, UR58 ;  /* 0x0000003a000a7c82 */ /* 0x000fe40008000000 */
[----:B------:R-:W-:Y:S01]  /*4a40*/  IADD3.X R109, R244, UR17, RZ, P0, !PT ;  /* 0x00000011f46d7c10 */ /* 0x000fe200087fe4ff */
[----:B------:R-:W-:Y:S06]  /*4a50*/  UISETP.GE.AND UP0, UPT, UR11, UR25, UPT ;  /* 0x000000190b00728c */ /* 0x000fec000bf06270 */
[----:B------:R-:W-:Y:S01]  /*4a60*/  PLOP3.LUT P0, PT, PT, PT, UP0, 0x80, 0x0 ;  /* 0x000000000000781c */ /* 0x000fe20003f0f008 */
[----:B------:R-:W-:Y:S04]  /*4a70*/  DEPBAR.LE SB0, 0x0 ;  /* 0x000080000000791a */ /* 0x000fe80000000000 */
[----:B------:R-:W-:Y:S06]  /*4a80*/  BAR.SYNC.DEFER_BLOCKING 0x0 ;  /* 0x0000000000007b1d */ /* 0x000fec0000010000 */
[----:B-1----:R-:W-:Y:S04]  /*4a90*/  LDSM.16.M88.4 R16, [R218] ;  /* 0x00000000da10783b */ /* 0x002fe80000000200 */
[----:B------:R-:W3:Y:S04]  /*4aa0*/  LDSM.16.M88.4 R8, [R3+UR4+0x10000] ;  /* 0x010000040308783b */ /* 0x000ee80008000200 */
[----:B------:R-:W1:Y:S04]  /*4ab0*/  LDSM.16.M88.4 R84, [R3+UR4+0x10800] ;  /* 0x010800040354783b */ /* 0x000e680008000200 */
[----:B------:R-:W-:Y:S04]  /*4ac0*/  LDSM.16.M88.4 R88, [R220] ;  /* 0x00000000dc58783b */ /* 0x000fe80000000200 */
[----:B------:R-:W2:Y:S04]  /*4ad0*/  LDSM.16.M88.4 R92, [R2] ;  /* 0x00000000025c783b */ /* 0x000ea80000000200 */
[----:B------:R-:W4:Y:S04]  /*4ae0*/  LDSM.16.M88.4 R96, [R2+0x800] ;  /* 0x000800000260783b */ /* 0x000f280000000200 */
[----:B------:R-:W-:Y:S04]  /*4af0*/  LDSM.16.M88.4 R100, [R217] ;  /* 0x00000000d964783b */ /* 0x000fe80000000200 */
[----:B------:R-:W-:Y:S04]  /*4b00*/  LDSM.16.M88.4 R104, [R217+0x800] ;  /* 0x00080000d968783b */ /* 0x000fe80000000200 */
[----:B-----5:R2:W5:Y:S04]  /*4b10*/  LDG.E R113, desc[UR8][R108.64] ;  /* 0x000000086c717981 */ /* 0x020568000c1e1900 */
[----:B------:R2:W5:Y:S01]  /*4b20*/  LDG.E R112, desc[UR8][R108.64+0x20] ;  /* 0x000020086c707981 */ /* 0x000562000c1e1900 */
[C---:B---3--:R-:W-:Y:S06]  /*4b30*/  HMMA.16816.F32.BF16 R4, R16.reuse, R8, RZ ;  /* 0x000000081004723c */ /* 0x048fec00000418ff */
[C---:B------:R-:W-:Y:S06]  /*4b40*/  HMMA.16816.F32.BF16 R8, R16.reuse, R10, RZ ;  /* 0x0000000a1008723c */ /* 0x040fec00000418ff */
[C---:B-1----:R-:W-:Y:S06]  /*4b50*/  HMMA.16816.F32.BF16 R12, R16.reuse, R84, RZ ;  /* 0x00000054100c723c */ /* 0x042fec00000418ff */
[----:B------:R-:W-:Y:S01]  /*4b60*/  HMMA.16816.F32.BF16 R16, R16, R86, RZ ;  /* 0x000000561010723c */ /* 0x000fe200000418ff */
[----:B------:R-:W1:Y:S05]  /*4b70*/  LDSM.16.M88.4 R84, [R223] ;  /* 0x00000000df54783b */ /* 0x000e6a0000000200 */
[C---:B--2---:R-:W-:Y:S06]  /*4b80*/  HMMA.16816.F32.BF16 R4, R88.reuse, R92, R4 ;  /* 0x0000005c5804723c */ /* 0x044fec0000041804 */
[C---:B------:R-:W-:Y:S01]  /*4b90*/  HMMA.16816.F32.BF16 R8, R88.reuse, R94, R8 ;  /* 0x0000005e5808723c */ /* 0x040fe20000041808 */
[----:B------:R-:W-:Y:S05]  /*4ba0*/  LDSM.16.M88.4 R92, [R216] ;  /* 0x00000000d85c783b */ /* 0x000fea0000000200 */
[C---:B----4-:R-:W-:Y:S06]  /*4bb0*/  HMMA.16816.F32.BF16 R12, R88.reuse, R96, R12 ;  /* 0x00000060580c723c */ /* 0x050fec000004180c */
[----:B------:R-:W-:Y:S01]  /*4bc0*/  HMMA.16816.F32.BF16 R16, R88, R98, R16 ;  /* 0x000000625810723c */ /* 0x000fe20000041810 */
[----:B------:R-:W2:Y:S04]  /*4bd0*/  LDSM.16.M88.4 R88, [R222] ;  /* 0x00000000de58783b */ /* 0x000ea80000000200 */
[----:B------:R-:W3:Y:S01]  /*4be0*/  LDSM.16.M88.4 R96, [R216+0x800] ;  /* 0x00080000d860783b */ /* 0x000ee20000000200 */
[C---:B-1----:R-:W-:Y:S06]  /*4bf0*/  HMMA.16816.F32.BF16 R4, R84.reuse, R100, R4 ;  /* 0x000000645404723c */ /* 0x042fec0000041804 */
[C---:B------:R-:W-:Y:S01]  /*4c00*/  HMMA.16816.F32.BF16 R8, R84.reuse, R102, R8 ;  /* 0x000000665408723c */ /* 0x040fe20000041808 */
[----:B------:R-:W-:Y:S05]  /*4c10*/  LDSM.16.M88.4 R100, [R3+UR4+0x12000] ;  /* 0x012000040364783b */ /* 0x000fea0008000200 */
[C---:B------:R-:W-:Y:S06]  /*4c20*/  HMMA.16816.F32.BF16 R12, R84.reuse, R104, R12 ;  /* 0x00000068540c723c */ /* 0x040fec000004180c */
[----:B------:R-:W-:Y:S01]  /*4c30*/  HMMA.16816.F32.BF16 R16, R84, R106, R16 ;  /* 0x0000006a5410723c */ /* 0x000fe20000041810 */
[----:B------:R-:W1:Y:S04]  /*4c40*/  LDSM.16.M88.4 R84, [R218+0x2000] ;  /* 0x00200000da54783b */ /* 0x000e680000000200 */
[----:B------:R-:W4:Y:S01]  /*4c50*/  LDSM.16.M88.4 R104, [R3+UR4+0x12800] ;  /* 0x012800040368783b */ /* 0x000f220008000200 */
[C---:B--2---:R-:W-:Y:S06]  /*4c60*/  HMMA.16816.F32.BF16 R4, R88.reuse, R92, R4 ;  /* 0x0000005c5804723c */ /* 0x044fec0000041804 */
[C---:B------:R-:W-:Y:S01]  /*4c70*/  HMMA.16816.F32.BF16 R8, R88.reuse, R94, R8 ;  /* 0x0000005e5808723c */ /* 0x040fe20000041808 */
[----:B------:R-:W-:Y:S05]  /*4c80*/  LDSM.16.M88.4 R92, [R2+0x2000] ;  /* 0x00200000025c783b */ /* 0x000fea0000000200 */
[C---:B---3--:R-:W-:Y:S06]  /*4c90*/  HMMA.16816.F32.BF16 R12, R88.reuse, R96, R12 ;  /* 0x00000060580c723c */ /* 0x048fec000004180c */
[----:B------:R-:W-:Y:S01]  /*4ca0*/  HMMA.16816.F32.BF16 R16, R88, R98, R16 ;  /* 0x000000625810723c */ /* 0x000fe20000041810 */
[----:B------:R-:W2:Y:S04]  /*4cb0*/  LDSM.16.M88.4 R88, [R220+0x2000] ;  /* 0x00200000dc58783b */ /* 0x000ea80000000200 */
[----:B------:R-:W3:Y:S01]  /*4cc0*/  LDSM.16.M88.4 R96, [R2+0x2800] ;  /* 0x002800000260783b */ /* 0x000ee20000000200 */
[C---:B-1----:R-:W-:Y:S06]  /*4cd0*/  HMMA.16816.F32.BF16 R4, R84.reuse, R100, R4 ;  /* 0x000000645404723c */ /* 0x042fec0000041804 */
[C---:B------:R-:W-:Y:S01]  /*4ce0*/  HMMA.16816.F32.BF16 R8, R84.reuse, R102, R8 ;  /* 0x000000665408723c */ /* 0x040fe20000041808 */
[----:B------:R-:W-:Y:S05]  /*4cf0*/  LDSM.16.M88.4 R100, [R217+0x2000] ;  /* 0x00200000d964783b */ /* 0x000fea0000000200 */
[C---:B----4-:R-:W-:Y:S06]  /*4d00*/  HMMA.16816.F32.BF16 R12, R84.reuse, R104, R12 ;  /* 0x00000068540c723c */ /* 0x050fec000004180c */
[----:B------:R-:W-:Y:S01]  /*4d10*/  HMMA.16816.F32.BF16 R16, R84, R106, R16 ;  /* 0x0000006a5410723c */ /* 0x000fe20000041810 */
[----:B------:R-:W1:Y:S04]  /*4d20*/  LDSM.16.M88.4 R84, [R223+0x2000] ;  /* 0x00200000df54783b */ /* 0x000e680000000200 */
[----:B------:R-:W4:Y:S01]  /*4d30*/  LDSM.16.M88.4 R104, [R217+0x2800] ;  /* 0x00280000d968783b */ /* 0x000f220000000200 */
        /* <DEDUP_REMOVED lines=9> */
[----:B------:R-:W-:Y:S05]  /*4dd0*/  LDSM.16.M88.4 R100, [R3+UR4+0x14000] ;  /* 0x014000040364783b */ /* 0x000fea0008000200 */
[C---:B----4-:R-:W-:Y:S06]  /*4de0*/  HMMA.16816.F32.BF16 R12, R84.reuse, R104, R12 ;  /* 0x00000068540c723c */ /* 0x050fec000004180c */
        /* <DEDUP_REMOVED lines=53> */
[C---:B------:R-:W-:Y:S06]  /*5140*/  HMMA.16816.F32.BF16 R8, R84.reuse, R102, R8 ;  /* 0x000000665408723c */ /* 0x040fec0000041808 */
[C---:B----4-:R-:W-:Y:S06]  /*5150*/  HMMA.16816.F32.BF16 R12, R84.reuse, R104, R12 ;  /* 0x00000068540c723c */ /* 0x050fec000004180c */
[----:B------:R-:W-:Y:S06]  /*5160*/  HMMA.16816.F32.BF16 R16, R84, R106, R16 ;  /* 0x0000006a5410723c */ /* 0x000fec0000041810 */
[C---:B--2---:R-:W-:Y:S06]  /*5170*/  HMMA.16816.F32.BF16 R4, R88.reuse, R92, R4 ;  /* 0x0000005c5804723c */ /* 0x044fec0000041804 */
[C---:B------:R-:W-:Y:S06]  /*5180*/  HMMA.16816.F32.BF16 R8, R88.reuse, R94, R8 ;  /* 0x0000005e5808723c */ /* 0x040fec0000041808 */
[C---:B---3--:R-:W-:Y:S06]  /*5190*/  HMMA.16816.F32.BF16 R12, R88.reuse, R96, R12 ;  /* 0x00000060580c723c */ /* 0x048fec000004180c */
[----:B------:R-:W-:Y:S01]  /*51a0*/  HMMA.16816.F32.BF16 R16, R88, R98, R16 ;  /* 0x000000625810723c */ /* 0x000fe20000041810 */
[----:B------:R-:W-:Y:S11]  /*51b0*/  @!UPT UIADD3 URZ, URZ, URZ, URZ ;  /* 0x0000003f3f3ff290 */ /* 0x000ff6000fffe03f */
[----:B------:R-:W-:Y:S01]  /*51c0*/  @!UPT UIADD3 URZ, URZ, URZ, URZ ;  /* 0x0000003f3f3ff290 */ /* 0x000fe2000fffe03f */
[----:B------:R-:W-:Y:S11]  /*51d0*/  @!P0 BRA `(.L_x_479) ;  /* 0x0000000000308947 */ /* 0x000ff60003800000 */
        /* <DEDUP_REMOVED lines=12> */
.L_x_479:
[----:B------:R-:W-:Y:S01]  /*52a0*/  UIADD3 UR13, UR5, 0x1, -UR7 ;  /* 0x00000001050d7890 */ /* 0x000fe2000fffe807 */
[----:B------:R-:W-:Y:S01]  /*52b0*/  IMAD.U32 R84, RZ, RZ, UR22 ;  /* 0x00000016ff547e24 */ /* 0x000fe2000f8e00ff */
[----:B------:R-:W-:Y:S01]  /*52c0*/  UIADD3 UR12, -UR10, UR5, -UR7 ;  /* 0x000000050a0c7290 */ /* 0x000fe2000fffe907 */
[----:B------:R-:W-:Y:S01]  /*52d0*/  VIADD R87, R251, UR11 ;  /* 0x0000000bfb577c36 */ /* 0x000fe20008000000 */
[----:B------:R-:W-:Y:S01]  /*52e0*/  UIADD3 UR11, UR13, UR26, URZ ;  /* 0x0000001a0d0b7290 */ /* 0x000fe2000fffe03f */
[----:B------:R-:W-:Y:S02]  /*52f0*/  IMAD R84, R84, 0x40, R252 ;  /* 0x0000004054547824 */ /* 0x000fe400078e02fc */
[C---:B------:R-:W-:Y:S01]  /*5300*/  VIADD R86, R87.reuse, 0x8 ;  /* 0x0000000857567836 */ /* 0x040fe20000000000 */
[----:B------:R-:W-:Y:S01]  /*5310*/  VIADDMNMX R85, R87, UR12, RZ, !PT ;  /* 0x0000000c57557c46 */ /* 0x000fe2000f8001ff */
[C---:B------:R-:W-:Y:S02]  /*5320*/  VIADD R94, R84.reuse, 0x1 ;  /* 0x00000001545e7836 */ /* 0x040fe40000000000 */
[----:B------:R-:W-:Y:S01]  /*5330*/  IMAD.U32 R88, RZ, RZ, UR11 ;  /* 0x0000000bff587e24 */ /* 0x000fe2000f8e00ff */
[-C--:B------:R-:W-:Y:S01]  /*5340*/  ISETP.GE.AND P1, PT, R84, R85.reuse, PT ;  /* 0x000000555400720c */ /* 0x080fe20003f26270 */
[----:B------:R-:W-:Y:S01]  /*5350*/  IMAD.U32 R95, RZ, RZ, UR26 ;  /* 0x0000001aff5f7e24 */ /* 0x000fe2000f8e00ff */
[----:B------:R-:W-:Y:S01]  /*5360*/  ISETP.GE.AND P0, PT, R94, R85, PT ;  /* 0x000000555e00720c */ /* 0x000fe20003f06270 */
[----:B------:R-:W-:Y:S01]  /*5370*/  VIADD R93, R84, 0x8 ;  /* 0x00000008545d7836 */ /* 0x000fe20000000000 */
[----:B------:R-:W-:Y:S01]  /*5380*/  VIADDMNMX R87, R88, R87, UR5, PT ;  /* 0x0000000558577e46 */ /* 0x000fe2000b800157 */
[----:B------:R-:W-:Y:S01]  /*5390*/  VIADD R92, R84, 0x9 ;  /* 0x00000009545c7836 */ /* 0x000fe20000000000 */
[----:B------:R-:W-:Y:S01]  /*53a0*/  IADD3 R95, R86, UR13, R95 ;  /* 0x0000000d565f7c10 */ /* 0x000fe2000fffe05f */
[C---:B------:R-:W-:Y:S01]  /*53b0*/  VIADD R91, R84.reuse, 0x10 ;  /* 0x00000010545b7836 */ /* 0x040fe20000000000 */
[CC--:B------:R-:W-:Y:S01]  /*53c0*/  ISETP.GE.OR P1, PT, R84.reuse, R87.reuse, !P1 ;  /* 0x000000575400720c */ /* 0x0c0fe20004f26670 */
[----:B------:R-:W-:Y:S01]  /*53d0*/  VIADD R90, R84, 0x11 ;  /* 0x00000011545a7836 */ /* 0x000fe20000000000 */
[----:B------:R-:W-:Y:S01]  /*53e0*/  ISETP.GE.OR P0, PT, R94, R87, !P0 ;  /* 0x000000575e00720c */ /* 0x000fe20004706670 */
[----:B------:R-:W-:Y:S01]  /*53f0*/  VIADD R89, R84, 0x18 ;  /* 0x0000001854597836 */ /* 0x000fe20000000000 */
[----:B------:R-:W-:Y:S01]  /*5400*/  VIADDMNMX R86, R86, UR12, RZ, !PT ;  /* 0x0000000c56567c46 */ /* 0x000fe2000f8001ff */
[----:B------:R-:W-:Y:S01]  /*5410*/  VIADD R88, R84, 0x19 ;  /* 0x0000001954587836 */ /* 0x000fe20000000000 */
[----:B------:R-:W-:Y:S01]  /*5420*/  FSEL R4, R4, -INF , !P1 ;  /* 0xff80000004047808 */ /* 0x000fe20004800000 */
[----:B------:R-:W-:Y:S01]  /*5430*/  UMOV UR13, UR10 ;  /* 0x0000000a000d7c82 */ /* 0x000fe20008000000 */
[-C--:B------:R-:W-:Y:S02]  /*5440*/  ISETP.GE.AND P6, PT, R93, R85.reuse, PT ;  /* 0x000000555d00720c */ /* 0x080fe40003fc6270 */
[-C--:B------:R-:W-:Y:S02]  /*5450*/  ISETP.GE.AND P5, PT, R92, R85.reuse, PT ;  /* 0x000000555c00720c */ /* 0x080fe40003fa6270 */
[-C--:B------:R-:W-:Y:S02]  /*5460*/  ISETP.GE.AND P4, PT, R91, R85.reuse, PT ;  /* 0x000000555b00720c */ /* 0x080fe40003f86270 */
[-C--:B------:R-:W-:Y:S02]  /*5470*/  ISETP.GE.AND P3, PT, R90, R85.reuse, PT ;  /* 0x000000555a00720c */ /* 0x080fe40003f66270 */
[-C--:B------:R-:W-:Y:S02]  /*5480*/  ISETP.GE.AND P2, PT, R89, R85.reuse, PT ;  /* 0x000000555900720c */ /* 0x080fe40003f46270 */
[----:B------:R-:W-:Y:S02]  /*5490*/  ISETP.GE.AND P1, PT, R88, R85, PT ;  /* 0x000000555800720c */ /* 0x000fe40003f26270 */
[----:B------:R-:W-:Y:S02]  /*54a0*/  FSEL R5, R5, -INF , !P0 ;  /* 0xff80000005057808 */ /* 0x000fe40004000000 */
[----:B------:R-:W-:Y:S02]  /*54b0*/  VIMNMX R85, R95, UR5, PT ;  /* 0x000000055f557c48 */ /* 0x000fe4000bfe0100 */
[-C--:B------:R-:W-:Y:S02]  /*54c0*/  ISETP.GE.AND P0, PT, R84, R86.reuse, PT ;  /* 0x000000565400720c */ /* 0x080fe40003f06270 */
[-C--:B------:R-:W-:Y:S02]  /*54d0*/  ISETP.GE.OR P6, PT, R93, R87.reuse, !P6 ;  /* 0x000000575d00720c */ /* 0x080fe400077c6670 */
[-C--:B------:R-:W-:Y:S02]  /*54e0*/  ISETP.GE.OR P5, PT, R92, R87.reuse, !P5 ;  /* 0x000000575c00720c */ /* 0x080fe40006fa6670 */
[-C--:B------:R-:W-:Y:S02]  /*54f0*/  ISETP.GE.OR P4, PT, R91, R87.reuse, !P4 ;  /* 0x000000575b00720c */ /* 0x080fe40006786670 */
[-C--:B------:R-:W-:Y:S02]  /*5500*/  ISETP.GE.OR P3, PT, R90, R87.reuse, !P3 ;  /* 0x000000575a00720c */ /* 0x080fe40005f66670 */
[-C--:B------:R-:W-:Y:S02]  /*5510*/  ISETP.GE.OR P2, PT, R89, R87.reuse, !P2 ;  /* 0x000000575900720c */ /* 0x080fe40005746670 */
[----:B------:R-:W-:Y:S02]  /*5520*/  ISETP.GE.OR P1, PT, R88, R87, !P1 ;  /* 0x000000575800720c */ /* 0x000fe40004f26670 */
[-C--:B------:R-:W-:Y:S02]  /*5530*/  ISETP.GE.OR P0, PT, R84, R85.reuse, !P0 ;  /* 0x000000555400720c */ /* 0x080fe40004706670 */
[----:B------:R-:W-:Y:S02]  /*5540*/  FSEL R8, R8, -INF , !P6 ;  /* 0xff80000008087808 */ /* 0x000fe40007000000 */
[----:B------:R-:W-:Y:S02]  /*5550*/  FSEL R9, R9, -INF , !P5 ;  /* 0xff80000009097808 */ /* 0x000fe40006800000 */
[----:B------:R-:W-:Y:S02]  /*5560*/  FSEL R12, R12, -INF , !P4 ;  /* 0xff8000000c0c7808 */ /* 0x000fe40006000000 */
[----:B------:R-:W-:Y:S02]  /*5570*/  FSEL R13, R13, -INF , !P3 ;  /* 0xff8000000d0d7808 */ /* 0x000fe40005800000 */
[----:B------:R-:W-:Y:S02]  /*5580*/  FSEL R16, R16, -INF , !P2 ;  /* 0xff80000010107808 */ /* 0x000fe40005000000 */
[----:B------:R-:W-:Y:S02]  /*5590*/  FSEL R17, R17, -INF , !P1 ;  /* 0xff80000011117808 */ /* 0x000fe40004800000 */
[----:B------:R-:W-:Y:S02]  /*55a0*/  FSEL R6, R6, -INF , !P0 ;  /* 0xff80000006067808 */ /* 0x000fe40004000000 */
[-C--:B------:R-:W-:Y:S02]  /*55b0*/  ISETP.GE.AND P6, PT, R94, R86.reuse, PT ;  /* 0x000000565e00720c */ /* 0x080fe40003fc6270 */
[-C--:B------:R-:W-:Y:S02]  /*55c0*/  ISETP.GE.AND P5, PT, R93, R86.reuse, PT ;  /* 0x000000565d00720c */ /* 0x080fe40003fa6270 */
[-C--:B------:R-:W-:Y:S02]  /*55d0*/  ISETP.GE.AND P4, PT, R92, R86.reuse, PT ;  /* 0x000000565c00720c */ /* 0x080fe40003f86270 */
[-C--:B------:R-:W-:Y:S02]  /*55e0*/  ISETP.GE.AND P3, PT, R91, R86.reuse, PT ;  /* 0x000000565b00720c */ /* 0x080fe40003f66270 */
[-C--:B------:R-:W-:Y:S02]  /*55f0*/  ISETP.GE.AND P2, PT, R90, R86.reuse, PT ;  /* 0x000000565a00720c */ /* 0x080fe40003f46270 */
[-C--:B------:R-:W-:Y:S02]  /*5600*/  ISETP.GE.AND P1, PT, R89, R86.reuse, PT ;  /* 0x000000565900720c */ /* 0x080fe40003f26270 */
[----:B------:R-:W-:Y:S02]  /*5610*/  ISETP.GE.AND P0, PT, R88, R86, PT ;  /* 0x000000565800720c */ /* 0x000fe40003f06270 */
[-C--:B------:R-:W-:Y:S02]  /*5620*/  ISETP.GE.OR P6, PT, R94, R85.reuse, !P6 ;  /* 0x000000555e00720c */ /* 0x080fe400077c6670 */
[-C--:B------:R-:W-:Y:S02]  /*5630*/  ISETP.GE.OR P5, PT, R93, R85.reuse, !P5 ;  /* 0x000000555d00720c */ /* 0x080fe40006fa6670 */
[-C--:B------:R-:W-:Y:S02]  /*5640*/  ISETP.GE.OR P4, PT, R92, R85.reuse, !P4 ;  /* 0x000000555c00720c */ /* 0x080fe40006786670 */
        /* <DEDUP_REMOVED lines=11> */
.L_x_480:
[C---:B------:R-:W-:Y:S01]  /*5700*/  FMUL.FTZ R84, R242.reuse, 1.4426950216293334961 ;  /* 0x3fb8aa3bf2547820 */ /* 0x040fe20000410000 */
[----:B------:R-:W-:Y:S01]  /*5710*/  FSETP.NEU.FTZ.AND P0, PT, R242, -INF , PT ;  /* 0xff800000f200780b */ /* 0x000fe20003f1d000 */
[C---:B------:R-:W-:Y:S01]  /*5720*/  FMUL.FTZ R85, R243.reuse, 1.4426950216293334961 ;  /* 0x3fb8aa3bf3557820 */ /* 0x040fe20000410000 */
[----:B------:R-:W-:Y:S02]  /*5730*/  UISETP.GT.AND UP2, UPT, UR6, UR21, UPT ;  /* 0x000000150600728c */ /* 0x000fe4000bf44270 */
[----:B------:R-:W-:Y:S02]  /*5740*/  FSEL R84, R84, RZ, P0 ;  /* 0x000000ff54547208 */ /* 0x000fe40000000000 */
[----:B------:R-:W-:Y:S03]  /*5750*/  FSETP.NEU.FTZ.AND P0, PT, R243, -INF , PT ;  /* 0xff800000f300780b */ /* 0x000fe60003f1d000 */
[--C-:B------:R-:W-:Y:S01]  /*5760*/  FFMA.FTZ R4, R4, UR20, -R84.reuse ;  /* 0x0000001404047c23 */ /* 0x100fe20008010854 */
[--C-:B------:R-:W-:Y:S01]  /*5770*/  FFMA.FTZ R5, R5, UR20, -R84.reuse ;  /* 0x0000001405057c23 */ /* 0x100fe20008010854 */
[--C-:B------:R-:W-:Y:S01]  /*5780*/  FFMA.FTZ R9, R9, UR20, -R84.reuse ;  /* 0x0000001409097c23 */ /* 0x100fe20008010854 */
[--C-:B------:R-:W-:Y:S01]  /*5790*/  FFMA.FTZ R8, R8, UR20, -R84.reuse ;  /* 0x0000001408087c23 */ /* 0x100fe20008010854 */
[----:B------:R1:W-:Y:S01]  /*57a0*/  MUFU.EX2 R123, R4 ;  /* 0x00000004007b7308 */ /* 0x0003e20000000800 */
[--C-:B------:R-:W-:Y:S01]  /*57b0*/  FFMA.FTZ R12, R12, UR20, -R84.reuse ;  /* 0x000000140c0c7c23 */ /* 0x100fe20008010854 */
[--C-:B------:R-:W-:Y:S01]  /*57c0*/  FFMA.FTZ R13, R13, UR20, -R84.reuse ;  /* 0x000000140d0d7c23 */ /* 0x100fe20008010854 */
[--C-:B------:R-:W-:Y:S01]  /*57d0*/  FFMA.FTZ R16, R16, UR20, -R84.reuse ;  /* 0x0000001410107c23 */ /* 0x100fe20008010854 */
[----:B------:R-:W-:Y:S06]  /*57e0*/  FFMA.FTZ R84, R17, UR20, -R84 ;  /* 0x0000001411547c23 */ /* 0x000fec0008010854 */
[----:B------:R-:W2:Y:S10]  /*57f0*/  MUFU.EX2 R120, R5 ;  /* 0x0000000500787308 */ /* 0x000eb40000000800 */
[----:B------:R-:W-:Y:S01]  /*5800*/  MUFU.EX2 R119, R9 ;  /* 0x0000000900777308 */ /* 0x000fe20000000800 */
[----:B-1----:R-:W-:Y:S02]  /*5810*/  FSEL R4, R85, RZ, P0 ;  /* 0x000000ff55047208 */ /* 0x002fe40000000000 */
[----:B------:R-:W-:Y:S03]  /*5820*/  PLOP3.LUT P0, PT, PT, PT, UP2, 0x80, 0x0 ;  /* 0x000000000000781c */ /* 0x000fe60003f0f028 */
[--C-:B------:R-:W-:Y:S01]  /*5830*/  FFMA.FTZ R6, R6, UR20, -R4.reuse ;  /* 0x0000001406067c23 */ /* 0x100fe20008010804 */
[--C-:B------:R-:W-:Y:S01]  /*5840*/  FFMA.FTZ R7, R7, UR20, -R4.reuse ;  /* 0x0000001407077c23 */ /* 0x100fe20008010804 */
[--C-:B------:R-:W-:Y:S01]  /*5850*/  FFMA.FTZ R10, R10, UR20, -R4.reuse ;  /* 0x000000140a0a7c23 */ /* 0x100fe20008010804 */
[--C-:B------:R-:W-:Y:S01]  /*5860*/  FFMA.FTZ R11, R11, UR20, -R4.reuse ;  /* 0x000000140b0b7c23 */ /* 0x100fe20008010804 */
[--C-:B------:R-:W-:Y:S01]  /*5870*/  FFMA.FTZ R18, R18, UR20, -R4.reuse ;  /* 0x0000001412127c23 */ /* 0x100fe20008010804 */
[--C-:B------:R-:W-:Y:S01]  /*5880*/  FFMA.FTZ R14, R14, UR20, -R4.reuse ;  /* 0x000000140e0e7c23 */ /* 0x100fe20008010804 */
[--C-:B------:R-:W-:Y:S01]  /*5890*/  FFMA.FTZ R15, R15, UR20, -R4.reuse ;  /* 0x000000140f0f7c23 */ /* 0x100fe20008010804 */
[----:B------:R-:W-:Y:S01]  /*58a0*/  FFMA.FTZ R4, R19, UR20, -R4 ;  /* 0x0000001413047c23 */ /* 0x000fe20008010804 */
[----:B------:R2:W-:Y:S10]  /*58b0*/  MUFU.EX2 R117, R6 ;  /* 0x0000000600757308 */ /* 0x0005f40000000800 */
[----:B------:R-:W1:Y:S10]  /*58c0*/  MUFU.EX2 R115, R7 ;  /* 0x0000000700737308 */ /* 0x000e740000000800 */
[----:B------:R-:W3:Y:S10]  /*58d0*/  MUFU.EX2 R121, R8 ;  /* 0x0000000800797308 */ /* 0x000ef40000000800 */
[----:B------:R3:W-:Y:S10]  /*58e0*/  MUFU.EX2 R118, R4 ;  /* 0x0000000400767308 */ /* 0x0007f40000000800 */
[----:B------:R-:W-:Y:S10]  /*58f0*/  MUFU.EX2 R116, R10 ;  /* 0x0000000a00747308 */ /* 0x000ff40000000800 */
[----:B------:R-:W4:Y:S10]  /*5900*/  MUFU.EX2 R114, R11 ;  /* 0x0000000b00727308 */ /* 0x000f340000000800 */
[----:B------:R-:W-:Y:S10]  /*5910*/  MUFU.EX2 R129, R12 ;  /* 0x0000000c00817308 */ /* 0x000ff40000000800 */
[----:B------:R-:W4:Y:S10]  /*5920*/  MUFU.EX2 R128, R13 ;  /* 0x0000000d00807308 */ /* 0x000f340000000800 */
[----:B------:R-:W-:Y:S10]  /*5930*/  MUFU.EX2 R126, R14 ;  /* 0x0000000e007e7308 */ /* 0x000ff40000000800 */
[----:B------:R-:W4:Y:S10]  /*5940*/  MUFU.EX2 R125, R15 ;  /* 0x0000000f007d7308 */ /* 0x000f340000000800 */
[----:B------:R-:W-:Y:S10]  /*5950*/  MUFU.EX2 R127, R16 ;  /* 0x00000010007f7308 */ /* 0x000ff40000000800 */
[----:B------:R-:W4:Y:S10]  /*5960*/  MUFU.EX2 R124, R84 ;  /* 0x00000054007c7308 */ /* 0x000f340000000800 */
[----:B------:R-:W4:Y:S01]  /*5970*/  MUFU.EX2 R122, R18 ;  /* 0x00000012007a7308 */ /* 0x000f220000000800 */
[----:B--2---:R-:W-:Y:S02]  /*5980*/  F2FP.BF16.F32.PACK_AB R6, R120, R123 ;  /* 0x0000007b7806723e */ /* 0x004fe400000010ff */
[----:B-1----:R-:W-:Y:S02]  /*5990*/  F2FP.BF16.F32.PACK_AB R5, R115, R117 ;  /* 0x000000757305723e */ /* 0x002fe400000010ff */
[----:B---3--:R-:W-:Y:S01]  /*59a0*/  F2FP.BF16.F32.PACK_AB R4, R119, R121 ;  /* 0x000000797704723e */ /* 0x008fe200000010ff */
[----:B------:R1:W-:Y:S01]  /*59b0*/  STS [R239+0x22000], R6 ;  /* 0x02200006ef007388 */ /* 0x0003e20000000800 */
[----:B----4-:R-:W-:Y:S02]  /*59c0*/  F2FP.BF16.F32.PACK_AB R8, R114, R116 ;  /* 0x000000747208723e */ /* 0x010fe400000010ff */
[----:B------:R-:W-:Y:S01]  /*59d0*/  F2FP.BF16.F32.PACK_AB R7, R128, R129 ;  /* 0x000000818007723e */ /* 0x000fe200000010ff */
[----:B------:R2:W-:Y:S04]  /*59e0*/  STS [R239+0x22400], R5 ;  /* 0x02240005ef007388 */ /* 0x0005e80000000800 */
[----:B------:R3:W-:Y:S04]  /*59f0*/  STS [R241+0x22000], R4 ;  /* 0x02200004f1007388 */ /* 0x0007e80000000800 */
[----:B------:R-:W-:Y:S04]  /*5a00*/  STS [R241+0x22400], R8 ;  /* 0x02240008f1007388 */ /* 0x000fe80000000800 */
[----:B------:R-:W-:Y:S01]  /*5a10*/  STS [R238+0x22000], R7 ;  /* 0x02200007ee007388 */ /* 0x000fe20000000800 */
[----:B-1----:R-:W-:Y:S02]  /*5a20*/  F2FP.BF16.F32.PACK_AB R6, R125, R126 ;  /* 0x0000007e7d06723e */ /* 0x002fe400000010ff */
[----:B--2---:R-:W-:Y:S03]  /*5a30*/  F2FP.BF16.F32.PACK_AB R5, R124, R127 ;  /* 0x0000007f7c05723e */ /* 0x004fe600000010ff */
[----:B------:R-:W-:Y:S01]  /*5a40*/  STS [R238+0x22400], R6 ;  /* 0x02240006ee007388 */ /* 0x000fe20000000800 */
[----:B---3--:R-:W-:Y:S03]  /*5a50*/  F2FP.BF16.F32.PACK_AB R4, R118, R122 ;  /* 0x0000007a7604723e */ /* 0x008fe600000010ff */
[----:B------:R-:W-:Y:S04]  /*5a60*/  STS [R240+0x22000], R5 ;  /* 0x02200005f0007388 */ /* 0x000fe80000000800 */
[----:B------:R-:W-:Y:S04]  /*5a70*/  STS [R240+0x22400], R4 ;  /* 0x02240004f0007388 */ /* 0x000fe80000000800 */
[----:B------:R-:W-:Y:S04]  /*5a80*/  LDSM.16.M88.4 R16, [R218+0x8000] ;  /* 0x00800000da10783b */ /* 0x000fe80000000200 */
[----:B------:R-:W1:Y:S04]  /*5a90*/  LDSM.16.M88.4 R8, [R3+UR4+0x18000] ;  /* 0x018000040308783b */ /* 0x000e680008000200 */
[----:B------:R-:W2:Y:S04]  /*5aa0*/  LDSM.16.M88.4 R84, [R3+UR4+0x18800] ;  /* 0x018800040354783b */ /* 0x000ea80008000200 */
[----:B------:R-:W-:Y:S04]  /*5ab0*/  LDSM.16.M88.4 R88, [R220+0x8000] ;  /* 0x00800000dc58783b */ /* 0x000fe80000000200 */
[----:B------:R-:W3:Y:S04]  /*5ac0*/  LDSM.16.M88.4 R92, [R2+0x8000] ;  /* 0x00800000025c783b */ /* 0x000ee80000000200 */
[----:B------:R-:W4:Y:S04]  /*5ad0*/  LDSM.16.M88.4 R96, [R2+0x8800] ;  /* 0x008800000260783b */ /* 0x000f280000000200 */
[----:B------:R-:W-:Y:S04]  /*5ae0*/  LDSM.16.M88.4 R100, [R223+0x8000] ;  /* 0x00800000df64783b */ /* 0x000fe80000000200 */
[----:B------:R-:W4:Y:S04]  /*5af0*/  LDSM.16.M88.4 R104, [R217+0x8000] ;  /* 0x00800000d968783b */ /* 0x000f280000000200 */
[----:B------:R-:W-:Y:S01]  /*5b00*/  LDSM.16.M88.4 R108, [R216+0x8000] ;  /* 0x00800000d86c783b */ /* 0x000fe20000000200 */
[C---:B-1----:R-:W-:Y:S06]  /*5b10*/  HMMA.16816.F32.BF16 R4, R16.reuse, R8, RZ ;  /* 0x000000081004723c */ /* 0x042fec00000418ff */
[C---:B------:R-:W-:Y:S06]  /*5b20*/  HMMA.16816.F32.BF16 R8, R16.reuse, R10, RZ ;  /* 0x0000000a1008723c */ /* 0x040fec00000418ff */
[C---:B--2---:R-:W-:Y:S06]  /*5b30*/  HMMA.16816.F32.BF16 R12, R16.reuse, R84, RZ ;  /* 0x00000054100c723c */ /* 0x044fec00000418ff */
[----:B------:R-:W-:Y:S01]  /*5b40*/  HMMA.16816.F32.BF16 R16, R16, R86, RZ ;  /* 0x000000561010723c */ /* 0x000fe200000418ff */
[----:B------:R-:W1:Y:S05]  /*5b50*/  LDSM.16.M88.4 R84, [R217+0x8800] ;  /* 0x00880000d954783b */ /* 0x000e6a0000000200 */
[C---:B---3--:R-:W-:Y:S06]  /*5b60*/  HMMA.16816.F32.BF16 R4, R88.reuse, R92, R4 ;  /* 0x0000005c5804723c */ /* 0x048fec0000041804 */
[C---:B------:R-:W-:Y:S01]  /*5b70*/  HMMA.16816.F32.BF16 R8, R88.reuse, R94, R8 ;  /* 0x0000005e5808723c */ /* 0x040fe20000041808 */
[----:B------:R-:W2:Y:S05]  /*5b80*/  LDSM.16.M88.4 R92, [R222+0x8000] ;  /* 0x00800000de5c783b */ /* 0x000eaa0000000200 */
[C---:B----4-:R-:W-:Y:S06]  /*5b90*/  HMMA.16816.F32.BF16 R12, R88.reuse, R96, R12 ;  /* 0x00000060580c723c */ /* 0x050fec000004180c */
[----:B------:R-:W-:Y:S01]  /*5ba0*/  HMMA.16816.F32.BF16 R16, R88, R98, R16 ;  /* 0x000000625810723c */ /* 0x000fe20000041810 */
[----:B------:R-:W3:Y:S04]  /*5bb0*/  LDSM.16.M88.4 R88, [R216+0x8800] ;  /* 0x00880000d858783b */ /* 0x000ee80000000200 */
        /* <DEDUP_REMOVED lines=8> */
[C---:B--2---:R-:W-:Y:S06]  /*5c40*/  HMMA.16816.F32.BF16 R4, R92.reuse, R108, R4 ;  /* 0x0000006c5c04723c */ /* 0x044fec0000041804 */
[C---:B------:R-:W-:Y:S01]  /*5c50*/  HMMA.16816.F32.BF16 R8, R92.reuse, R110, R8 ;  /* 0x0000006e5c08723c */ /* 0x040fe20000041808 */
[----:B------:R-:W2:Y:S05]  /*5c60*/  LDSM.16.M88.4 R108, [R2+0xa000] ;  /* 0x00a00000026c783b */ /* 0x000eaa0000000200 */
[C---:B---3--:R-:W-:Y:S06]  /*5c70*/  HMMA.16816.F32.BF16 R12, R92.reuse, R88, R12 ;  /* 0x000000585c0c723c */ /* 0x048fec000004180c */
[----:B------:R-:W-:Y:S01]  /*5c80*/  HMMA.16816.F32.BF16 R16, R92, R90, R16 ;  /* 0x0000005a5c10723c */ /* 0x000fe20000041810 */
[----:B------:R-:W3:Y:S04]  /*5c90*/  LDSM.16.M88.4 R88, [R2+0xa800] ;  /* 0x00a800000258783b */ /* 0x000ee80000000200 */
[----:B------:R-:W-:Y:S01]  /*5ca0*/  LDSM.16.M88.4 R92, [R223+0xa000] ;  /* 0x00a00000df5c783b */ /* 0x000fe20000000200 */
[C---:B----4-:R-:W-:Y:S06]  /*5cb0*/  HMMA.16816.F32.BF16 R4, R96.reuse, R104, R4 ;  /* 0x000000686004723c */ /* 0x050fec0000041804 */
[C---:B------:R-:W-:Y:S01]  /*5cc0*/  HMMA.16816.F32.BF16 R8, R96.reuse, R106, R8 ;  /* 0x0000006a6008723c */ /* 0x040fe20000041808 */
[----:B------:R-:W4:Y:S05]  /*5cd0*/  LDSM.16.M88.4 R104, [R217+0xa000] ;  /* 0x00a00000d968783b */ /* 0x000f2a0000000200 */
[C---:B-1----:R-:W-:Y:S06]  /*5ce0*/  HMMA.16816.F32.BF16 R12, R96.reuse, R84, R12 ;  /* 0x00000054600c723c */ /* 0x042fec000004180c */
[----:B------:R-:W-:Y:S01]  /*5cf0*/  HMMA.16816.F32.BF16 R16, R96, R86, R16 ;  /* 0x000000566010723c */ /* 0x000fe20000041810 */
[----:B------:R-:W1:Y:S04]  /*5d00*/  LDSM.16.M88.4 R84, [R217+0xa800] ;  /* 0x00a80000d954783b */ /* 0x000e680000000200 */
        /* <DEDUP_REMOVED lines=62> */
[----:B------:R-:W3:Y:S05]  /*60f0*/  LDSM.16.M88.4 R88, [R216+0xe800] ;  /* 0x00e80000d858783b */ /* 0x000eea0000000200 */
[C---:B----4-:R-:W-:Y:S06]  /*6100*/  HMMA.16816.F32.BF16 R4, R100.reuse, R104, R4 ;  /* 0x000000686404723c */ /* 0x050fec0000041804 */
[C---:B------:R-:W-:Y:S06]  /*6110*/  HMMA.16816.F32.BF16 R8, R100.reuse, R106, R8 ;  /* 0x0000006a6408723c */ /* 0x040fec0000041808 */
[C---:B-1----:R-:W-:Y:S06]  /*6120*/  HMMA.16816.F32.BF16 R12, R100.reuse, R84, R12 ;  /* 0x00000054640c723c */ /* 0x042fec000004180c */
[----:B------:R-:W-:Y:S06]  /*6130*/  HMMA.16816.F32.BF16 R16, R100, R86, R16 ;  /* 0x000000566410723c */ /* 0x000fec0000041810 */
[C---:B--2---:R-:W-:Y:S06]  /*6140*/  HMMA.16816.F32.BF16 R4, R92.reuse, R108, R4 ;  /* 0x0000006c5c04723c */ /* 0x044fec0000041804 */
[C---:B------:R-:W-:Y:S06]  /*6150*/  HMMA.16816.F32.BF16 R8, R92.reuse, R110, R8 ;  /* 0x0000006e5c08723c */ /* 0x040fec0000041808 */
[C---:B---3--:R-:W-:Y:S06]  /*6160*/  HMMA.16816.F32.BF16 R12, R92.reuse, R88, R12 ;  /* 0x000000585c0c723c */ /* 0x048fec000004180c */
[----:B------:R-:W-:Y:S06]  /*6170*/  HMMA.16816.F32.BF16 R16, R92, R90, R16 ;  /* 0x0000005a5c10723c */ /* 0x000fec0000041810 */
[C---:B-----5:R-:W-:Y:S01]  /*6180*/  FADD.FTZ R4, -R113.reuse, R4 ;  /* 0x0000000471047221 */ /* 0x060fe20000010100 */
[----:B------:R-:W-:Y:S01]  /*6190*/  FADD.FTZ R5, -R113, R5 ;  /* 0x0000000571057221 */ /* 0x000fe20000010100 */
[C---:B------:R-:W-:Y:S03]  /*61a0*/  FADD.FTZ R6, -R112.reuse, R6 ;  /* 0x0000000670067221 */ /* 0x040fe60000010100 */
[----:B------:R-:W-:Y:S01]  /*61b0*/  FADD.FTZ R7, -R112, R7 ;  /* 0x0000000770077221 */ /* 0x000fe20000010100 */
[----:B------:R-:W-:Y:S01]  /*61c0*/  FMUL.FTZ R85, R123, R4 ;  /* 0x000000047b557220 */ /* 0x000fe20000410000 */
[----:B------:R-:W-:Y:S01]  /*61d0*/  FMUL.FTZ R84, R120, R5 ;  /* 0x0000000578547220 */ /* 0x000fe20000410000 */
[----:B------:R-:W-:Y:S01]  /*61e0*/  FMUL.FTZ R4, R117, R6 ;  /* 0x0000000675047220 */ /* 0x000fe20000410000 */
[----:B------:R-:W-:Y:S01]  /*61f0*/  FMUL.FTZ R5, R115, R7 ;  /* 0x0000000773057220 */ /* 0x000fe20000410000 */
[C---:B------:R-:W-:Y:S01]  /*6200*/  FADD.FTZ R8, -R113.reuse, R8 ;  /* 0x0000000871087221 */ /* 0x040fe20000010100 */
[----:B------:R-:W-:Y:S01]  /*6210*/  FADD.FTZ R9, -R113, R9 ;  /* 0x0000000971097221 */ /* 0x000fe20000010100 */
[----:B------:R-:W-:Y:S01]  /*6220*/  F2FP.BF16.F32.PACK_AB R6, R84, R85 ;  /* 0x000000555406723e */ /* 0x000fe200000010ff */
[C---:B------:R-:W-:Y:S01]  /*6230*/  FADD.FTZ R11, -R112.reuse, R11 ;  /* 0x0000000b700b7221 */ /* 0x040fe20000010100 */
[----:B------:R-:W-:Y:S01]  /*6240*/  FMUL.FTZ R86, R121, R8 ;  /* 0x0000000879567220 */ /* 0x000fe20000410000 */
[----:B------:R-:W-:Y:S01]  /*6250*/  FMUL.FTZ R9, R119, R9 ;  /* 0x0000000977097220 */ /* 0x000fe20000410000 */
[----:B------:R-:W-:Y:S01]  /*6260*/  F2FP.BF16.F32.PACK_AB R5, R5, R4 ;  /* 0x000000040505723e */ /* 0x000fe200000010ff */
[----:B------:R1:W-:Y:S01]  /*6270*/  STS [R239+0x20000], R6 ;  /* 0x02000006ef007388 */ /* 0x0003e20000000800 */
[----:B------:R-:W-:Y:S01]  /*6280*/  FADD.FTZ R10, -R112, R10 ;  /* 0x0000000a700a7221 */ /* 0x000fe20000010100 */
[----:B------:R-:W-:Y:S01]  /*6290*/  FMUL.FTZ R8, R114, R11 ;  /* 0x0000000b72087220 */ /* 0x000fe20000410000 */
[----:B------:R-:W-:Y:S01]  /*62a0*/  F2FP.BF16.F32.PACK_AB R4, R9, R86 ;  /* 0x000000560904723e */ /* 0x000fe200000010ff */
[----:B------:R2:W-:Y:S01]  /*62b0*/  STS [R239+0x20400], R5 ;  /* 0x02040005ef007388 */ /* 0x0005e20000000800 */
[----:B------:R-:W-:Y:S01]  /*62c0*/  FMUL.FTZ R10, R116, R10 ;  /* 0x0000000a740a7220 */ /* 0x000fe20000410000 */
[C---:B------:R-:W-:Y:S01]  /*62d0*/  FADD.FTZ R13, -R113.reuse, R13 ;  /* 0x0000000d710d7221 */ /* 0x040fe20000010100 */
[C---:B------:R-:W-:Y:S01]  /*62e0*/  FADD.FTZ R12, -R113.reuse, R12 ;  /* 0x0000000c710c7221 */ /* 0x040fe20000010100 */
[----:B------:R3:W-:Y:S01]  /*62f0*/  STS [R241+0x20000], R4 ;  /* 0x02000004f1007388 */ /* 0x0007e20000000800 */
[C---:B------:R-:W-:Y:S01]  /*6300*/  FADD.FTZ R14, -R112.reuse, R14 ;  /* 0x0000000e700e7221 */ /* 0x040fe20000010100 */
[----:B------:R-:W-:Y:S01]  /*6310*/  FADD.FTZ R15, -R112, R15 ;  /* 0x0000000f700f7221 */ /* 0x000fe20000010100 */
[----:B------:R-:W-:Y:S01]  /*6320*/  FADD.FTZ R17, -R113, R17 ;  /* 0x0000001171117221 */ /* 0x000fe20000010100 */
[----:B------:R-:W-:Y:S01]  /*6330*/  FMUL.FTZ R12, R129, R12 ;  /* 0x0000000c810c7220 */ /* 0x000fe20000410000 */
[----:B------:R-:W-:Y:S01]  /*6340*/  FMUL.FTZ R7, R128, R13 ;  /* 0x0000000d80077220 */ /* 0x000fe20000410000 */
[----:B------:R-:W-:Y:S01]  /*6350*/  FMUL.FTZ R14, R126, R14 ;  /* 0x0000000e7e0e7220 */ /* 0x000fe20000410000 */
[----:B------:R-:W-:Y:S01]  /*6360*/  FMUL.FTZ R15, R125, R15 ;  /* 0x0000000f7d0f7220 */ /* 0x000fe20000410000 */
[----:B------:R-:W-:Y:S01]  /*6370*/  FADD.FTZ R16, -R113, R16 ;  /* 0x0000001071107221 */ /* 0x000fe20000010100 */
[C---:B------:R-:W-:Y:S01]  /*6380*/  FADD.FTZ R18, -R112.reuse, R18 ;  /* 0x0000001270127221 */ /* 0x040fe20000010100 */
[----:B------:R-:W-:Y:S01]  /*6390*/  FADD.FTZ R19, -R112, R19 ;  /* 0x0000001370137221 */ /* 0x000fe20000010100 */
[----:B------:R-:W-:Y:S01]  /*63a0*/  F2FP.BF16.F32.PACK_AB R8, R8, R10 ;  /* 0x0000000a0808723e */ /* 0x000fe200000010ff */
[----:B------:R-:W-:Y:S01]  /*63b0*/  FMUL.FTZ R16, R127, R16 ;  /* 0x000000107f107220 */ /* 0x000fe20000410000 */
[----:B------:R-:W-:Y:S01]  /*63c0*/  FMUL.FTZ R18, R122, R18 ;  /* 0x000000127a127220 */ /* 0x000fe20000410000 */
[----:B------:R-:W-:Y:S01]  /*63d0*/  FMUL.FTZ R19, R118, R19 ;  /* 0x0000001376137220 */ /* 0x000fe20000410000 */
[----:B------:R-:W-:Y:S01]  /*63e0*/  F2FP.BF16.F32.PACK_AB R7, R7, R12 ;  /* 0x0000000c0707723e */ /* 0x000fe200000010ff */
[----:B------:R-:W-:Y:S01]  /*63f0*/  STS [R241+0x20400], R8 ;  /* 0x02040008f1007388 */ /* 0x000fe20000000800 */
[----:B-1----:R-:W-:Y:S03]  /*6400*/  F2FP.BF16.F32.PACK_AB R6, R15, R14 ;  /* 0x0000000e0f06723e */ /* 0x002fe600000010ff */
[----:B------:R-:W-:Y:S01]  /*6410*/  STS [R238+0x20000], R7 ;  /* 0x02000007ee007388 */ /* 0x000fe20000000800 */
[----:B--2---:R-:W-:Y:S03]  /*6420*/  FMUL.FTZ R5, R124, R17 ;  /* 0x000000117c057220 */ /* 0x004fe60000410000 */
[----:B------:R-:W-:Y:S01]  /*6430*/  STS [R238+0x20400], R6 ;  /* 0x02040006ee007388 */ /* 0x000fe20000000800 */
[----:B---3--:R-:W-:Y:S02]  /*6440*/  F2FP.BF16.F32.PACK_AB R4, R19, R18 ;  /* 0x000000121304723e */ /* 0x008fe400000010ff */
[----:B------:R-:W-:Y:S03]  /*6450*/  F2FP.BF16.F32.PACK_AB R5, R5, R16 ;  /* 0x000000100505723e */ /* 0x000fe600000010ff */
[----:B------:R-:W-:Y:S04]  /*6460*/  STS [R240+0x20400], R4 ;  /* 0x02040004f0007388 */ /* 0x000fe80000000800 */
        /* <DEDUP_REMOVED lines=114> */
[----:B------:R-:W-:Y:S01]  /*6b90*/  @!P4 LEA R10, P2, R6, R235, 0x1 ;  /* 0x000000eb060ac211 */ /* 0x000fe200078408ff */
        /* <DEDUP_REMOVED lines=8> */
[C-C-:B------:R-:W-:Y:S01]  /*6c20*/  @!P5 LEA.HI.X R13, R6.reuse, R237, R7.reuse, 0x1, P1 ;  /* 0x000000ed060dd211 */ /* 0x140fe200008f0c07 */
        /* <DEDUP_REMOVED lines=35> */
.L_x_481:
[----:B------:R-:W-:Y:S01]  /*6e60*/  LDSM.16.M88.4 R128, [R224] ;  /* 0x00000000e080783b */ /* 0x000fe20000000200 */
[----:B------:R-:W1:Y:S01]  /*6e70*/  LDC R231, c[0x0][0x270] ;  /* 0x00009c00ffe77b82 */ /* 0x000e620000000800 */
[----:B------:R-:W-:Y:S02]  /*6e80*/  @UP2 UIADD3 UR11, UP1, UR16, -0x100, URZ ;  /* 0xffffff00100b2890 */ /* 0x000fe4000ff3e03f */
[----:B------:R-:W3:Y:S01]  /*6e90*/  LDSM.16.MT88.4 R16, [R0+0x10000] ;  /* 0x010000000010783b */ /* 0x000ee20000004200 */
[----:B------:R-:W-:Y:S02]  /*6ea0*/  @UP2 UIADD3 UR18, UP0, UR18, -0x100, URZ ;  /* 0xffffff0012122890 */ /* 0x000fe4000ff1e03f */
[----:B------:R-:W-:Y:S01]  /*6eb0*/  @UP2 UIADD3.X UR10, UR15, -0x1, URZ, UP1, !UPT ;  /* 0xffffffff0f0a2890 */ /* 0x000fe20008ffe43f */
[----:B------:R-:W2:Y:S01]  /*6ec0*/  LDSM.16.M88.4 R124, [R224+0x1000] ;  /* 0x00100000e07c783b */ /* 0x000ea20000000200 */
[----:B------:R-:W-:Y:S03]  /*6ed0*/  @UP2 UIADD3.X UR17, UR17, -0x1, URZ, UP0, !UPT ;  /* 0xffffffff11112890 */ /* 0x000fe600087fe43f */
[----:B------:R-:W4:Y:S04]  /*6ee0*/  LDSM.16.MT88.4 R96, [R0+0x12000] ;  /* 0x012000000060783b */ /* 0x000f280000004200 */
[----:B------:R-:W4:Y:S04]  /*6ef0*/  LDSM.16.MT88.4 R112, [R0+0x14000] ;  /* 0x014000000070783b */ /* 0x000f280000004200 */
[----:B------:R-:W4:Y:S04]  /*6f00*/  LDSM.16.MT88.4 R196, [R0+0x16000] ;  /* 0x0160000000c4783b */ /* 0x000f280000004200 */
[----:B------:R-:W-:Y:S04]  /*6f10*/  LDSM.16.M88.4 R200, [R227] ;  /* 0x00000000e3c8783b */ /* 0x000fe80000000200 */
[----:B------:R-:W4:Y:S04]  /*6f20*/  LDSM.16.MT88.4 R204, [R0+0x10800] ;  /* 0x0108000000cc783b */ /* 0x000f280000004200 */
[----:B------:R-:W4:Y:S04]  /*6f30*/  LDSM.16.M88.4 R208, [R227+0x1000] ;  /* 0x00100000e3d0783b */ /* 0x000f280000000200 */
[----:B------:R-:W4:Y:S01]  /*6f40*/  LDSM.16.MT88.4 R212, [R0+0x12800] ;  /* 0x0128000000d4783b */ /* 0x000f220000004200 */
[-C--:B---3--:R-:W-:Y:S03]  /*6f50*/  HMMA.16816.F32.BF16 R4, R128, R16.reuse, RZ ;  /* 0x000000108004723c */ /* 0x088fe600000418ff */
[----:B-1----:R-:W-:Y:S03]  /*6f60*/  IMAD R231, R231, UR27, RZ ;  /* 0x0000001be7e77c24 */ /* 0x002fe6000f8e02ff */
[C---:B--2---:R-:W-:Y:S06]  /*6f70*/  HMMA.16816.F32.BF16 R8, R124.reuse, R16, RZ ;  /* 0x000000107c08723c */ /* 0x044fec00000418ff */
        /* <DEDUP_REMOVED lines=409> */
[-C--:B------:R-:W-:Y:S01]  /*8910*/  @!P4 LEA R12, P6, R6, R234.reuse, 0x1 ;  /* 0x000000ea060cc211 */ /* 0x080fe200078c08ff */
        /* <DEDUP_REMOVED lines=44> */
.L_x_482:
        /* <DEDUP_REMOVED lines=222> */
.L_x_484:
        /* <DEDUP_REMOVED lines=18> */
[----:B------:R-:W-:-:S12]  /*9ae0*/  UIADD3 UR18, UR15, UR13, URZ ;  /* 0x0000000d0f127290 */ /* 0x000fd8000fffe03f */
.L_x_485:
        /* <DEDUP_REMOVED lines=46> */
[C---:B------:R-:W-:Y:S01]  /*9dd0*/  IMAD R5, R4.reuse, UR7, R5 ;  /* 0x0000000704057c24 */ /* 0x040fe2000f8e0205 */
        /* <DEDUP_REMOVED lines=11> */
.L_x_487:
[----:B------:R-:W-:Y:S05]  /*9e90*/  BSYNC B0 ;  /* 0x0000000000007941 */ /* 0x000fea0003800000 */
.L_x_486:
        /* <DEDUP_REMOVED lines=22> */
.L_x_489:
[----:B------:R-:W-:Y:S05]  /*a000*/  BSYNC B0 ;  /* 0x0000000000007941 */ /* 0x000fea0003800000 */
.L_x_488:
        /* <DEDUP_REMOVED lines=38> */
.L_x_491:
[----:B------:R-:W-:Y:S05]  /*a270*/  BSYNC B0 ;  /* 0x0000000000007941 */ /* 0x000fea0003800000 */
.L_x_490:
        /* <DEDUP_REMOVED lines=17> */
[----:B------:R1:W-:Y:S04]  /*a390*/  @!P3 STG.E.128 desc[UR8][R4.64], R64 ;  /* 0x000000400400b986 */ /* 0x0003e8000c101d08 */
[----:B------:R1:W-:Y:S04]  /*a3a0*/  @!P2 STG.E.128 desc[UR8][R4.64+0x80], R60 ;  /* 0x0000803c0400a986 */ /* 0x0003e8000c101d08 */
[----:B------:R1:W-:Y:S04]  /*a3b0*/  @!P1 STG.E.128 desc[UR8][R4.64+0x100], R56 ;  /* 0x0001003804009986 */ /* 0x0003e8000c101d08 */
[----:B------:R1:W-:Y:S02]  /*a3c0*/  @!P0 STG.E.128 desc[UR8][R4.64+0x180], R52 ;  /* 0x0001803404008986 */ /* 0x0003e4000c101d08 */
.L_x_462:
[----:B------:R-:W-:Y:S05]  /*a3d0*/  BSYNC B1 ;  /* 0x0000000000017941 */ /* 0x000fea0003800000 */
.L_x_448:
[----:B-12---:R-:W2:Y:S01]  /*a3e0*/  LDL R4, [R1] ;  /* 0x0000000001047983 */ /* 0x006ea20000100800 */
        /* <DEDUP_REMOVED lines=8> */
.L_x_492:
[----:B------:R-:W-:Y:S05]  /*a470*/  EXIT ;  /* 0x000000000000794d */ /* 0x000fea0003800000 */
.L_x_494:
        /* <DEDUP_REMOVED lines=16> */
.L_x_2035:


//--------------------- .text._ZN5flash44flash_bwd_dq_dk_dv_loop_seqk_parallel_kernelI23Flash_bwd_kernel_traitsILi256ELi64ELi64ELi8ELi4ELi2ELi2ELb0ELb1EN7cutlass10bfloat16_tE19Flash_kernel_traitsILi256ELi64ELi64ELi8ES3_EELb0ELb0ELb0ELb0ELb0ELb1ELb0EEEvNS_16Flash_bwd_paramsE --------------------------
	.section	.text._ZN5flash44flash_bwd_dq_dk_dv_loop_seqk_parallel_kernelI23Flash_bwd_kernel_traitsILi256ELi64ELi64ELi8ELi4ELi2ELi2ELb0ELb1EN7cutlass10bfloat16_tE19Flash_kernel_traitsILi256ELi64ELi64ELi8ES3_EELb0ELb0ELb0ELb0ELb0ELb1ELb0EEEvNS_16Flash_bwd_paramsE,"ax",@progbits
	.align	128
        .global         _ZN5flash44flash_bwd_dq_dk_dv_loop_seqk_parallel_kernelI23Flash_bwd_kernel_traitsILi256ELi64ELi64ELi8ELi4ELi2ELi2ELb0ELb1EN7cutlass10bfloat16_tE19Flash_kernel_traitsILi256ELi64ELi64ELi8ES3_EELb0ELb0ELb0ELb0ELb0ELb1ELb0EEEvNS_16Flash_bwd_paramsE
        .type           _ZN5flash44flash_bwd_dq_dk_dv_loop_seqk_parallel_kernelI23Flash_bwd_kernel_traitsILi256ELi64ELi64ELi8ELi4ELi2ELi2ELb0ELb1EN7cutlass10bfloat16_tE19Flash_kernel_traitsILi256ELi64ELi64ELi8ES3_EELb0ELb0ELb0ELb0ELb0ELb1ELb0EEEvNS_16Flash_bwd_paramsE,@function
        .size           _ZN5flash44flash_bwd_dq_dk_dv_loop_seqk_parallel_kernelI23Flash_bwd_kernel_traitsILi256ELi64ELi64ELi8ELi4ELi2ELi2ELb0ELb1EN7cutlass10bfloat16_tE19Flash_kernel_traitsILi256ELi64ELi64ELi8ES3_EELb0ELb0ELb0ELb0ELb0ELb1ELb0EEEvNS_16Flash_bwd_paramsE,(.L_x_2036 - _ZN5flash44flash_bwd_dq_dk_dv_loop_seqk_parallel_kernelI23Flash_bwd_kernel_traitsILi256ELi64ELi64ELi8ELi4ELi2ELi2ELb0ELb1EN7cutlass10bfloat16_tE19Flash_kernel_traitsILi256ELi64ELi64ELi8ES3_EELb0ELb0ELb0ELb0ELb0ELb1ELb0EEEvNS_16Flash_bwd_paramsE)
        .other          _ZN5flash44flash_bwd_dq_dk_dv_loop_seqk_parallel_kernelI23Flash_bwd_kernel_traitsILi256ELi64ELi64ELi8ELi4ELi2ELi2ELb0ELb1EN7cutlass10bfloat16_tE19Flash_kernel_traitsILi256ELi64ELi64ELi8ES3_EELb0ELb0ELb0ELb0ELb0ELb1ELb0EEEvNS_16Flash_bwd_paramsE,@"STO_CUDA_ENTRY STV_DEFAULT"
_ZN5flash44flash_bwd_dq_dk_dv_loop_seqk_parallel_kernelI23Flash_bwd_kernel_traitsILi256ELi64ELi64ELi8ELi4ELi2ELi2ELb0ELb1EN7cutlass10bfloat16_tE19Flash_kernel_traitsILi256ELi64ELi64ELi8ES3_EELb0ELb0ELb0ELb0ELb0ELb1ELb0EEEvNS_16Flash_bwd_paramsE:
.text._ZN5flash44flash_bwd_dq_dk_dv_loop_seqk_parallel_kernelI23Flash_bwd_kernel_traitsILi256ELi64ELi64ELi8ELi4ELi2ELi2ELb0ELb1EN7cutlass10bfloat16_tE19Flash_kernel_traitsILi256ELi64ELi64ELi8ES3_EELb0ELb0ELb0ELb0ELb0ELb1ELb0EEEvNS_16Flash_bwd_paramsE:
        /* <DEDUP_REMOVED lines=13> */
[----:B------:R-:W-:Y:S01]  /*00d0*/  UMOV UR6, 0x400 ;  /* 0x0000040000067882 */ /* 0x000fe20000000000 */
[----:B------:R-:W-:Y:S02]  /*00e0*/  IMAD.MOV.U32 R226, RZ, RZ, 0x20 ;  /* 0x00000020ffe27424 */ /* 0x000fe400078e00ff */
[----:B------:R-:W-:Y:S02]  /*00f0*/  IMAD.MOV.U32 R222, RZ, RZ, 0x40 ;  /* 0x00000040ffde7424 */ /* 0x000fe400078e00ff */
[----:B------:R-:W-:Y:S01]  /*0100*/  IMAD.MOV.U32 R238, RZ, RZ, -0x10 ;  /* 0xfffffff0ffee7424 */ /* 0x000fe200078e00ff */
[----:B------:R-:W3:Y:S08]  /*0110*/  S2UR UR53, SR_CTAID.Z ;  /* 0x00000000003579c3 */ /* 0x000ef00000002700 */
[----:B------:R-:W4:Y:S08]  /*0120*/  S2UR UR4, SR_CgaCtaId ;  /* 0x00000000000479c3 */ /* 0x000f300000008800 */
[----:B------:R-:W5:Y:S01]  /*0130*/  S2UR UR42, SR_CTAID.Y ;  /* 0x00000000002a79c3 */ /* 0x000f620000002600 */
[----:B--2---:R-:W-:Y:S01]  /*0140*/  ULEA UR5, UR5, UR7, 0x18 ;  /* 0x0000000705057291 */ /* 0x004fe2000f8ec03f */
[----:B-1----:R-:W-:Y:S01]  /*0150*/  SHF.R.S32.HI R16, RZ, 0x1f, R15 ;  /* 0x0000001fff107819 */ /* 0x002fe2000001140f */
[----:B------:R-:W-:Y:S01]  /*0160*/  IMAD.SHL.U32 R248, R15, 0x2, RZ ;  /* 0x000000020ff87824 */ /* 0x000fe200078e00ff */
[----:B---3--:R-:W-:-:S02]  /*0170*/  USHF.R.S32.HI UR7, URZ, 0x1f, UR53 ;  /* 0x0000001f3f077899 */ /* 0x008fc40008011435 */
[CC--:B------:R-:W-:Y:S01]  /*0180*/  LEA.HI R4, R16.reuse, R15.reuse, RZ, 0x5 ;  /* 0x0000000f10047211 */ /* 0x0c0fe200078f28ff */
[----:B------:R-:W-:Y:S01]  /*0190*/  USHF.R.S32.HI UR60, URZ, 0x1f, UR53 ;  /* 0x0000001f3f3c7899 */ /* 0x000fe20008011435 */
[----:B------:R-:W-:Y:S02]  /*01a0*/  LEA.HI R6, R16, R15, RZ, 0x4 ;  /* 0x0000000f10067211 */ /* 0x000fe400078f20ff */
[--C-:B------:R-:W-:Y:S01]  /*01b0*/  SHF.R.S32.HI R5, RZ, 0x5, R4.reuse ;  /* 0x00000005ff057819 */ /* 0x100fe20000011404 */
[----:B----4-:R-:W-:Y:S01]  /*01c0*/  ULEA UR4, UR4, UR6, 0x18 ;  /* 0x0000000604047291 */ /* 0x010fe2000f8ec03f */
[----:B------:R-:W-:Y:S02]  /*01d0*/  SHF.R.S32.HI R0, RZ, 0x1f, R4 ;  /* 0x0000001fff007819 */ /* 0x000fe40000011404 */
[----:B------:R-:W-:Y:S02]  /*01e0*/  SHF.R.S32.HI R7, RZ, 0x4, R6 ;  /* 0x00000004ff077819 */ /* 0x000fe40000011406 */
[----:B------:R-:W-:-:S02]  /*01f0*/  LEA.HI R0, R0, R5, RZ, 0x2 ;  /* 0x0000000500007211 */ /* 0x000fc400078f10ff */
[----:B------:R-:W-:Y:S01]  /*0200*/  LEA.HI R2, R4, R5, RZ, 0x1 ;  /* 0x0000000504027211 */ /* 0x000fe200078f08ff */
[----:B-----5:R-:W-:Y:S01]  /*0210*/  USHF.R.S32.HI UR6, URZ, 0x1f, UR42 ;  /* 0x0000001f3f067899 */ /* 0x020fe2000801142a */
[----:B------:R-:W-:Y:S01]  /*0220*/  LEA.HI R8, R6, R7, RZ, 0x1 ;  /* 0x0000000706087211 */ /* 0x000fe200078f08ff */
[----:B------:R-:W-:Y:S01]  /*0230*/  USHF.R.S32.HI UR61, URZ, 0x1f, UR42 ;  /* 0x0000001f3f3d7899 */ /* 0x000fe2000801142a */
[----:B------:R-:W-:Y:S02]  /*0240*/  LOP3.LUT R3, R0, 0xfffffffc, RZ, 0xc0, !PT ;  /* 0xfffffffc00037812 */ /* 0x000fe400078ec0ff */
[----:B------:R-:W-:Y:S01]  /*0250*/  LOP3.LUT R0, R2, 0xfffffffe, RZ, 0xc0, !PT ;  /* 0xfffffffe02007812 */ /* 0x000fe200078ec0ff */
[----:B------:R-:W-:Y:S01]  /*0260*/  IMAD.U32 R251, RZ, RZ, UR6 ;  /* 0x00000006fffb7e24 */ /* 0x000fe2000f8e00ff */
[----:B------:R-:W-:Y:S01]  /*0270*/  LOP3.LUT R2, R8, 0xfffffffe, RZ, 0xc0, !PT ;  /* 0xfffffffe08027812 */ /* 0x000fe200078ec0ff */
[C---:B------:R-:W-:Y:S01]  /*0280*/  IMAD.IADD R218, R5.reuse, 0x1, -R3 ;  /* 0x0000000105da7824 */ /* 0x040fe200078e0a03 */
[CC--:B------:R-:W-:Y:S01]  /*0290*/  LEA.HI R17, R16.reuse, R15.reuse, RZ, 0x2 ;  /* 0x0000000f10117211 */ /* 0x0c0fe200078f10ff */
[----:B------:R-:W-:Y:S01]  /*02a0*/  IMAD.IADD R224, R5, 0x1, -R0 ;  /* 0x0000000105e07824 */ /* 0x000fe200078e0a00 */
[----:B------:R-:W-:Y:S01]  /*02b0*/  LEA.HI R11, R16, R15, RZ, 0x3 ;  /* 0x0000000f100b7211 */ /* 0x000fe200078f18ff */
[----:B------:R-:W-:Y:S01]  /*02c0*/  IMAD.IADD R14, R7, 0x1, -R2 ;  /* 0x00000001070e7824 */ /* 0x000fe200078e0a02 */
[----:B------:R-:W-:Y:S01]  /*02d0*/  LOP3.LUT R0, R4, 0xffffffe0, RZ, 0xc0, !PT ;  /* 0xffffffe004007812 */ /* 0x000fe200078ec0ff */
[----:B------:R-:W-:Y:S01]  /*02e0*/  USHF.R.S32.HI UR6, URZ, 0x1f, UR53 ;  /* 0x0000001f3f067899 */ /* 0x000fe20008011435 */
[--C-:B------:R-:W-:Y:S01]  /*02f0*/  SHF.R.S32.HI R7, RZ, 0x2, R17.reuse ;  /* 0x00000002ff077819 */ /* 0x100fe20000011411 */
[----:B------:R-:W-:Y:S01]  /*0300*/  IMAD.SHL.U32 R10, R14, 0x200, RZ ;  /* 0x000002000e0a7824 */ /* 0x000fe200078e00ff */
[----:B------:R-:W-:-:S02]  /*0310*/  SHF.R.S32.HI R2, RZ, 0x1f, R17 ;  /* 0x0000001fff027819 */ /* 0x000fc40000011411 */
[----:B------:R-:W-:Y:S01]  /*0320*/  LOP3.LUT R5, R6, 0xfffffff0, RZ, 0xc0, !PT ;  /* 0xfffffff006057812 */ /* 0x000fe200078ec0ff */
[----:B------:R-:W-:Y:S01]  /*0330*/  IMAD.U32 R250, RZ, RZ, UR6 ;  /* 0x00000006fffa7e24 */ /* 0x000fe2000f8e00ff */
[----:B------:R-:W-:Y:S01]  /*0340*/  SHF.R.S32.HI R244, RZ, 0x3, R11 ;  /* 0x00000003fff47819 */ /* 0x000fe2000001140b */
[----:B------:R-:W-:Y:S01]  /*0350*/  UIADD3 UR6, UR5, 0x20000, URZ ;  /* 0x0002000005067890 */ /* 0x000fe2000fffe03f */
[----:B------:R-:W-:Y:S01]  /*0360*/  LOP3.LUT R6, R11, 0xfffffff8, RZ, 0xc0, !PT ;  /* 0xfffffff80b067812 */ /* 0x000fe200078ec0ff */
[C---:B------:R-:W-:Y:S01]  /*0370*/  IMAD.IADD R5, R15.reuse, 0x1, -R5 ;  /* 0x000000010f057824 */ /* 0x040fe200078e0a05 */
[----:B------:R-:W-:Y:S01]  /*0380*/  LEA.HI R4, R2, R7, RZ, 0x3 ;  /* 0x0000000702047211 */ /* 0x000fe200078f18ff */
[C---:B------:R-:W-:Y:S02]  /*0390*/  IMAD.IADD R2, R15.reuse, 0x1, -R0 ;  /* 0x000000010f027824 */ /* 0x040fe400078e0a00 */
[----:B------:R-:W-:Y:S01]  /*03a0*/  IMAD.SHL.U32 R3, R244, 0x40, RZ ;  /* 0x00000040f4037824 */ /* 0x000fe200078e00ff */
[----:B------:R-:W-:Y:S01]  /*03b0*/  LOP3.LUT R4, R4, 0xfffffff8, RZ, 0xc0, !PT ;  /* 0xfffffff804047812 */ /* 0x000fe200078ec0ff */
[----:B------:R-:W-:Y:S01]  /*03c0*/  IMAD.IADD R0, R15, 0x1, -R6 ;  /* 0x000000010f007824 */ /* 0x000fe200078e0a06 */
[----:B------:R-:W-:-:S02]  /*03d0*/  SHF.R.S32.HI R6, RZ, 0x1f, R2 ;  /* 0x0000001fff067819 */ /* 0x000fc40000011402 */
[----:B------:R-:W-:Y:S01]  /*03e0*/  LOP3.LUT R3, R3, 0x1c0, RZ, 0xc0, !PT ;  /* 0x000001c003037812 */ /* 0x000fe200078ec0ff */
[----:B------:R-:W-:Y:S01]  /*03f0*/  IMAD.SHL.U32 R8, R0, 0x8, RZ ;  /* 0x0000000800087824 */ /* 0x000fe200078e00ff */
[----:B------:R-:W-:Y:S01]  /*0400*/  LEA.HI R18, R6, R2, RZ, 0x2 ;  /* 0x0000000206127211 */ /* 0x000fe200078f10ff */
[----:B------:R-:W-:Y:S01]  /*0410*/  IMAD.IADD R7, R7, 0x1, -R4 ;  /* 0x0000000107077824 */ /* 0x000fe200078e0a04 */
[C---:B------:R-:W-:Y:S02]  /*0420*/  LOP3.LUT P4, RZ, R0.reuse, 0x2, RZ, 0xc0, !PT ;  /* 0x0000000200ff7812 */ /* 0x040fe4000788c0ff */
[----:B------:R-:W-:Y:S02]  /*0430*/  LOP3.LUT R2, R3, 0x38, R8, 0xf8, !PT ;  /* 0x0000003803027812 */ /* 0x000fe400078ef808 */
[----:B------:R-:W-:Y:S02]  /*0440*/  SHF.R.U32.HI R3, RZ, 0x3, R3 ;  /* 0x00000003ff037819 */ /* 0x000fe40000011603 */
[C---:B------:R-:W-:Y:S01]  /*0450*/  LOP3.LUT P3, RZ, R0.reuse, 0x4, RZ, 0xc0, !PT ;  /* 0x0000000400ff7812 */ /* 0x040fe2000786c0ff */
[----:B------:R-:W-:Y:S01]  /*0460*/  IMAD.SHL.U32 R0, R0, 0x40, RZ ;  /* 0x0000004000007824 */ /* 0x000fe200078e00ff */
[----:B------:R-:W-:Y:S01]  /*0470*/  LOP3.LUT R12, R2, R3, RZ, 0x3c, !PT ;  /* 0x00000003020c7212 */ /* 0x000fe200078e3cff */
[----:B------:R-:W-:Y:S01]  /*0480*/  IMAD.SHL.U32 R2, R224, 0x10, RZ ;  /* 0x00000010e0027824 */ /* 0x000fe200078e00ff */
[----:B------:R-:W-:-:S02]  /*0490*/  SHF.R.S32.HI R3, RZ, 0x1f, R5 ;  /* 0x0000001fff037819 */ /* 0x000fc40000011405 */
[----:B------:R-:W-:Y:S02]  /*04a0*/  LEA.HI R8, R16, R15, RZ, 0x7 ;  /* 0x0000000f10087211 */ /* 0x000fe400078f38ff */
[----:B------:R-:W-:Y:S02]  /*04b0*/  LOP3.LUT R0, R0, 0x1c0, RZ, 0xc0, !PT ;  /* 0x000001c000007812 */ /* 0x000fe400078ec0ff */
[----:B------:R-:W-:Y:S02]  /*04c0*/  LEA.HI R13, R3, R5, RZ, 0x3 ;  /* 0x00000005030d7211 */ /* 0x000fe400078f18ff */
[----:B------:R-:W-:Y:S02]  /*04d0*/  SHF.R.S32.HI R8, RZ, 0x7, R8 ;  /* 0x00000007ff087819 */ /* 0x000fe40000011408 */
[----:B------:R-:W-:Y:S02]  /*04e0*/  LOP3.LUT R3, R0, 0x8, R11, 0xf8, !PT ;  /* 0x0000000800037812 */ /* 0x000fe400078ef80b */
[----:B------:R-:W-:-:S02]  /*04f0*/  SHF.R.U32.HI R219, RZ, 0x3, R0 ;  /* 0x00000003ffdb7819 */ /* 0x000fc40000011600 */
[----:B------:R-:W-:Y:S02]  /*0500*/  LOP3.LUT R4, R13, 0xfffffff8, RZ, 0xc0, !PT ;  /* 0xfffffff80d047812 */ /* 0x000fe400078ec0ff */
[----:B------:R-:W-:Y:S01]  /*0510*/  LOP3.LUT R6, R0, 0x10, R2, 0xf8, !PT ;  /* 0x0000001000067812 */ /* 0x000fe200078ef802 */
[----:B------:R-:W-:Y:S01]  /*0520*/  IMAD R2, R8, 0x800, R10 ;  /* 0x0000080008027824 */ /* 0x000fe200078e020a */
[----:B------:R-:W-:Y:S01]  /*0530*/  LOP3.LUT R0, R7, 0x1, RZ, 0xc0, !PT ;  /* 0x0000000107007812 */ /* 0x000fe200078ec0ff */
[----:B------:R-:W-:Y:S01]  /*0540*/  IMAD.IADD R9, R5, 0x1, -R4 ;  /* 0x0000000105097824 */ /* 0x000fe200078e0a04 */
[----:B------:R-:W-:Y:S02]  /*0550*/  LOP3.LUT R3, R3, R219, RZ, 0x3c, !PT ;  /* 0x000000db03037212 */ /* 0x000fe400078e3cff */
[----:B------:R-:W-:Y:S02]  /*0560*/  LEA.HI R4, R16, R15, RZ, 0x6 ;  /* 0x0000000f10047211 */ /* 0x000fe400078f30ff */
[----:B------:R-:W-:Y:S01]  /*0570*/  ISETP.NE.U32.AND P0, PT, R0, 0x1, PT ;  /* 0x000000010000780c */ /* 0x000fe20003f05070 */
[----:B------:R-:W-:Y:S01]  /*0580*/  IMAD.IADD R3, R2, 0x1, R3 ;  /* 0x0000000102037824 */ /* 0x000fe200078e0203 */
[----:B------:R-:W-:Y:S01]  /*0590*/  LOP3.LUT R0, R17, 0x7ffffffc, RZ, 0xc0, !PT ;  /* 0x7ffffffc11007812 */ /* 0x000fe200078ec0ff */
[----:B------:R-:W-:Y:S01]  /*05a0*/  IMAD.SHL.U32 R2, R7, 0x40, RZ ;  /* 0x0000004007027824 */ /* 0x000fe200078e00ff */
[----:B------:R-:W-:Y:S01]  /*05b0*/  SHF.R.S32.HI R4, RZ, 0x6, R4 ;  /* 0x00000006ff047819 */ /* 0x000fe20000011404 */
[----:B------:R-:W-:Y:S01]  /*05c0*/  IMAD.SHL.U32 R3, R3, 0x2, RZ ;  /* 0x0000000203037824 */ /* 0x000fe200078e00ff */
[----:B------:R-:W-:Y:S01]  /*05d0*/  LOP3.LUT R11, R6, 0x8, R11, 0xf8, !PT ;  /* 0x00000008060b7812 */ /* 0x000fe200078ef80b */
[----:B------:R-:W-:Y:S01]  /*05e0*/  IMAD.IADD R6, R15, 0x1, -R0 ;  /* 0x000000010f067824 */ /* 0x000fe200078e0a00 */
[----:B------:R-:W-:Y:S01]  /*05f0*/  LOP3.LUT R2, R2, 0x1c0, RZ, 0xc0, !PT ;  /* 0x000001c002027812 */ /* 0x000fe200078ec0ff */
[----:B------:R-:W-:Y:S01]  /*0600*/  IMAD.SHL.U32 R0, R8, 0x20, RZ ;  /* 0x0000002008007824 */ /* 0x000fe200078e00ff */
[----:B------:R-:W-:Y:S01]  /*0610*/  R2P PR, R7, 0x6 ;  /* 0x0000000607007804 */ /* 0x000fe20000000000 */
[----:B------:R-:W-:Y:S01]  /*0620*/  IMAD.SHL.U32 R5, R4, 0x8, RZ ;  /* 0x0000000804057824 */ /* 0x000fe200078e00ff */
[----:B------:R-:W-:Y:S01]  /*0630*/  LOP3.LUT R219, R10, R11, R219, 0xf6, !PT ;  /* 0x0000000b0adb7212 */ /* 0x000fe200078ef6db */
[----:B------:R-:W-:Y:S01]  /*0640*/  IMAD R12, R4, 0x200, R12 ;  /* 0x00000200040c7824 */ /* 0x000fe200078e020c */
[----:B------:R-:W-:Y:S01]  /*0650*/  LOP3.LUT R248, R0, 0x6, R248, 0xf8, !PT ;  /* 0x0000000600f87812 */ /* 0x000fe200078ef8f8 */
[----:B------:R-:W-:Y:S01]  /*0660*/  IMAD.SHL.U32 R6, R6, 0x2, RZ ;  /* 0x0000000206067824 */ /* 0x000fe200078e00ff */
[----:B------:R-:W-:-:S02]  /*0670*/  LOP3.LUT R7, R2, 0x20, R0, 0xf8, !PT ;  /* 0x0000002002077812 */ /* 0x000fc400078ef800 */
[----:B------:R-:W-:Y:S01]  /*0680*/  LOP3.LUT R0, R5, 0x18, RZ, 0xc0, !PT ;  /* 0x0000001805007812 */ /* 0x000fe200078ec0ff */
[----:B------:R-:W-:Y:S01]  /*0690*/  IMAD.SHL.U32 R5, R14, 0x20, RZ ;  /* 0x000000200e057824 */ /* 0x000fe200078e00ff */
[----:B------:R-:W-:Y:S01]  /*06a0*/  SHF.R.U32.HI R4, RZ, 0x3, R2 ;  /* 0x00000003ff047819 */ /* 0x000fe20000011602 */
[----:B------:R-:W-:Y:S01]  /*06b0*/  IMAD R8, R218, 0x400, R6 ;  /* 0x00000400da087824 */ /* 0x000fe200078e0206 */
[----:B------:R-:W-:Y:S02]  /*06c0*/  LOP3.LUT P6, RZ, R9, 0x2, RZ, 0xc0, !PT ;  /* 0x0000000209ff7812 */ /* 0x000fe400078cc0ff */
[----:B------:R-:W-:Y:S01]  /*06d0*/  LOP3.LUT R10, R0, 0x20, R5, 0xf8, !PT ;  /* 0x00000020000a7812 */ /* 0x000fe200078ef805 */
[----:B------:R-:W-:Y:S01]  /*06e0*/  IMAD.SHL.U32 R5, R13, 0x40, RZ ;  /* 0x000000400d057824 */ /* 0x000fe200078e00ff */
[----:B------:R-:W-:Y:S01]  /*06f0*/  LOP3.LUT R2, R4, R2, R0, 0x1e, !PT ;  /* 0x0000000204027212 */ /* 0x000fe200078e1e00 */
[----:B------:R-:W-:Y:S01]  /*0700*/  IMAD.SHL.U32 R0, R9, 0x40, RZ ;  /* 0x0000004009007824 */ /* 0x000fe200078e00ff */
[----:B------:R-:W-:Y:S01]  /*0710*/  LOP3.LUT R7, R7, R4, RZ, 0x3c, !PT ;  /* 0x0000000407077212 */ /* 0x000fe200078e3cff */
[----:B------:R-:W-:Y:S01]  /*0720*/  IMAD R4, R224, 0x400, R6 ;  /* 0x00000400e0047824 */ /* 0x000fe200078e0206 */
[----:B------:R-:W-:-:S02]  /*0730*/  LOP3.LUT P5, RZ, R9, 0x4, RZ, 0xc0, !PT ;  /* 0x0000000409ff7812 */ /* 0x000fc400078ac0ff */
[----:B------:R-:W-:Y:S01]  /*0740*/  LOP3.LUT R0, R0, 0x1c0, RZ, 0xc0, !PT ;  /* 0x000001c000007812 */ /* 0x000fe200078ec0ff */
[----:B------:R-:W-:Y:S01]  /*0750*/  IMAD.IADD R245, R4, 0x1, R2 ;  /* 0x0000000104f57824 */ /* 0x000fe200078e0202 */
[----:B------:R-:W-:Y:S01]  /*0760*/  SEL R216, R222, 0xffffffc0, !P3 ;  /* 0xffffffc0ded87807 */ /* 0x000fe20005800000 */
[----:B------:R-:W-:Y:S01]  /*0770*/  IMAD.SHL.U32 R4, R14, 0x8, RZ ;  /* 0x000000080e047824 */ /* 0x000fe200078e00ff */
[----:B------:R-:W-:Y:S01]  /*0780*/  SHF.R.U32.HI R2, RZ, 0x3, R0 ;  /* 0x00000003ff027819 */ /* 0x000fe20000011600 */
[----:B------:R-:W-:Y:S01]  /*0790*/  IMAD.IADD R8, R8, 0x1, R7 ;  /* 0x0000000108087824 */ /* 0x000fe200078e0207 */
[----:B------:R-:W-:Y:S02]  /*07a0*/  SEL R222, R222, 0xffffffc0, !P5 ;  /* 0xffffffc0dede7807 */ /* 0x000fe40006800000 */
[----:B------:R-:W-:Y:S01]  /*07b0*/  LOP3.LUT R6, R0, 0x8, R4, 0xf8, !PT ;  /* 0x0000000800067812 */ /* 0x000fe200078ef804 */
[----:B------:R-:W-:Y:S01]  /*07c0*/  IMAD.U32 R4, RZ, RZ, UR7 ;  /* 0x00000007ff047e24 */ /* 0x000fe2000f8e00ff */
[----:B------:R-:W-:Y:S01]  /*07d0*/  LOP3.LUT R7, R2, R10, R0, 0x1e, !PT ;  /* 0x0000000a02077212 */ /* 0x000fe200078e1e00 */
[----:B------:R-:W-:Y:S01]  /*07e0*/  USHF.L.U32 UR7, UR42, 0x7, URZ ;  /* 0x000000072a077899 */ /* 0x000fe2000800063f */
[----:B------:R-:W-:-:S02]  /*07f0*/  SHF.R.S32.HI R4, RZ, 0x2, R18 ;  /* 0x00000002ff047819 */ /* 0x000fc40000011412 */
[----:B------:R-:W-:Y:S02]  /*0800*/  LOP3.LUT R0, R5, 0xfffffe00, RZ, 0xc0, !PT ;  /* 0xfffffe0005007812 */ /* 0x000fe400078ec0ff */
[----:B------:R-:W-:Y:S01]  /*0810*/  LOP3.LUT R2, R6, R2, RZ, 0x3c, !PT ;  /* 0x0000000206027212 */ /* 0x000fe200078e3cff */
[----:B------:R-:W-:Y:S01]  /*0820*/  IMAD R249, R218, 0x10, R4 ;  /* 0x00000010daf97824 */ /* 0x000fe200078e0204 */
[----:B------:R-:W-:Y:S01]  /*0830*/  LEA R237, R8, UR5, 0x1 ;  /* 0x0000000508ed7c11 */ /* 0x000fe2000f8e08ff */
[--C-:B------:R-:W-:Y:S01]  /*0840*/  IMAD R218, R218, 0x400, R0.reuse ;  /* 0x00000400dada7824 */ /* 0x100fe200078e0200 */
[----:B------:R-:W-:Y:S01]  /*0850*/  SEL R238, R238, 0x10, !P0 ;  /* 0x00000010eeee7807 */ /* 0x000fe20004000000 */
[----:B------:R-:W-:Y:S01]  /*0860*/  IMAD R224, R224, 0x400, R0 ;  /* 0x00000400e0e07824 */ /* 0x000fe200078e0200 */
[----:B------:R-:W-:Y:S01]  /*0870*/  LEA R219, R219, UR5, 0x1 ;  /* 0x00000005dbdb7c11 */ /* 0x000fe2000f8e08ff */
[----:B------:R-:W-:Y:S01]  /*0880*/  IMAD.U32 R252, RZ, RZ, UR7 ;  /* 0x00000007fffc7e24 */ /* 0x000fe2000f8e00ff */
[----:B------:R-:W-:Y:S01]  /*0890*/  UIADD3 UR7, UR5, 0x10000, URZ ;  /* 0x0001000005077890 */ /* 0x000fe2000fffe03f */
[----:B------:R-:W-:Y:S01]  /*08a0*/  IMAD.IADD R218, R218, 0x1, R2 ;  /* 0x00000001dada7824 */ /* 0x000fe200078e0202 */
[----:B------:R-:W-:Y:S01]  /*08b0*/  LOP3.LUT R0, R7, R0, RZ, 0xfc, !PT ;  /* 0x0000000007007212 */ /* 0x000fe200078efcff */
[----:B------:R-:W-:Y:S01]  /*08c0*/  IMAD.IADD R224, R2, 0x1, R224 ;  /* 0x0000000102e07824 */ /* 0x000fe200078e02e0 */
[C---:B------:R-:W-:Y:S01]  /*08d0*/  SEL R2, R226.reuse, 0xffffffe0, !P4 ;  /* 0xffffffe0e2027807 */ /* 0x040fe20006000000 */
[----:B------:R-:W-:Y:S01]  /*08e0*/  VIADD R236, R237, 0x20 ;  /* 0x00000020edec7836 */ /* 0x000fe20000000000 */
[----:B------:R-:W-:Y:S01]  /*08f0*/  SEL R226, R226, 0xffffffe0, !P6 ;  /* 0xffffffe0e2e27807 */ /* 0x000fe20007000000 */
[----:B------:R-:W-:Y:S01]  /*0900*/  VIADD R217, R3, UR7 ;  /* 0x0000000703d97c36 */ /* 0x000fe20008000000 */
[----:B------:R-:W-:Y:S01]  /*0910*/  LEA R218, R218, UR5, 0x1 ;  /* 0x00000005dada7c11 */ /* 0x000fe2000f8e08ff */
[----:B------:R-:W-:Y:S01]  /*0920*/  @P1 VIADD R236, R237, 0xffffffe0 ;  /* 0xffffffe0edec1836 */ /* 0x000fe20000000000 */
[----:B------:R-:W-:Y:S01]  /*0930*/  LEA R224, R224, UR6, 0x1 ;  /* 0x00000006e0e07c11 */ /* 0x000fe2000f8e08ff */
[----:B------:R-:W-:Y:S01]  /*0940*/  IMAD.IADD R2, R217, 0x1, R2 ;  /* 0x00000001d9027824 */ /* 0x000fe200078e0202 */
[----:B------:R-:W-:Y:S01]  /*0950*/  LEA R245, R245, UR7, 0x1 ;  /* 0x00000007f5f57c11 */ /* 0x000fe2000f8e08ff */
[----:B------:R-:W-:Y:S01]  /*0960*/  IMAD.IADD R220, R218, 0x1, R226 ;  /* 0x00000001dadc7824 */ /* 0x000fe200078e02e2 */
[----:B------:R-:W-:Y:S01]  /*0970*/  LEA R231, R12, UR5, 0x1 ;  /* 0x000000050ce77c11 */ /* 0x000fe2000f8e08ff */
[----:B------:R-:W-:Y:S01]  /*0980*/  IMAD.IADD R225, R222, 0x1, R224 ;  /* 0x00000001dee17824 */ /* 0x000fe200078e02e0 */
[----:B------:R-:W-:Y:S01]  /*0990*/  LEA R0, R0, UR5, 0x1 ;  /* 0x0000000500007c11 */ /* 0x000fe2000f8e08ff */
[----:B------:R-:W-:Y:S01]  /*09a0*/  IMAD.IADD R217, R217, 0x1, R216 ;  /* 0x00000001d9d97824 */ /* 0x000fe200078e02d8 */
[----:B------:R-:W-:Y:S01]  /*09b0*/  ULDC.64 UR6, c[0x0][0x208] ;  /* 0x0000820000067ab9 */ /* 0x000fe20000000a00 */
[----:B------:R-:W-:-:S02]  /*09c0*/  IMAD.IADD R221, R216, 0x1, R219 ;  /* 0x00000001d8dd7824 */ /* 0x000fc400078e02db */
[----:B------:R-:W-:Y:S02]  /*09d0*/  IMAD.IADD R239, R237, 0x1, R238 ;  /* 0x00000001edef7824 */ /* 0x000fe400078e02ee */
[C---:B------:R-:W-:Y:S02]  /*09e0*/  VIADD R246, R245.reuse, 0x40 ;  /* 0x00000040f5f67836 */ /* 0x040fe40000000000 */
[----:B------:R-:W-:Y:S02]  /*09f0*/  IMAD.IADD R223, R218, 0x1, R222 ;  /* 0x00000001dadf7824 */ /* 0x000fe400078e02de */
[----:B------:R-:W-:Y:S02]  /*0a00*/  IMAD.IADD R227, R226, 0x1, R224 ;  /* 0x00000001e2e37824 */ /* 0x000fe400078e02e0 */
[----:B------:R-:W-:Y:S02]  /*0a10*/  IMAD.IADD R216, R2, 0x1, R216 ;  /* 0x0000000102d87824 */ /* 0x000fe400078e02d8 */
[----:B------:R-:W-:-:S02]  /*0a20*/  @P2 VIADD R246, R245, 0xffffffc0 ;  /* 0xffffffc0f5f62836 */ /* 0x000fc40000000000 */
[----:B------:R-:W-:Y:S02]  /*0a30*/  IMAD.IADD R238, R238, 0x1, R236 ;  /* 0x00000001eeee7824 */ /* 0x000fe400078e02ec */
[----:B------:R-:W-:Y:S02]  /*0a40*/  IMAD.IADD R222, R220, 0x1, R222 ;  /* 0x00000001dcde7824 */ /* 0x000fe400078e02de */
[----:B------:R-:W-:-:S07]  /*0a50*/  IMAD.IADD R226, R226, 0x1, R225 ;  /* 0x00000001e2e27824 */ /* 0x000fce00078e02e1 */
.L_x_523:
        /* <DEDUP_REMOVED lines=20> */
[----:B------:R-:W-:Y:S01]  /*0ba0*/  UISETP.NE.AND.EX UP2, UPT, UR13, URZ, UPT, UP0 ;  /* 0x0000003f0d00728c */ /* 0x000fe2000bf45300 */
[----:B------:R-:W-:Y:S02]  /*0bb0*/  ULDC.U8 UR17, c[0x0][0x3c2] ;  /* 0x0000f08000117ab9 */ /* 0x000fe40000000000 */
[----:B------:R-:W-:Y:S01]  /*0bc0*/  ULDC.64 UR12, c[0x0][0x2f8] ;  /* 0x0000be00000c7ab9 */ /* 0x000fe20000000a00 */
[----:B------:R-:W-:Y:S01]  /*0bd0*/  @UP4 UIADD3.X UR11, UR5, UR11, URZ, UP1, !UPT ;  /* 0x0000000b050b4290 */ /* 0x000fe20008ffe43f */
[----:B------:R-:W-:Y:S01]  /*0be0*/  IMAD.U32 R6, RZ, RZ, UR10 ;  /* 0x0000000aff067e24 */ /* 0x000fe2000f8e00ff */
[----:B------:R-:W-:Y:S01]  /*0bf0*/  UISETP.NE.AND UP1, UPT, UR17, URZ, UPT ;  /* 0x0000003f1100728c */ /* 0x000fe2000bf25270 */
[----:B------:R-:W-:Y:S01]  /*0c00*/  PLOP3.LUT P3, PT, PT, PT, UP2, 0x80, 0x0 ;  /* 0x000000000000781c */ /* 0x000fe20003f6f028 */
[----:B------:R-:W-:Y:S01]  /*0c10*/  UISETP.EQ.U32.AND UP4, UPT, UR12, URZ, UPT ;  /* 0x0000003f0c00728c */ /* 0x000fe2000bf82070 */
[----:B------:R1:W2:Y:S01]  /*0c20*/  @P0 LDG.E R8, desc[UR6][R4.64] ;  /* 0x0000000604080981 */ /* 0x0002a2000c1e1900 */
[----:B------:R-:W-:-:S02]  /*0c30*/  IMAD.U32 R7, RZ, RZ, UR11 ;  /* 0x0000000bff077e24 */ /* 0x000fc4000f8e00ff */
[----:B------:R-:W-:Y:S02]  /*0c40*/  UISETP.EQ.OR.EX UP4, UPT, UR13, URZ, !UP1, UP4 ;  /* 0x0000003f0d00728c */ /* 0x000fe4000cf82740 */
[----:B------:R-:W-:Y:S01]  /*0c50*/  UIADD3 UR8, UP0, UR16, UR12, URZ ;  /* 0x0000000c10087290 */ /* 0x000fe2000ff1e03f */
[----:B---3--:R-:W3:Y:S03]  /*0c60*/  @P1 LDG.E R10, desc[UR6][R6.64] ;  /* 0x00000006060a1981 */ /* 0x008ee6000c1e1900 */
[----:B------:R-:W-:Y:S01]  /*0c70*/  PLOP3.LUT P2, PT, PT, PT, UP4, 0x80, 0x0 ;  /* 0x000000000000781c */ /* 0x000fe20003f4f048 */
[----:B------:R-:W-:Y:S01]  /*0c80*/  UIADD3.X UR5, UR5, UR13, URZ, UP0, !UPT ;  /* 0x0000000d05057290 */ /* 0x000fe200087fe43f */
[----:B-1----:R-:W-:Y:S02]  /*0c90*/  IMAD.U32 R4, RZ, RZ, UR15 ;  /* 0x0000000fff047e24 */ /* 0x002fe4000f8e00ff */
[----:B------:R-:W-:-:S05]  /*0ca0*/  IMAD.U32 R5, RZ, RZ, UR14 ;  /* 0x0000000eff057e24 */ /* 0x000fca000f8e00ff */
[----:B----4-:R-:W4:Y:S04]  /*0cb0*/  @P3 LDG.E R9, desc[UR6][R4.64] ;  /* 0x0000000604093981 */ /* 0x010f28000c1e1900 */
[----:B-----5:R1:W5:Y:S02]  /*0cc0*/  @P3 LDG.E R6, desc[UR6][R4.64+0x4] ;  /* 0x0000040604063981 */ /* 0x020364000c1e1900 */
[----:B-1----:R-:W-:Y:S01]  /*0cd0*/  IMAD.U32 R4, RZ, RZ, UR8 ;  /* 0x00000008ff047e24 */ /* 0x002fe2000f8e00ff */
[----:B------:R-:W-:Y:S01]  /*0ce0*/  UMOV UR16, URZ ;  /* 0x0000003f00107c82 */ /* 0x000fe20008000000 */
[----:B------:R-:W-:Y:S01]  /*0cf0*/  IMAD.U32 R5, RZ, RZ, UR5 ;  /* 0x00000005ff057e24 */ /* 0x000fe2000f8e00ff */
[----:B------:R-:W-:Y:S01]  /*0d00*/  @!UP3 ULDC.64 UR8, c[0x0][0x318] ;  /* 0x0000c6000008bab9 */ /* 0x000fe20000000a00 */
[----:B------:R-:W-:-:S03]  /*0d10*/  @!UP3 ULDC UR5, c[0x0][0x2cc] ;  /* 0x0000b3000005bab9 */ /* 0x000fc60000000800 */
[----:B------:R-:W5:Y:S01]  /*0d20*/  @!P2 LDG.E R7, desc[UR6][R4.64] ;  /* 0x000000060407a981 */ /* 0x000f62000c1e1900 */
[----:B------:R-:W-:-:S04]  /*0d30*/  @!UP3 UISETP.NE.U32.AND UP0, UPT, UR8, URZ, UPT ;  /* 0x0000003f0800b28c */ /* 0x000fc8000bf05070 */
[----:B------:R-:W-:Y:S01]  /*0d40*/  @!UP3 UISETP.NE.AND.EX UP0, UPT, UR9, URZ, UPT, UP0 ;  /* 0x0000003f0900b28c */ /* 0x000fe2000bf05300 */
[----:B------:R-:W-:Y:S01]  /*0d50*/  UMOV UR8, 0xffffffff ;  /* 0xffffffff00087882 */ /* 0x000fe20000000000 */
[----:B------:R-:W-:Y:S02]  /*0d60*/  UMOV UR23, 0xffffffff ;  /* 0xffffffff00177882 */ /* 0x000fe40000000000 */
[----:B------:R-:W-:Y:S02]  /*0d70*/  @!UP3 USEL UR10, UR5, URZ, UP0 ;  /* 0x0000003f050ab287 */ /* 0x000fe40008000000 */
[----:B------:R-:W-:Y:S01]  /*0d80*/  USHF.L.U32 UR29, UR22, 0x6, URZ ;  /* 0x00000006161d7899 */ /* 0x000fe2000800063f */
[----:B------:R-:W-:Y:S01]  /*0d90*/  ULDC UR9, c[0x0][0x2c8] ;  /* 0x0000b20000097ab9 */ /* 0x000fe20000000800 */
[----:B--2---:R-:W-:Y:S02]  /*0da0*/  @P0 R2UR UR11, R8 ;  /* 0x00000000080b02ca */ /* 0x004fe400000e0000 */
[----:B------:R-:W-:-:S02]  /*0db0*/  ISETP.NE.U32.AND P0, PT, RZ, UR12, PT ;  /* 0x0000000cff007c0c */ /* 0x000fc4000bf05070 */
[----:B---3--:R-:W-:Y:S02]  /*0dc0*/  @P1 R2UR UR16, R10 ;  /* 0x000000000a1012ca */ /* 0x008fe400000e0000 */
[----:B------:R-:W-:-:S11]  /*0dd0*/  ISETP.NE.AND.EX P0, PT, RZ, UR13, PT, P0 ;  /* 0x0000000dff007c0c */ /* 0x000fd6000bf05300 */
        /* <DEDUP_REMOVED lines=11> */
.L_x_495:
        /* <DEDUP_REMOVED lines=14> */
[----:B------:R-:W-:Y:S01]  /*0f70*/  ULDC UR56, c[0x0][0x2d4] ;  /* 0x0000b50000387ab9 */ /* 0x000fe20000000800 */
[----:B------:R-:W-:Y:S01]  /*0f80*/  ULDC UR58, c[0x0][0x2dc] ;  /* 0x0000b700003a7ab9 */ /* 0x000fe20000000800 */
[----:B------:R-:W-:-:S02]  /*0f90*/  UIMAD UR24, UR42, UR11, UR10 ;  /* 0x0000000b2a1872a4 */ /* 0x000fc4000f8e020a */
[----:B------:R-:W-:Y:S01]  /*0fa0*/  USHF.R.S32.HI UR25, URZ, 0x1f, UR56 ;  /* 0x0000001f3f197899 */ /* 0x000fe20008011438 */
[----:B------:R-:W-:Y:S01]  /*0fb0*/  @!UP1 ULDC.64 UR10, c[0x0][0x418] ;  /* 0x00010600000a9ab9 */ /* 0x000fe20000000a00 */
[----:B------:R-:W-:Y:S01]  /*0fc0*/  USHF.L.U32 UR18, UR42, 0x7, URZ ;  /* 0x000000072a127899 */ /* 0x000fe2000800063f */
[----:B------:R-:W-:Y:S01]  /*0fd0*/  ULDC UR57, c[0x0][0x270] ;  /* 0x00009c0000397ab9 */ /* 0x000fe20000000800 */
[----:B------:R-:W-:Y:S02]  /*0fe0*/  @!UP1 UIMAD.WIDE.U32 UR38, UR42, UR10, URZ ;  /* 0x0000000a2a2692a5 */ /* 0x000fe4000f8e003f */
[----:B------:R-:W-:Y:S01]  /*0ff0*/  USHF.L.U64.HI UR17, UR42, 0x7, UR55 ;  /* 0x000000072a117899 */ /* 0x000fe20008010237 */
[----:B------:R-:W-:Y:S01]  /*1000*/  ULDC.U8 UR26, c[0x0][0x3d8] ;  /* 0x0000f600001a7ab9 */ /* 0x000fe20000000000 */
[----:B-1----:R-:W-:Y:S01]  /*1010*/  IABS R8, R9 ;  /* 0x0000000900087213 */ /* 0x002fe20000000000 */
[----:B------:R-:W-:Y:S01]  /*1020*/  ULDC.64 UR36, c[0x0][0x240] ;  /* 0x0000900000247ab9 */ /* 0x000fe20000000a00 */
[----:B------:R-:W-:Y:S01]  /*1030*/  USEL UR33, UR18, URZ, UP2 ;  /* 0x0000003f12217287 */ /* 0x000fe20009000000 */
[----:B------:R-:W-:Y:S01]  /*1040*/  ISETP.NE.AND P3, PT, R9, RZ, PT ;  /* 0x000000ff0900720c */ /* 0x000fe20003f65270 */
[----:B------:R-:W1:Y:S01]  /*1050*/  I2F.RP R4, R8 ;  /* 0x0000000800047306 */ /* 0x000e620000209400 */
[----:B------:R-:W-:-:S02]  /*1060*/  UISETP.NE.AND UP3, UPT, UR26, URZ, UPT ;  /* 0x0000003f1a00728c */ /* 0x000fc4000bf65270 */
[----:B------:R-:W-:Y:S02]  /*1070*/  UIMAD.WIDE.U32 UR18, UR8, UR36, URZ ;  /* 0x00000024081272a5 */ /* 0x000fe4000f8e003f */
[----:B--2---:R-:W-:Y:S02]  /*1080*/  UIMAD.WIDE.U32 UR30, UR9, UR12, URZ ;  /* 0x0000000c091e72a5 */ /* 0x004fe4000f8e003f */
[----:B------:R-:W-:Y:S02]  /*1090*/  USEL UR35, UR17, URZ, UP2 ;  /* 0x0000003f11237287 */ /* 0x000fe40009000000 */
[----:B------:R-:W-:Y:S02]  /*10a0*/  UIMAD UR48, UR9, UR13, UR31 ;  /* 0x0000000d093072a4 */ /* 0x000fe4000f8e021f */
[----:B------:R-:W-:Y:S01]  /*10b0*/  @!UP1 UIMAD UR9, UR55, UR10, URZ ;  /* 0x0000000a370992a4 */ /* 0x000fe2000f8e023f */
[----:B------:R-:W-:Y:S01]  /*10c0*/  @UP1 ULDC.64 UR12, c[0x0][0x420] ;  /* 0x00010800000c1ab9 */ /* 0x000fe20000000a00 */
[----:B------:R-:W-:Y:S01]  /*10d0*/  USEL UR54, UR14, UR18, !UP1 ;  /* 0x000000120e367287 */ /* 0x000fe2000c800000 */
[----:B-1----:R-:W1:Y:S01]  /*10e0*/  MUFU.RCP R4, R4 ;  /* 0x0000000400047308 */ /* 0x002e620000001000 */
[----:B------:R-:W-:-:S02]  /*10f0*/  @!UP1 UIMAD UR32, UR42, UR11, UR9 ;  /* 0x0000000b2a2092a4 */ /* 0x000fc4000f8e0209 */
[----:B------:R-:W-:Y:S02]  /*1100*/  UIADD3 UR9, UR34, 0x3f, URZ ;  /* 0x0000003f22097890 */ /* 0x000fe4000fffe03f */
[----:B------:R-:W-:Y:S02]  /*1110*/  @UP1 UIMAD.WIDE.U32 UR40, UR8, UR12, URZ ;  /* 0x0000000c082812a5 */ /* 0x000fe4000f8e003f */
[----:B------:R-:W-:Y:S02]  /*1120*/  USHF.R.S32.HI UR20, URZ, 0x1f, UR9 ;  /* 0x0000001f3f147899 */ /* 0x000fe40008011409 */
[----:B------:R-:W-:Y:S02]  /*1130*/  @UP1 UIMAD UR46, UR8, UR13, UR41 ;  /* 0x0000000d082e12a4 */ /* 0x000fe4000f8e0229 */
[----:B------:R-:W-:Y:S02]  /*1140*/  ULEA.HI UR44, UR20, UR9, URZ, 0x6 ;  /* 0x00000009142c7291 */ /* 0x000fe4000f8f303f */
[----:B------:R-:W-:-:S02]  /*1150*/  UIMAD UR9, UR25, UR42, URZ ;  /* 0x0000002a190972a4 */ /* 0x000fc4000f8e023f */
[----:B------:R-:W-:Y:S01]  /*1160*/  UIMAD.WIDE UR10, UR58, UR57, URZ ;  /* 0x000000393a0a72a5 */ /* 0x000fe2000f8e023f */
[----:B-1----:R-:W-:Y:S01]  /*1170*/  VIADD R4, R4, 0xffffffe ;  /* 0x0ffffffe04047836 */ /* 0x002fe20000000000 */
[----:B------:R-:W-:Y:S02]  /*1180*/  UIMAD.WIDE.U32 UR12, UR42, UR56, URZ ;  /* 0x000000382a0c72a5 */ /* 0x000fe4000f8e003f */
[----:B------:R-:W-:Y:S01]  /*1190*/  UIMAD UR9, UR55, UR56, UR9 ;  /* 0x00000038370972a4 */ /* 0x000fe2000f8e0209 */
[----:B------:R-:W1:Y:S01]  /*11a0*/  F2I.FTZ.U32.TRUNC.NTZ R5, R4 ;  /* 0x0000000400057305 */ /* 0x000e62000021f000 */
[----:B------:R-:W-:Y:S02]  /*11b0*/  UIMAD UR17, UR11, UR12, URZ ;  /* 0x0000000c0b1172a4 */ /* 0x000fe4000f8e023f */
[----:B------:R-:W-:Y:S02]  /*11c0*/  UIADD3 UR9, UR13, UR9, URZ ;  /* 0x000000090d097290 */ /* 0x000fe4000fffe03f */
[----:B------:R-:W-:-:S02]  /*11d0*/  UIADD3 UR45, UR15, UR24, URZ ;  /* 0x000000180f2d7290 */ /* 0x000fc4000fffe03f */
[----:B------:R-:W-:Y:S02]  /*11e0*/  UIMAD.WIDE.U32 UR14, UR10, UR12, URZ ;  /* 0x0000000c0a0e72a5 */ /* 0x000fe4000f8e003f */
[----:B------:R-:W-:Y:S02]  /*11f0*/  UIMAD UR9, UR10, UR9, UR17 ;  /* 0x000000090a0972a4 */ /* 0x000fe4000f8e0211 */
[----:B------:R-:W-:Y:S01]  /*1200*/  UIMAD.WIDE.U32 UR12, UR10, UR8, URZ ;  /* 0x000000080a0c72a5 */ /* 0x000fe2000f8e003f */
[----:B------:R-:W-:Y:S01]  /*1210*/  ULDC UR49, c[0x0][0x2c4] ;  /* 0x0000b10000317ab9 */ /* 0x000fe20000000800 */
[----:B------:R-:W-:Y:S01]  /*1220*/  UIADD3 UR43, UR15, UR9, URZ ;  /* 0x000000090f2b7290 */ /* 0x000fe2000fffe03f */
[----:B-1----:R-:W-:Y:S01]  /*1230*/  IMAD.MOV R4, RZ, RZ, -R5 ;  /* 0x000000ffff047224 */ /* 0x002fe200078e0a05 */
[----:B------:R-:W-:Y:S02]  /*1240*/  UIMAD UR17, UR11, UR8, URZ ;  /* 0x000000080b1172a4 */ /* 0x000fe4000f8e023f */
[----:B------:R-:W-:Y:S01]  /*1250*/  USEL UR52, UR14, UR12, !UP1 ;  /* 0x0000000c0e347287 */ /* 0x000fe2000c800000 */
[----:B------:R-:W-:Y:S01]  /*1260*/  IMAD R6, R4, R8, RZ ;  /* 0x0000000804067224 */ /* 0x000fe200078e02ff */
[----:B------:R-:W-:Y:S01]  /*1270*/  @UP3 UIMAD UR9, UR42, UR49, URZ ;  /* 0x000000312a0932a4 */ /* 0x000fe2000f8e023f */
[----:B------:R-:W-:Y:S01]  /*1280*/  IMAD.MOV.U32 R4, RZ, RZ, RZ ;  /* 0x000000ffff047224 */ /* 0x000fe200078e00ff */
[----:B------:R-:W-:-:S02]  /*1290*/  ULOP3.LUT UR12, UR44, 0xffffffc0, URZ, 0xc0, !UPT ;  /* 0xffffffc02c0c7892 */ /* 0x000fc4000f8ec03f */
[----:B------:R-:W-:Y:S01]  /*12a0*/  UISETP.NE.AND UP0, UPT, UR23, -0x1, UPT ;  /* 0xffffffff1700788c */ /* 0x000fe2000bf05270 */
[----:B------:R-:W-:Y:S01]  /*12b0*/  IMAD.HI.U32 R5, R5, R6, R4 ;  /* 0x0000000605057227 */ /* 0x000fe200078e0004 */
[----:B------:R-:W-:Y:S01]  /*12c0*/  MOV R4, R7 ;  /* 0x0000000700047202 */ /* 0x000fe20000000f00 */
[----:B------:R-:W-:Y:S02]  /*12d0*/  @UP1 UIADD3 UR43, UR13, UR17, URZ ;  /* 0x000000110d2b1290 */ /* 0x000fe4000fffe03f */
[----:B------:R-:W-:Y:S02]  /*12e0*/  @UP3 USEL UR9, UR9, UR8, !UP1 ;  /* 0x0000000809093287 */ /* 0x000fe4000c800000 */
[----:B------:R-:W-:Y:S01]  /*12f0*/  IMAD.HI.U32 R6, R5, R4, RZ ;  /* 0x0000000405067227 */ /* 0x000fe200078e00ff */
[----:B------:R-:W-:Y:S01]  /*1300*/  UIADD3 UR17, UR12, -0x40, URZ ;  /* 0xffffffc00c117890 */ /* 0x000fe2000fffe03f */
[----:B------:R-:W-:Y:S02]  /*1310*/  @UP3 ULDC UR13, c[0x0][0x2e4] ;  /* 0x0000b900000d3ab9 */ /* 0x000fe40000000800 */
[----:B------:R-:W-:Y:S01]  /*1320*/  IMAD.MOV R5, RZ, RZ, -R6 ;  /* 0x000000ffff057224 */ /* 0x000fe200078e0a06 */
[----:B------:R-:W-:-:S02]  /*1330*/  @!UP3 UIMAD UR12, UR42, UR57, UR53 ;  /* 0x000000392a0cb2a4 */ /* 0x000fc4000f8e0235 */
[----:B------:R-:W-:Y:S01]  /*1340*/  @UP3 UIMAD UR20, UR53, UR13, UR9 ;  /* 0x0000000d351432a4 */ /* 0x000fe2000f8e0209 */
[C---:B------:R-:W-:Y:S01]  /*1350*/  IMAD R4, R8.reuse, R5, R4 ;  /* 0x0000000508047224 */ /* 0x040fe200078e0204 */
[----:B------:R-:W-:Y:S02]  /*1360*/  USHF.R.S32.HI UR18, URZ, 0x1f, UR17 ;  /* 0x0000001f3f127899 */ /* 0x000fe40008011411 */
[----:B------:R-:W-:Y:S02]  /*1370*/  UIADD3 UR9, UP2, UR17, UR33, URZ ;  /* 0x0000002111097290 */ /* 0x000fe4000ff5e03f */
[----:B------:R-:W-:Y:S01]  /*1380*/  ISETP.GT.U32.AND P1, PT, R8, R4, PT ;  /* 0x000000040800720c */ /* 0x000fe20003f24070 */
[----:B------:R-:W-:Y:S01]  /*1390*/  @!UP3 UIMAD UR20, UR12, UR49, URZ ;  /* 0x000000310c14b2a4 */ /* 0x000fe2000f8e023f */
[----:B------:R-:W-:Y:S01]  /*13a0*/  ULDC.U8 UR27, c[0x0][0x480] ;  /* 0x00012000001b7ab9 */ /* 0x000fe20000000000 */
[----:B------:R-:W-:Y:S02]  /*13b0*/  UIADD3.X UR12, UR18, UR35, URZ, UP2, !UPT ;  /* 0x00000023120c7290 */ /* 0x000fe400097fe43f */
[----:B------:R-:W-:-:S02]  /*13c0*/  UIMAD UR11, UR11, UR9, URZ ;  /* 0x000000090b0b72a4 */ /* 0x000fc4000f8e023f */
[----:B------:R-:W-:Y:S02]  /*13d0*/  @UP0 UIADD3 UR21, UR16, UR23, URZ ;  /* 0x0000001710150290 */ /* 0x000fe4000fffe03f */
[----:B------:R-:W-:Y:S02]  /*13e0*/  @UP0 UIADD3 UR31, UR16, UR23, URZ ;  /* 0x00000017101f0290 */ /* 0x000fe4000fffe03f */
[----:B------:R-:W-:Y:S02]  /*13f0*/  UISETP.NE.AND UP4, UPT, UR27, URZ, UPT ;  /* 0x0000003f1b00728c */ /* 0x000fe4000bf85270 */
[----:B------:R-:W-:Y:S01]  /*1400*/  @!P1 IMAD.IADD R4, R4, 0x1, -R8 ;  /* 0x0000000104049824 */ /* 0x000fe200078e0a08 */
[----:B------:R-:W-:Y:S01]  /*1410*/  @!P1 IADD3 R6, R6, 0x1, RZ ;  /* 0x0000000106069810 */ /* 0x000fe20007ffe0ff */
[----:B------:R-:W-:Y:S01]  /*1420*/  @!UP1 UIADD3 UR46, UR39, UR32, URZ ;  /* 0x00000020272e9290 */ /* 0x000fe2000fffe03f */
[----:B------:R-:W-:Y:S01]  /*1430*/  PLOP3.LUT P1, PT, PT, PT, UP0, 0x80, 0x0 ;  /* 0x000000000000781c */ /* 0x000fe20003f2f008 */
[----:B------:R-:W-:Y:S01]  /*1440*/  @UP0 ULDC.64 UR26, c[0x0][0x248] ;  /* 0x00009200001a0ab9 */ /* 0x000fe20000000a00 */
[----:B------:R-:W-:Y:S01]  /*1450*/  ISETP.GE.U32.AND P0, PT, R4, R8, PT ;  /* 0x000000080400720c */ /* 0x000fe20003f06070 */
[----:B------:R-:W-:Y:S01]  /*1460*/  @UP0 ULDC.64 UR24, c[0x0][0x250] ;  /* 0x0000940000180ab9 */ /* 0x000fe20000000a00 */
[----:B------:R-:W-:Y:S01]  /*1470*/  LOP3.LUT R4, R9, UR53, RZ, 0x3c, !PT ;  /* 0x0000003509047c12 */ /* 0x000fe2000f8e3cff */
[----:B------:R-:W-:-:S02]  /*1480*/  UIMAD.WIDE.U32 UR32, UR10, UR9, URZ ;  /* 0x000000090a2072a5 */ /* 0x000fc4000f8e003f */
[----:B------:R-:W-:Y:S01]  /*1490*/  UIMAD UR9, UR10, UR12, UR11 ;  /* 0x0000000c0a0972a4 */ /* 0x000fe2000f8e020b */
[----:B------:R-:W-:Y:S01]  /*14a0*/  ISETP.GE.AND P2, PT, R4, RZ, PT ;  /* 0x000000ff0400720c */ /* 0x000fe20003f46270 */
[----:B------:R-:W-:Y:S02]  /*14b0*/  UIMAD UR28, UR8, UR37, URZ ;  /* 0x00000025081c72a4 */ /* 0x000fe4000f8e023f */
[----:B------:R-:W-:Y:S02]  /*14c0*/  @UP0 UIMAD.WIDE.U32 UR14, UR21, UR26, URZ ;  /* 0x0000001a150e02a5 */ /* 0x000fe4000f8e003f */
[----:B------:R-:W-:Y:S02]  /*14d0*/  @UP0 UIMAD.WIDE.U32 UR10, UR31, UR24, URZ ;  /* 0x000000181f0a02a5 */ /* 0x000fe4000f8e003f */
[----:B------:R-:W-:Y:S01]  /*14e0*/  UIMAD UR47, UR53, UR58, URZ ;  /* 0x0000003a352f72a4 */ /* 0x000fe2000f8e023f */
[----:B------:R-:W-:Y:S01]  /*14f0*/  @P0 VIADD R6, R6, 0x1 ;  /* 0x0000000106060836 */ /* 0x000fe20000000000 */
[----:B------:R-:W-:Y:S01]  /*1500*/  @UP0 UIMAD UR13, UR21, UR27, URZ ;  /* 0x0000001b150d02a4 */ /* 0x000fe2000f8e023f */
[----:B------:R-:W-:Y:S01]  /*1510*/  PLOP3.LUT P0, PT, PT, PT, UP3, 0x80, 0x0 ;  /* 0x000000000000781c */ /* 0x000fe20003f0f038 */
[----:B------:R-:W-:-:S02]  /*1520*/  @UP0 UIMAD UR12, UR31, UR25, URZ ;  /* 0x000000191f0c02a4 */ /* 0x000fc4000f8e023f */
[----:B------:R-:W-:Y:S01]  /*1530*/  @UP1 UIADD3 UR45, UR19, UR28, URZ ;  /* 0x0000001c132d1290 */ /* 0x000fe2000fffe03f */
[----:B------:R-:W-:Y:S01]  /*1540*/  @!P2 IADD3 R6, -R6, RZ, RZ ;  /* 0x000000ff0606a210 */ /* 0x000fe20007ffe1ff */
[----:B------:R-:W-:Y:S01]  /*1550*/  USEL UR49, UR30, URZ, UP4 ;  /* 0x0000003f1e317287 */ /* 0x000fe2000a000000 */
[----:B------:R-:W-:Y:S01]  /*1560*/  @!P3 LOP3.LUT R6, RZ, R9, RZ, 0x33, !PT ;  /* 0x00000009ff06b212 */ /* 0x000fe200078e33ff */
[----:B------:R-:W-:Y:S02]  /*1570*/  USHF.R.S32.HI UR51, URZ, 0x1f, UR29 ;  /* 0x0000001f3f337899 */ /* 0x000fe4000801141d */
        /* <DEDUP_REMOVED lines=20> */
.L_x_497:
        /* <DEDUP_REMOVED lines=13> */
.L_x_498:
        /* <DEDUP_REMOVED lines=11> */
.L_x_499:
[----:B------:R-:W-:-:S04]  /*1840*/  UIMAD UR8, UR42, UR57, UR53 ;  /* 0x000000392a0872a4 */ /* 0x000fc8000f8e0235 */
[----:B------:R-:W-:-:S12]  /*1850*/  UIMAD UR8, UR8, UR56, URZ ;  /* 0x00000038080872a4 */ /* 0x000fd8000f8e023f */
.L_x_500:
[----:B------:R-:W1:Y:S01]  /*1860*/  S2R R5, SR_TID.X ;  /* 0x0000000000057919 */ /* 0x000e620000002100 */
[----:B------:R-:W2:Y:S01]  /*1870*/  LDC.64 R14, c[0x0][0x420] ;  /* 0x00010800ff0e7b82 */ /* 0x000ea20000000a00 */
[----:B------:R-:W-:Y:S01]  /*1880*/  SHF.R.S32.HI R20, RZ, 0x1f, R244 ;  /* 0x0000001fff147819 */ /* 0x000fe200000114f4 */
[----:B------:R-:W-:Y:S01]  /*1890*/  UIMAD UR9, UR58, UR57, URZ ;  /* 0x000000393a0972a4 */ /* 0x000fe2000f8e023f */
[----:B------:R-:W-:Y:S01]  /*18a0*/  IADD3 R10, P1, R244, UR17, RZ ;  /* 0x00000011f40a7c10 */ /* 0x000fe2000ff3e0ff */
[----:B------:R-:W-:Y:S01]  /*18b0*/  USHF.R.S32.HI UR13, URZ, 0x1f, UR53 ;  /* 0x0000001f3f0d7899 */ /* 0x000fe20008011435 */
[----:B------:R-:W-:Y:S01]  /*18c0*/  BSSY B1, `(.L_x_496) ;  /* 0x00006e5000017945 */ /* 0x000fe20003800000 */
[----:B------:R-:W-:Y:S01]  /*18d0*/  UIADD3 UR19, UR17, UR8, URZ ;  /* 0x0000000811137290 */ /* 0x000fe2000fffe03f */
[----:B------:R-:W-:Y:S01]  /*18e0*/  IADD3.X R11, R20, UR18, RZ, P1, !PT ;  /* 0x00000012140b7c10 */ /* 0x000fe20008ffe4ff */
[----:B------:R-:W-:Y:S01]  /*18f0*/  USHF.L.U32 UR8, UR9, 0x6, URZ ;  /* 0x0000000609087899 */ /* 0x000fe2000800063f */
[----:B------:R-:W-:Y:S01]  /*1900*/  ULDC.64 UR14, c[0x0][0x258] ;  /* 0x00009600000e7ab9 */ /* 0x000fe20000000a00 */
[----:B------:R-:W-:-:S02]  /*1910*/  UIADD3 UR20, UR17, UR20, URZ ;  /* 0x0000001411147290 */ /* 0x000fc4000fffe03f */
[----:B------:R-:W-:Y:S01]  /*1920*/  IMAD R11, R11, UR36, RZ ;  /* 0x000000240b0b7c24 */ /* 0x000fe2000f8e02ff */
[----:B------:R-:W-:Y:S01]  /*1930*/  ULDC.64 UR38, c[0x0][0x2b0] ;  /* 0x0000ac0000267ab9 */ /* 0x000fe20000000a00 */
[----:B------:R-:W-:Y:S01]  /*1940*/  ULDC.64 UR40, c[0x0][0x478] ;  /* 0x00011e0000287ab9 */ /* 0x000fe20000000a00 */
[----:B--2---:R-:W-:Y:S01]  /*1950*/  IMAD R13, R14, UR18, RZ ;  /* 0x000000120e0d7c24 */ /* 0x004fe2000f8e02ff */
[----:B------:R-:W-:-:S03]  /*1960*/  UIMAD.WIDE UR18, UR19, 0x4, UR40 ;  /* 0x00000004131278a5 */ /* 0x000fc6000f8e0228 */
[----:B------:R-:W-:Y:S01]  /*1970*/  IMAD R13, R15, UR17, R13 ;  /* 0x000000110f0d7c24 */ /* 0x000fe2000f8e020d */
[----:B-1----:R-:W-:-:S04]  /*1980*/  SHF.R.S32.HI R7, RZ, 0x1f, R5 ;  /* 0x0000001fff077819 */ /* 0x002fc80000011405 */
[CC--:B------:R-:W-:Y:S02]  /*1990*/  LEA.HI R4, R7.reuse, R5.reuse, RZ, 0x3 ;  /* 0x0000000507047211 */ /* 0x0c0fe400078f18ff */
[----:B------:R-:W-:Y:S02]  /*19a0*/  LEA.HI R7, R7, R5, RZ, 0x5 ;  /* 0x0000000507077211 */ /* 0x000fe400078f28ff */
[----:B------:R-:W-:Y:S02]  /*19b0*/  LOP3.LUT R4, R4, 0xfffffff8, RZ, 0xc0, !PT ;  /* 0xfffffff804047812 */ /* 0x000fe400078ec0ff */
[----:B------:R-:W-:Y:S02]  /*19c0*/  LOP3.LUT R16, R7, 0xffffffe0, RZ, 0xc0, !PT ;  /* 0xffffffe007107812 */ /* 0x000fe400078ec0ff */
[----:B------:R-:W-:Y:S01]  /*19d0*/  SHF.R.S32.HI R12, RZ, 0x5, R7 ;  /* 0x00000005ff0c7819 */ /* 0x000fe20000011407 */
[C---:B------:R-:W-:Y:S02]  /*19e0*/  IMAD.IADD R4, R5.reuse, 0x1, -R4 ;  /* 0x0000000105047824 */ /* 0x040fe400078e0a04 */
[----:B------:R-:W-:-:S02]  /*19f0*/  IMAD.IADD R16, R5, 0x1, -R16 ;  /* 0x0000000105107824 */ /* 0x000fc400078e0a10 */
[----:B------:R-:W-:Y:S02]  /*1a00*/  IMAD.SHL.U32 R4, R4, 0x8, RZ ;  /* 0x0000000804047824 */ /* 0x000fe400078e00ff */
[----:B------:R-:W-:Y:S01]  /*1a10*/  IMAD R12, R12, UR9, R16 ;  /* 0x000000090c0c7c24 */ /* 0x000fe2000f8e0210 */
[----:B------:R-:W-:Y:S01]  /*1a20*/  UIMAD UR9, UR13, UR14, URZ ;  /* 0x0000000e0d0972a4 */ /* 0x000fe2000f8e023f */
[----:B------:R-:W-:Y:S01]  /*1a30*/  IMAD R16, R10, UR37, R11 ;  /* 0x000000250a107c24 */ /* 0x000fe2000f8e020b */
[--C-:B------:R-:W-:Y:S02]  /*1a40*/  SHF.R.S32.HI R5, RZ, 0x1f, R4.reuse ;  /* 0x0000001fff057819 */ /* 0x100fe40000011404 */
[----:B------:R-:W-:Y:S01]  /*1a50*/  IADD3 R8, P0, R4, UR10, RZ ;  /* 0x0000000a04087c10 */ /* 0x000fe2000ff1e0ff */
[----:B------:R-:W-:Y:S01]  /*1a60*/  ULDC.64 UR10, c[0x0][0x428] ;  /* 0x00010a00000a7ab9 */ /* 0x000fe20000000a00 */
[----:B------:R-:W-:Y:S01]  /*1a70*/  UIMAD UR15, UR53, UR15, UR9 ;  /* 0x0000000f350f72a4 */ /* 0x000fe2000f8e0209 */
[----:B------:R-:W-:Y:S01]  /*1a80*/  IMAD.WIDE.U32 R10, R10, UR36, R4 ;  /* 0x000000240a0a7c25 */ /* 0x000fe2000f8e0004 */
[----:B------:R-:W-:Y:S01]  /*1a90*/  IADD3.X R9, R5, UR46, RZ, P0, !PT ;  /* 0x0000002e05097c10 */ /* 0x000fe200087fe4ff */
[----:B------:R-:W-:-:S02]  /*1aa0*/  UIMAD UR12, UR13, UR10, URZ ;  /* 0x0000000a0d0c72a4 */ /* 0x000fc4000f8e023f */
[----:B------:R-:W-:Y:S01]  /*1ab0*/  IMAD.U32 R7, RZ, RZ, UR10 ;  /* 0x0000000aff077e24 */ /* 0x000fe2000f8e00ff */
[----:B------:R-:W-:Y:S01]  /*1ac0*/  UIADD3 UR10, UP1, UP0, UR32, UR8, UR47 ;  /* 0x00000008200a7290 */ /* 0x000fe2000f83e02f */
[----:B------:R-:W-:Y:S01]  /*1ad0*/  IMAD.WIDE.U32 R8, R14, UR17, R8 ;  /* 0x000000110e087c25 */ /* 0x000fe2000f8e0008 */
[----:B------:R-:W-:Y:S01]  /*1ae0*/  UIMAD UR12, UR53, UR11, UR12 ;  /* 0x0000000b350c72a4 */ /* 0x000fe2000f8e020c */
[----:B------:R-:W-:Y:S01]  /*1af0*/  IADD3 R10, P0, R10, UR54, RZ ;  /* 0x000000360a0a7c10 */ /* 0x000fe2000ff1e0ff */
[----:B------:R-:W-:Y:S01]  /*1b00*/  USHF.R.S32.HI UR11, URZ, 0x1f, UR8 ;  /* 0x0000001f3f0b7899 */ /* 0x000fe20008011408 */
[----:B------:R-:W-:Y:S02]  /*1b10*/  IMAD.IADD R9, R9, 0x1, R13 ;  /* 0x0000000109097824 */ /* 0x000fe400078e020d */
[----:B------:R-:W-:Y:S01]  /*1b20*/  IADD3.X R11, R11, UR45, R16, P0, !PT ;  /* 0x0000002d0b0b7c10 */ /* 0x000fe200087fe410 */
[----:B------:R-:W-:Y:S01]  /*1b30*/  UIADD3.X UR8, UR21, UR11, UR50, UP1, UP0 ;  /* 0x0000000b15087290 */ /* 0x000fe20008fe0432 */
[----:B------:R-:W-:Y:S01]  /*1b40*/  IMAD.WIDE.U32 R8, R7, UR53, R8 ;  /* 0x0000003507087c25 */ /* 0x000fe2000f8e0008 */
[----:B------:R-:W-:-:S02]  /*1b50*/  UIADD3 UR9, UP1, UP0, UR49, UR10, UR52 ;  /* 0x0000000a31097290 */ /* 0x000fc4000f83e034 */
[----:B------:R-:W-:Y:S01]  /*1b60*/  UIMAD.WIDE UR20, UR20, 0x4, UR38 ;  /* 0x00000004141478a5 */ /* 0x000fe2000f8e0226 */
        /* <DEDUP_REMOVED lines=8> */
[-C--:B------:R-:W-:Y:S01]  /*1bf0*/  IMAD R13, R20, R14.reuse, RZ ;  /* 0x0000000e140d7224 */ /* 0x080fe200078e02ff */
[----:B------:R-:W-:Y:S01]  /*1c00*/  LEA.HI.X.SX32 R12, R12, UR10, 0x1, P0 ;  /* 0x0000000a0c0c7c11 */ /* 0x000fe200080f0eff */
[----:B------:R-:W-:Y:S01]  /*1c10*/  IMAD.WIDE.U32 R8, R244, R14, R8 ;  /* 0x0000000ef4087225 */ /* 0x000fe200078e0008 */
[C---:B------:R-:W-:Y:S01]  /*1c20*/  LEA R228, P0, R7.reuse, UR8, 0x2 ;  /* 0x0000000807e47c11 */ /* 0x040fe2000f8010ff */
[----:B------:R-:W-:Y:S01]  /*1c30*/  ULDC.64 UR10, c[0x0][0x3e0] ;  /* 0x0000f800000a7ab9 */ /* 0x000fe20000000a00 */
[----:B------:R-:W-:Y:S01]  /*1c40*/  LEA R232, P2, R10, UR12, 0x1 ;  /* 0x0000000c0ae87c11 */ /* 0x000fe2000f8408ff */
[----:B------:R-:W-:Y:S01]  /*1c50*/  IMAD R13, R244, R15, R13 ;  /* 0x0000000ff40d7224 */ /* 0x000fe200078e020d */
[----:B------:R-:W-:Y:S01]  /*1c60*/  LEA.HI.X R229, R7, UR9, R12, 0x2, P0 ;  /* 0x0000000907e57c11 */ /* 0x000fe200080f140c */
[----:B------:R-:W-:Y:S01]  /*1c70*/  VIADD R11, R11, UR15 ;  /* 0x0000000f0b0b7c36 */ /* 0x000fe20008000000 */
[----:B------:R-:W-:Y:S01]  /*1c80*/  PLOP3.LUT P0, PT, PT, PT, UP0, 0x80, 0x0 ;  /* 0x000000000000781c */ /* 0x000fe20003f0f008 */
[----:B------:R-:W-:Y:S01]  /*1c90*/  IMAD.IADD R7, R9, 0x1, R13 ;  /* 0x0000000109077824 */ /* 0x000fe200078e020d */
[----:B------:R-:W-:Y:S01]  /*1ca0*/  LEA R12, P1, R8, UR10, 0x1 ;  /* 0x0000000a080c7c11 */ /* 0x000fe2000f8208ff */
[----:B------:R-:W-:Y:S01]  /*1cb0*/  ULEA.HI.SX32 UR14, UR44, 0xffffffff, 0x1a ;  /* 0xffffffff2c0e7891 */ /* 0x000fe2000f8fd23f */
[----:B------:R-:W-:-:S02]  /*1cc0*/  LEA.HI.X R233, R10, UR13, R11, 0x1, P2 ;  /* 0x0000000d0ae97c11 */ /* 0x000fc400090f0c0b */
[----:B------:R-:W-:-:S07]  /*1cd0*/  LEA.HI.X R13, R8, UR11, R7, 0x1, P1 ;  /* 0x0000000b080d7c11 */ /* 0x000fce00088f0c07 */
[----:B------:R-:W-:Y:S05]  /*1ce0*/  @!P0 BRA `(.L_x_501) ;  /* 0x0000006000648947 */ /* 0x000fea0003800000 */
[----:B------:R-:W-:Y:S01]  /*1cf0*/  UIMAD UR10, UR51, UR26, URZ ;  /* 0x0000001a330a72a4 */ /* 0x000fe2000f8e023f */
[----:B------:R-:W-:Y:S01]  /*1d00*/  IMAD.U32 R8, RZ, RZ, UR26 ;  /* 0x0000001aff087e24 */ /* 0x000fe2000f8e00ff */
[----:B------:R-:W-:Y:S01]  /*1d10*/  UIMAD UR9, UR51, UR24, URZ ;  /* 0x00000018330972a4 */ /* 0x000fe2000f8e023f */
[----:B------:R-:W-:Y:S01]  /*1d20*/  IMAD.U32 R7, RZ, RZ, UR24 ;  /* 0x00000018ff077e24 */ /* 0x000fe2000f8e00ff */
[----:B------:R-:W-:Y:S01]  /*1d30*/  UMOV UR8, UR14 ;  /* 0x0000000e00087c82 */ /* 0x000fe20008000000 */
[--C-:B------:R-:W-:Y:S01]  /*1d40*/  IMAD.WIDE.U32 R8, R8, UR29, R4.reuse ;  /* 0x0000001d08087c25 */ /* 0x100fe2000f8e0004 */
[----:B------:R-:W-:Y:S01]  /*1d50*/  UIMAD UR10, UR29, UR27, UR10 ;  /* 0x0000001b1d0a72a4 */ /* 0x000fe2000f8e020a */
[----:B------:R-:W1:Y:S01]  /*1d60*/  LDC R247, c[0x0][0x270] ;  /* 0x00009c00fff77b82 */ /* 0x000e620000000800 */
[----:B------:R-:W-:Y:S01]  /*1d70*/  UIMAD UR11, UR8, -0x40, UR34 ;  /* 0xffffffc0080b78a4 */ /* 0x000fe2000f8e0222 */
[----:B------:R-:W-:Y:S01]  /*1d80*/  IMAD.WIDE.U32 R4, R7, UR29, R4 ;  /* 0x0000001d07047c25 */ /* 0x000fe2000f8e0004 */
[----:B------:R-:W-:Y:S01]  /*1d90*/  UIMAD UR17, UR22, -0x40, UR5 ;  /* 0xffffffc0161178a4 */ /* 0x000fe2000f8e0205 */
[----:B------:R-:W-:Y:S01]  /*1da0*/  IADD3 R8, P3, R8, UR30, RZ ;  /* 0x0000001e08087c10 */ /* 0x000fe2000ff7e0ff */
[----:B------:R-:W-:Y:S01]  /*1db0*/  UIMAD UR9, UR29, UR25, UR9 ;  /* 0x000000191d0972a4 */ /* 0x000fe2000f8e0209 */
[----:B------:R-:W-:Y:S01]  /*1dc0*/  VIADD R16, R244, 0x20 ;  /* 0x00000020f4107836 */ /* 0x000fe20000000000 */
[----:B------:R-:W-:Y:S01]  /*1dd0*/  IADD3 R10, P1, R4, UR28, RZ ;  /* 0x0000001c040a7c10 */ /* 0x000fe2000ff3e0ff */
[----:B------:R-:W-:Y:S01]  /*1de0*/  IMAD.U32 R11, RZ, RZ, UR10 ;  /* 0x0000000aff0b7e24 */ /* 0x000fe2000f8e00ff */
[----:B------:R-:W-:Y:S01]  /*1df0*/  ULDC.64 UR14, c[0x0][0x260] ;  /* 0x00009800000e7ab9 */ /* 0x000fe20000000a00 */
[----:B------:R-:W-:Y:S01]  /*1e00*/  IMAD.MOV.U32 R234, RZ, RZ, R12 ;  /* 0x000000ffffea7224 */ /* 0x000fe200078e000c */
[C---:B------:R-:W-:Y:S01]  /*1e10*/  ISETP.GE.AND P2, PT, R16.reuse, UR11, PT ;  /* 0x0000000b10007c0c */ /* 0x040fe2000bf46270 */
[----:B------:R-:W-:Y:S01]  /*1e20*/  IMAD.U32 R4, RZ, RZ, UR9 ;  /* 0x00000009ff047e24 */ /* 0x000fe2000f8e00ff */
[----:B------:R-:W-:Y:S01]  /*1e30*/  ISETP.GE.AND P0, PT, R16, UR17, PT ;  /* 0x0000001110007c0c */ /* 0x000fe2000bf06270 */
[----:B------:R-:W-:Y:S01]  /*1e40*/  IMAD.SHL.U32 R16, R15, 0x40, RZ ;  /* 0x000000400f107824 */ /* 0x000fe200078e00ff */
[----:B------:R-:W-:Y:S01]  /*1e50*/  IADD3.X R9, R9, UR31, R11, P3, !PT ;  /* 0x0000001f09097c10 */ /* 0x000fe20009ffe40b */
[----:B------:R-:W-:Y:S01]  /*1e60*/  IMAD.WIDE.U32 R14, R14, 0x40, RZ ;  /* 0x000000400e0e7825 */ /* 0x000fe200078e00ff */
[----:B------:R-:W-:Y:S01]  /*1e70*/  IADD3.X R11, R5, UR35, R4, P1, !PT ;  /* 0x00000023050b7c10 */ /* 0x000fe20008ffe404 */
[----:B------:R-:W-:Y:S01]  /*1e80*/  ULDC.64 UR12, c[0x0][0x268] ;  /* 0x00009a00000c7ab9 */ /* 0x000fe20000000a00 */
[----:B------:R-:W-:Y:S01]  /*1e90*/  ISETP.GE.AND P1, PT, R244, UR17, PT ;  /* 0x00000011f4007c0c */ /* 0x000fe2000bf26270 */
[----:B------:R-:W-:Y:S01]  /*1ea0*/  IMAD R4, R17, UR14, RZ ;  /* 0x0000000e11047c24 */ /* 0x000fe2000f8e02ff */
[----:B------:R-:W-:Y:S01]  /*1eb0*/  USHF.L.U32 UR9, UR37, 0x6, URZ ;  /* 0x0000000625097899 */ /* 0x000fe2000800063f */
[----:B------:R-:W-:Y:S01]  /*1ec0*/  IMAD.MOV.U32 R235, RZ, RZ, R13 ;  /* 0x000000ffffeb7224 */ /* 0x000fe200078e000d */
[----:B------:R-:W-:Y:S01]  /*1ed0*/  UMOV UR10, UR20 ;  /* 0x00000014000a7c82 */ /* 0x000fe20008000000 */
[----:B------:R-:W-:-:S02]  /*1ee0*/  IMAD R13, R6, UR15, R4 ;  /* 0x0000000f060d7c24 */ /* 0x000fc4000f8e0204 */
[----:B------:R-:W-:Y:S01]  /*1ef0*/  IMAD.MOV.U32 R240, RZ, RZ, 0x7f800000 ;  /* 0x7f800000fff07424 */ /* 0x000fe200078e00ff */
[----:B------:R-:W2:Y:S01]  /*1f00*/  @!P0 LDC.64 R24, c[0x0][0x218] ;  /* 0x00008600ff188b82 */ /* 0x000ea20000000a00 */
[----:B------:R-:W-:Y:S01]  /*1f10*/  IMAD.WIDE.U32 R4, R6, UR14, R8 ;  /* 0x0000000e06047c25 */ /* 0x000fe2000f8e0008 */
[----:B------:R-:W-:-:S03]  /*1f20*/  @!P2 IADD3 R8, P3, R234, R14, RZ ;  /* 0x0000000eea08a210 */ /* 0x000fc60007f7e0ff */
[----:B------:R-:W-:Y:S01]  /*1f30*/  IMAD.MOV.U32 R241, RZ, RZ, 0x7f800000 ;  /* 0x7f800000fff17424 */ /* 0x000fe200078e00ff */
[C---:B------:R-:W-:Y:S01]  /*1f40*/  @!P0 IADD3 R14, P4, R244.reuse, 0x20, RZ ;  /* 0x00000020f40e8810 */ /* 0x040fe20007f9e0ff */
[----:B------:R-:W-:Y:S01]  /*1f50*/  VIADD R7, R249, 0x8 ;  /* 0x00000008f9077836 */ /* 0x000fe20000000000 */
[----:B------:R-:W-:Y:S01]  /*1f60*/  @!P2 IADD3.X R9, R235, R15, R16, P3, !PT ;  /* 0x0000000feb09a210 */ /* 0x000fe20001ffe410 */
[----:B------:R-:W-:Y:S01]  /*1f70*/  IMAD.IADD R5, R5, 0x1, R13 ;  /* 0x0000000105057824 */ /* 0x000fe200078e020d */
[----:B------:R-:W-:Y:S01]  /*1f80*/  @!P0 IADD3 R16, P3, R244, 0x20, RZ ;  /* 0x00000020f4108810 */ /* 0x000fe20007f7e0ff */
[--C-:B------:R-:W-:Y:S01]  /*1f90*/  @!P0 IMAD.X R18, RZ, RZ, R20.reuse, P4 ;  /* 0x000000ffff128224 */ /* 0x100fe200020e0614 */
[----:B------:R-:W-:Y:S01]  /*1fa0*/  PLOP3.LUT P4, PT, PT, PT, UP4, 0x80, 0x0 ;  /* 0x000000000000781c */ /* 0x000fe20003f8f048 */
[----:B------:R-:W3:Y:S01]  /*1fb0*/  @!P1 LDC.64 R22, c[0x0][0x220] ;  /* 0x00008800ff169b82 */ /* 0x000ee20000000a00 */
[----:B------:R-:W-:Y:S01]  /*1fc0*/  ISETP.GE.AND P6, PT, R7, UR11, PT ;  /* 0x0000000b07007c0c */ /* 0x000fe2000bfc6270 */
[----:B------:R-:W-:Y:S01]  /*1fd0*/  @!P0 IMAD R18, R18, UR26, RZ ;  /* 0x0000001a12128c24 */ /* 0x000fe2000f8e02ff */
[----:B------:R-:W-:Y:S01]  /*1fe0*/  CS2R R190, SRZ ;  /* 0x0000000000be7805 */ /* 0x000fe2000001ff00 */
[----:B------:R-:W-:Y:S01]  /*1ff0*/  @!P0 IMAD.X R15, RZ, RZ, R20, P3 ;  /* 0x000000ffff0f8224 */ /* 0x000fe200018e0614 */
[----:B------:R-:W-:Y:S01]  /*2000*/  ISETP.GE.AND P3, PT, R244, UR11, PT ;  /* 0x0000000bf4007c0c */ /* 0x000fe2000bf66270 */
[----:B------:R-:W-:Y:S01]  /*2010*/  IMAD R7, R17, UR12, RZ ;  /* 0x0000000c11077c24 */ /* 0x000fe2000f8e02ff */
[----:B------:R-:W-:Y:S01]  /*2020*/  CS2R R188, SRZ ;  /* 0x0000000000bc7805 */ /* 0x000fe2000001ff00 */
[----:B------:R-:W-:Y:S01]  /*2030*/  @!P0 IMAD R26, R14, UR27, R18 ;  /* 0x0000001b0e1a8c24 */ /* 0x000fe2000f8e0212 */
[----:B------:R-:W-:Y:S01]  /*2040*/  CS2R R194, SRZ ;  /* 0x0000000000c27805 */ /* 0x000fe2000001ff00 */
[----:B------:R-:W4:Y:S01]  /*2050*/  @!P1 LDC.64 R18, c[0x0][0x218] ;  /* 0x00008600ff129b82 */ /* 0x000f220000000a00 */
[----:B------:R-:W-:-:S07]  /*2060*/  IMAD R12, R6, UR13, R7 ;  /* 0x0000000d060c7c24 */ /* 0x000fce000f8e0207 */
[----:B------:R-:W-:Y:S01]  /*2070*/  @P4 BAR.SYNC.DEFER_BLOCKING 0x0 ;  /* 0x0000000000004b1d */ /* 0x000fe20000010000 */
[----:B------:R-:W-:Y:S01]  /*2080*/  IMAD.WIDE.U32 R6, R6, UR12, R10 ;  /* 0x0000000c06067c25 */ /* 0x000fe2000f8e000a */
[----:B------:R-:W-:-:S03]  /*2090*/  UIMAD.WIDE.U32 UR12, UR36, 0x40, URZ ;  /* 0x00000040240c78a5 */ /* 0x000fc6000f8e003f */
[----:B------:R-:W-:Y:S01]  /*20a0*/  IMAD.IADD R7, R7, 0x1, R12 ;  /* 0x0000000107077824 */ /* 0x000fe200078e020c */
[----:B------:R-:W-:Y:S01]  /*20b0*/  CS2R R192, SRZ ;  /* 0x0000000000c07805 */ /* 0x000fe2000001ff00 */
[----:B------:R-:W-:Y:S01]  /*20c0*/  @!P0 IMAD R17, R15, UR24, RZ ;  /* 0x000000180f118c24 */ /* 0x000fe2000f8e02ff */
[----:B------:R-:W-:Y:S01]  /*20d0*/  CS2R R186, SRZ ;  /* 0x0000000000ba7805 */ /* 0x000fe2000001ff00 */
[----:B------:R-:W-:Y:S01]  /*20e0*/  @!P0 IMAD.MOV.U32 R10, RZ, RZ, R6 ;  /* 0x000000ffff0a8224 */ /* 0x000fe200078e0006 */
[----:B------:R-:W-:Y:S01]  /*20f0*/  CS2R R184, SRZ ;  /* 0x0000000000b87805 */ /* 0x000fe2000001ff00 */
[----:B------:R-:W-:Y:S01]  /*2100*/  @!P0 IMAD.MOV.U32 R11, RZ, RZ, R7 ;  /* 0x000000ffff0b8224 */ /* 0x000fe200078e0007 */
[----:B------:R-:W-:Y:S01]  /*2110*/  CS2R R182, SRZ ;  /* 0x0000000000b67805 */ /* 0x000fe2000001ff00 */
[C---:B------:R-:W-:Y:S01]  /*2120*/  @!P0 IMAD R27, R16.reuse, UR25, R17 ;  /* 0x00000019101b8c24 */ /* 0x040fe2000f8e0211 */
[----:B------:R-:W-:Y:S01]  /*2130*/  CS2R R180, SRZ ;  /* 0x0000000000b47805 */ /* 0x000fe2000001ff00 */
[----:B------:R-:W-:Y:S01]  /*2140*/  @!P0 IMAD.MOV.U32 R12, RZ, RZ, R4 ;  /* 0x000000ffff0c8224 */ /* 0x000fe200078e0004 */
[----:B------:R-:W-:Y:S01]  /*2150*/  CS2R R174, SRZ ;  /* 0x0000000000ae7805 */ /* 0x000fe2000001ff00 */
[----:B------:R-:W-:Y:S01]  /*2160*/  @!P0 IMAD.MOV.U32 R13, RZ, RZ, R5 ;  /* 0x000000ffff0d8224 */ /* 0x000fe200078e0005 */
[----:B------:R-:W-:Y:S01]  /*2170*/  CS2R R172, SRZ ;  /* 0x0000000000ac7805 */ /* 0x000fe2000001ff00 */
[----:B------:R-:W-:Y:S01]  /*2180*/  @!P0 IMAD.WIDE.U32 R16, R16, UR24, R10 ;  /* 0x0000001810108c25 */ /* 0x000fe2000f8e000a */
[----:B------:R-:W-:-:S02]  /*2190*/  CS2R R178, SRZ ;  /* 0x0000000000b27805 */ /* 0x000fc4000001ff00 */
[----:B------:R-:W-:Y:S02]  /*21a0*/  CS2R R176, SRZ ;  /* 0x0000000000b07805 */ /* 0x000fe4000001ff00 */
[----:B------:R-:W-:Y:S01]  /*21b0*/  CS2R R170, SRZ ;  /* 0x0000000000aa7805 */ /* 0x000fe2000001ff00 */
[----:B------:R-:W-:Y:S01]  /*21c0*/  @!P1 IMAD R10, R20, UR26, RZ ;  /* 0x0000001a140a9c24 */ /* 0x000fe2000f8e02ff */
[----:B------:R1:W-:Y:S01]  /*21d0*/  @P3 STS.128 [R231+0x8000], RZ ;  /* 0x008000ffe7003388 */ /* 0x0003e20000000c00 */
[----:B------:R-:W-:Y:S01]  /*21e0*/  @!P0 IMAD.WIDE.U32 R14, R14, UR26, R12 ;  /* 0x0000001a0e0e8c25 */ /* 0x000fe2000f8e000c */
[----:B------:R-:W-:Y:S02]  /*21f0*/  CS2R R168, SRZ ;  /* 0x0000000000a87805 */ /* 0x000fe4000001ff00 */
[----:B------:R-:W-:Y:S01]  /*2200*/  CS2R R166, SRZ ;  /* 0x0000000000a67805 */ /* 0x000fe2000001ff00 */
[----:B------:R1:W-:Y:S01]  /*2210*/  @P3 STS.128 [R231+0xa000], RZ ;  /* 0x00a000ffe7003388 */ /* 0x0003e20000000c00 */
[C---:B------:R-:W-:Y:S01]  /*2220*/  @!P1 IMAD R10, R244.reuse, UR27, R10 ;  /* 0x0000001bf40a9c24 */ /* 0x040fe2000f8e020a */
[----:B------:R-:W-:Y:S01]  /*2230*/  CS2R R164, SRZ ;  /* 0x0000000000a47805 */ /* 0x000fe2000001ff00 */
[----:B------:R-:W-:Y:S01]  /*2240*/  @!P1 IMAD.WIDE.U32 R12, R244, UR26, R4 ;  /* 0x0000001af40c9c25 */ /* 0x000fe2000f8e0004 */
[----:B------:R1:W-:Y:S01]  /*2250*/  @P3 STS.128 [R231+0xc000], RZ ;  /* 0x00c000ffe7003388 */ /* 0x0003e20000000c00 */
[----:B------:R-:W-:-:S02]  /*2260*/  @!P2 IADD3 R4, P5, R232, UR12, RZ ;  /* 0x0000000ce804ac10 */ /* 0x000fc4000ffbe0ff */
[----:B------:R-:W-:Y:S01]  /*2270*/  CS2R R158, SRZ ;  /* 0x00000000009e7805 */ /* 0x000fe2000001ff00 */
[----:B------:R-:W-:Y:S01]  /*2280*/  IMAD.U32 R5, RZ, RZ, UR9 ;  /* 0x00000009ff057e24 */ /* 0x000fe2000f8e00ff */
[----:B------:R1:W-:Y:S01]  /*2290*/  @P3 STS.128 [R231+0xe000], RZ ;  /* 0x00e000ffe7003388 */ /* 0x0003e20000000c00 */
[----:B------:R-:W-:Y:S01]  /*22a0*/  @!P1 IMAD.IADD R11, R13, 0x1, R10 ;  /* 0x000000010d0b9824 */ /* 0x000fe200078e020a */
[C---:B----4-:R-:W-:Y:S01]  /*22b0*/  @!P1 LEA R10, P4, R12.reuse, R18, 0x1 ;  /* 0x000000120c0a9211 */ /* 0x050fe200078808ff */
[----:B------:R-:W-:Y:S01]  /*22c0*/  UMOV UR9, UR21 ;  /* 0x0000001500097c82 */ /* 0x000fe20008000000 */
[----:B------:R-:W-:Y:S01]  /*22d0*/  @!PT LDS RZ, [RZ] ;  /* 0x00000000fffff984 */ /* 0x000fe20000000800 */
[----:B------:R-:W-:Y:S01]  /*22e0*/  @!PT LDS RZ, [RZ] ;  /* 0x00000000fffff984 */ /* 0x000fe20000000800 */
[----:B------:R-:W-:Y:S01]  /*22f0*/  @!PT LDS RZ, [RZ] ;  /* 0x00000000fffff984 */ /* 0x000fe20000000800 */
[----:B------:R-:W-:Y:S01]  /*2300*/  @!P3 LDGSTS.E.BYPASS.LTC128B.128 [R231+0x8000], desc[UR6][R234.64] ;  /* 0x08000000eae7bfae */ /* 0x000fe2000b901d46 */
[----:B------:R-:W-:Y:S01]  /*2310*/  @!P2 IADD3.X R5, R233, UR13, R5, P5, !PT ;  /* 0x0000000de905ac10 */ /* 0x000fe2000affe405 */
[----:B------:R-:W-:Y:S01]  /*2320*/  IMAD.SHL.U32 R243, R249, 0x4, RZ ;  /* 0x00000004f9f37824 */ /* 0x000fe200078e00ff */
[----:B------:R-:W-:Y:S01]  /*2330*/  @!P1 LEA.HI.X R11, R12, R19, R11, 0x1, P4 ;  /* 0x000000130c0b9211 */ /* 0x000fe200020f0c0b */
[----:B------:R-:W-:Y:S01]  /*2340*/  @!P3 LDGSTS.E.BYPASS.LTC128B.128 [R231+0xa000], desc[UR6][R234.64+0x80] ;  /* 0x0a000080eae7bfae */ /* 0x000fe2000b901d46 */
[----:B------:R-:W-:Y:S01]  /*2350*/  @!P1 IMAD.WIDE.U32 R12, R244, UR24, R6 ;  /* 0x00000018f40c9c25 */ /* 0x000fe2000f8e0006 */
[----:B------:R-:W-:-:S02]  /*2360*/  CS2R R156, SRZ ;  /* 0x00000000009c7805 */ /* 0x000fc4000001ff00 */
[----:B------:R-:W-:Y:S01]  /*2370*/  CS2R R162, SRZ ;  /* 0x0000000000a27805 */ /* 0x000fe2000001ff00 */
[----:B------:R-:W-:Y:S01]  /*2380*/  @!P3 LDGSTS.E.BYPASS.LTC128B.128 [R231+0xc000], desc[UR6][R234.64+0x100] ;  /* 0x0c000100eae7bfae */ /* 0x000fe2000b901d46 */
[----:B------:R-:W-:Y:S01]  /*2390*/  @!P0 IMAD.IADD R6, R15, 0x1, R26 ;  /* 0x000000010f068824 */ /* 0x000fe200078e021a */
[----:B------:R-:W-:Y:S02]  /*23a0*/  CS2R R160, SRZ ;  /* 0x0000000000a07805 */ /* 0x000fe4000001ff00 */
[----:B------:R-:W-:Y:S01]  /*23b0*/  CS2R R154, SRZ ;  /* 0x00000000009a7805 */ /* 0x000fe2000001ff00 */
[----:B------:R-:W-:Y:S01]  /*23c0*/  @!P3 LDGSTS.E.BYPASS.LTC128B.128 [R231+0xe000], desc[UR6][R234.64+0x180] ;  /* 0x0e000180eae7bfae */ /* 0x000fe2000b901d46 */
[----:B------:R-:W-:Y:S02]  /*23d0*/  CS2R R152, SRZ ;  /* 0x0000000000987805 */ /* 0x000fe4000001ff00 */
[----:B------:R-:W-:Y:S02]  /*23e0*/  CS2R R150, SRZ ;  /* 0x0000000000967805 */ /* 0x000fe4000001ff00 */
[----:B------:R-:W-:Y:S01]  /*23f0*/  CS2R R148, SRZ ;  /* 0x0000000000947805 */ /* 0x000fe2000001ff00 */
[----:B------:R4:W-:Y:S01]  /*2400*/  @P2 STS.128 [R231+0x9000], RZ ;  /* 0x009000ffe7002388 */ /* 0x0009e20000000c00 */
[----:B------:R-:W-:-:S02]  /*2410*/  CS2R R142, SRZ ;  /* 0x00000000008e7805 */ /* 0x000fc4000001ff00 */
[----:B------:R-:W-:Y:S02]  /*2420*/  CS2R R140, SRZ ;  /* 0x00000000008c7805 */ /* 0x000fe4000001ff00 */
[----:B------:R-:W-:Y:S01]  /*2430*/  CS2R R146, SRZ ;  /* 0x0000000000927805 */ /* 0x000fe2000001ff00 */
[----:B------:R4:W-:Y:S01]  /*2440*/  @P2 STS.128 [R231+0xb000], RZ ;  /* 0x00b000ffe7002388 */ /* 0x0009e20000000c00 */
        /* <DEDUP_REMOVED lines=11> */
[----:B------:R-:W-:Y:S01]  /*2500*/  @!PT LDS RZ, [RZ] ;  /* 0x00000000fffff984 */ /* 0x000fe20000000800 */
[----:B------:R-:W-:Y:S01]  /*2510*/  @!PT LDS RZ, [RZ] ;  /* 0x00000000fffff984 */ /* 0x000fe20000000800 */
[----:B------:R-:W-:Y:S01]  /*2520*/  @!PT LDS RZ, [RZ] ;  /* 0x00000000fffff984 */ /* 0x000fe20000000800 */
[----:B------:R-:W-:Y:S01]  /*2530*/  @!P2 LDGSTS.E.BYPASS.LTC128B.128 [R231+0x9000], desc[UR6][R8.64] ;  /* 0x0900000008e7afae */ /* 0x000fe2000b901d46 */
[----:B------:R-:W-:-:S02]  /*2540*/  CS2R R74, SRZ ;  /* 0x00000000004a7805 */ /* 0x000fc4000001ff00 */
[----:B------:R-:W-:Y:S02]  /*2550*/  CS2R R72, SRZ ;  /* 0x0000000000487805 */ /* 0x000fe4000001ff00 */
[----:B------:R-:W-:Y:S01]  /*2560*/  CS2R R70, SRZ ;  /* 0x0000000000467805 */ /* 0x000fe2000001ff00 */
[----:B------:R-:W-:Y:S01]  /*2570*/  @!P2 LDGSTS.E.BYPASS.LTC128B.128 [R231+0xb000], desc[UR6][R8.64+0x80] ;  /* 0x0b00008008e7afae */ /* 0x000fe2000b901d46 */
[----:B------:R-:W-:Y:S02]  /*2580*/  CS2R R68, SRZ ;  /* 0x0000000000447805 */ /* 0x000fe4000001ff00 */
[----:B------:R-:W-:Y:S02]  /*2590*/  CS2R R62, SRZ ;  /* 0x00000000003e7805 */ /* 0x000fe4000001ff00 */
[----:B------:R-:W-:Y:S01]  /*25a0*/  CS2R R60, SRZ ;  /* 0x00000000003c7805 */ /* 0x000fe2000001ff00 */
[----:B------:R-:W-:Y:S01]  /*25b0*/  @!P2 LDGSTS.E.BYPASS.LTC128B.128 [R231+0xd000], desc[UR6][R8.64+0x100] ;  /* 0x0d00010008e7afae */ /* 0x000fe2000b901d46 */
[----:B------:R-:W-:-:S02]  /*25c0*/  CS2R R66, SRZ ;  /* 0x0000000000427805 */ /* 0x000fc4000001ff00 */
[----:B------:R-:W-:Y:S02]  /*25d0*/  CS2R R64, SRZ ;  /* 0x0000000000407805 */ /* 0x000fe4000001ff00 */
[----:B------:R-:W-:Y:S01]  /*25e0*/  CS2R R58, SRZ ;  /* 0x00000000003a7805 */ /* 0x000fe2000001ff00 */
[----:B------:R2:W-:Y:S01]  /*25f0*/  @!P2 LDGSTS.E.BYPASS.LTC128B.128 [R231+0xf000], desc[UR6][R8.64+0x180] ;  /* 0x0f00018008e7afae */ /* 0x0005e2000b901d46 */
[----:B------:R-:W-:Y:S02]  /*2600*/  CS2R R56, SRZ ;  /* 0x0000000000387805 */ /* 0x000fe4000001ff00 */
[----:B------:R-:W-:Y:S02]  /*2610*/  CS2R R54, SRZ ;  /* 0x0000000000367805 */ /* 0x000fe4000001ff00 */
[----:B------:R-:W-:Y:S01]  /*2620*/  CS2R R52, SRZ ;  /* 0x0000000000347805 */ /* 0x000fe2000001ff00 */
[----:B------:R4:W-:Y:S01]  /*2630*/  @P3 STS.128 [R231], RZ ;  /* 0x000000ffe7003388 */ /* 0x0009e20000000c00 */
        /* <DEDUP_REMOVED lines=18> */
[----:B------:R-:W-:Y:S01]  /*2760*/  @!P3 LDGSTS.E.BYPASS.LTC128B.128 [R231], desc[UR6][R232.64] ;  /* 0x00000000e8e7bfae */ /* 0x000fe2000b901d46 */
[----:B------:R-:W-:-:S03]  /*2770*/  ULDC UR17, c[0x0][0x2dc] ;  /* 0x0000b70000117ab9 */ /* 0x000fc60000000800 */
[----:B------:R-:W-:Y:S01]  /*2780*/  @!P3 LDGSTS.E.BYPASS.LTC128B.128 [R231+0x2000], desc[UR6][R232.64+0x80] ;  /* 0x02000080e8e7bfae */ /* 0x000fe2000b901d46 */
[----:B--2---:R-:W-:-:S03]  /*2790*/  @!P1 IMAD R8, R20, UR24, RZ ;  /* 0x0000001814089c24 */ /* 0x004fc6000f8e02ff */
[----:B------:R-:W-:Y:S01]  /*27a0*/  @!P3 LDGSTS.E.BYPASS.LTC128B.128 [R231+0x4000], desc[UR6][R232.64+0x100] ;  /* 0x04000100e8e7bfae */ /* 0x000fe2000b901d46 */
[----:B------:R-:W2:Y:S01]  /*27b0*/  @!P0 LDC.64 R20, c[0x0][0x220] ;  /* 0x00008800ff148b82 */ /* 0x000ea20000000a00 */
[----:B------:R-:W-:Y:S02]  /*27c0*/  @!P1 IMAD R18, R244, UR25, R8 ;  /* 0x00000019f4129c24 */ /* 0x000fe4000f8e0208 */
[----:B------:R-:W-:Y:S01]  /*27d0*/  @!P3 LDGSTS.E.BYPASS.LTC128B.128 [R231+0x6000], desc[UR6][R232.64+0x180] ;  /* 0x06000180e8e7bfae */ /* 0x000fe2000b901d46 */
[----:B------:R-:W-:-:S03]  /*27e0*/  @!P0 LEA R8, P4, R14, R24, 0x1 ;  /* 0x000000180e088211 */ /* 0x000fc600078808ff */
[----:B------:R4:W-:Y:S01]  /*27f0*/  @P2 STS.128 [R231+0x1000], RZ ;  /* 0x001000ffe7002388 */ /* 0x0009e20000000c00 */
[----:B------:R-:W-:-:S03]  /*2800*/  @!P0 LEA.HI.X R9, R14, R25, R6, 0x1, P4 ;  /* 0x000000190e098211 */ /* 0x000fc600020f0c06 */
        /* <DEDUP_REMOVED lines=9> */
[----:B------:R1:W-:Y:S01]  /*28a0*/  @!P2 LDGSTS.E.BYPASS.LTC128B.128 [R231+0x7000], desc[UR6][R4.64+0x180] ;  /* 0x0700018004e7afae */ /* 0x0003e2000b901d46 */
[----:B---3--:R-:W-:-:S03]  /*28b0*/  @!P1 LEA R6, P2, R12, R22, 0x1 ;  /* 0x000000160c069211 */ /* 0x008fc600078408ff */
        /* <DEDUP_REMOVED lines=8> */
[----:B------:R-:W-:Y:S01]  /*2940*/  @!P1 LDGSTS.E.BYPASS.LTC128B.128 [R231+0x12000], desc[UR6][R10.64+0x80] ;  /* 0x120000800ae79fae */ /* 0x000fe2000b901d46 */
[----:B-1----:R-:W-:-:S03]  /*2950*/  @!P1 IMAD.IADD R4, R13, 0x1, R18 ;  /* 0x000000010d049824 */ /* 0x002fc600078e0212 */
[----:B------:R-:W-:Y:S01]  /*2960*/  @!P1 LDGSTS.E.BYPASS.LTC128B.128 [R231+0x14000], desc[UR6][R10.64+0x100] ;  /* 0x140001000ae79fae */ /* 0x000fe2000b901d46 */
[----:B------:R-:W-:-:S03]  /*2970*/  @!P0 IMAD.IADD R5, R17, 0x1, R27 ;  /* 0x0000000111058824 */ /* 0x000fc600078e021b */
[----:B------:R-:W-:Y:S01]  /*2980*/  @!P1 LDGSTS.E.BYPASS.LTC128B.128 [R231+0x16000], desc[UR6][R10.64+0x180] ;  /* 0x160001800ae79fae */ /* 0x000fe2000b901d46 */
[----:B------:R-:W-:Y:S02]  /*2990*/  @!P1 LEA.HI.X R7, R12, R23, R4, 0x1, P2 ;  /* 0x000000170c079211 */ /* 0x000fe400010f0c04 */
[C---:B--2---:R-:W-:Y:S01]  /*29a0*/  @!P0 LEA R4, P2, R16.reuse, R20, 0x1 ;  /* 0x0000001410048211 */ /* 0x044fe200078408ff */
[----:B------:R4:W-:Y:S03]  /*29b0*/  @P0 STS.128 [R231+0x11000], RZ ;  /* 0x011000ffe7000388 */ /* 0x0009e60000000c00 */
[----:B------:R-:W-:Y:S01]  /*29c0*/  @!P0 LEA.HI.X R5, R16, R21, R5, 0x1, P2 ;  /* 0x0000001510058211 */ /* 0x000fe200010f0c05 */
[----:B------:R4:W-:Y:S01]  /*29d0*/  @P0 STS.128 [R231+0x13000], RZ ;  /* 0x013000ffe7000388 */ /* 0x0009e20000000c00 */
[----:B------:R-:W-:-:S03]  /*29e0*/  ISETP.GE.AND P2, PT, R249, UR11, PT ;  /* 0x0000000bf9007c0c */ /* 0x000fc6000bf46270 */
        /* <DEDUP_REMOVED lines=18> */
[----:B-1----:R-:W-:-:S03]  /*2b10*/  SHF.R.S32.HI R8, RZ, 0x1f, R249 ;  /* 0x0000001fff087819 */ /* 0x002fc600000114f9 */
        /* <DEDUP_REMOVED lines=9> */
[----:B------:R4:W-:Y:S04]  /*2bb0*/  @!P0 LDGSTS.E.BYPASS.LTC128B.128 [R231+0x19000], desc[UR6][R4.64] ;  /* 0x1900000004e78fae */ /* 0x0009e8000b901d46 */
[----:B------:R4:W-:Y:S01]  /*2bc0*/  @!P0 LDGSTS.E.BYPASS.LTC128B.128 [R231+0x1b000], desc[UR6][R4.64+0x80] ;  /* 0x1b00008004e78fae */ /* 0x0009e2000b901d46 */
[C---:B-1----:R-:W-:Y:S01]  /*2bd0*/  IMAD.SHL.U32 R6, R249.reuse, 0x4, RZ ;  /* 0x00000004f9067824 */ /* 0x042fe200078e00ff */
[----:B------:R-:W-:-:S02]  /*2be0*/  SHF.L.U64.HI R7, R249, 0x2, R8 ;  /* 0x00000002f9077819 */ /* 0x000fc40000010208 */
[----:B------:R4:W-:Y:S02]  /*2bf0*/  @!P0 LDGSTS.E.BYPASS.LTC128B.128 [R231+0x1d000], desc[UR6][R4.64+0x100] ;  /* 0x1d00010004e78fae */ /* 0x0009e4000b901d46 */
[----:B------:R-:W-:Y:S02]  /*2c00*/  IADD3 R6, P1, R6, UR10, RZ ;  /* 0x0000000a06067c10 */ /* 0x000fe4000ff3e0ff */
[----:B------:R4:W-:Y:S02]  /*2c10*/  @!P0 LDGSTS.E.BYPASS.LTC128B.128 [R231+0x1f000], desc[UR6][R4.64+0x180] ;  /* 0x1f00018004e78fae */ /* 0x0009e4000b901d46 */
[----:B------:R-:W-:Y:S02]  /*2c20*/  IADD3.X R7, R7, UR9, RZ, P1, !PT ;  /* 0x0000000907077c10 */ /* 0x000fe40008ffe4ff */
[----:B------:R-:W0:Y:S04]  /*2c30*/  LDGDEPBAR ;  /* 0x00000000000079af */ /* 0x000e280000000000 */
[----:B------:R4:W5:Y:S04]  /*2c40*/  @!P2 LDG.E R240, desc[UR6][R6.64] ;  /* 0x0000000606f0a981 */ /* 0x000968000c1e1900 */
[----:B------:R4:W5:Y:S01]  /*2c50*/  @!P6 LDG.E R241, desc[UR6][R6.64+0x20] ;  /* 0x0000200606f1e981 */ /* 0x000962000c1e1900 */
[----:B------:R-:W-:Y:S01]  /*2c60*/  UIADD3 UR13, UR29, 0x40, URZ ;  /* 0x000000401d0d7890 */ /* 0x000fe2000fffe03f */
[----:B------:R-:W-:-:S02]  /*2c70*/  CS2R R26, SRZ ;  /* 0x00000000001a7805 */ /* 0x000fc4000001ff00 */
[----:B------:R-:W-:Y:S02]  /*2c80*/  CS2R R24, SRZ ;  /* 0x0000000000187805 */ /* 0x000fe4000001ff00 */
[----:B------:R-:W-:Y:S02]  /*2c90*/  CS2R R22, SRZ ;  /* 0x0000000000167805 */ /* 0x000fe4000001ff00 */
[----:B------:R-:W-:Y:S02]  /*2ca0*/  CS2R R20, SRZ ;  /* 0x0000000000147805 */ /* 0x000fe4000001ff00 */
[----:B------:R-:W-:Y:S01]  /*2cb0*/  SHF.L.U64.HI R242, R249, 0x2, R8 ;  /* 0x00000002f9f27819 */ /* 0x000fe20000010208 */
[----:B------:R-:W-:Y:S01]  /*2cc0*/  UISETP.GE.AND UP0, UPT, UR13, UR5, UPT ;  /* 0x000000050d00728c */ /* 0x000fe2000bf06270 */
[----:B------:R-:W-:Y:S01]  /*2cd0*/  UMOV UR12, UR18 ;  /* 0x00000012000c7c82 */ /* 0x000fe20008000000 */
[----:B------:R-:W-:Y:S01]  /*2ce0*/  UMOV UR11, UR19 ;  /* 0x00000013000b7c82 */ /* 0x000fe20008000000 */
[----:B------:R-:W-:-:S08]  /*2cf0*/  ULDC UR13, c[0x0][0x2ec] ;  /* 0x0000bb00000d7ab9 */ /* 0x000fd00000000800 */
.L_x_504:
        /* <DEDUP_REMOVED lines=11> */
[----:B------:R-:W-:Y:S04]  /*2db0*/  LDSM.16.M88.4 R16, [R218] ;  /* 0x00000000da10783b */ /* 0x000fe80000000200 */
[----:B------:R-:W4:Y:S04]  /*2dc0*/  LDSM.16.M88.4 R8, [R3+UR4+0x10000] ;  /* 0x010000040308783b */ /* 0x000f280008000200 */
[----:B-1----:R-:W1:Y:S04]  /*2dd0*/  LDSM.16.M88.4 R84, [R3+UR4+0x10800] ;  /* 0x010800040354783b */ /* 0x002e680008000200 */
[----:B------:R-:W-:Y:S04]  /*2de0*/  LDSM.16.M88.4 R88, [R220] ;  /* 0x00000000dc58783b */ /* 0x000fe80000000200 */
[----:B------:R-:W2:Y:S04]  /*2df0*/  LDSM.16.M88.4 R92, [R2] ;  /* 0x00000000025c783b */ /* 0x000ea80000000200 */
[----:B------:R-:W3:Y:S04]  /*2e00*/  LDSM.16.M88.4 R96, [R2+0x800] ;  /* 0x000800000260783b */ /* 0x000ee80000000200 */
[----:B------:R-:W-:Y:S04]  /*2e10*/  LDSM.16.M88.4 R100, [R223] ;  /* 0x00000000df64783b */ /* 0x000fe80000000200 */
[----:B------:R-:W3:Y:S04]  /*2e20*/  LDSM.16.M88.4 R104, [R217] ;  /* 0x00000000d968783b */ /* 0x000ee80000000200 */
[----:B------:R-:W-:Y:S04]  /*2e30*/  LDSM.16.M88.4 R108, [R222] ;  /* 0x00000000de6c783b */ /* 0x000fe80000000200 */
[----:B------:R-:W-:Y:S01]  /*2e40*/  LDSM.16.M88.4 R112, [R216] ;  /* 0x00000000d870783b */ /* 0x000fe20000000200 */
[C---:B----4-:R-:W-:Y:S06]  /*2e50*/  HMMA.16816.F32.BF16 R4, R16.reuse, R8, RZ ;  /* 0x000000081004723c */ /* 0x050fec00000418ff */
[C---:B------:R-:W-:Y:S06]  /*2e60*/  HMMA.16816.F32.BF16 R8, R16.reuse, R10, RZ ;  /* 0x0000000a1008723c */ /* 0x040fec00000418ff */
[C---:B-1----:R-:W-:Y:S06]  /*2e70*/  HMMA.16816.F32.BF16 R12, R16.reuse, R84, RZ ;  /* 0x00000054100c723c */ /* 0x042fec00000418ff */
[----:B------:R-:W-:Y:S01]  /*2e80*/  HMMA.16816.F32.BF16 R16, R16, R86, RZ ;  /* 0x000000561010723c */ /* 0x000fe200000418ff */
[----:B------:R-:W1:Y:S05]  /*2e90*/  LDSM.16.M88.4 R84, [R217+0x800] ;  /* 0x00080000d954783b */ /* 0x000e6a0000000200 */
[C---:B--2---:R-:W-:Y:S06]  /*2ea0*/  HMMA.16816.F32.BF16 R4, R88.reuse, R92, R4 ;  /* 0x0000005c5804723c */ /* 0x044fec0000041804 */
[C---:B------:R-:W-:Y:S01]  /*2eb0*/  HMMA.16816.F32.BF16 R8, R88.reuse, R94, R8 ;  /* 0x0000005e5808723c */ /* 0x040fe20000041808 */
[----:B------:R-:W-:Y:S05]  /*2ec0*/  LDSM.16.M88.4 R92, [R218+0x2000] ;  /* 0x00200000da5c783b */ /* 0x000fea0000000200 */
[C---:B---3--:R-:W-:Y:S06]  /*2ed0*/  HMMA.16816.F32.BF16 R12, R88.reuse, R96, R12 ;  /* 0x00000060580c723c */ /* 0x048fec000004180c */
        /* <DEDUP_REMOVED lines=465> */
[----:B-1----:R-:W-:Y:S05]  /*4bf0*/  IMAD.U32 R4, R6, -0x40, RZ ;  /* 0xffffffc006047824 */ /* 0x002fea00078e00ff */
        /* <DEDUP_REMOVED lines=18> */
.L_x_502:
[----:B------:R-:W-:Y:S01]  /*4d20*/  LDSM.16.M88.4 R128, [R224] ;  /* 0x00000000e080783b */ /* 0x000fe20000000200 */
[----:B------:R-:W-:Y:S01]  /*4d30*/  IMAD R230, R247, UR17, RZ ;  /* 0x00000011f7e67c24 */ /* 0x000fe2000f8e02ff */
[----:B------:R-:W-:Y:S02]  /*4d40*/  @UP3 UIADD3 UR15, UP2, UR10, -0x100, URZ ;  /* 0xffffff000a0f3890 */ /* 0x000fe4000ff5e03f */
[----:B------:R-:W1:Y:S01]  /*4d50*/  LDSM.16.MT88.4 R16, [R0+0x10000] ;  /* 0x010000000010783b */ /* 0x000e620000004200 */
[----:B------:R-:W-:Y:S02]  /*4d60*/  @UP3 UIADD3 UR12, UP1, UR12, -0x100, URZ ;  /* 0xffffff000c0c3890 */ /* 0x000fe4000ff3e03f */
[----:B------:R-:W-:Y:S01]  /*4d70*/  @UP3 UIADD3.X UR14, UR9, -0x1, URZ, UP2, !UPT ;  /* 0xffffffff090e3890 */ /* 0x000fe200097fe43f */
[----:B------:R-:W2:Y:S01]  /*4d80*/  LDSM.16.M88.4 R124, [R224+0x1000] ;  /* 0x00100000e07c783b */ /* 0x000ea20000000200 */
[----:B------:R-:W-:Y:S03]  /*4d90*/  @UP3 UIADD3.X UR11, UR11, -0x1, URZ, UP1, !UPT ;  /* 0xffffffff0b0b3890 */ /* 0x000fe60008ffe43f */
[----:B------:R-:W3:Y:S04]  /*4da0*/  LDSM.16.MT88.4 R96, [R0+0x12000] ;  /* 0x012000000060783b */ /* 0x000ee80000004200 */
[----:B------:R-:W4:Y:S04]  /*4db0*/  LDSM.16.MT88.4 R112, [R0+0x14000] ;  /* 0x014000000070783b */ /* 0x000f280000004200 */
[----:B------:R-:W4:Y:S04]  /*4dc0*/  LDSM.16.MT88.4 R196, [R0+0x16000] ;  /* 0x0160000000c4783b */ /* 0x000f280000004200 */
[----:B------:R-:W-:Y:S04]  /*4dd0*/  LDSM.16.M88.4 R200, [R227] ;  /* 0x00000000e3c8783b */ /* 0x000fe80000000200 */
[----:B------:R-:W4:Y:S04]  /*4de0*/  LDSM.16.MT88.4 R204, [R0+0x10800] ;  /* 0x0108000000cc783b */ /* 0x000f280000004200 */
[----:B------:R-:W4:Y:S04]  /*4df0*/  LDSM.16.M88.4 R208, [R227+0x1000] ;  /* 0x00100000e3d0783b */ /* 0x000f280000000200 */
[----:B------:R-:W-:Y:S01]  /*4e00*/  LDSM.16.MT88.4 R212, [R0+0x14800] ;  /* 0x0148000000d4783b */ /* 0x000fe20000004200 */
[-C--:B-1----:R-:W-:Y:S06]  /*4e10*/  HMMA.16816.F32.BF16 R4, R128, R16.reuse, RZ ;  /* 0x000000108004723c */ /* 0x082fec00000418ff */
[C---:B--2---:R-:W-:Y:S06]  /*4e20*/  HMMA.16816.F32.BF16 R8, R124.reuse, R16, RZ ;  /* 0x000000107c08723c */ /* 0x044fec00000418ff */
[-C--:B------:R-:W-:Y:S06]  /*4e30*/  HMMA.16816.F32.BF16 R12, R124, R18.reuse, RZ ;  /* 0x000000127c0c723c */ /* 0x080fec00000418ff */
[C---:B------:R-:W-:Y:S06]  /*4e40*/  HMMA.16816.F32.BF16 R16, R128.reuse, R18, RZ ;  /* 0x000000128010723c */ /* 0x040fec00000418ff */
[-C--:B---3--:R-:W-:Y:S06]  /*4e50*/  HMMA.16816.F32.BF16 R84, R128, R96.reuse, RZ ;  /* 0x000000608054723c */ /* 0x088fec00000418ff */
        /* <DEDUP_REMOVED lines=17> */
[-C--:B-1----:R-:W-:Y:S06]  /*4f70*/  HMMA.16816.F32.BF16 R84, R200, R196.reuse, R84 ;  /* 0x000000c4c854723c */ /* 0x082fec0000041854 */
[C---:B------:R-:W-:Y:S06]  /*4f80*/  HMMA.16816.F32.BF16 R88, R208.reuse, R196, R88 ;  /* 0x000000c4d058723c */ /* 0x040fec0000041858 */
[-C--:B------:R-:W-:Y:S06]  /*4f90*/  HMMA.16816.F32.BF16 R92, R208, R198.reuse, R92 ;  /* 0x000000c6d05c723c */ /* 0x080fec000004185c */
[C---:B------:R-:W-:Y:S01]  /*4fa0*/  HMMA.16816.F32.BF16 R96, R200.reuse, R198, R96 ;  /* 0x000000c6c860723c */ /* 0x040fe20000041860 */
[----:B------:R-:W-:Y:S05]  /*4fb0*/  LDSM.16.M88.4 R196, [R225] ;  /* 0x00000000e1c4783b */ /* 0x000fea0000000200 */
[-C--:B------:R-:W-:Y:S06]  /*4fc0*/  HMMA.16816.F32.BF16 R100, R200, R212.reuse, R100 ;  /* 0x000000d4c864723c */ /* 0x080fec0000041864 */
[C---:B------:R-:W-:Y:S06]  /*4fd0*/  HMMA.16816.F32.BF16 R104, R208.reuse, R212, R104 ;  /* 0x000000d4d068723c */ /* 0x040fec0000041868 */
[-C--:B------:R-:W-:Y:S06]  /*4fe0*/  HMMA.16816.F32.BF16 R108, R208, R214.reuse, R108 ;  /* 0x000000d6d06c723c */ /* 0x080fec000004186c */
[C---:B------:R-:W-:Y:S01]  /*4ff0*/  HMMA.16816.F32.BF16 R112, R200.reuse, R214, R112 ;  /* 0x000000d6c870723c */ /* 0x040fe20000041870 */
[----:B------:R-:W1:Y:S05]  /*5000*/  LDSM.16.MT88.4 R212, [R0+0x11000] ;  /* 0x0110000000d4783b */ /* 0x000e6a0000004200 */
[-C--:B--2---:R-:W-:Y:S06]  /*5010*/  HMMA.16816.F32.BF16 R116, R200, R204.reuse, R116 ;  /* 0x000000ccc874723c */ /* 0x084fec0000041874 */
[C---:B------:R-:W-:Y:S06]  /*5020*/  HMMA.16816.F32.BF16 R120, R208.reuse, R204, R120 ;  /* 0x000000ccd078723c */ /* 0x040fec0000041878 */
[-C--:B------:R-:W-:Y:S01]  /*5030*/  HMMA.16816.F32.BF16 R124, R208, R206.reuse, R124 ;  /* 0x000000ced07c723c */ /* 0x080fe2000004187c */
[----:B------:R-:W2:Y:S05]  /*5040*/  LDSM.16.M88.4 R208, [R225+0x1000] ;  /* 0x00100000e1d0783b */ /* 0x000eaa0000000200 */
[----:B------:R-:W-:Y:S01]  /*5050*/  HMMA.16816.F32.BF16 R128, R200, R206, R128 ;  /* 0x000000cec880723c */ /* 0x000fe20000041880 */
[----:B------:R-:W3:Y:S04]  /*5060*/  LDSM.16.MT88.4 R200, [R0+0x13000] ;  /* 0x0130000000c8783b */ /* 0x000ee80000004200 */
[----:B------:R-:W4:Y:S01]  /*5070*/  LDSM.16.MT88.4 R204, [R0+0x15000] ;  /* 0x0150000000cc783b */ /* 0x000f220000004200 */
        /* <DEDUP_REMOVED lines=9> */
[----:B------:R-:W-:Y:S05]  /*5110*/  LDSM.16.M88.4 R200, [R226] ;  /* 0x00000000e2c8783b */ /* 0x000fea0000000200 */
[-C--:B----4-:R-:W-:Y:S06]  /*5120*/  HMMA.16816.F32.BF16 R100, R196, R204.reuse, R100 ;  /* 0x000000ccc464723c */ /* 0x090fec0000041864 */
        /* <DEDUP_REMOVED lines=19> */
[----:B------:R-:W-:Y:S01]  /*5260*/  IMAD.U32 R196, R230, -0x40, RZ ;  /* 0xffffffc0e6c47824 */ /* 0x000fe200078e00ff */
        /* <DEDUP_REMOVED lines=13> */
[----:B------:R1:W5:Y:S01]  /*5340*/  @P3 LDG.E R240, desc[UR6][R212.64+-0x100] ;  /* 0xffff0006d4f03981 */ /* 0x000362000c1e1900 */
        /* <DEDUP_REMOVED lines=9> */
[C---:B------:R-:W-:Y:S04]  /*53e0*/  IMAD R210, R230.reuse, 0x18, RZ ;  /* 0x00000018e6d27824 */ /* 0x040fe800078e02ff */
[CC--:B------:R-:W-:Y:S01]  /*53f0*/  LEA R204, P0, R197.reuse, R228.reuse, 0x2 ;  /* 0x000000e4c5cc7211 */ /* 0x0c0fe200078010ff */
[C---:B------:R-:W-:Y:S02]  /*5400*/  IMAD.SHL.U32 R209, R230.reuse, 0x20, RZ ;  /* 0x00000020e6d17824 */ /* 0x040fe400078e00ff */
[----:B------:R-:W-:Y:S01]  /*5410*/  IMAD R211, R230, 0x30, RZ ;  /* 0x00000030e6d37824 */ /* 0x000fe200078e02ff */
[-C--:B------:R-:W-:Y:S02]  /*5420*/  LEA.HI.X.SX32 R205, R197, R229.reuse, 0x2, P0 ;  /* 0x000000e5c5cd7211 */ /* 0x080fe400000f16ff */
[CC--:B------:R-:W-:Y:S03]  /*5430*/  LEA R208, P0, R209.reuse, R228.reuse, 0x2 ;  /* 0x000000e4d1d07211 */ /* 0x0c0fe600078010ff */
[----:B------:R4:W-:Y:S01]  /*5440*/  REDG.E.ADD.F32.FTZ.RN.STRONG.GPU desc[UR6][R204.64], R6 ;  /* 0x00000006cc0079a6 */ /* 0x0009e2000c10f386 */
[-C--:B------:R-:W-:Y:S02]  /*5450*/  LEA.HI.X.SX32 R209, R209, R229.reuse, 0x2, P0 ;  /* 0x000000e5d1d17211 */ /* 0x080fe400000f16ff */
[CC--:B--2---:R-:W-:Y:S04]  /*5460*/  LEA R4, P1, R210.reuse, R228.reuse, 0x2 ;  /* 0x000000e4d2047211 */ /* 0x0c4fe800078210ff */
[-C--:B---3--:R-:W-:Y:S01]  /*5470*/  LEA.HI.X.SX32 R5, R210, R229.reuse, 0x2, P1 ;  /* 0x000000e5d2057211 */ /* 0x088fe200008f16ff */
[C---:B------:R-:W-:Y:S04]  /*5480*/  IMAD R210, R230.reuse, 0x38, RZ ;  /* 0x00000038e6d27824 */ /* 0x040fe800078e02ff */
[----:B------:R2:W-:Y:S04]  /*5490*/  REDG.E.ADD.F32.FTZ.RN.STRONG.GPU desc[UR6][R4.64], R7 ;  /* 0x00000007040079a6 */ /* 0x0005e8000c10f386 */
[----:B------:R3:W-:Y:S01]  /*54a0*/  REDG.E.ADD.F32.FTZ.RN.STRONG.GPU desc[UR6][R208.64], R8 ;  /* 0x00000008d00079a6 */ /* 0x0007e2000c10f386 */
[----:B----4-:R-:W-:Y:S01]  /*54b0*/  IMAD R205, R230, 0x28, RZ ;  /* 0x00000028e6cd7824 */ /* 0x010fe200078e02ff */
        /* <DEDUP_REMOVED lines=13> */
[-C--:B--2---:R-:W-:Y:S01]  /*5590*/  LEA.HI.X.SX32 R9, R208, R229.reuse, 0x2, P0 ;  /* 0x000000e5d0097211 */ /* 0x084fe200000f16ff */
[C---:B---3--:R-:W-:Y:S04]  /*55a0*/  IMAD.IADD R7, R196.reuse, 0x1, R208 ;  /* 0x00000001c4077824 */ /* 0x048fe800078e02d0 */
[----:B------:R2:W-:Y:S01]  /*55b0*/  REDG.E.ADD.F32.FTZ.RN.STRONG.GPU desc[UR6][R8.64], R18 ;  /* 0x00000012080079a6 */ /* 0x0005e2000c10f386 */
[CC--:B------:R-:W-:Y:S01]  /*55c0*/  LEA R6, P1, R7.reuse, R228.reuse, 0x2 ;  /* 0x000000e407067211 */ /* 0x0c0fe200078210ff */
[C---:B----4-:R-:W-:Y:S03]  /*55d0*/  IMAD.IADD R4, R196.reuse, 0x1, R7 ;  /* 0x00000001c4047824 */ /* 0x050fe600078e0207 */
[-C--:B------:R-:W-:Y:S01]  /*55e0*/  LEA.HI.X.SX32 R7, R7, R229.reuse, 0x2, P1 ;  /* 0x000000e507077211 */ /* 0x080fe200008f16ff */
[----:B------:R-:W-:Y:S01]  /*55f0*/  IMAD.IADD R5, R196, 0x1, R4 ;  /* 0x00000001c4057824 */ /* 0x000fe200078e0204 */
[CC--:B-1----:R-:W-:Y:S03]  /*5600*/  LEA R16, P0, R4.reuse, R228.reuse, 0x2 ;  /* 0x000000e404107211 */ /* 0x0c2fe600078010ff */
        /* <DEDUP_REMOVED lines=8> */
[CC--:B--2---:R-:W-:Y:S03]  /*5690*/  LEA R8, P1, R4.reuse, R228.reuse, 0x2 ;  /* 0x000000e404087211 */ /* 0x0c4fe600078210ff */
[----:B------:R2:W-:Y:S01]  /*56a0*/  REDG.E.ADD.F32.FTZ.RN.STRONG.GPU desc[UR6][R10.64], R13 ;  /* 0x0000000d0a0079a6 */ /* 0x0005e2000c10f386 */
[-C--:B------:R-:W-:Y:S05]  /*56b0*/  LEA.HI.X.SX32 R9, R4, R229.reuse, 0x2, P1 ;  /* 0x000000e504097211 */ /* 0x080fea00008f16ff */
[----:B------:R3:W-:Y:S01]  /*56c0*/  REDG.E.ADD.F32.FTZ.RN.STRONG.GPU desc[UR6][R8.64], R14 ;  /* 0x0000000e080079a6 */ /* 0x0007e2000c10f386 */
[C---:B-1----:R-:W-:Y:S05]  /*56d0*/  IMAD.IADD R7, R196.reuse, 0x1, R4 ;  /* 0x00000001c4077824 */ /* 0x042fea00078e0204 */
[CC--:B------:R-:W-:Y:S04]  /*56e0*/  LEA R6, P0, R7.reuse, R228.reuse, 0x2 ;  /* 0x000000e407067211 */ /* 0x0c0fe800078010ff */
[-C--:B------:R-:W-:Y:S05]  /*56f0*/  LEA.HI.X.SX32 R7, R7, R229.reuse, 0x2, P0 ;  /* 0x000000e507077211 */ /* 0x080fea00000f16ff */
[----:B------:R1:W-:Y:S01]  /*5700*/  REDG.E.ADD.F32.FTZ.RN.STRONG.GPU desc[UR6][R6.64], R15 ;  /* 0x0000000f060079a6 */ /* 0x0003e2000c10f386 */
[C---:B--2---:R-:W-:Y:S03]  /*5710*/  IMAD.IADD R10, R196.reuse, 0x1, R5 ;  /* 0x00000001c40a7824 */ /* 0x044fe600078e0205 */
        /* <DEDUP_REMOVED lines=16> */
[----:B------:R-:W-:Y:S04]  /*5820*/  REDG.E.ADD.F32.FTZ.RN.STRONG.GPU desc[UR6][R12.64], R88 ;  /* 0x000000580c0079a6 */ /* 0x000fe8000c10f386 */
[----:B------:R3:W-:Y:S01]  /*5830*/  REDG.E.ADD.F32.FTZ.RN.STRONG.GPU desc[UR6][R10.64], R89 ;  /* 0x000000590a0079a6 */ /* 0x0007e2000c10f386 */
[CC--:B--2---:R-:W-:Y:S03]  /*5840*/  LEA R8, P1, R4.reuse, R228.reuse, 0x2 ;  /* 0x000000e404087211 */ /* 0x0c4fe600078210ff */
[----:B------:R-:W-:Y:S01]  /*5850*/  LDSM.16.MT88.4 R84, [R0+0x4000] ;  /* 0x004000000054783b */ /* 0x000fe20000004200 */
[-C--:B------:R-:W-:Y:S05]  /*5860*/  LEA.HI.X.SX32 R9, R4, R229.reuse, 0x2, P1 ;  /* 0x000000e504097211 */ /* 0x080fea00008f16ff */
[----:B------:R2:W-:Y:S01]  /*5870*/  REDG.E.ADD.F32.FTZ.RN.STRONG.GPU desc[UR6][R8.64], R90 ;  /* 0x0000005a080079a6 */ /* 0x0005e2000c10f386 */
[C---:B-1----:R-:W-:Y:S05]  /*5880*/  IMAD.IADD R7, R196.reuse, 0x1, R4 ;  /* 0x00000001c4077824 */ /* 0x042fea00078e0204 */
[CC--:B------:R-:W-:Y:S01]  /*5890*/  LEA R6, P0, R7.reuse, R228.reuse, 0x2 ;  /* 0x000000e407067211 */ /* 0x0c0fe200078010ff */
[C---:B---3--:R-:W-:Y:S03]  /*58a0*/  IMAD.IADD R10, R196.reuse, 0x1, R5 ;  /* 0x00000001c40a7824 */ /* 0x048fe600078e0205 */
[-C--:B------:R-:W-:Y:S01]  /*58b0*/  LEA.HI.X.SX32 R7, R7, R229.reuse, 0x2, P0 ;  /* 0x000000e507077211 */ /* 0x080fe200000f16ff */
[----:B------:R-:W-:Y:S04]  /*58c0*/  IMAD.IADD R4, R196, 0x1, R10 ;  /* 0x00000001c4047824 */ /* 0x000fe800078e020a */
[----:B------:R1:W-:Y:S01]  /*58d0*/  REDG.E.ADD.F32.FTZ.RN.STRONG.GPU desc[UR6][R6.64], R91 ;  /* 0x0000005b060079a6 */ /* 0x0003e2000c10f386 */
[CC--:B--2---:R-:W-:Y:S03]  /*58e0*/  LEA R8, P0, R5.reuse, R228.reuse, 0x2 ;  /* 0x000000e405087211 */ /* 0x0c4fe600078010ff */
        /* <DEDUP_REMOVED lines=19> */
[----:B------:R3:W-:Y:S04]  /*5a20*/  REDG.E.ADD.F32.FTZ.RN.STRONG.GPU desc[UR6][R8.64], R94 ;  /* 0x0000005e080079a6 */ /* 0x0007e8000c10f386 */
[----:B------:R-:W-:Y:S01]  /*5a30*/  LDSM.16.MT88.4 R96, [R0+0x800] ;  /* 0x000800000060783b */ /* 0x000fe20000004200 */
[C---:B-1----:R-:W-:Y:S05]  /*5a40*/  IMAD.IADD R7, R196.reuse, 0x1, R4 ;  /* 0x00000001c4077824 */ /* 0x042fea00078e0204 */
[CC--:B------:R-:W-:Y:S04]  /*5a50*/  LEA R6, P0, R7.reuse, R228.reuse, 0x2 ;  /* 0x000000e407067211 */ /* 0x0c0fe800078010ff */
[-C--:B------:R-:W-:Y:S01]  /*5a60*/  LEA.HI.X.SX32 R7, R7, R229.reuse, 0x2, P0 ;  /* 0x000000e507077211 */ /* 0x080fe200000f16ff */
[C---:B--2---:R-:W-:Y:S01]  /*5a70*/  IMAD.IADD R10, R196.reuse, 0x1, R5 ;  /* 0x00000001c40a7824 */ /* 0x044fe200078e0205 */
        /* <DEDUP_REMOVED lines=212> */
.L_x_503:
[----:B------:R-:W-:Y:S01]  /*67c0*/  ISETP.LT.AND P0, PT, RZ, UR8, PT ;  /* 0x00000008ff007c0c */ /* 0x000fe2000bf01270 */
[----:B------:R-:W-:Y:S11]  /*67d0*/  UIADD3 UR8, UR8, -0x1, URZ ;  /* 0xffffffff08087890 */ /* 0x000ff6000fffe03f */
[----:B------:R-:W-:Y:S01]  /*67e0*/  @!UPT UIADD3 URZ, URZ, URZ, URZ ;  /* 0x0000003f3f3ff290 */ /* 0x000fe2000fffe03f */
[----:B------:R-:W-:Y:S05]  /*67f0*/  @P0 BRA `(.L_x_504) ;  /* 0xffffffc400400947 */ /* 0x000fea000383ffff */
[----:B------:R-:W-:Y:S01]  /*6800*/  BAR.SYNC.DEFER_BLOCKING 0x0 ;  /* 0x0000000000007b1d */ /* 0x000fe20000010000 */
[----:B------:R-:W-:Y:S01]  /*6810*/  F2FP.BF16.F32.PACK_AB R86, R35, R34 ;  /* 0x000000222356723e */ /* 0x000fe200000010ff */
[----:B------:R-:W-:Y:S01]  /*6820*/  UISETP.NE.AND UP0, UPT, UR23, -0x1, UPT ;  /* 0xffffffff1700788c */ /* 0x000fe2000bf05270 */
[----:B------:R-:W-:Y:S01]  /*6830*/  F2FP.BF16.F32.PACK_AB R84, R31, R30 ;  /* 0x0000001e1f54723e */ /* 0x000fe200000010ff */
[----:B------:R-:W-:Y:S01]  /*6840*/  USHF.L.U32 UR19, UR22, 0x6, URZ ;  /* 0x0000000616137899 */ /* 0x000fe2000800063f */
        /* <DEDUP_REMOVED lines=97> */
[----:B-1----:R-:W-:Y:S01]  /*6e60*/  FMUL.FTZ R5, R189, UR8 ;  /* 0x00000008bd057c20 */ /* 0x002fe20008410000 */
        /* <DEDUP_REMOVED lines=63> */
[----:B------:R-:W-:Y:S01]  /*7260*/  PLOP3.LUT P0, PT, PT, PT, UP0, 0x80, 0x0 ;  /* 0x000000000000781c */ /* 0x000fe20003f0f008 */
        /* <DEDUP_REMOVED lines=21> */
[----:B-1----:R-:W-:-:S03]  /*73c0*/  SHF.R.S32.HI R6, RZ, 0x1f, R4 ;  /* 0x0000001fff067819 */ /* 0x002fc60000011404 */
        /* <DEDUP_REMOVED lines=30> */
.L_x_505:
[----:B------:R-:W-:Y:S01]  /*75b0*/  @UP0 UIADD3 UR14, UR16, UR23, URZ ;  /* 0x00000017100e0290 */ /* 0x000fe2000fffe03f */
[----:B------:R-:W-:Y:S01]  /*75c0*/  LEA.HI R6, R6, R4, RZ, 0x3 ;  /* 0x0000000406067211 */ /* 0x000fe200078f18ff */
[----:B------:R-:W-:Y:S02]  /*75d0*/  @UP0 ULDC.64 UR10, c[0x0][0x458] ;  /* 0x00011600000a0ab9 */ /* 0x000fe40000000a00 */
[----:B------:R-:W-:Y:S01]  /*75e0*/  @UP0 UIMAD.WIDE.U32 UR12, UR14, UR10, URZ ;  /* 0x0000000a0e0c02a5 */ /* 0x000fe2000f8e003f */
[----:B------:R-:W-:Y:S01]  /*75f0*/  LOP3.LUT R6, R6, 0xfffffff8, RZ, 0xc0, !PT ;  /* 0xfffffff806067812 */ /* 0x000fe200078ec0ff */
[----:B------:R-:W-:-:S04]  /*7600*/  @UP0 UIMAD UR14, UR14, UR11, URZ ;  /* 0x0000000b0e0e02a4 */ /* 0x000fc8000f8e023f */
[----:B------:R-:W-:Y:S01]  /*7610*/  @UP0 UIADD3 UR18, UR13, UR14, URZ ;  /* 0x0000000e0d120290 */ /* 0x000fe2000fffe03f */
[----:B------:R-:W-:Y:S01]  /*7620*/  IMAD.IADD R6, R4, 0x1, -R6 ;  /* 0x0000000104067824 */ /* 0x000fe200078e0a06 */
[----:B------:R-:W-:Y:S01]  /*7630*/  @UP0 UMOV UR17, UR12 ;  /* 0x0000000c00110c82 */ /* 0x000fe20008000000 */
[----:B------:R-:W-:Y:S09]  /*7640*/  @P0 BRA `(.L_x_506) ;  /* 0x0000000000340947 */ /* 0x000ff20003800000 */
        /* <DEDUP_REMOVED lines=13> */
.L_x_506:
[----:B------:R-:W-:Y:S01]  /*7720*/  BAR.SYNC.DEFER_BLOCKING 0x0 ;  /* 0x0000000000007b1d */ /* 0x000fe20000010000 */
[----:B------:R-:W-:Y:S01]  /*7730*/  IMAD.SHL.U32 R6, R6, 0x8, RZ ;  /* 0x0000000806067824 */ /* 0x000fe200078e00ff */
[----:B------:R-:W-:Y:S01]  /*7740*/  USHF.R.S32.HI UR12, URZ, 0x1f, UR19 ;  /* 0x0000001f3f0c7899 */ /* 0x000fe20008011413 */
[----:B------:R-:W-:Y:S01]  /*7750*/  IMAD.U32 R4, RZ, RZ, UR8 ;  /* 0x00000008ff047e24 */ /* 0x000fe2000f8e00ff */
[----:B------:R-:W-:Y:S01]  /*7760*/  UIMAD UR5, UR22, -0x40, UR5 ;  /* 0xffffffc0160578a4 */ /* 0x000fe2000f8e0205 */
[C---:B------:R-:W-:Y:S01]  /*7770*/  IADD3 R9, R244.reuse, 0x20, RZ ;  /* 0x00000020f4097810 */ /* 0x040fe20007ffe0ff */
[----:B------:R-:W-:Y:S01]  /*7780*/  UIMAD UR13, UR12, UR8, URZ ;  /* 0x000000080c0d72a4 */ /* 0x000fe2000f8e023f */
[--C-:B------:R-:W-:Y:S01]  /*7790*/  SHF.R.S32.HI R7, RZ, 0x1f, R6.reuse ;  /* 0x0000001fff077819 */ /* 0x100fe20000011406 */
[----:B------:R-:W-:Y:S01]  /*77a0*/  USHF.R.S32.HI UR16, URZ, 0x1f, UR53 ;  /* 0x0000001f3f107899 */ /* 0x000fe20008011435 */
[----:B------:R-:W-:Y:S01]  /*77b0*/  BSSY B0, `(.L_x_507) ;  /* 0x0000029000007945 */ /* 0x000fe20003800000 */
[----:B------:R-:W-:Y:S01]  /*77c0*/  UIMAD UR13, UR19, UR9, UR13 ;  /* 0x00000009130d72a4 */ /* 0x000fe2000f8e020d */
[----:B------:R-:W-:Y:S01]  /*77d0*/  ISETP.GE.AND P2, PT, R244, UR5, PT ;  /* 0x00000005f4007c0c */ /* 0x000fe2000bf46270 */
[----:B------:R-:W-:Y:S01]  /*77e0*/  IMAD.WIDE.U32 R4, R4, UR19, R6 ;  /* 0x0000001304047c25 */ /* 0x000fe2000f8e0006 */
[----:B------:R-:W-:Y:S01]  /*77f0*/  ULDC.64 UR14, c[0x0][0x468] ;  /* 0x00011a00000e7ab9 */ /* 0x000fe20000000a00 */
[----:B------:R-:W-:-:S02]  /*7800*/  ISETP.GE.AND P1, PT, R9, UR5, PT ;  /* 0x0000000509007c0c */ /* 0x000fc4000bf26270 */
[----:B------:R-:W-:Y:S01]  /*7810*/  IMAD.U32 R8, RZ, RZ, UR13 ;  /* 0x0000000dff087e24 */ /* 0x000fe2000f8e00ff */
[----:B------:R-:W-:Y:S01]  /*7820*/  IADD3 R4, P0, R4, UR20, RZ ;  /* 0x0000001404047c10 */ /* 0x000fe2000ff1e0ff */
[----:B------:R-:W-:Y:S01]  /*7830*/  UIMAD UR13, UR16, UR14, URZ ;  /* 0x0000000e100d72a4 */ /* 0x000fe2000f8e023f */
[----:B--2---:R-:W-:Y:S02]  /*7840*/  SHF.R.S32.HI R64, RZ, 0x1f, R244 ;  /* 0x0000001fff407819 */ /* 0x004fe400000114f4 */
[----:B------:R-:W-:Y:S01]  /*7850*/  IADD3.X R5, R5, UR21, R8, P0, !PT ;  /* 0x0000001505057c10 */ /* 0x000fe200087fe408 */
[----:B------:R-:W-:Y:S01]  /*7860*/  IMAD.U32 R8, RZ, RZ, UR14 ;  /* 0x0000000eff087e24 */ /* 0x000fe2000f8e00ff */
[----:B------:R-:W-:Y:S01]  /*7870*/  UIMAD UR15, UR53, UR15, UR13 ;  /* 0x0000000f350f72a4 */ /* 0x000fe2000f8e020d */
[----:B------:R1:W2:Y:S02]  /*7880*/  LDS.128 R44, [R231+0x11000] ;  /* 0x01100000e72c7984 */ /* 0x0002a40000000c00 */
[----:B------:R-:W-:-:S02]  /*7890*/  IMAD.WIDE.U32 R8, R8, UR53, R4 ;  /* 0x0000003508087c25 */ /* 0x000fc4000f8e0004 */
[----:B------:R1:W3:Y:S03]  /*78a0*/  LDS.128 R40, [R231+0x13000] ;  /* 0x01300000e7287984 */ /* 0x0002e60000000c00 */
[----:B------:R-:W-:Y:S01]  /*78b0*/  IADD3 R12, R9, UR15, RZ ;  /* 0x0000000f090c7c10 */ /* 0x000fe2000fffe0ff */
[----:B------:R1:W4:Y:S04]  /*78c0*/  LDS.128 R36, [R231+0x15000] ;  /* 0x01500000e7247984 */ /* 0x0003280000000c00 */
[----:B------:R1:W1:Y:S04]  /*78d0*/  LDS.128 R32, [R231+0x17000] ;  /* 0x01700000e7207984 */ /* 0x0002680000000c00 */
[----:B------:R1:W1:Y:S04]  /*78e0*/  LDS.128 R60, [R231+0x19000] ;  /* 0x01900000e73c7984 */ /* 0x0002680000000c00 */
[----:B------:R1:W1:Y:S04]  /*78f0*/  LDS.128 R56, [R231+0x1b000] ;  /* 0x01b00000e7387984 */ /* 0x0002680000000c00 */
[----:B------:R1:W1:Y:S04]  /*7900*/  LDS.128 R52, [R231+0x1d000] ;  /* 0x01d00000e7347984 */ /* 0x0002680000000c00 */
[----:B------:R1:W1:Y:S01]  /*7910*/  LDS.128 R48, [R231+0x1f000] ;  /* 0x01f00000e7307984 */ /* 0x0002620000000c00 */
[----:B------:R-:W-:Y:S05]  /*7920*/  @P2 BRA `(.L_x_508) ;  /* 0x0000000000442947 */ /* 0x000fea0003800000 */
[----:B------:R-:W2:Y:S01]  /*7930*/  LDS.128 R24, [R231+0x14000] ;  /* 0x01400000e7187984 */ /* 0x000ea20000000c00 */
[----:B------:R-:W-:Y:S01]  /*7940*/  MOV R4, R8 ;  /* 0x0000000800047202 */ /* 0x000fe20000000f00 */
[----:B------:R-:W-:Y:S01]  /*7950*/  IMAD R13, R64, UR8, RZ ;  /* 0x00000008400d7c24 */ /* 0x000fe2000f8e02ff */
[----:B------:R-:W-:Y:S01]  /*7960*/  MOV R5, R12 ;  /* 0x0000000c00057202 */ /* 0x000fe20000000f00 */
[----:B------:R-:W3:Y:S01]  /*7970*/  LDS.128 R20, [R231+0x12000] ;  /* 0x01200000e7147984 */ /* 0x000ee20000000c00 */
[----:B------:R-:W-:-:S03]  /*7980*/  ULDC.64 UR14, c[0x0][0x3f0] ;  /* 0x0000fc00000e7ab9 */ /* 0x000fc60000000a00 */
[----:B------:R-:W4:Y:S01]  /*7990*/  LDS.128 R16, [R231+0x10000] ;  /* 0x01000000e7107984 */ /* 0x000f220000000c00 */
[----:B------:R-:W-:-:S03]  /*79a0*/  IMAD.WIDE.U32 R10, R244, UR8, R4 ;  /* 0x00000008f40a7c25 */ /* 0x000fc6000f8e0004 */
[----:B------:R-:W1:Y:S01]  /*79b0*/  LDS.128 R28, [R231+0x16000] ;  /* 0x01600000e71c7984 */ /* 0x000e620000000c00 */
[----:B------:R-:W-:-:S05]  /*79c0*/  IMAD R4, R244, UR9, R13 ;  /* 0x00000009f4047c24 */ /* 0x000fca000f8e020d */
[----:B------:R-:W-:Y:S02]  /*79d0*/  IADD3 R5, R11, R4, RZ ;  /* 0x000000040b057210 */ /* 0x000fe40007ffe0ff */
[----:B------:R-:W-:-:S04]  /*79e0*/  LEA R4, P0, R10, UR14, 0x1 ;  /* 0x0000000e0a047c11 */ /* 0x000fc8000f8008ff */
[----:B------:R-:W-:-:S05]  /*79f0*/  LEA.HI.X R5, R10, UR15, R5, 0x1, P0 ;  /* 0x0000000f0a057c11 */ /* 0x000fca00080f0c05 */
[----:B--2---:R2:W-:Y:S04]  /*7a00*/  STG.E.128 desc[UR6][R4.64+0x100], R24 ;  /* 0x0001001804007986 */ /* 0x0045e8000c101d06 */
[----:B---3--:R2:W-:Y:S04]  /*7a10*/  STG.E.128 desc[UR6][R4.64+0x80], R20 ;  /* 0x0000801404007986 */ /* 0x0085e8000c101d06 */
[----:B----4-:R2:W-:Y:S04]  /*7a20*/  STG.E.128 desc[UR6][R4.64], R16 ;  /* 0x0000001004007986 */ /* 0x0105e8000c101d06 */
[----:B-1----:R2:W-:Y:S02]  /*7a30*/  STG.E.128 desc[UR6][R4.64+0x180], R28 ;  /* 0x0001801c04007986 */ /* 0x0025e4000c101d06 */
.L_x_508:
[----:B------:R-:W-:Y:S05]  /*7a40*/  BSYNC B0 ;  /* 0x0000000000007941 */ /* 0x000fea0003800000 */
.L_x_507:
[----:B------:R-:W-:Y:S04]  /*7a50*/  BSSY B0, `(.L_x_509) ;  /* 0x0000010000007945 */ /* 0x000fe80003800000 */
[----:B------:R-:W-:Y:S05]  /*7a60*/  @P1 BRA `(.L_x_510) ;  /* 0x0000000000381947 */ /* 0x000fea0003800000 */
[----:B--2---:R-:W-:Y:S01]  /*7a70*/  IADD3 R4, P0, R244, 0x20, RZ ;  /* 0x00000020f4047810 */ /* 0x004fe20007f1e0ff */
[----:B------:R-:W-:Y:S01]  /*7a80*/  ULDC.64 UR14, c[0x0][0x3f0] ;  /* 0x0000fc00000e7ab9 */ /* 0x000fe20000000a00 */
[----:B------:R-:W-:Y:S02]  /*7a90*/  MOV R9, R12 ;  /* 0x0000000c00097202 */ /* 0x000fe40000000f00 */
[----:B------:R-:W-:Y:S01]  /*7aa0*/  IADD3.X R5, RZ, R64, RZ, P0, !PT ;  /* 0x00000040ff057210 */ /* 0x000fe200007fe4ff */
[----:B------:R-:W-:-:S04]  /*7ab0*/  IMAD.WIDE.U32 R8, R4, UR8, R8 ;  /* 0x0000000804087c25 */ /* 0x000fc8000f8e0008 */
[----:B------:R-:W-:-:S04]  /*7ac0*/  IMAD R5, R5, UR8, RZ ;  /* 0x0000000805057c24 */ /* 0x000fc8000f8e02ff */
[----:B------:R-:W-:Y:S01]  /*7ad0*/  IMAD R5, R4, UR9, R5 ;  /* 0x0000000904057c24 */ /* 0x000fe2000f8e0205 */
[----:B------:R-:W-:-:S04]  /*7ae0*/  LEA R4, P0, R8, UR14, 0x1 ;  /* 0x0000000e08047c11 */ /* 0x000fc8000f8008ff */
[----:B------:R-:W-:-:S04]  /*7af0*/  IADD3 R5, R9, R5, RZ ;  /* 0x0000000509057210 */ /* 0x000fc80007ffe0ff */
[----:B------:R-:W-:-:S05]  /*7b00*/  LEA.HI.X R5, R8, UR15, R5, 0x1, P0 ;  /* 0x0000000f08057c11 */ /* 0x000fca00080f0c05 */
[----:B------:R2:W-:Y:S04]  /*7b10*/  STG.E.128 desc[UR6][R4.64], R44 ;  /* 0x0000002c04007986 */ /* 0x0005e8000c101d06 */
[----:B---3--:R2:W-:Y:S04]  /*7b20*/  STG.E.128 desc[UR6][R4.64+0x80], R40 ;  /* 0x0000802804007986 */ /* 0x0085e8000c101d06 */
[----:B----4-:R2:W-:Y:S04]  /*7b30*/  STG.E.128 desc[UR6][R4.64+0x100], R36 ;  /* 0x0001002404007986 */ /* 0x0105e8000c101d06 */
[----:B-1----:R2:W-:Y:S02]  /*7b40*/  STG.E.128 desc[UR6][R4.64+0x180], R32 ;  /* 0x0001802004007986 */ /* 0x0025e4000c101d06 */
.L_x_510:
[----:B------:R-:W-:Y:S05]  /*7b50*/  BSYNC B0 ;  /* 0x0000000000007941 */ /* 0x000fea0003800000 */
.L_x_509:
[----:B--2---:R2:W1:Y:S01]  /*7b60*/  LDS.128 R24, [R231+0x18000] ;  /* 0x01800000e7187984 */ /* 0x0044620000000c00 */
[----:B------:R-:W-:Y:S01]  /*7b70*/  UIMAD UR5, UR12, UR10, URZ ;  /* 0x0000000a0c0572a4 */ /* 0x000fe2000f8e023f */
[----:B------:R-:W-:Y:S01]  /*7b80*/  IMAD.U32 R4, RZ, RZ, UR10 ;  /* 0x0000000aff047e24 */ /* 0x000fe2000f8e00ff */
[----:B------:R-:W-:Y:S01]  /*7b90*/  USHF.R.S32.HI UR13, URZ, 0x1f, UR53 ;  /* 0x0000001f3f0d7899 */ /* 0x000fe20008011435 */
[----:B------:R2:W1:Y:S01]  /*7ba0*/  LDS.128 R20, [R231+0x1a000] ;  /* 0x01a00000e7147984 */ /* 0x0004620000000c00 */
[----:B------:R-:W-:Y:S01]  /*7bb0*/  UIMAD UR5, UR19, UR11, UR5 ;  /* 0x0000000b130572a4 */ /* 0x000fe2000f8e0205 */
[----:B------:R-:W-:Y:S01]  /*7bc0*/  IMAD.WIDE.U32 R6, R4, UR19, R6 ;  /* 0x0000001304067c25 */ /* 0x000fe2000f8e0006 */
[----:B------:R-:W-:Y:S01]  /*7bd0*/  ULDC.64 UR8, c[0x0][0x470] ;  /* 0x00011c0000087ab9 */ /* 0x000fe20000000a00 */
[----:B------:R2:W1:Y:S01]  /*7be0*/  LDS.128 R16, [R231+0x1c000] ;  /* 0x01c00000e7107984 */ /* 0x0004620000000c00 */
[----:B------:R-:W-:Y:S02]  /*7bf0*/  BSSY B0, `(.L_x_511) ;  /* 0x0000018000007945 */ /* 0x000fe40003800000 */
[----:B------:R-:W-:Y:S01]  /*7c00*/  IMAD.U32 R4, RZ, RZ, UR5 ;  /* 0x00000005ff047e24 */ /* 0x000fe2000f8e00ff */
[----:B------:R2:W1:Y:S01]  /*7c10*/  LDS.128 R12, [R231+0x1e000] ;  /* 0x01e00000e70c7984 */ /* 0x0004620000000c00 */
        /* <DEDUP_REMOVED lines=8> */
[----:B------:R-:W-:Y:S01]  /*7ca0*/  MOV R4, R6 ;  /* 0x0000000600047202 */ /* 0x000fe20000000f00 */
[----:B------:R-:W-:Y:S01]  /*7cb0*/  IMAD R11, R64, UR10, RZ ;  /* 0x0000000a400b7c24 */ /* 0x000fe2000f8e02ff */
[----:B------:R-:W-:Y:S01]  /*7cc0*/  MOV R5, R10 ;  /* 0x0000000a00057202 */ /* 0x000fe20000000f00 */
[----:B------:R-:W-:Y:S02]  /*7cd0*/  ULDC.64 UR8, c[0x0][0x3f8] ;  /* 0x0000fe0000087ab9 */ /* 0x000fe40000000a00 */
[----:B------:R-:W-:-:S04]  /*7ce0*/  IMAD.WIDE.U32 R8, R244, UR10, R4 ;  /* 0x0000000af4087c25 */ /* 0x000fc8000f8e0004 */
[----:B------:R-:W-:-:S05]  /*7cf0*/  IMAD R4, R244, UR11, R11 ;  /* 0x0000000bf4047c24 */ /* 0x000fca000f8e020b */
[----:B------:R-:W-:Y:S02]  /*7d00*/  IADD3 R5, R9, R4, RZ ;  /* 0x0000000409057210 */ /* 0x000fe40007ffe0ff */
[----:B------:R-:W-:-:S04]  /*7d10*/  LEA R4, P0, R8, UR8, 0x1 ;  /* 0x0000000808047c11 */ /* 0x000fc8000f8008ff */
[----:B------:R-:W-:-:S05]  /*7d20*/  LEA.HI.X R5, R8, UR9, R5, 0x1, P0 ;  /* 0x0000000908057c11 */ /* 0x000fca00080f0c05 */
[----:B-1----:R1:W-:Y:S04]  /*7d30*/  STG.E.128 desc[UR6][R4.64], R24 ;  /* 0x0000001804007986 */ /* 0x0023e8000c101d06 */
[----:B------:R1:W-:Y:S04]  /*7d40*/  STG.E.128 desc[UR6][R4.64+0x80], R20 ;  /* 0x0000801404007986 */ /* 0x0003e8000c101d06 */
[----:B------:R1:W-:Y:S04]  /*7d50*/  STG.E.128 desc[UR6][R4.64+0x100], R16 ;  /* 0x0001001004007986 */ /* 0x0003e8000c101d06 */
[----:B------:R1:W-:Y:S02]  /*7d60*/  STG.E.128 desc[UR6][R4.64+0x180], R12 ;  /* 0x0001800c04007986 */ /* 0x0003e4000c101d06 */
.L_x_512:
[----:B------:R-:W-:Y:S05]  /*7d70*/  BSYNC B0 ;  /* 0x0000000000007941 */ /* 0x000fea0003800000 */
.L_x_511:
[----:B------:R-:W-:Y:S05]  /*7d80*/  @P1 BRA `(.L_x_513) ;  /* 0x0000000800601947 */ /* 0x000fea0003800000 */
[----:B-1----:R-:W-:Y:S01]  /*7d90*/  IADD3 R4, P0, R244, 0x20, RZ ;  /* 0x00000020f4047810 */ /* 0x002fe20007f1e0ff */
        /* <DEDUP_REMOVED lines=10> */
[----:B------:R1:W-:Y:S04]  /*7e40*/  STG.E.128 desc[UR6][R4.64+0x80], R56 ;  /* 0x0000803804007986 */ /* 0x0003e8000c101d06 */
[----:B------:R1:W-:Y:S04]  /*7e50*/  STG.E.128 desc[UR6][R4.64+0x100], R52 ;  /* 0x0001003404007986 */ /* 0x0003e8000c101d06 */
[----:B------:R1:W-:Y:S01]  /*7e60*/  STG.E.128 desc[UR6][R4.64+0x180], R48 ;  /* 0x0001803004007986 */ /* 0x0003e2000c101d06 */
[----:B------:R-:W-:Y:S05]  /*7e70*/  BRA `(.L_x_513) ;  /* 0x0000000800247947 */ /* 0x000fea0003800000 */
.L_x_501:
[----:B------:R-:W-:Y:S02]  /*7e80*/  UISETP.NE.AND UP0, UPT, UR23, -0x1, UPT ;  /* 0xffffffff1700788c */ /* 0x000fe4000bf05270 */
        /* <DEDUP_REMOVED lines=21> */
.L_x_514:
[----:B------:R-:W-:Y:S01]  /*7fe0*/  @UP0 UIADD3 UR14, UR16, UR23, URZ ;  /* 0x00000017100e0290 */ /* 0x000fe2000fffe03f */
        /* <DEDUP_REMOVED lines=19> */
.L_x_515:
[----:B------:R-:W-:Y:S01]  /*8120*/  UIMAD UR12, UR19, UR8, URZ ;  /* 0x00000008130c72a4 */ /* 0x000fe2000f8e023f */
[----:B------:R-:W-:Y:S01]  /*8130*/  IMAD.U32 R6, RZ, RZ, UR8 ;  /* 0x00000008ff067e24 */ /* 0x000fe2000f8e00ff */
[----:B------:R-:W-:Y:S01]  /*8140*/  UIMAD UR5, UR22, -0x40, UR5 ;  /* 0xffffffc0160578a4 */ /* 0x000fe2000f8e0205 */
[----:B------:R-:W-:Y:S01]  /*8150*/  IADD3 R10, R244, 0x20, RZ ;  /* 0x00000020f40a7810 */ /* 0x000fe20007ffe0ff */
[----:B------:R-:W-:Y:S01]  /*8160*/  UIMAD UR12, UR18, UR9, UR12 ;  /* 0x00000009120c72a4 */ /* 0x000fe2000f8e020c */
[----:B------:R-:W-:Y:S01]  /*8170*/  IMAD.WIDE.U32 R6, R6, UR18, R4 ;  /* 0x0000001206067c25 */ /* 0x000fe2000f8e0004 */
[----:B------:R-:W-:Y:S01]  /*8180*/  BSSY B0, `(.L_x_516) ;  /* 0x000001b000007945 */ /* 0x000fe20003800000 */
[----:B------:R-:W-:Y:S02]  /*8190*/  SHF.R.S32.HI R14, RZ, 0x1f, R244 ;  /* 0x0000001fff0e7819 */ /* 0x000fe400000114f4 */
[----:B------:R-:W-:Y:S01]  /*81a0*/  ISETP.GE.AND P2, PT, R244, UR5, PT ;  /* 0x00000005f4007c0c */ /* 0x000fe2000bf46270 */
[----:B------:R-:W-:Y:S01]  /*81b0*/  IMAD.U32 R9, RZ, RZ, UR12 ;  /* 0x0000000cff097e24 */ /* 0x000fe2000f8e00ff */
[----:B------:R-:W-:Y:S01]  /*81c0*/  IADD3 R8, P0, R6, UR20, RZ ;  /* 0x0000001406087c10 */ /* 0x000fe2000ff1e0ff */
[----:B------:R-:W-:Y:S01]  /*81d0*/  ULDC.64 UR12, c[0x0][0x468] ;  /* 0x00011a00000c7ab9 */ /* 0x000fe20000000a00 */
[----:B------:R-:W-:Y:S01]  /*81e0*/  ISETP.GE.AND P1, PT, R10, UR5, PT ;  /* 0x000000050a007c0c */ /* 0x000fe2000bf26270 */
[----:B------:R-:W-:Y:S01]  /*81f0*/  UIMAD UR14, UR60, UR12, URZ ;  /* 0x0000000c3c0e72a4 */ /* 0x000fe2000f8e023f */
[----:B------:R-:W-:Y:S01]  /*8200*/  IADD3.X R9, R7, UR21, R9, P0, !PT ;  /* 0x0000001507097c10 */ /* 0x000fe200087fe409 */
[----:B------:R-:W-:-:S02]  /*8210*/  IMAD.U32 R6, RZ, RZ, UR12 ;  /* 0x0000000cff067e24 */ /* 0x000fc4000f8e00ff */
[----:B------:R-:W-:Y:S02]  /*8220*/  UIMAD UR13, UR53, UR13, UR14 ;  /* 0x0000000d350d72a4 */ /* 0x000fe4000f8e020e */
        /* <DEDUP_REMOVED lines=12> */
[----:B------:R1:W-:Y:S04]  /*82f0*/  STG.E.128 desc[UR6][R6.64], RZ ;  /* 0x000000ff06007986 */ /* 0x0003e8000c101d06 */
[----:B------:R1:W-:Y:S04]  /*8300*/  STG.E.128 desc[UR6][R6.64+0x80], RZ ;  /* 0x000080ff06007986 */ /* 0x0003e8000c101d06 */
[----:B------:R1:W-:Y:S04]  /*8310*/  STG.E.128 desc[UR6][R6.64+0x100], RZ ;  /* 0x000100ff06007986 */ /* 0x0003e8000c101d06 */
[----:B------:R1:W-:Y:S02]  /*8320*/  STG.E.128 desc[UR6][R6.64+0x180], RZ ;  /* 0x000180ff06007986 */ /* 0x0003e4000c101d06 */
.L_x_517:
[----:B------:R-:W-:Y:S05]  /*8330*/  BSYNC B0 ;  /* 0x0000000000007941 */ /* 0x000fea0003800000 */
.L_x_516:
[----:B------:R-:W-:Y:S04]  /*8340*/  BSSY B0, `(.L_x_518) ;  /* 0x0000010000007945 */ /* 0x000fe80003800000 */
        /* <DEDUP_REMOVED lines=11> */
[----:B------:R2:W-:Y:S04]  /*8400*/  STG.E.128 desc[UR6][R6.64], RZ ;  /* 0x000000ff06007986 */ /* 0x0005e8000c101d06 */
[----:B------:R2:W-:Y:S04]  /*8410*/  STG.E.128 desc[UR6][R6.64+0x80], RZ ;  /* 0x000080ff06007986 */ /* 0x0005e8000c101d06 */
[----:B------:R2:W-:Y:S04]  /*8420*/  STG.E.128 desc[UR6][R6.64+0x100], RZ ;  /* 0x000100ff06007986 */ /* 0x0005e8000c101d06 */
[----:B------:R2:W-:Y:S02]  /*8430*/  STG.E.128 desc[UR6][R6.64+0x180], RZ ;  /* 0x000180ff06007986 */ /* 0x0005e4000c101d06 */
.L_x_519:
[----:B------:R-:W-:Y:S05]  /*8440*/  BSYNC B0 ;  /* 0x0000000000007941 */ /* 0x000fea0003800000 */
.L_x_518:
[----:B-12---:R-:W-:Y:S01]  /*8450*/  IMAD.U32 R6, RZ, RZ, UR10 ;  /* 0x0000000aff067e24 */ /* 0x006fe2000f8e00ff */
[----:B------:R-:W-:Y:S01]  /*8460*/  UIMAD UR5, UR19, UR10, URZ ;  /* 0x0000000a130572a4 */ /* 0x000fe2000f8e023f */
[----:B------:R-:W-:Y:S01]  /*8470*/  BSSY B0, `(.L_x_520) ;  /* 0x000001a000007945 */ /* 0x000fe20003800000 */
[----:B------:R-:W-:Y:S01]  /*8480*/  ULDC.64 UR8, c[0x0][0x470] ;  /* 0x00011c0000087ab9 */ /* 0x000fe20000000a00 */
[----:B------:R-:W-:Y:S01]  /*8490*/  IMAD.WIDE.U32 R4, R6, UR18, R4 ;  /* 0x0000001206047c25 */ /* 0x000fe2000f8e0004 */
[----:B------:R-:W-:Y:S02]  /*84a0*/  UIMAD UR5, UR18, UR11, UR5 ;  /* 0x0000000b120572a4 */ /* 0x000fe4000f8e0205 */
[----:B------:R-:W-:-:S04]  /*84b0*/  IADD3 R6, P0, R4, UR15, RZ ;  /* 0x0000000f04067c10 */ /* 0x000fc8000ff1e0ff */
        /* <DEDUP_REMOVED lines=21> */
.L_x_521:
[----:B------:R-:W-:Y:S05]  /*8610*/  BSYNC B0 ;  /* 0x0000000000007941 */ /* 0x000fea0003800000 */
.L_x_520:
        /* <DEDUP_REMOVED lines=15> */
.L_x_513:
[----:B------:R-:W-:Y:S05]  /*8710*/  BSYNC B1 ;  /* 0x0000000000017941 */ /* 0x000fea0003800000 */
.L_x_496:
[----:B------:R-:W-:Y:S02]  /*8720*/  ULDC UR5, c[0x0][0xc] ;  /* 0x0000030000057ab9 */ /* 0x000fe40000000800 */
[----:B------:R-:W-:-:S04]  /*8730*/  UIADD3 UR22, UR5, UR22, URZ ;  /* 0x0000001605167290 */ /* 0x000fc8000fffe03f */
[----:B------:R-:W-:-:S06]  /*8740*/  UISETP.GE.AND UP0, UPT, UR22, UR59, UPT ;  /* 0x0000003b1600728c */ /* 0x000fcc000bf06270 */
[----:B------:R-:W-:-:S13]  /*8750*/  PLOP3.LUT P0, PT, PT, PT, UP0, 0x80, 0x0 ;  /* 0x000000000000781c */ /* 0x000fda0003f0f008 */
[----:B------:R-:W-:Y:S05]  /*8760*/  @P0 BRA `(.L_x_522) ;  /* 0x0000000000040947 */ /* 0x000fea0003800000 */
[----:B------:R-:W-:Y:S05]  /*8770*/  BRA `(.L_x_523) ;  /* 0xffffff8000b87947 */ /* 0x000fea000383ffff */
.L_x_522:
[----:B------:R-:W-:Y:S05]  /*8780*/  EXIT ;  /* 0x000000000000794d */ /* 0x000fea0003800000 */
.L_x_524:
        /* <DEDUP_REMOVED lines=15> */
.L_x_2036:


//--------------------- .text._ZN5flash44flash_bwd_dq_dk_dv_loop_seqk_parallel_kernelI23Flash_bwd_kernel_traitsILi256ELi64ELi64ELi8ELi4ELi2ELi2ELb0ELb1EN7cutlass10bfloat16_tE19Flash_kernel_traitsILi256ELi64ELi64ELi8ES3_EELb0ELb0ELb0ELb1ELb0ELb0ELb0EEEvNS_16Flash_bwd_paramsE --------------------------
	.section	.text._ZN5flash44flash_bwd_dq_dk_dv_loop_seqk_parallel_kernelI23Flash_bwd_kernel_traitsILi256ELi64ELi64ELi8ELi4ELi2ELi2ELb0ELb1EN7cutlass10bfloat16_tE19Flash_kernel_traitsILi256ELi64ELi64ELi8ES3_EELb0ELb0ELb0ELb1ELb0ELb0ELb0EEEvNS_16Flash_bwd_paramsE,"ax",@progbits
	.align	128
        .global         _ZN5flash44flash_bwd_dq_dk_dv_loop_seqk_parallel_kernelI23Flash_bwd_kernel_traitsILi256ELi64ELi64ELi8ELi4ELi2ELi2ELb0ELb1EN7cutlass10bfloat16_tE19Flash_kernel_traitsILi256ELi64ELi64ELi8ES3_EELb0ELb0ELb0ELb1ELb0ELb0ELb0EEEvNS_16Flash_bwd_paramsE
        .type           _ZN5flash44flash_bwd_dq_dk_dv_loop_seqk_parallel_kernelI23Flash_bwd_kernel_traitsILi256ELi64ELi64ELi8ELi4ELi2ELi2ELb0ELb1EN7cutlass10bfloat16_tE19Flash_kernel_traitsILi256ELi64ELi64ELi8ES3_EELb0ELb0ELb0ELb1ELb0ELb0ELb0EEEvNS_16Flash_bwd_paramsE,@function
        .size           _ZN5flash44flash_bwd_dq_dk_dv_loop_seqk_parallel_kernelI23Flash_bwd_kernel_traitsILi256ELi64ELi64ELi8ELi4ELi2ELi2ELb0ELb1EN7cutlass10bfloat16_tE19Flash_kernel_traitsILi256ELi64ELi64ELi8ES3_EELb0ELb0ELb0ELb1ELb0ELb0ELb0EEEvNS_16Flash_bwd_paramsE,(.L_x_2037 - _ZN5flash44flash_bwd_dq_dk_dv_loop_seqk_parallel_kernelI23Flash_bwd_kernel_traitsILi256ELi64ELi64ELi8ELi4ELi2ELi2ELb0ELb1EN7cutlass10bfloat16_tE19Flash_kernel_traitsILi256ELi64ELi64ELi8ES3_EELb0ELb0ELb0ELb1ELb0ELb0ELb0EEEvNS_16Flash_bwd_paramsE)
        .other          _ZN5flash44flash_bwd_dq_dk_dv_loop_seqk_parallel_kernelI23Flash_bwd_kernel_traitsILi256ELi64ELi64ELi8ELi4ELi2ELi2ELb0ELb1EN7cutlass10bfloat16_tE19Flash_kernel_traitsILi256ELi64ELi64ELi8ES3_EELb0ELb0ELb0ELb1ELb0ELb0ELb0EEEvNS_16Flash_bwd_paramsE,@"STO_CUDA_ENTRY STV_DEFAULT"
_ZN5flash44flash_bwd_dq_dk_dv_loop_seqk_parallel_kernelI23Flash_bwd_kernel_traitsILi256ELi64ELi64ELi8ELi4ELi2ELi2ELb0ELb1EN7cutlass10bfloat16_tE19Flash_kernel_traitsILi256ELi64ELi64ELi8ES3_EELb0ELb0ELb0ELb1ELb0ELb0ELb0EEEvNS_16Flash_bwd_paramsE:
.text._ZN5flash44flash_bwd_dq_dk_dv_loop_seqk_parallel_kernelI23Flash_bwd_kernel_traitsILi256ELi64ELi64ELi8ELi4ELi2ELi2ELb0ELb1EN7cutlass10bfloat16_tE19Flash_kernel_traitsILi256ELi64ELi64ELi8ES3_EELb0ELb0ELb0ELb1ELb0ELb0ELb0EEEvNS_16Flash_bwd_paramsE:
        /* <DEDUP_REMOVED lines=14> */
[----:B------:R-:W-:Y:S01]  /*00e0*/  IMAD.MOV.U32 R222, RZ, RZ, 0x20 ;  /* 0x00000020ffde7424 */ /* 0x000fe200078e00ff */
[----:B------:R-:W-:Y:S01]  /*00f0*/  UMOV UR57, URZ ;  /* 0x0000003f00397c82 */ /* 0x000fe20008000000 */
[----:B------:R-:W-:Y:S02]  /*0100*/  IMAD.MOV.U32 R218, RZ, RZ, 0x40 ;  /* 0x00000040ffda7424 */ /* 0x000fe400078e00ff */
[----:B------:R-:W-:Y:S01]  /*0110*/  IMAD.MOV.U32 R236, RZ, RZ, -0x10 ;  /* 0xfffffff0ffec7424 */ /* 0x000fe200078e00ff */
[----:B------:R-:W3:Y:S08]  /*0120*/  S2UR UR46, SR_CTAID.Y ;  /* 0x00000000002e79c3 */ /* 0x000ef00000002600 */
[----:B------:R-:W-:Y:S08]  /*0130*/  S2UR UR53, SR_CTAID.Z ;  /* 0x00000000003579c3 */ /* 0x000ff00000002700 */
[----:B------:R-:W4:Y:S01]  /*0140*/  S2UR UR4, SR_CgaCtaId ;  /* 0x00000000000479c3 */ /* 0x000f220000008800 */
[----:B--2---:R-:W-:Y:S01]  /*0150*/  ULEA UR5, UR7, UR5, 0x18 ;  /* 0x0000000507057291 */ /* 0x004fe2000f8ec03f */
[----:B-1----:R-:W-:Y:S01]  /*0160*/  SHF.R.S32.HI R11, RZ, 0x1f, R15 ;  /* 0x0000001fff0b7819 */ /* 0x002fe2000001140f */
[----:B------:R-:W-:Y:S01]  /*0170*/  IMAD.SHL.U32 R248, R15, 0x2, RZ ;  /* 0x000000020ff87824 */ /* 0x000fe200078e00ff */
[----:B---3--:R-:W-:-:S02]  /*0180*/  USHF.L.U32 UR7, UR46, 0x7, URZ ;  /* 0x000000072e077899 */ /* 0x008fc4000800063f */
[CC--:B------:R-:W-:Y:S02]  /*0190*/  LEA.HI R4, R11.reuse, R15.reuse, RZ, 0x5 ;  /* 0x0000000f0b047211 */ /* 0x0c0fe400078f28ff */
[----:B------:R-:W-:Y:S02]  /*01a0*/  LEA.HI R9, R11, R15, RZ, 0x4 ;  /* 0x0000000f0b097211 */ /* 0x000fe400078f20ff */
[--C-:B------:R-:W-:Y:S02]  /*01b0*/  SHF.R.S32.HI R6, RZ, 0x5, R4.reuse ;  /* 0x00000005ff067819 */ /* 0x100fe40000011404 */
[----:B------:R-:W-:Y:S02]  /*01c0*/  SHF.R.S32.HI R0, RZ, 0x1f, R4 ;  /* 0x0000001fff007819 */ /* 0x000fe40000011404 */
[-C--:B------:R-:W-:Y:S02]  /*01d0*/  LEA.HI R3, R4, R6.reuse, RZ, 0x1 ;  /* 0x0000000604037211 */ /* 0x080fe400078f08ff */
[----:B------:R-:W-:-:S02]  /*01e0*/  LEA.HI R0, R0, R6, RZ, 0x2 ;  /* 0x0000000600007211 */ /* 0x000fc400078f10ff */
[----:B------:R-:W-:Y:S01]  /*01f0*/  LEA.HI R18, R11, R15, RZ, 0x2 ;  /* 0x0000000f0b127211 */ /* 0x000fe200078f10ff */
[----:B----4-:R-:W-:Y:S01]  /*0200*/  ULEA UR4, UR4, UR6, 0x18 ;  /* 0x0000000604047291 */ /* 0x010fe2000f8ec03f */
        /* <DEDUP_REMOVED lines=93> */
[----:B------:R-:W-:Y:S01]  /*07e0*/  LOP3.LUT R2, R6, R2, RZ, 0x3c, !PT ;  /* 0x0000000206027212 */ /* 0x000fe200078e3cff */
[----:B------:R-:W-:Y:S01]  /*07f0*/  IMAD.U32 R4, RZ, RZ, UR6 ;  /* 0x00000006ff047e24 */ /* 0x000fe2000f8e00ff */
[----:B------:R-:W-:Y:S01]  /*0800*/  USHF.R.S32.HI UR6, URZ, 0x1f, UR53 ;  /* 0x0000001f3f067899 */ /* 0x000fe20008011435 */
[--C-:B------:R-:W-:Y:S01]  /*0810*/  IMAD R214, R214, 0x400, R0.reuse ;  /* 0x00000400d6d67824 */ /* 0x100fe200078e0200 */
[----:B------:R-:W-:Y:S01]  /*0820*/  LEA R235, R235, UR5, 0x1 ;  /* 0x00000005ebeb7c11 */ /* 0x000fe2000f8e08ff */
[----:B------:R-:W-:Y:S01]  /*0830*/  IMAD R220, R220, 0x400, R0 ;  /* 0x00000400dcdc7824 */ /* 0x000fe200078e0200 */
[----:B------:R-:W-:Y:S01]  /*0840*/  SEL R218, R218, 0xffffffc0, !P6 ;  /* 0xffffffc0dada7807 */ /* 0x000fe20007000000 */
[----:B------:R-:W-:Y:S01]  /*0850*/  IMAD.IADD R214, R214, 0x1, R2 ;  /* 0x00000001d6d67824 */ /* 0x000fe200078e0202 */
[----:B------:R-:W-:Y:S01]  /*0860*/  SEL R236, R236, 0x10, !P0 ;  /* 0x00000010ecec7807 */ /* 0x000fe20004000000 */
[----:B------:R-:W-:Y:S01]  /*0870*/  IMAD.IADD R220, R2, 0x1, R220 ;  /* 0x0000000102dc7824 */ /* 0x000fe200078e02dc */
[----:B------:R-:W-:Y:S01]  /*0880*/  LEA R215, R215, UR5, 0x1 ;  /* 0x00000005d7d77c11 */ /* 0x000fe2000f8e08ff */
[----:B------:R-:W-:Y:S01]  /*0890*/  IMAD.U32 R2, RZ, RZ, UR6 ;  /* 0x00000006ff027e24 */ /* 0x000fe2000f8e00ff */
[C---:B------:R-:W-:Y:S01]  /*08a0*/  SEL R2, R222.reuse, 0xffffffe0, !P3 ;  /* 0xffffffe0de027807 */ /* 0x040fe20005800000 */
[----:B------:R-:W-:Y:S01]  /*08b0*/  IMAD.U32 R251, RZ, RZ, UR6 ;  /* 0x00000006fffb7e24 */ /* 0x000fe2000f8e00ff */
[----:B------:R-:W-:Y:S01]  /*08c0*/  UIADD3 UR6, UR5, 0x20000, URZ ;  /* 0x0002000005067890 */ /* 0x000fe2000fffe03f */
[----:B------:R-:W-:Y:S01]  /*08d0*/  IMAD.U32 R252, RZ, RZ, UR7 ;  /* 0x00000007fffc7e24 */ /* 0x000fe2000f8e00ff */
[----:B------:R-:W-:Y:S01]  /*08e0*/  UIADD3 UR7, UR5, 0x10000, URZ ;  /* 0x0001000005077890 */ /* 0x000fe2000fffe03f */
[----:B------:R-:W-:Y:S01]  /*08f0*/  SEL R222, R222, 0xffffffe0, !P5 ;  /* 0xffffffe0dede7807 */ /* 0x000fe20006800000 */
[C---:B------:R-:W-:Y:S01]  /*0900*/  VIADD R234, R235.reuse, 0x20 ;  /* 0x00000020ebea7836 */ /* 0x040fe20000000000 */
[----:B------:R-:W-:Y:S01]  /*0910*/  LEA R214, R214, UR5, 0x1 ;  /* 0x00000005d6d67c11 */ /* 0x000fe2000f8e08ff */
[----:B------:R-:W-:Y:S01]  /*0920*/  @P1 VIADD R234, R235, 0xffffffe0 ;  /* 0xffffffe0ebea1836 */ /* 0x000fe20000000000 */
[----:B------:R-:W-:Y:S01]  /*0930*/  LEA R220, R220, UR6, 0x1 ;  /* 0x00000006dcdc7c11 */ /* 0x000fe2000f8e08ff */
[----:B------:R-:W-:Y:S01]  /*0940*/  VIADD R213, R3, UR7 ;  /* 0x0000000703d57c36 */ /* 0x000fe20008000000 */
[----:B------:R-:W-:Y:S01]  /*0950*/  LEA R245, R8, UR7, 0x1 ;  /* 0x0000000708f57c11 */ /* 0x000fe2000f8e08ff */
[----:B------:R-:W-:Y:S01]  /*0960*/  IMAD.IADD R216, R214, 0x1, R222 ;  /* 0x00000001d6d87824 */ /* 0x000fe200078e02de */
[----:B------:R-:W-:Y:S01]  /*0970*/  LOP3.LUT R0, R7, R0, RZ, 0xfc, !PT ;  /* 0x0000000007007212 */ /* 0x000fe200078efcff */
[C---:B------:R-:W-:Y:S01]  /*0980*/  IMAD.IADD R2, R213.reuse, 0x1, R2 ;  /* 0x00000001d5027824 */ /* 0x040fe200078e0202 */
        /* <DEDUP_REMOVED lines=15> */
.L_x_569:
        /* <DEDUP_REMOVED lines=19> */
[----:B-1----:R-:W-:Y:S01]  /*0bb0*/  IMAD.U32 R6, RZ, RZ, UR8 ;  /* 0x00000008ff067e24 */ /* 0x002fe2000f8e00ff */
[----:B------:R-:W-:Y:S01]  /*0bc0*/  ULDC.U8 UR17, c[0x0][0x3c2] ;  /* 0x0000f08000117ab9 */ /* 0x000fe20000000000 */
[----:B------:R-:W-:Y:S01]  /*0bd0*/  ULDC.64 UR12, c[0x0][0x2f8] ;  /* 0x0000be00000c7ab9 */ /* 0x000fe20000000a00 */
[----:B------:R-:W-:Y:S01]  /*0be0*/  @UP4 UIADD3.X UR11, UR5, UR11, URZ, UP1, !UPT ;  /* 0x0000000b050b4290 */ /* 0x000fe20008ffe43f */
[----:B------:R-:W-:Y:S01]  /*0bf0*/  PLOP3.LUT P3, PT, PT, PT, UP2, 0x80, 0x0 ;  /* 0x000000000000781c */ /* 0x000fe20003f6f028 */
[----:B------:R-:W-:Y:S01]  /*0c00*/  UISETP.NE.AND UP4, UPT, UR17, URZ, UPT ;  /* 0x0000003f1100728c */ /* 0x000fe2000bf85270 */
[----:B------:R-:W-:Y:S01]  /*0c10*/  IMAD.U32 R7, RZ, RZ, UR9 ;  /* 0x00000009ff077e24 */ /* 0x000fe2000f8e00ff */
[----:B------:R-:W-:Y:S01]  /*0c20*/  UISETP.EQ.U32.AND UP1, UPT, UR12, URZ, UPT ;  /* 0x0000003f0c00728c */ /* 0x000fe2000bf22070 */
[----:B--2---:R-:W-:Y:S01]  /*0c30*/  IMAD.U32 R4, RZ, RZ, UR10 ;  /* 0x0000000aff047e24 */ /* 0x004fe2000f8e00ff */
[----:B------:R-:W-:Y:S01]  /*0c40*/  UIADD3 UR10, UP0, UR16, UR12, URZ ;  /* 0x0000000c100a7290 */ /* 0x000fe2000ff1e03f */
[----:B------:R-:W-:Y:S01]  /*0c50*/  IMAD.U32 R5, RZ, RZ, UR11 ;  /* 0x0000000bff057e24 */ /* 0x000fe2000f8e00ff */
[----:B------:R-:W-:Y:S01]  /*0c60*/  UISETP.EQ.OR.EX UP1, UPT, UR13, URZ, !UP4, UP1 ;  /* 0x0000003f0d00728c */ /* 0x000fe2000e722710 */
[----:B------:R-:W2:Y:S01]  /*0c70*/  @P0 LDG.E R8, desc[UR6][R6.64] ;  /* 0x0000000606080981 */ /* 0x000ea2000c1e1900 */
[----:B------:R-:W-:Y:S01]  /*0c80*/  UIADD3.X UR5, UR5, UR13, URZ, UP0, !UPT ;  /* 0x0000000d05057290 */ /* 0x000fe200087fe43f */
[----:B------:R-:W1:Y:S03]  /*0c90*/  S2R R11, SR_TID.X ;  /* 0x00000000000b7919 */ /* 0x000e660000002100 */
[----:B------:R-:W-:Y:S01]  /*0ca0*/  PLOP3.LUT P2, PT, PT, PT, UP1, 0x80, 0x0 ;  /* 0x000000000000781c */ /* 0x000fe20003f4f018 */
[----:B------:R-:W-:Y:S01]  /*0cb0*/  UMOV UR18, URZ ;  /* 0x0000003f00127c82 */ /* 0x000fe20008000000 */
[----:B------:R-:W-:Y:S01]  /*0cc0*/  @!UP3 ULDC.64 UR8, c[0x0][0x318] ;  /* 0x0000c6000008bab9 */ /* 0x000fe20000000a00 */
[----:B---34-:R3:W4:Y:S02]  /*0cd0*/  @P1 LDG.E R10, desc[UR6][R4.64] ;  /* 0x00000006040a1981 */ /* 0x018724000c1e1900 */
[----:B---3--:R-:W-:-:S02]  /*0ce0*/  IMAD.U32 R4, RZ, RZ, UR15 ;  /* 0x0000000fff047e24 */ /* 0x008fc4000f8e00ff */
[----:B------:R-:W-:-:S05]  /*0cf0*/  IMAD.U32 R5, RZ, RZ, UR14 ;  /* 0x0000000eff057e24 */ /* 0x000fca000f8e00ff */
[----:B------:R-:W3:Y:S04]  /*0d00*/  @P3 LDG.E R9, desc[UR6][R4.64] ;  /* 0x0000000604093981 */ /* 0x000ee8000c1e1900 */
[----:B-----5:R5:W3:Y:S02]  /*0d10*/  @P3 LDG.E R6, desc[UR6][R4.64+0x4] ;  /* 0x0000040604063981 */ /* 0x020ae4000c1e1900 */
[----:B-----5:R-:W-:Y:S02]  /*0d20*/  IMAD.U32 R4, RZ, RZ, UR10 ;  /* 0x0000000aff047e24 */ /* 0x020fe4000f8e00ff */
[----:B------:R-:W-:-:S05]  /*0d30*/  IMAD.U32 R5, RZ, RZ, UR5 ;  /* 0x00000005ff057e24 */ /* 0x000fca000f8e00ff */
[----:B------:R-:W5:Y:S01]  /*0d40*/  @!P2 LDG.E R7, desc[UR6][R4.64] ;  /* 0x000000060407a981 */ /* 0x000f62000c1e1900 */
[----:B------:R-:W1:Y:S01]  /*0d50*/  S2UR UR16, SR_CTAID.X ;  /* 0x00000000001079c3 */ /* 0x000e620000002500 */
[----:B------:R-:W-:-:S03]  /*0d60*/  @!UP3 UISETP.NE.U32.AND UP0, UPT, UR8, URZ, UPT ;  /* 0x0000003f0800b28c */ /* 0x000fc6000bf05070 */
[----:B------:R-:W-:Y:S01]  /*0d70*/  ULDC UR8, c[0x0][0xc] ;  /* 0x0000030000087ab9 */ /* 0x000fe20000000800 */
[----:B------:R-:W-:Y:S02]  /*0d80*/  @!UP3 UISETP.NE.AND.EX UP0, UPT, UR9, URZ, UPT, UP0 ;  /* 0x0000003f0900b28c */ /* 0x000fe4000bf05300 */
[----:B------:R-:W-:-:S03]  /*0d90*/  USHF.L.U32 UR14, UR8, 0x6, URZ ;  /* 0x00000006080e7899 */ /* 0x000fc6000800063f */
[----:B------:R-:W-:Y:S01]  /*0da0*/  @!UP3 ULDC UR8, c[0x0][0x2cc] ;  /* 0x0000b3000008bab9 */ /* 0x000fe20000000800 */
[----:B------:R-:W-:Y:S01]  /*0db0*/  UMOV UR5, 0xffffffff ;  /* 0xffffffff00057882 */ /* 0x000fe20000000000 */
[----:B------:R-:W-:Y:S01]  /*0dc0*/  @!UP3 USEL UR10, UR8, URZ, UP0 ;  /* 0x0000003f080ab287 */ /* 0x000fe20008000000 */
[----:B------:R-:W-:Y:S01]  /*0dd0*/  UMOV UR33, 0xffffffff ;  /* 0xffffffff00217882 */ /* 0x000fe20000000000 */
[----:B------:R-:W-:Y:S01]  /*0de0*/  USHF.L.U32 UR36, UR32, 0x6, URZ ;  /* 0x0000000620247899 */ /* 0x000fe2000800063f */
[----:B------:R-:W-:Y:S01]  /*0df0*/  ULDC UR9, c[0x0][0x2c8] ;  /* 0x0000b20000097ab9 */ /* 0x000fe20000000800 */
[----:B-1----:R-:W-:Y:S01]  /*0e00*/  USHF.L.U32 UR15, UR16, 0x6, URZ ;  /* 0x00000006100f7899 */ /* 0x002fe2000800063f */
[----:B--2---:R-:W-:Y:S02]  /*0e10*/  @P0 R2UR UR11, R8 ;  /* 0x00000000080b02ca */ /* 0x004fe400000e0000 */
[----:B------:R-:W-:-:S04]  /*0e20*/  ISETP.NE.U32.AND P0, PT, RZ, UR12, PT ;  /* 0x0000000cff007c0c */ /* 0x000fc8000bf05070 */
[----:B------:R-:W-:Y:S02]  /*0e30*/  ISETP.NE.AND.EX P0, PT, RZ, UR13, PT, P0 ;  /* 0x0000000dff007c0c */ /* 0x000fe4000bf05300 */
[----:B----4-:R-:W-:-:S13]  /*0e40*/  @P1 R2UR UR18, R10 ;  /* 0x000000000a1212ca */ /* 0x010fda00000e0000 */
[----:B------:R-:W-:Y:S01]  /*0e50*/  @UP3 UIADD3 UR8, UR11, -UR18, URZ ;  /* 0x800000120b083290 */ /* 0x000fe2000fffe03f */
[----:B---3--:R-:W-:Y:S02]  /*0e60*/  @P3 R2UR UR5, R9 ;  /* 0x00000000090532ca */ /* 0x008fe400000e0000 */
[----:B------:R-:W-:Y:S02]  /*0e70*/  @P3 R2UR UR12, R6 ;  /* 0x00000000060c32ca */ /* 0x000fe400000e0000 */
[----:B------:R-:W-:Y:S02]  /*0e80*/  SHF.R.S32.HI R9, RZ, 0x1f, R11 ;  /* 0x0000001fff097819 */ /* 0x000fe4000001140b */
[----:B-----5:R-:W-:Y:S01]  /*0e90*/  @!P2 R2UR UR33, R7 ;  /* 0x000000000721a2ca */ /* 0x020fe200000e0000 */
[----:B------:R-:W-:-:S14]  /*0ea0*/  @!P0 BRA `(.L_x_525) ;  /* 0x0000000000188947 */ /* 0x000fdc0003800000 */
[----:B------:R-:W-:-:S13]  /*0eb0*/  PLOP3.LUT P0, PT, PT, PT, UP4, 0x80, 0x0 ;  /* 0x000000000000781c */ /* 0x000fda0003f0f048 */
[----:B------:R-:W2:Y:S04]  /*0ec0*/  @P0 LDG.E R6, desc[UR6][R4.64+0x4] ;  /* 0x0000040604060981 */ /* 0x000ea8000c1e1900 */
[----:B------:R-:W3:Y:S01]  /*0ed0*/  @!P0 LDG.E R4, desc[UR6][R4.64] ;  /* 0x0000000604048981 */ /* 0x000ee2000c1e1900 */
[----:B--2---:R-:W-:-:S13]  /*0ee0*/  @P0 R2UR UR9, R6 ;  /* 0x00000000060902ca */ /* 0x004fda00000e0000 */
[----:B------:R-:W-:-:S07]  /*0ef0*/  @UP4 UIADD3 UR9, UR9, -UR33, URZ ;  /* 0x8000002109094290 */ /* 0x000fce000fffe03f */
[----:B---3--:R-:W-:-:S15]  /*0f00*/  @!P0 R2UR UR9, R4 ;  /* 0x00000000040982ca */ /* 0x008fde00000e0000 */
.L_x_525:
        /* <DEDUP_REMOVED lines=48> */
[----:B------:R-:W-:Y:S02]  /*1210*/  UIMAD UR19, UR5, UR27, URZ ;  /* 0x0000001b051372a4 */ /* 0x000fe4000f8e023f */
[----:B------:R-:W-:Y:S02]  /*1220*/  USEL UR43, UR22, UR20, !UP1 ;  /* 0x00000014162b7287 */ /* 0x000fe4000c800000 */
[----:B------:R-:W-:-:S02]  /*1230*/  UIADD3 UR38, UR23, UR25, URZ ;  /* 0x0000001917267290 */ /* 0x000fc4000fffe03f */
[----:B------:R-:W-:Y:S01]  /*1240*/  UIMAD.WIDE.U32 UR22, UR10, UR12, URZ ;  /* 0x0000000c0a1672a5 */ /* 0x000fe2000f8e003f */
[----:B-1----:R-:W-:Y:S01]  /*1250*/  VIADD R4, R4, 0xffffffe ;  /* 0x0ffffffe04047836 */ /* 0x002fe20000000000 */
[----:B------:R-:W-:Y:S02]  /*1260*/  UIMAD UR20, UR11, UR12, URZ ;  /* 0x0000000c0b1472a4 */ /* 0x000fe4000f8e023f */
[----:B------:R-:W-:Y:S01]  /*1270*/  UIADD3 UR9, UR13, UR9, URZ ;  /* 0x000000090d097290 */ /* 0x000fe2000fffe03f */
[----:B------:R-:W1:Y:S01]  /*1280*/  F2I.FTZ.U32.TRUNC.NTZ R5, R4 ;  /* 0x0000000400057305 */ /* 0x000e62000021f000 */
[----:B------:R-:W-:Y:S02]  /*1290*/  USEL UR29, UR15, URZ, UP2 ;  /* 0x0000003f0f1d7287 */ /* 0x000fe40009000000 */
[----:B------:R-:W-:Y:S02]  /*12a0*/  @UP1 UIADD3 UR38, UR21, UR19, URZ ;  /* 0x0000001315261290 */ /* 0x000fe4000fffe03f */
[----:B------:R-:W-:Y:S01]  /*12b0*/  UIMAD.WIDE.U32 UR12, UR10, UR5, URZ ;  /* 0x000000050a0c72a5 */ /* 0x000fe2000f8e003f */
[----:B------:R-:W-:Y:S01]  /*12c0*/  ULDC.U8 UR15, c[0x0][0x3d8] ;  /* 0x0000f600000f7ab9 */ /* 0x000fe20000000000 */
[----:B------:R-:W-:-:S02]  /*12d0*/  ULOP3.LUT UR19, UR42, 0xffffffc0, URZ, 0xc0, !UPT ;  /* 0xffffffc02a137892 */ /* 0x000fc4000f8ec03f */
[----:B------:R-:W-:Y:S02]  /*12e0*/  UISETP.NE.AND UP3, UPT, UR15, URZ, UPT ;  /* 0x0000003f0f00728c */ /* 0x000fe4000bf65270 */
[----:B------:R-:W-:Y:S02]  /*12f0*/  USHF.L.U64.HI UR14, UR46, 0x7, UR55 ;  /* 0x000000072e0e7899 */ /* 0x000fe40008010237 */
[----:B------:R-:W-:Y:S01]  /*1300*/  UIMAD UR9, UR10, UR9, UR20 ;  /* 0x000000090a0972a4 */ /* 0x000fe2000f8e0214 */
[----:B-1----:R-:W-:Y:S01]  /*1310*/  IMAD.MOV R4, RZ, RZ, -R5 ;  /* 0x000000ffff047224 */ /* 0x002fe200078e0a05 */
[----:B------:R-:W-:Y:S02]  /*1320*/  USEL UR54, UR22, UR12, !UP1 ;  /* 0x0000000c16367287 */ /* 0x000fe4000c800000 */
[----:B------:R-:W-:Y:S01]  /*1330*/  UIADD3 UR22, UR19, -0x40, URZ ;  /* 0xffffffc013167890 */ /* 0x000fe2000fffe03f */
[----:B------:R-:W-:Y:S01]  /*1340*/  IMAD R6, R4, R8, RZ ;  /* 0x0000000804067224 */ /* 0x000fe200078e02ff */
[----:B------:R-:W-:Y:S01]  /*1350*/  UISETP.NE.AND UP0, UPT, UR33, -0x1, UPT ;  /* 0xffffffff2100788c */ /* 0x000fe2000bf05270 */
[----:B------:R-:W-:Y:S01]  /*1360*/  IMAD.MOV.U32 R4, RZ, RZ, RZ ;  /* 0x000000ffff047224 */ /* 0x000fe200078e00ff */
[----:B------:R-:W-:-:S02]  /*1370*/  USEL UR30, UR14, URZ, UP2 ;  /* 0x0000003f0e1e7287 */ /* 0x000fc40009000000 */
[----:B------:R-:W-:Y:S01]  /*1380*/  UIADD3 UR47, UR23, UR9, URZ ;  /* 0x00000009172f7290 */ /* 0x000fe2000fffe03f */
[----:B------:R-:W-:Y:S01]  /*1390*/  IMAD.HI.U32 R4, R5, R6, R4 ;  /* 0x0000000605047227 */ /* 0x000fe200078e0004 */
[----:B------:R-:W-:Y:S01]  /*13a0*/  MOV R5, R7 ;  /* 0x0000000700057202 */ /* 0x000fe20000000f00 */
[----:B------:R-:W-:Y:S02]  /*13b0*/  UIADD3 UR9, UP2, UR22, UR29, URZ ;  /* 0x0000001d16097290 */ /* 0x000fe4000ff5e03f */
[----:B------:R-:W-:Y:S02]  /*13c0*/  USHF.R.S32.HI UR23, URZ, 0x1f, UR22 ;  /* 0x0000001f3f177899 */ /* 0x000fe40008011416 */
[----:B------:R-:W-:Y:S01]  /*13d0*/  IMAD.HI.U32 R4, R4, R5, RZ ;  /* 0x0000000504047227 */ /* 0x000fe200078e00ff */
[----:B------:R-:W-:Y:S01]  /*13e0*/  ULDC UR60, c[0x0][0x2c4] ;  /* 0x0000b100003c7ab9 */ /* 0x000fe20000000800 */
[----:B------:R-:W-:Y:S02]  /*13f0*/  UIMAD UR20, UR11, UR5, URZ ;  /* 0x000000050b1472a4 */ /* 0x000fe4000f8e023f */
[----:B------:R-:W-:Y:S01]  /*1400*/  IMAD.MOV R6, RZ, RZ, -R4 ;  /* 0x000000ffff067224 */ /* 0x000fe200078e0a04 */
[----:B------:R-:W-:-:S02]  /*1410*/  @!UP1 UIADD3 UR39, UR35, UR40, URZ ;  /* 0x0000002823279290 */ /* 0x000fc4000fffe03f */
[----:B------:R-:W-:Y:S01]  /*1420*/  UIMAD UR11, UR11, UR9, URZ ;  /* 0x000000090b0b72a4 */ /* 0x000fe2000f8e023f */
[C---:B------:R-:W-:Y:S01]  /*1430*/  IMAD R5, R8.reuse, R6, R5 ;  /* 0x0000000608057224 */ /* 0x040fe200078e0205 */
[----:B------:R-:W-:Y:S02]  /*1440*/  UIMAD.WIDE.U32 UR40, UR10, UR9, URZ ;  /* 0x000000090a2872a5 */ /* 0x000fe4000f8e003f */
[----:B------:R-:W-:Y:S02]  /*1450*/  UIADD3.X UR12, UR23, UR30, URZ, UP2, !UPT ;  /* 0x0000001e170c7290 */ /* 0x000fe400097fe43f */
[----:B------:R-:W-:Y:S01]  /*1460*/  ISETP.GT.U32.AND P1, PT, R8, R5, PT ;  /* 0x000000050800720c */ /* 0x000fe20003f24070 */
[----:B------:R-:W-:Y:S01]  /*1470*/  @UP3 UIMAD UR9, UR46, UR60, URZ ;  /* 0x0000003c2e0932a4 */ /* 0x000fe2000f8e023f */
[----:B------:R-:W-:Y:S01]  /*1480*/  ULDC.U8 UR17, c[0x0][0x480] ;  /* 0x0001200000117ab9 */ /* 0x000fe20000000000 */
[----:B------:R-:W-:Y:S02]  /*1490*/  @UP0 UIADD3 UR24, UR18, UR33, URZ ;  /* 0x0000002112180290 */ /* 0x000fe4000fffe03f */
[----:B------:R-:W-:-:S02]  /*14a0*/  @UP0 UIADD3 UR31, UR18, UR33, URZ ;  /* 0x00000021121f0290 */ /* 0x000fc4000fffe03f */
[----:B------:R-:W-:Y:S02]  /*14b0*/  UISETP.NE.AND UP4, UPT, UR17, URZ, UPT ;  /* 0x0000003f1100728c */ /* 0x000fe4000bf85270 */
[----:B------:R-:W-:Y:S01]  /*14c0*/  UIMAD UR11, UR10, UR12, UR11 ;  /* 0x0000000c0a0b72a4 */ /* 0x000fe2000f8e020b */
[----:B------:R-:W-:-:S03]  /*14d0*/  @UP0 ULDC.64 UR14, c[0x0][0x248] ;  /* 0x00009200000e0ab9 */ /* 0x000fc60000000a00 */
[----:B------:R-:W-:Y:S01]  /*14e0*/  @!P1 IMAD.IADD R5, R5, 0x1, -R8 ;  /* 0x0000000105059824 */ /* 0x000fe200078e0a08 */
[----:B------:R-:W-:Y:S01]  /*14f0*/  @!P1 IADD3 R4, R4, 0x1, RZ ;  /* 0x0000000104049810 */ /* 0x000fe20007ffe0ff */
[----:B------:R-:W-:Y:S01]  /*1500*/  @UP0 ULDC.64 UR16, c[0x0][0x250] ;  /* 0x0000940000100ab9 */ /* 0x000fe20000000a00 */
[----:B------:R-:W-:Y:S01]  /*1510*/  PLOP3.LUT P1, PT, PT, PT, UP0, 0x80, 0x0 ;  /* 0x000000000000781c */ /* 0x000fe20003f2f008 */
[----:B------:R-:W-:Y:S01]  /*1520*/  @UP3 USEL UR10, UR9, UR5, !UP1 ;  /* 0x00000005090a3287 */ /* 0x000fe2000c800000 */
[----:B------:R-:W-:Y:S01]  /*1530*/  ISETP.GE.U32.AND P0, PT, R5, R8, PT ;  /* 0x000000080500720c */ /* 0x000fe20003f06070 */
[----:B------:R-:W-:Y:S01]  /*1540*/  @UP1 UIADD3 UR47, UR13, UR20, URZ ;  /* 0x000000140d2f1290 */ /* 0x000fe2000fffe03f */
[----:B------:R-:W-:Y:S01]  /*1550*/  LOP3.LUT R5, R10, UR53, RZ, 0x3c, !PT ;  /* 0x000000350a057c12 */ /* 0x000fe2000f8e3cff */
[----:B------:R-:W-:Y:S02]  /*1560*/  @UP0 UIMAD.WIDE.U32 UR20, UR24, UR14, URZ ;  /* 0x0000000e181402a5 */ /* 0x000fe4000f8e003f */
[----:B------:R-:W-:Y:S01]  /*1570*/  @UP0 UIMAD.WIDE.U32 UR12, UR31, UR16, URZ ;  /* 0x000000101f0c02a5 */ /* 0x000fe2000f8e003f */
[----:B------:R-:W-:Y:S01]  /*1580*/  ISETP.GE.AND P2, PT, R5, RZ, PT ;  /* 0x000000ff0500720c */ /* 0x000fe20003f46270 */
[----:B------:R-:W-:Y:S01]  /*1590*/  @UP3 ULDC UR9, c[0x0][0x2e4] ;  /* 0x0000b90000093ab9 */ /* 0x000fe20000000800 */
[----:B------:R-:W-:-:S02]  /*15a0*/  UIMAD UR48, UR53, UR59, URZ ;  /* 0x0000003b353072a4 */ /* 0x000fc4000f8e023f */
[----:B------:R-:W-:Y:S02]  /*15b0*/  @UP3 UIMAD UR25, UR53, UR9, UR10 ;  /* 0x00000009351932a4 */ /* 0x000fe4000f8e020a */
[----:B------:R-:W-:Y:S01]  /*15c0*/  @UP0 UIMAD UR24, UR24, UR15, URZ ;  /* 0x0000000f181802a4 */ /* 0x000fe2000f8e023f */
[----:B------:R-:W-:Y:S01]  /*15d0*/  @P0 VIADD R4, R4, 0x1 ;  /* 0x0000000104040836 */ /* 0x000fe20000000000 */
[----:B------:R-:W-:Y:S01]  /*15e0*/  @UP0 UIMAD UR31, UR31, UR17, URZ ;  /* 0x000000111f1f02a4 */ /* 0x000fe2000f8e023f */
[----:B------:R-:W-:Y:S01]  /*15f0*/  PLOP3.LUT P0, PT, PT, PT, UP3, 0x80, 0x0 ;  /* 0x000000000000781c */ /* 0x000fe20003f0f038 */
[----:B------:R-:W-:Y:S01]  /*1600*/  @!UP3 UIMAD UR9, UR46, UR58, UR53 ;  /* 0x0000003a2e09b2a4 */ /* 0x000fe2000f8e0235 */
[----:B------:R-:W-:Y:S01]  /*1610*/  IMAD.MOV.U32 R18, RZ, RZ, R4 ;  /* 0x000000ffff127224 */ /* 0x000fe200078e0004 */
[----:B------:R-:W-:Y:S02]  /*1620*/  USEL UR51, UR28, URZ, UP4 ;  /* 0x0000003f1c337287 */ /* 0x000fe4000a000000 */
[----:B------:R-:W-:-:S02]  /*1630*/  USEL UR50, UR49, URZ, UP4 ;  /* 0x0000003f31327287 */ /* 0x000fc4000a000000 */
[----:B------:R-:W-:Y:S01]  /*1640*/  USHF.R.S32.HI UR52, URZ, 0x1f, UR48 ;  /* 0x0000001f3f347899 */ /* 0x000fe20008011430 */
[----:B------:R-:W-:Y:S01]  /*1650*/  @!P2 IADD3 R18, -R18, RZ, RZ ;  /* 0x000000ff1212a210 */ /* 0x000fe20007ffe1ff */
[----:B------:R-:W-:Y:S01]  /*1660*/  @UP0 UIADD3 UR31, UR13, UR31, URZ ;  /* 0x0000001f0d1f0290 */ /* 0x000fe2000fffe03f */
[----:B------:R-:W-:Y:S01]  /*1670*/  @!P3 LOP3.LUT R18, RZ, R10, RZ, 0x33, !PT ;  /* 0x0000000aff12b212 */ /* 0x000fe200078e33ff */
[----:B------:R-:W-:Y:S02]  /*1680*/  @!UP3 UIMAD UR25, UR9, UR60, URZ ;  /* 0x0000003c0919b2a4 */ /* 0x000fe4000f8e023f */
        /* <DEDUP_REMOVED lines=17> */
.L_x_527:
        /* <DEDUP_REMOVED lines=13> */
.L_x_528:
        /* <DEDUP_REMOVED lines=11> */
.L_x_529:
[----:B------:R-:W-:-:S04]  /*1920*/  UIMAD UR5, UR46, UR58, UR53 ;  /* 0x0000003a2e0572a4 */ /* 0x000fc8000f8e0235 */
[----:B------:R-:W-:-:S12]  /*1930*/  UIMAD UR5, UR5, UR56, URZ ;  /* 0x00000038050572a4 */ /* 0x000fd8000f8e023f */
.L_x_530:
[----:B------:R-:W1:Y:S01]  /*1940*/  LDC.64 R4, c[0x0][0x420] ;  /* 0x00010800ff047b82 */ /* 0x000e620000000a00 */
[----:B------:R-:W-:Y:S01]  /*1950*/  UIMAD UR9, UR59, UR58, URZ ;  /* 0x0000003a3b0972a4 */ /* 0x000fe2000f8e023f */
[----:B------:R-:W-:Y:S01]  /*1960*/  LEA.HI R9, R9, R11, RZ, 0x5 ;  /* 0x0000000b09097211 */ /* 0x000fe200078f28ff */
[----:B------:R-:W-:Y:S01]  /*1970*/  UIADD3 UR10, UR22, UR5, URZ ;  /* 0x00000005160a7290 */ /* 0x000fe2000fffe03f */
[----:B------:R-:W-:Y:S01]  /*1980*/  SHF.R.S32.HI R229, RZ, 0x1f, R228 ;  /* 0x0000001fffe57819 */ /* 0x000fe200000114e4 */
[----:B------:R-:W-:Y:S01]  /*1990*/  USHF.L.U32 UR5, UR9, 0x6, URZ ;  /* 0x0000000609057899 */ /* 0x000fe2000800063f */
[----:B------:R-:W-:Y:S01]  /*19a0*/  LOP3.LUT R10, R9, 0xffffffe0, RZ, 0xc0, !PT ;  /* 0xffffffe0090a7812 */ /* 0x000fe200078ec0ff */
[----:B------:R-:W-:Y:S01]  /*19b0*/  UISETP.GE.AND UP2, UPT, UR37, 0x1, UPT ;  /* 0x000000012500788c */ /* 0x000fe2000bf46270 */
[----:B------:R-:W-:Y:S01]  /*19c0*/  IADD3 R6, P0, R228, UR19, RZ ;  /* 0x00000013e4067c10 */ /* 0x000fe2000ff1e0ff */
[----:B------:R-:W-:Y:S01]  /*19d0*/  UIADD3 UR20, UP1, UP0, UR40, UR5, UR48 ;  /* 0x0000000528147290 */ /* 0x000fe2000f83e030 */
[----:B------:R-:W-:Y:S01]  /*19e0*/  SHF.R.S32.HI R9, RZ, 0x5, R9 ;  /* 0x00000005ff097819 */ /* 0x000fe20000011409 */
[----:B------:R-:W-:Y:S01]  /*19f0*/  IMAD.IADD R10, R11, 0x1, -R10 ;  /* 0x000000010b0a7824 */ /* 0x000fe200078e0a0a */
[----:B------:R-:W-:Y:S01]  /*1a00*/  IADD3.X R7, R229, UR39, RZ, P0, !PT ;  /* 0x00000027e5077c10 */ /* 0x000fe200087fe4ff */
[----:B------:R-:W-:Y:S01]  /*1a10*/  USHF.R.S32.HI UR5, URZ, 0x1f, UR5 ;  /* 0x0000001f3f057899 */ /* 0x000fe20008011405 */
[----:B------:R-:W-:Y:S01]  /*1a20*/  IADD3 R15, P0, R14, UR22, RZ ;  /* 0x000000160e0f7c10 */ /* 0x000fe2000ff1e0ff */
[----:B------:R-:W-:Y:S01]  /*1a30*/  IMAD R9, R9, UR9, R10 ;  /* 0x0000000909097c24 */ /* 0x000fe2000f8e020a */
[----:B------:R-:W-:Y:S01]  /*1a40*/  USHF.R.S32.HI UR24, URZ, 0x1f, UR53 ;  /* 0x0000001f3f187899 */ /* 0x000fe20008011435 */
[----:B------:R-:W-:Y:S01]  /*1a50*/  BSSY B1, `(.L_x_526) ;  /* 0x00008c9000017945 */ /* 0x000fe20003800000 */
[----:B------:R-:W-:Y:S01]  /*1a60*/  UIADD3.X UR5, UR49, UR5, UR52, UP1, UP0 ;  /* 0x0000000531057290 */ /* 0x000fe20008fe0434 */
[----:B------:R-:W-:Y:S01]  /*1a70*/  IADD3.X R12, R25, UR23, RZ, P0, !PT ;  /* 0x00000017190c7c10 */ /* 0x000fe200087fe4ff */
[----:B------:R-:W-:Y:S01]  /*1a80*/  UIADD3 UR9, UP1, UP0, UR51, UR20, UR54 ;  /* 0x0000001433097290 */ /* 0x000fe2000f83e036 */
[----:B------:R-:W-:Y:S01]  /*1a90*/  PLOP3.LUT P0, PT, PT, PT, UP2, 0x80, 0x0 ;  /* 0x000000000000781c */ /* 0x000fe20003f0f028 */
[----:B------:R-:W-:Y:S01]  /*1aa0*/  ULDC.64 UR34, c[0x0][0x258] ;  /* 0x0000960000227ab9 */ /* 0x000fe20000000a00 */
[----:B------:R-:W-:Y:S01]  /*1ab0*/  UIADD3 UR21, UR22, UR25, URZ ;  /* 0x0000001916157290 */ /* 0x000fe2000fffe03f */
[C---:B-1----:R-:W-:Y:S01]  /*1ac0*/  IMAD R8, R4.reuse, UR23, RZ ;  /* 0x0000001704087c24 */ /* 0x042fe2000f8e02ff */
[----:B------:R-:W-:Y:S01]  /*1ad0*/  UIADD3.X UR5, UR50, UR5, UR47, UP1, UP0 ;  /* 0x0000000532057290 */ /* 0x000fe20008fe042f */
[----:B------:R-:W-:Y:S01]  /*1ae0*/  IMAD.WIDE.U32 R6, R4, UR22, R6 ;  /* 0x0000001604067c25 */ /* 0x000fe2000f8e0006 */
[----:B------:R-:W-:Y:S01]  /*1af0*/  ULDC.64 UR12, c[0x0][0x428] ;  /* 0x00010a00000c7ab9 */ /* 0x000fe20000000a00 */
[----:B------:R-:W-:-:S02]  /*1b00*/  UIMAD UR25, UR24, UR34, URZ ;  /* 0x00000022181972a4 */ /* 0x000fc4000f8e023f */
[----:B------:R-:W-:Y:S01]  /*1b10*/  IMAD R8, R5, UR22, R8 ;  /* 0x0000001605087c24 */ /* 0x000fe2000f8e0208 */
[----:B------:R-:W-:Y:S01]  /*1b20*/  UIMAD UR24, UR24, UR12, URZ ;  /* 0x0000000c181872a4 */ /* 0x000fe2000f8e023f */
[----:B------:R-:W-:Y:S01]  /*1b30*/  IMAD R13, R12, UR26, RZ ;  /* 0x0000001a0c0d7c24 */ /* 0x000fe2000f8e02ff */
[----:B------:R-:W-:Y:S01]  /*1b40*/  ULDC.64 UR40, c[0x0][0x400] ;  /* 0x0001000000287ab9 */ /* 0x000fe20000000a00 */
[----:B------:R-:W-:Y:S01]  /*1b50*/  IMAD.IADD R7, R7, 0x1, R8 ;  /* 0x0000000107077824 */ /* 0x000fe200078e0208 */
[----:B------:R-:W-:Y:S01]  /*1b60*/  IADD3 R8, P1, R9, UR9, RZ ;  /* 0x0000000909087c10 */ /* 0x000fe2000ff3e0ff */
[C---:B------:R-:W-:Y:S01]  /*1b70*/  IMAD.WIDE.U32 R10, R15.reuse, UR26, R228 ;  /* 0x0000001a0f0a7c25 */ /* 0x040fe2000f8e00e4 */
[----:B------:R-:W-:Y:S01]  /*1b80*/  UIMAD UR24, UR53, UR13, UR24 ;  /* 0x0000000d351872a4 */ /* 0x000fe2000f8e0218 */
[----:B------:R-:W-:Y:S02]  /*1b90*/  ULDC.64 UR44, c[0x0][0x478] ;  /* 0x00011e00002c7ab9 */ /* 0x000fe40000000a00 */
[----:B------:R-:W-:Y:S01]  /*1ba0*/  IMAD R19, R15, UR27, R13 ;  /* 0x0000001b0f137c24 */ /* 0x000fe2000f8e020d */
[----:B------:R-:W-:Y:S01]  /*1bb0*/  LEA.HI.X.SX32 R13, R9, UR5, 0x1, P1 ;  /* 0x00000005090d7c11 */ /* 0x000fe200088f0eff */
[----:B------:R-:W-:Y:S01]  /*1bc0*/  IMAD.U32 R17, RZ, RZ, UR12 ;  /* 0x0000000cff117e24 */ /* 0x000fe2000f8e00ff */
[----:B------:R-:W-:Y:S01]  /*1bd0*/  LEA R224, P1, R8, UR40, 0x2 ;  /* 0x0000002808e07c11 */ /* 0x000fe2000f8210ff */
[----:B------:R-:W-:Y:S01]  /*1be0*/  ULDC.64 UR58, c[0x0][0x2b0] ;  /* 0x0000ac00003a7ab9 */ /* 0x000fe20000000a00 */
[----:B------:R-:W-:Y:S01]  /*1bf0*/  IADD3 R10, P2, R10, UR43, RZ ;  /* 0x0000002b0a0a7c10 */ /* 0x000fe2000ff5e0ff */
[----:B------:R-:W-:Y:S01]  /*1c00*/  IMAD.WIDE.U32 R6, R17, UR53, R6 ;  /* 0x0000003511067c25 */ /* 0x000fe2000f8e0006 */
[----:B------:R-:W-:Y:S01]  /*1c10*/  ULEA.HI.SX32 UR42, UR42, 0xffffffff, 0x1a ;  /* 0xffffffff2a2a7891 */ /* 0x000fe2000f8fd23f */
[----:B------:R-:W-:Y:S01]  /*1c20*/  LEA.HI.X R225, R8, UR41, R13, 0x2, P1 ;  /* 0x0000002908e17c11 */ /* 0x000fe200088f140d */
[----:B------:R-:W-:Y:S01]  /*1c30*/  UIMAD.WIDE UR10, UR10, 0x4, UR44 ;  /* 0x000000040a0a78a5 */ /* 0x000fe2000f8e022c */
[----:B------:R-:W-:Y:S01]  /*1c40*/  VIADD R9, R7, UR24 ;  /* 0x0000001807097c36 */ /* 0x000fe20008000000 */
[----:B------:R-:W-:Y:S01]  /*1c50*/  UIMAD.WIDE UR20, UR21, 0x4, UR58 ;  /* 0x00000004151478a5 */ /* 0x000fe2000f8e023a */
[----:B------:R-:W-:Y:S01]  /*1c60*/  IADD3.X R11, R11, UR38, R19, P2, !PT ;  /* 0x000000260b0b7c10 */ /* 0x000fe200097fe413 */
[----:B------:R-:W-:Y:S01]  /*1c70*/  UIMAD UR25, UR53, UR35, UR25 ;  /* 0x00000023351972a4 */ /* 0x000fe2000f8e0219 */
[----:B------:R-:W-:Y:S01]  /*1c80*/  IMAD.MOV.U32 R8, RZ, RZ, R6 ;  /* 0x000000ffff087224 */ /* 0x000fe200078e0006 */
[----:B------:R-:W-:Y:S10]  /*1c90*/  @!P0 BRA `(.L_x_531) ;  /* 0x0000007c00ec8947 */ /* 0x000ff40003800000 */
        /* <DEDUP_REMOVED lines=11> */
[----:B------:R-:W-:Y:S01]  /*1d50*/  UMOV UR10, UR21 ;  /* 0x00000015000a7c82 */ /* 0x000fe20008000000 */
[----:B------:R-:W-:Y:S01]  /*1d60*/  ULDC.64 UR20, c[0x0][0x3e0] ;  /* 0x0000f80000147ab9 */ /* 0x000fe20000000a00 */
[----:B------:R-:W-:Y:S01]  /*1d70*/  @P0 BAR.SYNC.DEFER_BLOCKING 0x0 ;  /* 0x0000000000000b1d */ /* 0x000fe20000010000 */
[----:B------:R-:W-:Y:S01]  /*1d80*/  VIADD R26, R14, 0x20 ;  /* 0x000000200e1a7836 */ /* 0x000fe20000000000 */
[----:B------:R-:W-:Y:S01]  /*1d90*/  LEA R232, P0, R8, UR20, 0x1 ;  /* 0x0000001408e87c11 */ /* 0x000fe2000f8008ff */
[----:B------:R-:W-:Y:S01]  /*1da0*/  IMAD.WIDE.U32 R10, R22, UR53, R10 ;  /* 0x00000035160a7c25 */ /* 0x000fe2000f8e000a */
[----:B------:R-:W-:-:S02]  /*1db0*/  IADD3 R16, R9, R6, RZ ;  /* 0x0000000609107210 */ /* 0x000fc40007ffe0ff */
[----:B------:R-:W-:Y:S01]  /*1dc0*/  ULDC.64 UR22, c[0x0][0x210] ;  /* 0x0000840000167ab9 */ /* 0x000fe20000000a00 */
[----:B------:R-:W-:Y:S01]  /*1dd0*/  BSSY B0, `(.L_x_532) ;  /* 0x0000035000007945 */ /* 0x000fe20003800000 */
[C---:B------:R-:W-:Y:S01]  /*1de0*/  IADD3 R244, R228.reuse, 0x40, RZ ;  /* 0x00000040e4f47810 */ /* 0x040fe20007ffe0ff */
[C---:B------:R-:W-:Y:S01]  /*1df0*/  VIADD R243, R228.reuse, 0x80 ;  /* 0x00000080e4f37836 */ /* 0x040fe20000000000 */
[----:B------:R-:W-:Y:S01]  /*1e00*/  IADD3 R242, R228, 0xc0, RZ ;  /* 0x000000c0e4f27810 */ /* 0x000fe20007ffe0ff */
[----:B------:R-:W-:Y:S01]  /*1e10*/  VIADD R20, R11, UR25 ;  /* 0x000000190b147c36 */ /* 0x000fe20008000000 */
[----:B------:R-:W-:Y:S02]  /*1e20*/  ISETP.GE.AND P5, PT, R26, UR5, PT ;  /* 0x000000051a007c0c */ /* 0x000fe4000bfa6270 */
[----:B------:R-:W-:Y:S02]  /*1e30*/  LEA R231, P1, R10, UR22, 0x1 ;  /* 0x000000160ae77c11 */ /* 0x000fe4000f8208ff */
        /* <DEDUP_REMOVED lines=46> */
.L_x_533:
[----:B------:R-:W-:Y:S05]  /*2120*/  BSYNC B0 ;  /* 0x0000000000007941 */ /* 0x000fea0003800000 */
.L_x_532:
        /* <DEDUP_REMOVED lines=47> */
.L_x_535:
[----:B------:R-:W-:Y:S05]  /*2420*/  BSYNC B0 ;  /* 0x0000000000007941 */ /* 0x000fea0003800000 */
.L_x_534:
        /* <DEDUP_REMOVED lines=44> */
.L_x_537:
[----:B------:R-:W-:Y:S05]  /*26f0*/  BSYNC B0 ;  /* 0x0000000000007941 */ /* 0x000fea0003800000 */
.L_x_536:
        /* <DEDUP_REMOVED lines=47> */
.L_x_539:
[----:B------:R-:W-:Y:S05]  /*29f0*/  BSYNC B0 ;  /* 0x0000000000007941 */ /* 0x000fea0003800000 */
.L_x_538:
[----:B------:R-:W-:Y:S01]  /*2a00*/  UIADD3 UR19, -UR36, UR8, URZ ;  /* 0x0000000824137290 */ /* 0x000fe2000fffe13f */
[----:B--23--:R-:W-:Y:S01]  /*2a10*/  IMAD.WIDE.U32 R4, R17, UR36, R228 ;  /* 0x0000002411047c25 */ /* 0x00cfe2000f8e00e4 */
[----:B------:R-:W-:Y:S01]  /*2a20*/  UIMAD UR20, UR24, UR14, URZ ;  /* 0x0000000e181472a4 */ /* 0x000fe2000f8e023f */
[C---:B------:R-:W-:Y:S01]  /*2a30*/  IADD3 R6, R250.reuse, 0x8, RZ ;  /* 0x00000008fa067810 */ /* 0x040fe20007ffe0ff */
[----:B------:R-:W-:Y:S01]  /*2a40*/  BSSY B0, `(.L_x_540) ;  /* 0x0000041000007945 */ /* 0x000fe20003800000 */
[----:B------:R-:W-:Y:S01]  /*2a50*/  ISETP.GE.AND P6, PT, R250, UR5, PT ;  /* 0x00000005fa007c0c */ /* 0x000fe2000bfc6270 */
[----:B------:R-:W-:Y:S01]  /*2a60*/  UIMAD UR20, UR36, UR15, UR20 ;  /* 0x0000000f241472a4 */ /* 0x000fe2000f8e0214 */
[----:B------:R-:W-:Y:S02]  /*2a70*/  ISETP.GE.AND P4, PT, R14, UR19, PT ;  /* 0x000000130e007c0c */ /* 0x000fe4000bf86270 */
[----:B------:R-:W-:Y:S02]  /*2a80*/  IADD3 R8, P0, R4, UR28, RZ ;  /* 0x0000001c04087c10 */ /* 0x000fe4000ff1e0ff */
[----:B------:R-:W-:Y:S01]  /*2a90*/  ISETP.GE.AND P5, PT, R6, UR5, PT ;  /* 0x0000000506007c0c */ /* 0x000fe2000bfa6270 */
[----:B------:R-:W-:Y:S01]  /*2aa0*/  IMAD.U32 R4, RZ, RZ, UR20 ;  /* 0x00000014ff047e24 */ /* 0x000fe2000f8e00ff */
[----:B------:R-:W-:-:S04]  /*2ab0*/  ULDC.64 UR20, c[0x0][0x260] ;  /* 0x0000980000147ab9 */ /* 0x000fc80000000a00 */
        /* <DEDUP_REMOVED lines=16> */
[C---:B------:R-:W-:Y:S01]  /*2bc0*/  IMAD R11, R21.reuse, UR15, R6 ;  /* 0x0000000f150b7c24 */ /* 0x040fe2000f8e0206 */
        /* <DEDUP_REMOVED lines=11> */
[----:B-----5:R-:W-:-:S04]  /*2c80*/  @!P0 LEA R12, P1, R6, R12, 0x1 ;  /* 0x0000000c060c8211 */ /* 0x020fc800078208ff */
[----:B------:R-:W-:Y:S01]  /*2c90*/  @!P0 LEA.HI.X R13, R6, R13, R10, 0x1, P1 ;  /* 0x0000000d060d8211 */ /* 0x000fe200008f0c0a */
[----:B---3--:R-:W-:Y:S01]  /*2ca0*/  IMAD.WIDE R10, R228, 0x2, R28 ;  /* 0x00000002e40a7825 */ /* 0x008fe200078e021c */
        /* <DEDUP_REMOVED lines=26> */
.L_x_541:
[----:B------:R-:W-:Y:S05]  /*2e50*/  BSYNC B0 ;  /* 0x0000000000007941 */ /* 0x000fea0003800000 */
.L_x_540:
        /* <DEDUP_REMOVED lines=59> */
.L_x_543:
[----:B------:R-:W-:Y:S05]  /*3210*/  BSYNC B0 ;  /* 0x0000000000007941 */ /* 0x000fea0003800000 */
.L_x_542:
[----:B------:R-:W-:Y:S01]  /*3220*/  UIMAD UR5, UR24, UR16, URZ ;  /* 0x00000010180572a4 */ /* 0x000fe2000f8e023f */
[----:B------:R2:W-:Y:S01]  /*3230*/  @P4 STS.128 [R226+0x18000], RZ ;  /* 0x018000ffe2004388 */ /* 0x0005e20000000c00 */
[----:B-1-3--:R-:W-:Y:S01]  /*3240*/  IMAD.WIDE.U32 R4, R17, UR36, R228 ;  /* 0x0000002411047c25 */ /* 0x00afe2000f8e00e4 */
[----:B------:R-:W-:Y:S01]  /*3250*/  ULDC.64 UR14, c[0x0][0x268] ;  /* 0x00009a00000e7ab9 */ /* 0x000fe20000000a00 */
[----:B------:R-:W-:Y:S01]  /*3260*/  UIMAD UR5, UR36, UR17, UR5 ;  /* 0x00000011240572a4 */ /* 0x000fe2000f8e0205 */
[----:B------:R2:W-:Y:S01]  /*3270*/  @P4 STS.128 [R226+0x1a000], RZ ;  /* 0x01a000ffe2004388 */ /* 0x0005e20000000c00 */
[----:B------:R-:W-:Y:S01]  /*3280*/  BSSY B0, `(.L_x_544) ;  /* 0x000003a000007945 */ /* 0x000fe20003800000 */
[----:B------:R-:W-:Y:S01]  /*3290*/  IADD3 R8, P0, R4, UR29, RZ ;  /* 0x0000001d04087c10 */ /* 0x000fe2000ff1e0ff */
[----:B------:R-:W-:Y:S01]  /*32a0*/  IMAD R4, R24, UR14, RZ ;  /* 0x0000000e18047c24 */ /* 0x000fe2000f8e02ff */
[----:B------:R2:W-:Y:S01]  /*32b0*/  @P4 STS.128 [R226+0x1c000], RZ ;  /* 0x01c000ffe2004388 */ /* 0x0005e20000000c00 */
[----:B------:R-:W-:-:S02]  /*32c0*/  MOV R6, UR5 ;  /* 0x0000000500067c02 */ /* 0x000fc40008000f00 */
[----:B------:R-:W-:Y:S01]  /*32d0*/  IMAD R15, R18, UR15, R4 ;  /* 0x0000000f120f7c24 */ /* 0x000fe2000f8e0204 */
[----:B------:R2:W-:Y:S01]  /*32e0*/  @P4 STS.128 [R226+0x1e000], RZ ;  /* 0x01e000ffe2004388 */ /* 0x0005e20000000c00 */
[----:B------:R-:W-:-:S03]  /*32f0*/  IADD3.X R9, R5, UR31, R6, P0, !PT ;  /* 0x0000001f05097c10 */ /* 0x000fc600087fe406 */
[----:B------:R-:W-:-:S05]  /*3300*/  IMAD.WIDE.U32 R8, R18, UR14, R8 ;  /* 0x0000000e12087c25 */ /* 0x000fca000f8e0008 */
[----:B------:R-:W-:Y:S01]  /*3310*/  IADD3 R16, R9, R15, RZ ;  /* 0x0000000f09107210 */ /* 0x000fe20007ffe0ff */
        /* <DEDUP_REMOVED lines=48> */
.L_x_545:
[----:B------:R-:W-:Y:S05]  /*3620*/  BSYNC B0 ;  /* 0x0000000000007941 */ /* 0x000fea0003800000 */
.L_x_544:
        /* <DEDUP_REMOVED lines=10> */
[----:B---3--:R-:W-:Y:S01]  /*36d0*/  IMAD.U32 R4, RZ, RZ, UR29 ;  /* 0x0000001dff047e24 */ /* 0x008fe2000f8e00ff */
        /* <DEDUP_REMOVED lines=8> */
[----:B------:R-:W3:Y:S01]  /*3760*/  @!P3 LDC.64 R10, c[0x0][0x220] ;  /* 0x00008800ff0abb82 */ /* 0x000ee20000000a00 */
        /* <DEDUP_REMOVED lines=10> */
[----:B---3--:R-:W-:-:S03]  /*3810*/  @!P3 LEA R10, P0, R8, R10, 0x1 ;  /* 0x0000000a080ab211 */ /* 0x008fc600078008ff */
        /* <DEDUP_REMOVED lines=25> */
.L_x_547:
[----:B------:R-:W-:Y:S05]  /*39b0*/  BSYNC B0 ;  /* 0x0000000000007941 */ /* 0x000fea0003800000 */
.L_x_546:
[----:B------:R-:W-:Y:S01]  /*39c0*/  ULDC.64 UR16, c[0x0][0x3c8] ;  /* 0x0000f20000107ab9 */ /* 0x000fe20000000a00 */
[----:B------:R-:W-:Y:S01]  /*39d0*/  USHF.R.S32.HI UR14, URZ, 0x1f, UR53 ;  /* 0x0000001f3f0e7899 */ /* 0x000fe20008011435 */
[----:B------:R-:W-:Y:S01]  /*39e0*/  SHF.R.S32.HI R7, RZ, 0x1f, R250 ;  /* 0x0000001fff077819 */ /* 0x000fe200000114fa */
[----:B------:R-:W-:Y:S01]  /*39f0*/  UISETP.NE.U32.AND UP0, UPT, UR16, URZ, UPT ;  /* 0x0000003f1000728c */ /* 0x000fe2000bf05070 */
[----:B------:R-:W-:Y:S01]  /*3a00*/  IMAD.MOV.U32 R238, RZ, RZ, 0x7f800000 ;  /* 0x7f800000ffee7424 */ /* 0x000fe200078e00ff */
[----:B------:R-:W0:Y:S01]  /*3a10*/  LDGDEPBAR ;  /* 0x00000000000079af */ /* 0x000e220000000000 */
[----:B------:R-:W-:Y:S01]  /*3a20*/  IMAD.MOV.U32 R239, RZ, RZ, 0x7f800000 ;  /* 0x7f800000ffef7424 */ /* 0x000fe200078e00ff */
[----:B------:R-:W-:Y:S01]  /*3a30*/  UISETP.NE.AND.EX UP0, UPT, UR17, URZ, UPT, UP0 ;  /* 0x0000003f1100728c */ /* 0x000fe2000bf05300 */
[----:B------:R-:W2:Y:S01]  /*3a40*/  LDC R249, c[0x0][0x270] ;  /* 0x00009c00fff97b82 */ /* 0x000ea20000000800 */
[----:B------:R-:W-:Y:S01]  /*3a50*/  IMAD.SHL.U32 R241, R250, 0x4, RZ ;  /* 0x00000004faf17824 */ /* 0x000fe200078e00ff */
[----:B------:R-:W-:-:S02]  /*3a60*/  CS2R R190, SRZ ;  /* 0x0000000000be7805 */ /* 0x000fc4000001ff00 */
[----:B------:R-:W-:Y:S02]  /*3a70*/  CS2R R188, SRZ ;  /* 0x0000000000bc7805 */ /* 0x000fe4000001ff00 */
[----:B------:R-:W-:Y:S02]  /*3a80*/  CS2R R194, SRZ ;  /* 0x0000000000c27805 */ /* 0x000fe4000001ff00 */
[----:B------:R-:W-:Y:S02]  /*3a90*/  PLOP3.LUT P0, PT, PT, PT, UP0, 0x80, 0x0 ;  /* 0x000000000000781c */ /* 0x000fe40003f0f008 */
[----:B------:R-:W-:Y:S02]  /*3aa0*/  CS2R R192, SRZ ;  /* 0x0000000000c07805 */ /* 0x000fe4000001ff00 */
[----:B------:R-:W-:Y:S02]  /*3ab0*/  CS2R R186, SRZ ;  /* 0x0000000000ba7805 */ /* 0x000fe4000001ff00 */
[----:B------:R-:W-:-:S02]  /*3ac0*/  CS2R R184, SRZ ;  /* 0x0000000000b87805 */ /* 0x000fc4000001ff00 */
[----:B------:R-:W-:Y:S01]  /*3ad0*/  CS2R R182, SRZ ;  /* 0x0000000000b67805 */ /* 0x000fe2000001ff00 */
[----:B------:R-:W-:Y:S01]  /*3ae0*/  @UP0 ULDC.64 UR20, c[0x0][0x3d0] ;  /* 0x0000f40000140ab9 */ /* 0x000fe20000000a00 */
[----:B------:R-:W-:Y:S01]  /*3af0*/  @UP0 UMOV UR15, UR14 ;  /* 0x0000000e000f0c82 */ /* 0x000fe20008000000 */
[----:B------:R-:W-:Y:S01]  /*3b00*/  @UP0 UIMAD UR5, UR55, UR20, URZ ;  /* 0x00000014370502a4 */ /* 0x000fe2000f8e023f */
[----:B------:R-:W-:Y:S01]  /*3b10*/  @UP0 UMOV UR14, UR53 ;  /* 0x00000035000e0c82 */ /* 0x000fe20008000000 */
[----:B------:R-:W-:Y:S01]  /*3b20*/  CS2R R180, SRZ ;  /* 0x0000000000b47805 */ /* 0x000fe2000001ff00 */
[----:B------:R-:W-:Y:S02]  /*3b30*/  @UP0 UIMAD.WIDE.U32 UR14, UR46, UR20, UR14 ;  /* 0x000000142e0e02a5 */ /* 0x000fe4000f8e000e */
[----:B------:R-:W-:Y:S02]  /*3b40*/  @UP0 UIMAD UR5, UR46, UR21, UR5 ;  /* 0x000000152e0502a4 */ /* 0x000fe4000f8e0205 */
[----:B------:R-:W-:-:S02]  /*3b50*/  @UP0 ULEA UR16, UP1, UR14, UR16, 0x2 ;  /* 0x000000100e100291 */ /* 0x000fc4000f82103f */
[----:B------:R-:W-:Y:S01]  /*3b60*/  @UP0 UIADD3 UR5, UR15, UR5, URZ ;  /* 0x000000050f050290 */ /* 0x000fe2000fffe03f */
[----:B------:R-:W-:Y:S02]  /*3b70*/  CS2R R174, SRZ ;  /* 0x0000000000ae7805 */ /* 0x000fe4000001ff00 */
[----:B------:R-:W-:Y:S02]  /*3b80*/  CS2R R172, SRZ ;  /* 0x0000000000ac7805 */ /* 0x000fe4000001ff00 */
[----:B------:R-:W-:Y:S01]  /*3b90*/  CS2R R178, SRZ ;  /* 0x0000000000b27805 */ /* 0x000fe2000001ff00 */
[----:B------:R-:W-:Y:S01]  /*3ba0*/  @UP0 ULEA.HI.X UR17, UR14, UR17, UR5, 0x2, UP1 ;  /* 0x000000110e110291 */ /* 0x000fe200088f1405 */
[----:B-1-3--:R-:W-:Y:S01]  /*3bb0*/  IMAD.U32 R4, RZ, RZ, UR16 ;  /* 0x00000010ff047e24 */ /* 0x00afe2000f8e00ff */
[----:B------:R-:W-:Y:S01]  /*3bc0*/  CS2R R176, SRZ ;  /* 0x0000000000b07805 */ /* 0x000fe2000001ff00 */
[----:B------:R-:W-:Y:S01]  /*3bd0*/  @UP0 ULDC UR5, c[0x0][0x2e8] ;  /* 0x0000ba0000050ab9 */ /* 0x000fe20000000800 */
[----:B------:R-:W-:-:S02]  /*3be0*/  CS2R R170, SRZ ;  /* 0x0000000000aa7805 */ /* 0x000fc4000001ff00 */
[----:B------:R-:W-:Y:S01]  /*3bf0*/  CS2R R168, SRZ ;  /* 0x0000000000a87805 */ /* 0x000fe2000001ff00 */
[----:B------:R-:W-:Y:S01]  /*3c00*/  IMAD.U32 R5, RZ, RZ, UR17 ;  /* 0x00000011ff057e24 */ /* 0x000fe2000f8e00ff */
[----:B------:R-:W-:Y:S01]  /*3c10*/  UIADD3 UR14, UR36, 0x40, URZ ;  /* 0x00000040240e7890 */ /* 0x000fe2000fffe03f */
[----:B------:R-:W-:Y:S02]  /*3c20*/  CS2R R166, SRZ ;  /* 0x0000000000a67805 */ /* 0x000fe4000001ff00 */
[----:B------:R-:W-:Y:S02]  /*3c30*/  CS2R R164, SRZ ;  /* 0x0000000000a47805 */ /* 0x000fe4000001ff00 */
[----:B------:R-:W-:Y:S01]  /*3c40*/  CS2R R158, SRZ ;  /* 0x00000000009e7805 */ /* 0x000fe2000001ff00 */
[----:B------:R1:W3:Y:S01]  /*3c50*/  @P0 LDG.E R6, desc[UR6][R4.64] ;  /* 0x0000000604060981 */ /* 0x0002e2000c1e1900 */
        /* <DEDUP_REMOVED lines=23> */
[----:B------:R-:W-:Y:S01]  /*3dd0*/  CS2R R62, SRZ ;  /* 0x00000000003e7805 */ /* 0x000fe2000001ff00 */
[C---:B-1----:R-:W-:Y:S01]  /*3de0*/  IMAD.SHL.U32 R4, R250.reuse, 0x4, RZ ;  /* 0x00000004fa047824 */ /* 0x042fe200078e00ff */
[----:B------:R-:W-:Y:S02]  /*3df0*/  SHF.L.U64.HI R5, R250, 0x2, R7 ;  /* 0x00000002fa057819 */ /* 0x000fe40000010207 */
[----:B------:R-:W-:-:S02]  /*3e00*/  CS2R R60, SRZ ;  /* 0x00000000003c7805 */ /* 0x000fc4000001ff00 */
[----:B------:R-:W-:Y:S02]  /*3e10*/  CS2R R66, SRZ ;  /* 0x0000000000427805 */ /* 0x000fe4000001ff00 */
[----:B------:R-:W-:Y:S02]  /*3e20*/  CS2R R64, SRZ ;  /* 0x0000000000407805 */ /* 0x000fe4000001ff00 */
[----:B------:R-:W-:Y:S02]  /*3e30*/  IADD3 R4, P1, R4, UR11, RZ ;  /* 0x0000000b04047c10 */ /* 0x000fe4000ff3e0ff */
[----:B------:R-:W-:Y:S02]  /*3e40*/  CS2R R58, SRZ ;  /* 0x00000000003a7805 */ /* 0x000fe4000001ff00 */
[----:B------:R-:W-:Y:S02]  /*3e50*/  CS2R R56, SRZ ;  /* 0x0000000000387805 */ /* 0x000fe4000001ff00 */
[----:B------:R-:W-:-:S02]  /*3e60*/  CS2R R54, SRZ ;  /* 0x0000000000367805 */ /* 0x000fc4000001ff00 */
[----:B------:R-:W-:Y:S02]  /*3e70*/  IADD3.X R5, R5, UR10, RZ, P1, !PT ;  /* 0x0000000a05057c10 */ /* 0x000fe40008ffe4ff */
[----:B------:R-:W-:Y:S02]  /*3e80*/  CS2R R52, SRZ ;  /* 0x0000000000347805 */ /* 0x000fe4000001ff00 */
[----:B------:R-:W-:Y:S02]  /*3e90*/  CS2R R46, SRZ ;  /* 0x00000000002e7805 */ /* 0x000fe4000001ff00 */
[----:B------:R-:W-:Y:S02]  /*3ea0*/  CS2R R44, SRZ ;  /* 0x00000000002c7805 */ /* 0x000fe4000001ff00 */
[----:B------:R-:W-:Y:S01]  /*3eb0*/  CS2R R50, SRZ ;  /* 0x0000000000327805 */ /* 0x000fe2000001ff00 */
[----:B------:R-:W5:Y:S01]  /*3ec0*/  @!P6 LDG.E R238, desc[UR6][R4.64] ;  /* 0x0000000604eee981 */ /* 0x000f62000c1e1900 */
[----:B------:R-:W-:-:S02]  /*3ed0*/  CS2R R48, SRZ ;  /* 0x0000000000307805 */ /* 0x000fc4000001ff00 */
[----:B------:R-:W-:Y:S02]  /*3ee0*/  CS2R R42, SRZ ;  /* 0x00000000002a7805 */ /* 0x000fe4000001ff00 */
[----:B------:R-:W-:Y:S01]  /*3ef0*/  CS2R R40, SRZ ;  /* 0x0000000000287805 */ /* 0x000fe2000001ff00 */
[----:B------:R1:W5:Y:S01]  /*3f00*/  @!P5 LDG.E R239, desc[UR6][R4.64+0x20] ;  /* 0x0000200604efd981 */ /* 0x000362000c1e1900 */
        /* <DEDUP_REMOVED lines=11> */
[----:B------:R-:W-:Y:S01]  /*3fc0*/  UISETP.GE.AND UP1, UPT, UR14, UR8, UPT ;  /* 0x000000080e00728c */ /* 0x000fe2000bf26270 */
[----:B------:R-:W-:Y:S01]  /*3fd0*/  ULDC UR17, c[0x0][0x2d0] ;  /* 0x0000b40000117ab9 */ /* 0x000fe20000000800 */
[----:B------:R-:W-:Y:S01]  /*3fe0*/  ULDC UR19, c[0x0][0x2dc] ;  /* 0x0000b70000137ab9 */ /* 0x000fe20000000800 */
[----:B------:R-:W-:Y:S01]  /*3ff0*/  ULDC UR14, c[0x0][0x2ec] ;  /* 0x0000bb00000e7ab9 */ /* 0x000fe20000000800 */
[----:B-1----:R-:W3:Y:S01]  /*4000*/  @P0 MUFU.RCP R4, UR5 ;  /* 0x0000000500040d08 */ /* 0x002ee20008001000 */
[----:B------:R-:W-:Y:S01]  /*4010*/  UMOV UR5, URZ ;  /* 0x0000003f00057c82 */ /* 0x000fe20008000000 */
[----:B---3--:R-:W-:-:S05]  /*4020*/  @P0 FMUL.FTZ R4, R6, R4 ;  /* 0x0000000406040220 */ /* 0x008fca0000410000 */
[----:B------:R-:W-:Y:S01]  /*4030*/  @P0 R2UR UR15, R4 ;  /* 0x00000000040f02ca */ /* 0x000fe200000e0000 */
[----:B------:R-:W-:-:S04]  /*4040*/  IMAD.U32 R4, RZ, RZ, UR32 ;  /* 0x00000020ff047e24 */ /* 0x000fc8000f8e00ff */
[----:B------:R-:W-:-:S05]  /*4050*/  IMAD R4, R4, 0x40, R248 ;  /* 0x0000004004047824 */ /* 0x000fca00078e02f8 */
[----:B------:R-:W-:-:S03]  /*4060*/  IADD3 R4, R250, -UR37, -R4 ;  /* 0x80000025fa047c10 */ /* 0x000fc6000fffe804 */
[----:B------:R-:W-:Y:S02]  /*4070*/  @UP0 UMOV UR5, UR15 ;  /* 0x0000000f00050c82 */ /* 0x000fe40008000000 */
[----:B--2---:R-:W-:-:S07]  /*4080*/  VIADD R247, R4, UR8 ;  /* 0x0000000804f77c36 */ /* 0x004fce0008000000 */
.L_x_550:
[----:B------:R-:W0:Y:S01]  /*4090*/  LDGDEPBAR ;  /* 0x00000000000079af */ /* 0x000e220000000000 */
[----:B------:R-:W-:Y:S01]  /*40a0*/  PLOP3.LUT P0, PT, PT, PT, UP1, 0x80, 0x0 ;  /* 0x000000000000781c */ /* 0x000fe20003f0f018 */
[----:B------:R-:W-:Y:S01]  /*40b0*/  UISETP.GE.AND UP0, UPT, UR9, 0x1, UPT ;  /* 0x000000010900788c */ /* 0x000fe2000bf06270 */
[----:B------:R-:W-:Y:S02]  /*40c0*/  PLOP3.LUT P2, PT, PT, PT, UP1, 0x80, 0x0 ;  /* 0x000000000000781c */ /* 0x000fe40003f4f018 */
[----:B------:R-:W-:Y:S02]  /*40d0*/  PLOP3.LUT P3, PT, PT, PT, UP1, 0x80, 0x0 ;  /* 0x000000000000781c */ /* 0x000fe40003f6f018 */
[----:B------:R-:W-:Y:S02]  /*40e0*/  PLOP3.LUT P5, PT, PT, PT, UP1, 0x80, 0x0 ;  /* 0x000000000000781c */ /* 0x000fe40003faf018 */
[----:B------:R-:W-:Y:S02]  /*40f0*/  PLOP3.LUT P4, PT, PT, PT, UP1, 0x80, 0x0 ;  /* 0x000000000000781c */ /* 0x000fe40003f8f018 */
[----:B-----5:R-:W-:Y:S01]  /*4100*/  FSETP.NEU.FTZ.AND P6, PT, R238, -INF , PT ;  /* 0xff800000ee00780b */ /* 0x020fe20003fdd000 */
[----:B------:R-:W-:Y:S04]  /*4110*/  DEPBAR.LE SB0, 0x0 ;  /* 0x000080000000791a */ /* 0x000fe80000000000 */
[----:B------:R-:W-:Y:S06]  /*4120*/  BAR.SYNC.DEFER_BLOCKING 0x0 ;  /* 0x0000000000007b1d */ /* 0x000fec0000010000 */
[----:B------:R-:W-:Y:S04]  /*4130*/  LDSM.16.M88.4 R16, [R214] ;  /* 0x00000000d610783b */ /* 0x000fe80000000200 */
[----:B-1----:R-:W1:Y:S04]  /*4140*/  LDSM.16.M88.4 R8, [R3+UR4+0x10000] ;  /* 0x010000040308783b */ /* 0x002e680008000200 */
[----:B------:R-:W2:Y:S04]  /*4150*/  LDSM.16.M88.4 R84, [R3+UR4+0x10800] ;  /* 0x010800040354783b */ /* 0x000ea80008000200 */
[----:B------:R-:W-:Y:S04]  /*4160*/  LDSM.16.M88.4 R88, [R216] ;  /* 0x00000000d858783b */ /* 0x000fe80000000200 */
[----:B------:R-:W3:Y:S04]  /*4170*/  LDSM.16.M88.4 R92, [R2] ;  /* 0x00000000025c783b */ /* 0x000ee80000000200 */
[----:B------:R-:W4:Y:S04]  /*4180*/  LDSM.16.M88.4 R96, [R2+0x800] ;  /* 0x000800000260783b */ /* 0x000f280000000200 */
[----:B------:R-:W-:Y:S04]  /*4190*/  LDSM.16.M88.4 R100, [R219] ;  /* 0x00000000db64783b */ /* 0x000fe80000000200 */
[----:B------:R-:W4:Y:S04]  /*41a0*/  LDSM.16.M88.4 R104, [R213] ;  /* 0x00000000d568783b */ /* 0x000f280000000200 */
[----:B------:R-:W-:Y:S01]  /*41b0*/  LDSM.16.M88.4 R108, [R212] ;  /* 0x00000000d46c783b */ /* 0x000fe20000000200 */
[C---:B-1----:R-:W-:Y:S06]  /*41c0*/  HMMA.16816.F32.BF16 R4, R16.reuse, R8, RZ ;  /* 0x000000081004723c */ /* 0x042fec00000418ff */
[C---:B------:R-:W-:Y:S06]  /*41d0*/  HMMA.16816.F32.BF16 R8, R16.reuse, R10, RZ ;  /* 0x0000000a1008723c */ /* 0x040fec00000418ff */
[C---:B--2---:R-:W-:Y:S06]  /*41e0*/  HMMA.16816.F32.BF16 R12, R16.reuse, R84, RZ ;  /* 0x00000054100c723c */ /* 0x044fec00000418ff */
[----:B------:R-:W-:Y:S01]  /*41f0*/  HMMA.16816.F32.BF16 R16, R16, R86, RZ ;  /* 0x000000561010723c */ /* 0x000fe200000418ff */
[----:B------:R-:W1:Y:S05]  /*4200*/  LDSM.16.M88.4 R84, [R213+0x800] ;  /* 0x00080000d554783b */ /* 0x000e6a0000000200 */
[C---:B---3--:R-:W-:Y:S06]  /*4210*/  HMMA.16816.F32.BF16 R4, R88.reuse, R92, R4 ;  /* 0x0000005c5804723c */ /* 0x048fec0000041804 */
[C---:B------:R-:W-:Y:S01]  /*4220*/  HMMA.16816.F32.BF16 R8, R88.reuse, R94, R8 ;  /* 0x0000005e5808723c */ /* 0x040fe20000041808 */
[----:B------:R-:W2:Y:S05]  /*4230*/  LDSM.16.M88.4 R92, [R218] ;  /* 0x00000000da5c783b */ /* 0x000eaa0000000200 */
        /* <DEDUP_REMOVED lines=86> */
[----:B------:R-:W-:Y:S04]  /*47a0*/  IMAD.U32 R88, RZ, RZ, UR9 ;  /* 0x00000009ff587e24 */ /* 0x000fe8000f8e00ff */
[----:B------:R-:W-:Y:S01]  /*47b0*/  IMAD R88, R88, 0x40, R247 ;  /* 0x0000004058587824 */ /* 0x000fe200078e02f7 */
[C---:B----4-:R-:W-:Y:S01]  /*47c0*/  HMMA.16816.F32.BF16 R4, R100.reuse, R104, R4 ;  /* 0x000000686404723c */ /* 0x050fe20000041804 */
[----:B------:R-:W-:Y:S04]  /*47d0*/  IMAD.U32 R91, RZ, RZ, UR32 ;  /* 0x00000020ff5b7e24 */ /* 0x000fe8000f8e00ff */
[C---:B------:R-:W-:Y:S01]  /*47e0*/  VIADD R97, R88.reuse, 0xffffffff ;  /* 0xffffffff58617836 */ /* 0x040fe20000000000 */
[C---:B------:R-:W-:Y:S05]  /*47f0*/  HMMA.16816.F32.BF16 R8, R100.reuse, R106, R8 ;  /* 0x0000006a6408723c */ /* 0x040fea0000041808 */
[C---:B------:R-:W-:Y:S01]  /*4800*/  VIADD R96, R88.reuse, 0x7 ;  /* 0x0000000758607836 */ /* 0x040fe20000000000 */
[C---:B-1----:R-:W-:Y:S05]  /*4810*/  HMMA.16816.F32.BF16 R12, R100.reuse, R84, R12 ;  /* 0x00000054640c723c */ /* 0x042fea000004180c */
[C---:B------:R-:W-:Y:S01]  /*4820*/  VIADD R98, R88.reuse, 0xfffffff8 ;  /* 0xfffffff858627836 */ /* 0x040fe20000000000 */
[----:B------:R-:W-:Y:S05]  /*4830*/  HMMA.16816.F32.BF16 R16, R100, R86, R16 ;  /* 0x000000566410723c */ /* 0x000fea0000041810 */
[----:B------:R-:W-:Y:S01]  /*4840*/  VIADD R84, R88, 0x8 ;  /* 0x0000000858547836 */ /* 0x000fe20000000000 */
[C---:B--2---:R-:W-:Y:S05]  /*4850*/  HMMA.16816.F32.BF16 R4, R92.reuse, R108, R4 ;  /* 0x0000006c5c04723c */ /* 0x044fea0000041804 */
[----:B------:R-:W-:Y:S01]  /*4860*/  ISETP.GE.AND P1, PT, R84, RZ, PT ;  /* 0x000000ff5400720c */ /* 0x000fe20003f26270 */
[C---:B------:R-:W-:Y:S05]  /*4870*/  HMMA.16816.F32.BF16 R8, R92.reuse, R110, R8 ;  /* 0x0000006e5c08723c */ /* 0x040fea0000041808 */
[----:B------:R-:W-:Y:S01]  /*4880*/  FMUL.FTZ R89, R239, 1.4426950216293334961 ;  /* 0x3fb8aa3bef597820 */ /* 0x000fe20000410000 */
[----:B------:R-:W-:Y:S02]  /*4890*/  IMAD R91, R91, 0x40, R248 ;  /* 0x000000405b5b7824 */ /* 0x000fe400078e02f8 */
[----:B------:R-:W-:Y:S03]  /*48a0*/  FMUL.FTZ R90, R238, 1.4426950216293334961 ;  /* 0x3fb8aa3bee5a7820 */ /* 0x000fe60000410000 */
[C---:B------:R-:W-:Y:S01]  /*48b0*/  @P0 VIADD R85, R91.reuse, 0x1 ;  /* 0x000000015b550836 */ /* 0x040fe20000000000 */
[----:B------:R-:W-:Y:S01]  /*48c0*/  @!P1 IADD3 R84, -R88, -0x8, RZ ;  /* 0xfffffff858549810 */ /* 0x000fe20007ffe1ff */
[----:B------:R-:W-:Y:S01]  /*48d0*/  @P3 VIADD R101, R91, 0x8 ;  /* 0x000000085b653836 */ /* 0x000fe20000000000 */
[----:B------:R-:W-:Y:S02]  /*48e0*/  FSETP.NEU.FTZ.AND P1, PT, R239, -INF , PT ;  /* 0xff800000ef00780b */ /* 0x000fe40003f3d000 */
[----:B------:R-:W-:Y:S02]  /*48f0*/  I2FP.F32.S32 R84, R84 ;  /* 0x0000005400547245 */ /* 0x000fe40000201400 */
[----:B------:R-:W-:Y:S02]  /*4900*/  FSEL R89, R89, RZ, P1 ;  /* 0x000000ff59597208 */ /* 0x000fe40000800000 */
[----:B------:R-:W-:Y:S01]  /*4910*/  ISETP.GE.AND P1, PT, R97, RZ, PT ;  /* 0x000000ff6100720c */ /* 0x000fe20003f26270 */
[----:B------:R-:W-:Y:S01]  /*4920*/  FFMA.FTZ R6, R84, -UR5, R6 ;  /* 0x8000000554067c23 */ /* 0x000fe20008010006 */
[----:B------:R-:W-:Y:S02]  /*4930*/  IABS R84, R88 ;  /* 0x0000005800547213 */ /* 0x000fe40000000000 */
[----:B------:R-:W-:Y:S02]  /*4940*/  PLOP3.LUT P0, PT, PT, PT, UP1, 0x80, 0x0 ;  /* 0x000000000000781c */ /* 0x000fe40003f0f018 */
[----:B------:R-:W-:Y:S02]  /*4950*/  I2FP.F32.S32 R100, R84 ;  /* 0x0000005400647245 */ /* 0x000fe40000201400 */
[----:B------:R-:W-:Y:S02]  /*4960*/  @P5 ISETP.GE.AND P5, PT, R91, UR8, PT ;  /* 0x000000085b005c0c */ /* 0x000fe4000bfa6270 */
[----:B------:R-:W-:Y:S01]  /*4970*/  @P2 ISETP.GE.AND P2, PT, R85, UR8, PT ;  /* 0x0000000855002c0c */ /* 0x000fe2000bf46270 */
[----:B------:R-:W-:Y:S01]  /*4980*/  FFMA.FTZ R4, R100, -UR5, R4 ;  /* 0x8000000564047c23 */ /* 0x000fe20008010004 */
[----:B------:R-:W-:Y:S01]  /*4990*/  FSEL R90, R90, RZ, P6 ;  /* 0x000000ff5a5a7208 */ /* 0x000fe20003000000 */
[----:B------:R-:W1:Y:S01]  /*49a0*/  LDSM.16.M88.4 R84, [R212+0x6800] ;  /* 0x00680000d454783b */ /* 0x000e620000000200 */
[----:B------:R-:W-:Y:S01]  /*49b0*/  @!P1 IADD3 R97, -R88, 0x1, RZ ;  /* 0x0000000158619810 */ /* 0x000fe20007ffe1ff */
[----:B------:R-:W-:Y:S01]  /*49c0*/  FFMA.FTZ R10, R100, -UR5, R10 ;  /* 0x80000005640a7c23 */ /* 0x000fe2000801000a */
[----:B------:R-:W-:Y:S02]  /*49d0*/  @P4 FSEL R4, R4, -INF , !P5 ;  /* 0xff80000004044808 */ /* 0x000fe40006800000 */
[----:B------:R-:W-:Y:S02]  /*49e0*/  @P0 FSEL R6, R6, -INF , !P5 ;  /* 0xff80000006060808 */ /* 0x000fe40006800000 */
[----:B------:R-:W-:Y:S01]  /*49f0*/  ISETP.GE.AND P5, PT, R96, RZ, PT ;  /* 0x000000ff6000720c */ /* 0x000fe20003fa6270 */
[--C-:B------:R-:W-:Y:S01]  /*4a00*/  FFMA.FTZ R4, R4, UR14, -R90.reuse ;  /* 0x0000000e04047c23 */ /* 0x100fe2000801085a */
[----:B------:R-:W-:Y:S01]  /*4a10*/  PLOP3.LUT P0, PT, PT, PT, UP1, 0x80, 0x0 ;  /* 0x000000000000781c */ /* 0x000fe20003f0f018 */
[----:B------:R-:W-:Y:S01]  /*4a20*/  FFMA.FTZ R6, R6, UR14, -R89 ;  /* 0x0000000e06067c23 */ /* 0x000fe20008010859 */
[----:B------:R-:W-:Y:S01]  /*4a30*/  I2FP.F32.S32 R99, R97 ;  /* 0x0000006100637245 */ /* 0x000fe20000201400 */
[----:B------:R-:W-:Y:S01]  /*4a40*/  MUFU.EX2 R128, R4 ;  /* 0x0000000400807308 */ /* 0x000fe20000000800 */
[----:B------:R-:W-:Y:S01]  /*4a50*/  PLOP3.LUT P6, PT, PT, PT, UP1, 0x80, 0x0 ;  /* 0x000000000000781c */ /* 0x000fe20003fcf018 */
[C---:B------:R-:W-:Y:S01]  /*4a60*/  VIADD R97, R88.reuse, 0xfffffff7 ;  /* 0xfffffff758617836 */ /* 0x040fe20000000000 */
[----:B------:R-:W-:Y:S01]  /*4a70*/  PLOP3.LUT P3, PT, PT, PT, UP1, 0x80, 0x0 ;  /* 0x000000000000781c */ /* 0x000fe20003f6f018 */
[C---:B------:R-:W-:Y:S01]  /*4a80*/  FFMA.FTZ R5, R99.reuse, -UR5, R5 ;  /* 0x8000000563057c23 */ /* 0x040fe20008010005 */
[----:B------:R-:W-:Y:S01]  /*4a90*/  PLOP3.LUT P1, PT, PT, PT, UP1, 0x80, 0x0 ;  /* 0x000000000000781c */ /* 0x000fe20003f2f018 */
[----:B------:R-:W-:Y:S01]  /*4aa0*/  FFMA.FTZ R11, R99, -UR5, R11 ;  /* 0x80000005630b7c23 */ /* 0x000fe2000801000b */
[----:B------:R-:W-:Y:S03]  /*4ab0*/  PLOP3.LUT P4, PT, PT, PT, UP1, 0x80, 0x0 ;  /* 0x000000000000781c */ /* 0x000fe60003f8f018 */
[----:B------:R2:W-:Y:S01]  /*4ac0*/  MUFU.EX2 R130, R6 ;  /* 0x0000000600827308 */ /* 0x0005e20000000800 */
[----:B------:R-:W-:Y:S02]  /*4ad0*/  @!P5 IADD3 R96, -R88, -0x7, RZ ;  /* 0xfffffff95860d810 */ /* 0x000fe40007ffe1ff */
[----:B------:R-:W-:Y:S02]  /*4ae0*/  @P0 FSEL R5, R5, -INF , !P2 ;  /* 0xff80000005050808 */ /* 0x000fe40005000000 */
[----:B------:R-:W-:Y:S01]  /*4af0*/  PLOP3.LUT P0, PT, PT, PT, UP1, 0x80, 0x0 ;  /* 0x000000000000781c */ /* 0x000fe20003f0f018 */
[C---:B------:R-:W-:Y:S01]  /*4b00*/  @P6 VIADD R102, R91.reuse, 0x9 ;  /* 0x000000095b666836 */ /* 0x040fe20000000000 */
[----:B------:R-:W-:Y:S01]  /*4b10*/  I2FP.F32.S32 R96, R96 ;  /* 0x0000006000607245 */ /* 0x000fe20000201400 */
[----:B------:R-:W-:Y:S01]  /*4b20*/  @P3 VIADD R103, R91, 0x10 ;  /* 0x000000105b673836 */ /* 0x000fe20000000000 */
[----:B------:R-:W-:Y:S01]  /*4b30*/  ISETP.GE.AND P6, PT, R98, RZ, PT ;  /* 0x000000ff6200720c */ /* 0x000fe20003fc6270 */
[----:B------:R-:W-:Y:S01]  /*4b40*/  FFMA.FTZ R5, R5, UR14, -R90 ;  /* 0x0000000e05057c23 */ /* 0x000fe2000801085a */
[----:B------:R-:W-:Y:S01]  /*4b50*/  ISETP.GE.AND P5, PT, R97, RZ, PT ;  /* 0x000000ff6100720c */ /* 0x000fe20003fa6270 */
[----:B------:R-:W-:Y:S01]  /*4b60*/  FFMA.FTZ R7, R96, -UR5, R7 ;  /* 0x8000000560077c23 */ /* 0x000fe20008010007 */
[----:B------:R-:W-:Y:S01]  /*4b70*/  PLOP3.LUT P3, PT, PT, PT, UP1, 0x80, 0x0 ;  /* 0x000000000000781c */ /* 0x000fe20003f6f018 */
[----:B------:R3:W4:Y:S01]  /*4b80*/  MUFU.EX2 R127, R5 ;  /* 0x00000005007f7308 */ /* 0x0007220000000800 */
[----:B------:R-:W-:Y:S01]  /*4b90*/  @P1 ISETP.GE.AND P1, PT, R101, UR8, PT ;  /* 0x0000000865001c0c */ /* 0x000fe2000bf26270 */
[----:B------:R-:W-:Y:S01]  /*4ba0*/  @P4 VIADD R104, R91, 0x11 ;  /* 0x000000115b684836 */ /* 0x000fe20000000000 */
[----:B------:R-:W-:Y:S01]  /*4bb0*/  PLOP3.LUT P4, PT, PT, PT, UP1, 0x80, 0x0 ;  /* 0x000000000000781c */ /* 0x000fe20003f8f018 */
[C---:B--2---:R-:W-:Y:S01]  /*4bc0*/  VIADD R6, R88.reuse, 0xffffffe8 ;  /* 0xffffffe858067836 */ /* 0x044fe20000000000 */
[----:B------:R-:W-:Y:S01]  /*4bd0*/  @P0 FSEL R7, R7, -INF , !P2 ;  /* 0xff80000007070808 */ /* 0x000fe20005000000 */
[C---:B-1----:R-:W-:Y:S01]  /*4be0*/  HMMA.16816.F32.BF16 R12, R92.reuse, R84, R12 ;  /* 0x000000545c0c723c */ /* 0x042fe2000004180c */
[----:B------:R-:W-:Y:S02]  /*4bf0*/  PLOP3.LUT P2, PT, PT, PT, UP1, 0x80, 0x0 ;  /* 0x000000000000781c */ /* 0x000fe40003f4f018 */
[C---:B------:R-:W-:Y:S01]  /*4c00*/  @!P6 IADD3 R98, -R88.reuse, 0x8, RZ ;  /* 0x000000085862e810 */ /* 0x040fe20007ffe1ff */
[----:B------:R-:W-:Y:S01]  /*4c10*/  FFMA.FTZ R4, R7, UR14, -R89 ;  /* 0x0000000e07047c23 */ /* 0x000fe20008010859 */
[C---:B------:R-:W-:Y:S01]  /*4c20*/  @!P5 IADD3 R97, -R88.reuse, 0x9, RZ ;  /* 0x000000095861d810 */ /* 0x040fe20007ffe1ff */
[----:B------:R-:W-:Y:S01]  /*4c30*/  HMMA.16816.F32.BF16 R16, R92, R86, R16 ;  /* 0x000000565c10723c */ /* 0x000fe20000041810 */
[----:B------:R-:W-:Y:S01]  /*4c40*/  PLOP3.LUT P5, PT, PT, PT, UP1, 0x80, 0x0 ;  /* 0x000000000000781c */ /* 0x000fe20003faf018 */
[----:B------:R1:W2:Y:S01]  /*4c50*/  MUFU.EX2 R129, R4 ;  /* 0x0000000400817308 */ /* 0x0002a20000000800 */
[----:B------:R-:W-:Y:S02]  /*4c60*/  PLOP3.LUT P0, PT, PT, PT, UP1, 0x80, 0x0 ;  /* 0x000000000000781c */ /* 0x000fe40003f0f018 */
[----:B------:R-:W-:Y:S01]  /*4c70*/  I2FP.F32.S32 R98, R98 ;  /* 0x0000006200627245 */ /* 0x000fe20000201400 */
[C---:B------:R-:W-:Y:S01]  /*4c80*/  VIADD R7, R88.reuse, 0xfffffff0 ;  /* 0xfffffff058077836 */ /* 0x040fe20000000000 */
[----:B------:R-:W-:Y:S01]  /*4c90*/  I2FP.F32.S32 R97, R97 ;  /* 0x0000006100617245 */ /* 0x000fe20000201400 */
[----:B---3--:R-:W-:Y:S01]  /*4ca0*/  VIADD R5, R88, 0xffffffe7 ;  /* 0xffffffe758057836 */ /* 0x008fe20000000000 */
[----:B------:R-:W-:Y:S02]  /*4cb0*/  @P3 ISETP.GE.AND P3, PT, R102, UR8, PT ;  /* 0x0000000866003c0c */ /* 0x000fe4000bf66270 */
[----:B------:R-:W-:Y:S01]  /*4cc0*/  FFMA.FTZ R8, R98, -UR5, R8 ;  /* 0x8000000562087c23 */ /* 0x000fe20008010008 */
[----:B------:R-:W-:Y:S01]  /*4cd0*/  FFMA.FTZ R9, R97, -UR5, R9 ;  /* 0x8000000561097c23 */ /* 0x000fe20008010009 */
[----:B------:R-:W-:Y:S02]  /*4ce0*/  PLOP3.LUT P6, PT, PT, PT, UP1, 0x80, 0x0 ;  /* 0x000000000000781c */ /* 0x000fe40003fcf018 */
[----:B------:R-:W-:Y:S02]  /*4cf0*/  @P4 ISETP.GE.AND P4, PT, R103, UR8, PT ;  /* 0x0000000867004c0c */ /* 0x000fe4000bf86270 */
[----:B------:R-:W-:Y:S01]  /*4d00*/  @P5 FSEL R8, R8, -INF , !P1 ;  /* 0xff80000008085808 */ /* 0x000fe20004800000 */
[----:B------:R-:W-:Y:S01]  /*4d10*/  FFMA.FTZ R14, R98, -UR5, R14 ;  /* 0x80000005620e7c23 */ /* 0x000fe2000801000e */
[----:B------:R-:W-:Y:S01]  /*4d20*/  ISETP.GE.AND P5, PT, R7, RZ, PT ;  /* 0x000000ff0700720c */ /* 0x000fe20003fa6270 */
[----:B-1----:R-:W-:Y:S01]  /*4d30*/  VIADD R4, R88, 0xffffffef ;  /* 0xffffffef58047836 */ /* 0x002fe20000000000 */
[----:B------:R-:W-:Y:S01]  /*4d40*/  @P2 FSEL R9, R9, -INF , !P3 ;  /* 0xff80000009092808 */ /* 0x000fe20005800000 */
[--C-:B------:R-:W-:Y:S01]  /*4d50*/  FFMA.FTZ R8, R8, UR14, -R90.reuse ;  /* 0x0000000e08087c23 */ /* 0x100fe2000801085a */
[----:B------:R-:W-:Y:S01]  /*4d60*/  PLOP3.LUT P2, PT, PT, PT, UP1, 0x80, 0x0 ;  /* 0x000000000000781c */ /* 0x000fe20003f4f018 */
[----:B------:R-:W-:Y:S01]  /*4d70*/  FFMA.FTZ R15, R97, -UR5, R15 ;  /* 0x80000005610f7c23 */ /* 0x000fe2000801000f */
[----:B------:R-:W-:Y:S01]  /*4d80*/  @P0 FSEL R10, R10, -INF , !P1 ;  /* 0xff8000000a0a0808 */ /* 0x000fe20004800000 */
[----:B------:R1:W-:Y:S01]  /*4d90*/  MUFU.EX2 R125, R8 ;  /* 0x00000008007d7308 */ /* 0x0003e20000000800 */
[----:B------:R-:W-:Y:S01]  /*4da0*/  ISETP.GE.AND P1, PT, R4, RZ, PT ;  /* 0x000000ff0400720c */ /* 0x000fe20003f26270 */
[----:B------:R-:W-:Y:S01]  /*4db0*/  FFMA.FTZ R9, R9, UR14, -R90 ;  /* 0x0000000e09097c23 */ /* 0x000fe2000801085a */
[----:B------:R-:W-:Y:S01]  /*4dc0*/  PLOP3.LUT P0, PT, PT, PT, UP1, 0x80, 0x0 ;  /* 0x000000000000781c */ /* 0x000fe20003f0f018 */
[--C-:B------:R-:W-:Y:S01]  /*4dd0*/  FFMA.FTZ R10, R10, UR14, -R89.reuse ;  /* 0x0000000e0a0a7c23 */ /* 0x100fe20008010859 */
[----:B------:R-:W-:Y:S02]  /*4de0*/  @P6 ISETP.GE.AND P6, PT, R104, UR8, PT ;  /* 0x0000000868006c0c */ /* 0x000fe4000bfc6270 */
[----:B------:R-:W-:Y:S03]  /*4df0*/  @!P5 IADD3 R7, -R88, 0x10, RZ ;  /* 0x000000105807d810 */ /* 0x000fe60007ffe1ff */
[----:B------:R-:W3:Y:S01]  /*4e00*/  MUFU.EX2 R123, R9 ;  /* 0x00000009007b7308 */ /* 0x000ee20000000800 */
[----:B------:R-:W-:Y:S02]  /*4e10*/  ISETP.GE.AND P5, PT, R6, RZ, PT ;  /* 0x000000ff0600720c */ /* 0x000fe40003fa6270 */
[----:B------:R-:W-:Y:S02]  /*4e20*/  I2FP.F32.S32 R7, R7 ;  /* 0x0000000700077245 */ /* 0x000fe40000201400 */
[----:B------:R-:W-:Y:S02]  /*4e30*/  @P2 FSEL R11, R11, -INF , !P3 ;  /* 0xff8000000b0b2808 */ /* 0x000fe40005800000 */
[----:B------:R-:W-:Y:S01]  /*4e40*/  ISETP.GE.AND P3, PT, R5, RZ, PT ;  /* 0x000000ff0500720c */ /* 0x000fe20003f66270 */
[C---:B------:R-:W-:Y:S01]  /*4e50*/  FFMA.FTZ R12, R7.reuse, -UR5, R12 ;  /* 0x80000005070c7c23 */ /* 0x040fe2000801000c */
[----:B------:R-:W-:Y:S01]  /*4e60*/  @!P1 IADD3 R4, -R88, 0x11, RZ ;  /* 0x0000001158049810 */ /* 0x000fe20007ffe1ff */
[----:B------:R-:W-:Y:S01]  /*4e70*/  FFMA.FTZ R18, R7, -UR5, R18 ;  /* 0x8000000507127c23 */ /* 0x000fe20008010012 */
[----:B------:R-:W-:Y:S01]  /*4e80*/  PLOP3.LUT P2, PT, PT, PT, UP1, 0x80, 0x0 ;  /* 0x000000000000781c */ /* 0x000fe20003f4f018 */
[----:B------:R-:W-:Y:S01]  /*4e90*/  FFMA.FTZ R11, R11, UR14, -R89 ;  /* 0x0000000e0b0b7c23 */ /* 0x000fe20008010859 */
[----:B------:R-:W-:Y:S01]  /*4ea0*/  PLOP3.LUT P1, PT, PT, PT, UP1, 0x80, 0x0 ;  /* 0x000000000000781c */ /* 0x000fe20003f2f018 */
[----:B------:R-:W-:Y:S01]  /*4eb0*/  MUFU.EX2 R126, R10 ;  /* 0x0000000a007e7308 */ /* 0x000fe20000000800 */
[----:B------:R-:W-:Y:S02]  /*4ec0*/  I2FP.F32.S32 R4, R4 ;  /* 0x0000000400047245 */ /* 0x000fe40000201400 */
[----:B------:R-:W-:Y:S02]  /*4ed0*/  @P0 FSEL R12, R12, -INF , !P4 ;  /* 0xff8000000c0c0808 */ /* 0x000fe40006000000 */
[----:B------:R-:W-:Y:S01]  /*4ee0*/  PLOP3.LUT P0, PT, PT, PT, UP1, 0x80, 0x0 ;  /* 0x000000000000781c */ /* 0x000fe20003f0f018 */
[----:B------:R-:W-:Y:S01]  /*4ef0*/  FFMA.FTZ R13, R4, -UR5, R13 ;  /* 0x80000005040d7c23 */ /* 0x000fe2000801000d */
[----:B------:R-:W-:Y:S01]  /*4f00*/  @!P3 IADD3 R5, -R88, 0x19, RZ ;  /* 0x000000195805b810 */ /* 0x000fe20007ffe1ff */
[----:B------:R-:W-:Y:S01]  /*4f10*/  FFMA.FTZ R19, R4, -UR5, R19 ;  /* 0x8000000504137c23 */ /* 0x000fe20008010013 */
[----:B------:R-:W-:Y:S01]  /*4f20*/  PLOP3.LUT P3, PT, PT, PT, UP1, 0x80, 0x0 ;  /* 0x000000000000781c */ /* 0x000fe20003f6f018 */
[----:B------:R-:W3:Y:S01]  /*4f30*/  MUFU.EX2 R124, R11 ;  /* 0x0000000b007c7308 */ /* 0x000ee20000000800 */
[----:B------:R-:W-:Y:S01]  /*4f40*/  @P2 FSEL R13, R13, -INF , !P6 ;  /* 0xff8000000d0d2808 */ /* 0x000fe20007000000 */
[--C-:B------:R-:W-:Y:S01]  /*4f50*/  FFMA.FTZ R12, R12, UR14, -R90.reuse ;  /* 0x0000000e0c0c7c23 */ /* 0x100fe2000801085a */
[----:B------:R-:W-:Y:S02]  /*4f60*/  @!P5 IADD3 R6, -R88, 0x18, RZ ;  /* 0x000000185806d810 */ /* 0x000fe40007ffe1ff */
[----:B------:R-:W-:Y:S01]  /*4f70*/  @P1 FSEL R14, R14, -INF , !P4 ;  /* 0xff8000000e0e1808 */ /* 0x000fe20006000000 */
[----:B------:R-:W-:Y:S01]  /*4f80*/  FFMA.FTZ R13, R13, UR14, -R90 ;  /* 0x0000000e0d0d7c23 */ /* 0x000fe2000801085a */
[----:B------:R-:W-:Y:S01]  /*4f90*/  PLOP3.LUT P2, PT, PT, PT, UP1, 0x80, 0x0 ;  /* 0x000000000000781c */ /* 0x000fe20003f4f018 */
[----:B-1----:R-:W-:Y:S01]  /*4fa0*/  @P0 VIADD R8, R91, 0x18 ;  /* 0x000000185b080836 */ /* 0x002fe20000000000 */
[----:B------:R-:W-:Y:S01]  /*4fb0*/  PLOP3.LUT P1, PT, PT, PT, UP1, 0x80, 0x0 ;  /* 0x000000000000781c */ /* 0x000fe20003f2f018 */
[----:B------:R-:W-:Y:S01]  /*4fc0*/  FFMA.FTZ R14, R14, UR14, -R89 ;  /* 0x0000000e0e0e7c23 */ /* 0x000fe20008010859 */
[----:B------:R-:W-:Y:S01]  /*4fd0*/  I2FP.F32.S32 R6, R6 ;  /* 0x0000000600067245 */ /* 0x000fe20000201400 */
[----:B------:R-:W-:Y:S01]  /*4fe0*/  MUFU.EX2 R120, R12 ;  /* 0x0000000c00787308 */ /* 0x000fe20000000800 */
[----:B------:R-:W-:Y:S02]  /*4ff0*/  PLOP3.LUT P5, PT, PT, PT, UP1, 0x80, 0x0 ;  /* 0x000000000000781c */ /* 0x000fe40003faf018 */
[----:B------:R-:W-:Y:S01]  /*5000*/  @P3 ISETP.GE.AND P3, PT, R8, UR8, PT ;  /* 0x0000000808003c0c */ /* 0x000fe2000bf66270 */
[----:B------:R-:W-:Y:S01]  /*5010*/  FFMA.FTZ R16, R6, -UR5, R16 ;  /* 0x8000000506107c23 */ /* 0x000fe20008010010 */
[----:B------:R-:W-:Y:S02]  /*5020*/  PLOP3.LUT P4, PT, PT, PT, UP1, 0x80, 0x0 ;  /* 0x000000000000781c */ /* 0x000fe40003f8f018 */
[----:B------:R-:W-:Y:S03]  /*5030*/  I2FP.F32.S32 R5, R5 ;  /* 0x0000000500057245 */ /* 0x000fe60000201400 */
[----:B------:R-:W1:Y:S01]  /*5040*/  MUFU.EX2 R119, R13 ;  /* 0x0000000d00777308 */ /* 0x000e620000000800 */
[----:B------:R-:W-:Y:S02]  /*5050*/  @P2 FSEL R15, R15, -INF , !P6 ;  /* 0xff8000000f0f2808 */ /* 0x000fe40007000000 */
[----:B------:R-:W-:Y:S01]  /*5060*/  @P1 FSEL R16, R16, -INF , !P3 ;  /* 0xff80000010101808 */ /* 0x000fe20005800000 */
[----:B------:R-:W-:Y:S01]  /*5070*/  FFMA.FTZ R17, R5, -UR5, R17 ;  /* 0x8000000505117c23 */ /* 0x000fe20008010011 */
[----:B------:R-:W-:Y:S01]  /*5080*/  PLOP3.LUT P2, PT, PT, PT, UP1, 0x80, 0x0 ;  /* 0x000000000000781c */ /* 0x000fe20003f4f018 */
[----:B------:R-:W-:Y:S01]  /*5090*/  @P5 VIADD R91, R91, 0x19 ;  /* 0x000000195b5b5836 */ /* 0x000fe20000000000 */
[----:B------:R-:W-:Y:S01]  /*50a0*/  PLOP3.LUT P0, PT, PT, PT, UP1, 0x80, 0x0 ;  /* 0x000000000000781c */ /* 0x000fe20003f0f018 */
[--C-:B------:R-:W-:Y:S01]  /*50b0*/  FFMA.FTZ R15, R15, UR14, -R89.reuse ;  /* 0x0000000e0f0f7c23 */ /* 0x100fe20008010859 */
[----:B------:R-:W-:Y:S01]  /*50c0*/  PLOP3.LUT P1, PT, PT, PT, UP1, 0x80, 0x0 ;  /* 0x000000000000781c */ /* 0x000fe20003f2f018 */
[--C-:B------:R-:W-:Y:S01]  /*50d0*/  FFMA.FTZ R16, R16, UR14, -R90.reuse ;  /* 0x0000000e10107c23 */ /* 0x100fe2000801085a */
[----:B----4-:R-:W-:Y:S01]  /*50e0*/  F2FP.BF16.F32.PACK_AB R6, R127, R128 ;  /* 0x000000807f06723e */ /* 0x010fe200000010ff */
[----:B------:R-:W-:Y:S01]  /*50f0*/  MUFU.EX2 R122, R14 ;  /* 0x0000000e007a7308 */ /* 0x000fe20000000800 */
[----:B--2---:R-:W-:Y:S02]  /*5100*/  F2FP.BF16.F32.PACK_AB R5, R129, R130 ;  /* 0x000000828105723e */ /* 0x004fe400000010ff */
[----:B------:R-:W-:Y:S01]  /*5110*/  @P4 ISETP.GE.AND P4, PT, R91, UR8, PT ;  /* 0x000000085b004c0c */ /* 0x000fe2000bf86270 */
[----:B------:R2:W-:Y:S01]  /*5120*/  STS [R235+0x22000], R6 ;  /* 0x02200006eb007388 */ /* 0x0005e20000000800 */
[----:B---3--:R-:W-:Y:S02]  /*5130*/  F2FP.BF16.F32.PACK_AB R4, R123, R125 ;  /* 0x0000007d7b04723e */ /* 0x008fe400000010ff */
[----:B------:R-:W-:Y:S01]  /*5140*/  @P2 FSEL R18, R18, -INF , !P3 ;  /* 0xff80000012122808 */ /* 0x000fe20005800000 */
[----:B------:R3:W-:Y:S01]  /*5150*/  STS [R235+0x22400], R5 ;  /* 0x02240005eb007388 */ /* 0x0007e20000000800 */
[----:B------:R-:W-:Y:S01]  /*5160*/  @P0 FSEL R17, R17, -INF , !P4 ;  /* 0xff80000011110808 */ /* 0x000fe20006000000 */
[----:B------:R-:W2:Y:S01]  /*5170*/  MUFU.EX2 R121, R15 ;  /* 0x0000000f00797308 */ /* 0x000ea20000000800 */
[----:B------:R-:W-:Y:S01]  /*5180*/  @P1 FSEL R19, R19, -INF , !P4 ;  /* 0xff80000013131808 */ /* 0x000fe20006000000 */
[----:B------:R4:W-:Y:S01]  /*5190*/  STS [R237+0x22000], R4 ;  /* 0x02200004ed007388 */ /* 0x0009e20000000800 */
[--C-:B------:R-:W-:Y:S01]  /*51a0*/  FFMA.FTZ R18, R18, UR14, -R89.reuse ;  /* 0x0000000e12127c23 */ /* 0x100fe20008010859 */
[----:B------:R-:W-:Y:S01]  /*51b0*/  FFMA.FTZ R90, R17, UR14, -R90 ;  /* 0x0000000e115a7c23 */ /* 0x000fe2000801085a */
[----:B------:R-:W-:Y:S01]  /*51c0*/  F2FP.BF16.F32.PACK_AB R8, R124, R126 ;  /* 0x0000007e7c08723e */ /* 0x000fe200000010ff */
[----:B------:R-:W-:Y:S01]  /*51d0*/  FFMA.FTZ R89, R19, UR14, -R89 ;  /* 0x0000000e13597c23 */ /* 0x000fe20008010859 */
[----:B-1----:R-:W-:Y:S03]  /*51e0*/  F2FP.BF16.F32.PACK_AB R7, R119, R120 ;  /* 0x000000787707723e */ /* 0x002fe600000010ff */
[----:B------:R-:W-:Y:S01]  /*51f0*/  MUFU.EX2 R116, R16 ;  /* 0x0000001000747308 */ /* 0x000fe20000000800 */
[----:B------:R-:W-:Y:S01]  /*5200*/  IADD3 R112, P0, R241, UR13, RZ ;  /* 0x0000000df1707c10 */ /* 0x000fe2000ff1e0ff */
[----:B------:R-:W-:Y:S03]  /*5210*/  STS [R237+0x22400], R8 ;  /* 0x02240008ed007388 */ /* 0x000fe60000000800 */
[----:B------:R-:W-:Y:S01]  /*5220*/  IADD3.X R113, R240, UR12, RZ, P0, !PT ;  /* 0x0000000cf0717c10 */ /* 0x000fe200087fe4ff */
[----:B------:R-:W-:Y:S01]  /*5230*/  STS [R234+0x22000], R7 ;  /* 0x02200007ea007388 */ /* 0x000fe20000000800 */
[----:B------:R-:W-:Y:S03]  /*5240*/  PLOP3.LUT P0, PT, PT, PT, UP0, 0x80, 0x0 ;  /* 0x000000000000781c */ /* 0x000fe60003f0f008 */
[----:B------:R-:W3:Y:S01]  /*5250*/  MUFU.EX2 R115, R90 ;  /* 0x0000005a00737308 */ /* 0x000ee20000000800 */
[----:B------:R-:W4:Y:S01]  /*5260*/  LDG.E R114, desc[UR6][R112.64] ;  /* 0x0000000670727981 */ /* 0x000f22000c1e1900 */
[----:B--2---:R-:W-:Y:S08]  /*5270*/  F2FP.BF16.F32.PACK_AB R6, R121, R122 ;  /* 0x0000007a7906723e */ /* 0x004ff000000010ff */
[----:B------:R-:W-:Y:S01]  /*5280*/  MUFU.EX2 R118, R18 ;  /* 0x0000001200767308 */ /* 0x000fe20000000800 */
[----:B------:R-:W-:Y:S09]  /*5290*/  STS [R234+0x22400], R6 ;  /* 0x02240006ea007388 */ /* 0x000ff20000000800 */
[----:B------:R-:W4:Y:S01]  /*52a0*/  MUFU.EX2 R117, R89 ;  /* 0x0000005900757308 */ /* 0x000f220000000800 */
[----:B---3--:R-:W-:Y:S05]  /*52b0*/  F2FP.BF16.F32.PACK_AB R5, R115, R116 ;  /* 0x000000747305723e */ /* 0x008fea00000010ff */
[----:B------:R-:W-:Y:S04]  /*52c0*/  STS [R236+0x22000], R5 ;  /* 0x02200005ec007388 */ /* 0x000fe80000000800 */
[----:B------:R-:W2:Y:S01]  /*52d0*/  LDG.E R112, desc[UR6][R112.64+0x20] ;  /* 0x0000200670707981 */ /* 0x000ea2000c1e1900 */
[----:B----4-:R-:W-:Y:S05]  /*52e0*/  F2FP.BF16.F32.PACK_AB R4, R117, R118 ;  /* 0x000000767504723e */ /* 0x010fea00000010ff */
[----:B------:R-:W-:Y:S04]  /*52f0*/  STS [R236+0x22400], R4 ;  /* 0x02240004ec007388 */ /* 0x000fe80000000800 */
[----:B------:R-:W-:Y:S04]  /*5300*/  LDSM.16.M88.4 R16, [R214+0x8000] ;  /* 0x00800000d610783b */ /* 0x000fe80000000200 */
[----:B------:R-:W1:Y:S04]  /*5310*/  LDSM.16.M88.4 R8, [R3+UR4+0x18000] ;  /* 0x018000040308783b */ /* 0x000e680008000200 */
[----:B------:R-:W3:Y:S04]  /*5320*/  LDSM.16.M88.4 R84, [R3+UR4+0x18800] ;  /* 0x018800040354783b */ /* 0x000ee80008000200 */
        /* <DEDUP_REMOVED lines=8> */
[C---:B---3--:R-:W-:Y:S06]  /*53b0*/  HMMA.16816.F32.BF16 R12, R16.reuse, R84, RZ ;  /* 0x00000054100c723c */ /* 0x048fec00000418ff */
[----:B------:R-:W-:Y:S01]  /*53c0*/  HMMA.16816.F32.BF16 R16, R16, R86, RZ ;  /* 0x000000561010723c */ /* 0x000fe200000418ff */
[----:B------:R-:W1:Y:S05]  /*53d0*/  LDSM.16.M88.4 R84, [R213+0x8800] ;  /* 0x00880000d554783b */ /* 0x000e6a0000000200 */
[C---:B----4-:R-:W-:Y:S06]  /*53e0*/  HMMA.16816.F32.BF16 R4, R88.reuse, R92, R4 ;  /* 0x0000005c5804723c */ /* 0x050fec0000041804 */
[C---:B------:R-:W-:Y:S01]  /*53f0*/  HMMA.16816.F32.BF16 R8, R88.reuse, R94, R8 ;  /* 0x0000005e5808723c */ /* 0x040fe20000041808 */
[----:B------:R-:W3:Y:S05]  /*5400*/  LDSM.16.M88.4 R92, [R218+0x8000] ;  /* 0x00800000da5c783b */ /* 0x000eea0000000200 */
        /* <DEDUP_REMOVED lines=11> */
[C---:B---3--:R-:W-:Y:S06]  /*54c0*/  HMMA.16816.F32.BF16 R4, R92.reuse, R108, R4 ;  /* 0x0000006c5c04723c */ /* 0x048fec0000041804 */
[C---:B------:R-:W-:Y:S01]  /*54d0*/  HMMA.16816.F32.BF16 R8, R92.reuse, R110, R8 ;  /* 0x0000006e5c08723c */ /* 0x040fe20000041808 */
[----:B------:R-:W3:Y:S05]  /*54e0*/  LDSM.16.M88.4 R108, [R2+0xa000] ;  /* 0x00a00000026c783b */ /* 0x000eea0000000200 */
[C---:B----4-:R-:W-:Y:S06]  /*54f0*/  HMMA.16816.F32.BF16 R12, R92.reuse, R88, R12 ;  /* 0x000000585c0c723c */ /* 0x050fec000004180c */
        /* <DEDUP_REMOVED lines=71> */
[----:B------:R-:W4:Y:S05]  /*5970*/  LDSM.16.M88.4 R88, [R212+0xe800] ;  /* 0x00e80000d458783b */ /* 0x000f2a0000000200 */
[C---:B--2---:R-:W-:Y:S06]  /*5980*/  HMMA.16816.F32.BF16 R4, R100.reuse, R104, R4 ;  /* 0x000000686404723c */ /* 0x044fec0000041804 */
[C---:B------:R-:W-:Y:S06]  /*5990*/  HMMA.16816.F32.BF16 R8, R100.reuse, R106, R8 ;  /* 0x0000006a6408723c */ /* 0x040fec0000041808 */
[C---:B-1----:R-:W-:Y:S06]  /*59a0*/  HMMA.16816.F32.BF16 R12, R100.reuse, R84, R12 ;  /* 0x00000054640c723c */ /* 0x042fec000004180c */
[----:B------:R-:W-:Y:S06]  /*59b0*/  HMMA.16816.F32.BF16 R16, R100, R86, R16 ;  /* 0x000000566410723c */ /* 0x000fec0000041810 */
[C---:B---3--:R-:W-:Y:S06]  /*59c0*/  HMMA.16816.F32.BF16 R4, R92.reuse, R108, R4 ;  /* 0x0000006c5c04723c */ /* 0x048fec0000041804 */
[C---:B------:R-:W-:Y:S06]  /*59d0*/  HMMA.16816.F32.BF16 R8, R92.reuse, R110, R8 ;  /* 0x0000006e5c08723c */ /* 0x040fec0000041808 */
[C---:B----4-:R-:W-:Y:S06]  /*59e0*/  HMMA.16816.F32.BF16 R12, R92.reuse, R88, R12 ;  /* 0x000000585c0c723c */ /* 0x050fec000004180c */
        /* <DEDUP_REMOVED lines=207> */
.L_x_548:
        /* <DEDUP_REMOVED lines=13> */
[----:B------:R-:W4:Y:S01]  /*67b0*/  LDSM.16.M88.4 R208, [R223+0x1000] ;  /* 0x00100000dfd0783b */ /* 0x000f220000000200 */
        /* <DEDUP_REMOVED lines=32> */
[-C--:B-1----:R-:W-:Y:S06]  /*69c0*/  HMMA.16816.F32.BF16 R116, R200, R196.reuse, R116 ;  /* 0x000000c4c874723c */ /* 0x082fec0000041874 */
[C---:B------:R-:W-:Y:S06]  /*69d0*/  HMMA.16816.F32.BF16 R120, R208.reuse, R196, R120 ;  /* 0x000000c4d078723c */ /* 0x040fec0000041878 */
[-C--:B------:R-:W-:Y:S01]  /*69e0*/  HMMA.16816.F32.BF16 R124, R208, R198.reuse, R124 ;  /* 0x000000c6d07c723c */ /* 0x080fe2000004187c */
[----:B------:R-:W1:Y:S05]  /*69f0*/  LDSM.16.MT88.4 R208, [R0+0x11000] ;  /* 0x0110000000d0783b */ /* 0x000e6a0000004200 */
[----:B------:R-:W-:Y:S01]  /*6a00*/  HMMA.16816.F32.BF16 R128, R200, R198, R128 ;  /* 0x000000c6c880723c */ /* 0x000fe20000041880 */
[----:B------:R-:W2:Y:S04]  /*6a10*/  LDSM.16.M88.4 R196, [R221+0x1000] ;  /* 0x00100000ddc4783b */ /* 0x000ea80000000200 */
[----:B------:R-:W3:Y:S01]  /*6a20*/  LDSM.16.MT88.4 R200, [R0+0x13000] ;  /* 0x0130000000c8783b */ /* 0x000ee20000004200 */
        /* <DEDUP_REMOVED lines=14> */
[----:B------:R-:W-:Y:S05]  /*6b10*/  LDSM.16.MT88.4 R208, [R0+0x11800] ;  /* 0x0118000000d0783b */ /* 0x000fea0000004200 */
[-C--:B--2---:R-:W-:Y:S06]  /*6b20*/  HMMA.16816.F32.BF16 R116, R204, R200.reuse, R116 ;  /* 0x000000c8cc74723c */ /* 0x084fec0000041874 */
[C---:B------:R-:W-:Y:S06]  /*6b30*/  HMMA.16816.F32.BF16 R120, R196.reuse, R200, R120 ;  /* 0x000000c8c478723c */ /* 0x040fec0000041878 */
[-C--:B------:R-:W-:Y:S01]  /*6b40*/  HMMA.16816.F32.BF16 R124, R196, R202.reuse, R124 ;  /* 0x000000cac47c723c */ /* 0x080fe2000004187c */
[----:B------:R-:W1:Y:S05]  /*6b50*/  LDSM.16.M88.4 R196, [R222] ;  /* 0x00000000dec4783b */ /* 0x000e6a0000000200 */
        /* <DEDUP_REMOVED lines=15> */
[-C--:B------:R-:W-:Y:S05]  /*6c50*/  HMMA.16816.F32.BF16 R108, R200, R210.reuse, R108 ;  /* 0x000000d2c86c723c */ /* 0x080fea000004186c */
[----:B------:R-:W-:Y:S01]  /*6c60*/  IMAD.U32 R208, R227, -0x40, RZ ;  /* 0xffffffc0e3d07824 */ /* 0x000fe200078e00ff */
[C---:B------:R-:W-:Y:S05]  /*6c70*/  HMMA.16816.F32.BF16 R112, R196.reuse, R210, R112 ;  /* 0x000000d2c470723c */ /* 0x040fea0000041870 */
[----:B------:R-:W-:Y:S01]  /*6c80*/  LEA R224, P1, R208, R224, 0x2 ;  /* 0x000000e0d0e07211 */ /* 0x000fe200078210ff */
[-C--:B--2---:R-:W-:Y:S05]  /*6c90*/  HMMA.16816.F32.BF16 R116, R196, R204.reuse, R116 ;  /* 0x000000ccc474723c */ /* 0x084fea0000041874 */
[----:B------:R-:W-:Y:S01]  /*6ca0*/  @P0 IADD3 R210, P2, R241, UR11, RZ ;  /* 0x0000000bf1d20c10 */ /* 0x000fe2000ff5e0ff */
[C---:B------:R-:W-:Y:S01]  /*6cb0*/  HMMA.16816.F32.BF16 R120, R200.reuse, R204, R120 ;  /* 0x000000ccc878723c */ /* 0x040fe20000041878 */
[----:B------:R-:W-:Y:S04]  /*6cc0*/  @UP0 UMOV UR11, UR16 ;  /* 0x00000010000b0c82 */ /* 0x000fe80008000000 */
[----:B------:R-:W-:Y:S01]  /*6cd0*/  @P0 IADD3.X R211, R240, UR10, RZ, P2, !PT ;  /* 0x0000000af0d30c10 */ /* 0x000fe200097fe4ff */
[-C--:B------:R-:W-:Y:S01]  /*6ce0*/  HMMA.16816.F32.BF16 R124, R200, R206.reuse, R124 ;  /* 0x000000cec87c723c */ /* 0x080fe2000004187c */
[----:B------:R-:W-:Y:S03]  /*6cf0*/  @UP0 UMOV UR10, UR15 ;  /* 0x0000000f000a0c82 */ /* 0x000fe60008000000 */
[----:B------:R-:W5:Y:S01]  /*6d00*/  @P0 LDG.E R238, desc[UR6][R210.64+-0x100] ;  /* 0xffff0006d2ee0981 */ /* 0x000f62000c1e1900 */
[C---:B------:R-:W-:Y:S01]  /*6d10*/  IMAD.SHL.U32 R204, R227.reuse, 0x8, RZ ;  /* 0x00000008e3cc7824 */ /* 0x040fe200078e00ff */
[----:B------:R-:W-:Y:S02]  /*6d20*/  HMMA.16816.F32.BF16 R128, R196, R206, R128 ;  /* 0x000000cec480723c */ /* 0x000fe40000041880 */
[----:B------:R1:W5:Y:S03]  /*6d30*/  @P0 LDG.E R239, desc[UR6][R210.64+-0xe0] ;  /* 0xffff2006d2ef0981 */ /* 0x000366000c1e1900 */
[----:B------:R-:W-:Y:S01]  /*6d40*/  LEA.HI.X.SX32 R225, R208, R225, 0x2, P1 ;  /* 0x000000e1d0e17211 */ /* 0x000fe200008f16ff */
[C---:B------:R-:W-:Y:S01]  /*6d50*/  IMAD.SHL.U32 R205, R227.reuse, 0x10, RZ ;  /* 0x00000010e3cd7824 */ /* 0x040fe200078e00ff */
[CC--:B------:R-:W-:Y:S01]  /*6d60*/  LEA R208, P2, R204.reuse, R224.reuse, 0x2 ;  /* 0x000000e0ccd07211 */ /* 0x0c0fe200078410ff */
[C---:B------:R-:W-:Y:S02]  /*6d70*/  IMAD R200, R227.reuse, 0x18, RZ ;  /* 0x00000018e3c87824 */ /* 0x040fe400078e02ff */
[----:B------:R2:W-:Y:S01]  /*6d80*/  REDG.E.ADD.F32.FTZ.RN.STRONG.GPU desc[UR6][R224.64], R4 ;  /* 0x00000004e00079a6 */ /* 0x0005e2000c10f386 */
[-C--:B------:R-:W-:Y:S01]  /*6d90*/  LEA.HI.X.SX32 R209, R204, R225.reuse, 0x2, P2 ;  /* 0x000000e1ccd17211 */ /* 0x080fe200010f16ff */
[C---:B------:R-:W-:Y:S02]  /*6da0*/  IMAD.SHL.U32 R203, R227.reuse, 0x20, RZ ;  /* 0x00000020e3cb7824 */ /* 0x040fe400078e00ff */
[----:B------:R-:W-:Y:S02]  /*6db0*/  IMAD R201, R227, 0x28, RZ ;  /* 0x00000028e3c97824 */ /* 0x000fe400078e02ff */
[----:B------:R3:W-:Y:S01]  /*6dc0*/  REDG.E.ADD.F32.FTZ.RN.STRONG.GPU desc[UR6][R208.64], R5 ;  /* 0x00000005d00079a6 */ /* 0x0007e2000c10f386 */
[CC--:B-1----:R-:W-:Y:S04]  /*6dd0*/  LEA R210, P1, R205.reuse, R224.reuse, 0x2 ;  /* 0x000000e0cdd27211 */ /* 0x0c2fe800078210ff */
[-C--:B------:R-:W-:Y:S02]  /*6de0*/  LEA.HI.X.SX32 R211, R205, R225.reuse, 0x2, P1 ;  /* 0x000000e1cdd37211 */ /* 0x080fe400008f16ff */
[CC--:B------:R-:W-:Y:S03]  /*6df0*/  LEA R202, P1, R203.reuse, R224.reuse, 0x2 ;  /* 0x000000e0cbca7211 */ /* 0x0c0fe600078210ff */
[----:B------:R1:W-:Y:S01]  /*6e00*/  REDG.E.ADD.F32.FTZ.RN.STRONG.GPU desc[UR6][R210.64], R6 ;  /* 0x00000006d20079a6 */ /* 0x0003e2000c10f386 */
[CC--:B--2---:R-:W-:Y:S02]  /*6e10*/  LEA R4, P2, R200.reuse, R224.reuse, 0x2 ;  /* 0x000000e0c8047211 */ /* 0x0c4fe400078410ff */
[-C--:B------:R-:W-:Y:S02]  /*6e20*/  LEA.HI.X.SX32 R203, R203, R225.reuse, 0x2, P1 ;  /* 0x000000e1cbcb7211 */ /* 0x080fe400008f16ff */
[-C--:B---3--:R-:W-:Y:S02]  /*6e30*/  LEA.HI.X.SX32 R5, R200, R225.reuse, 0x2, P2 ;  /* 0x000000e1c8057211 */ /* 0x088fe400010f16ff */
[CC--:B------:R-:W-:Y:S03]  /*6e40*/  LEA R200, P3, R201.reuse, R224.reuse, 0x2 ;  /* 0x000000e0c9c87211 */ /* 0x0c0fe600078610ff */
[----:B------:R2:W-:Y:S01]  /*6e50*/  REDG.E.ADD.F32.FTZ.RN.STRONG.GPU desc[UR6][R4.64], R7 ;  /* 0x00000007040079a6 */ /* 0x0005e2000c10f386 */
[-C--:B------:R-:W-:Y:S03]  /*6e60*/  LEA.HI.X.SX32 R201, R201, R225.reuse, 0x2, P3 ;  /* 0x000000e1c9c97211 */ /* 0x080fe600018f16ff */
[----:B------:R3:W-:Y:S04]  /*6e70*/  REDG.E.ADD.F32.FTZ.RN.STRONG.GPU desc[UR6][R202.64], R8 ;  /* 0x00000008ca0079a6 */ /* 0x0007e8000c10f386 */
[----:B------:R4:W-:Y:S01]  /*6e80*/  REDG.E.ADD.F32.FTZ.RN.STRONG.GPU desc[UR6][R200.64], R9 ;  /* 0x00000009c80079a6 */ /* 0x0009e2000c10f386 */
[C---:B-1----:R-:W-:Y:S02]  /*6e90*/  IMAD R211, R227.reuse, 0x30, RZ ;  /* 0x00000030e3d37824 */ /* 0x042fe400078e02ff */
[----:B------:R-:W-:Y:S03]  /*6ea0*/  IMAD R210, R227, 0x38, RZ ;  /* 0x00000038e3d27824 */ /* 0x000fe600078e02ff */
[CC--:B------:R-:W-:Y:S04]  /*6eb0*/  LEA R6, P2, R211.reuse, R224.reuse, 0x2 ;  /* 0x000000e0d3067211 */ /* 0x0c0fe800078410ff */
[-C--:B--2---:R-:W-:Y:S02]  /*6ec0*/  LEA.HI.X.SX32 R7, R211, R225.reuse, 0x2, P2 ;  /* 0x000000e1d3077211 */ /* 0x084fe400010f16ff */
[CC--:B------:R-:W-:Y:S01]  /*6ed0*/  LEA R4, P1, R210.reuse, R224.reuse, 0x2 ;  /* 0x000000e0d2047211 */ /* 0x0c0fe200078210ff */
[----:B---3--:R-:W-:Y:S02]  /*6ee0*/  VIADD R202, R205, 0x20 ;  /* 0x00000020cdca7836 */ /* 0x008fe40000000000 */
[----:B------:R1:W-:Y:S01]  /*6ef0*/  REDG.E.ADD.F32.FTZ.RN.STRONG.GPU desc[UR6][R6.64], R10 ;  /* 0x0000000a060079a6 */ /* 0x0003e2000c10f386 */
[-C--:B------:R-:W-:Y:S02]  /*6f00*/  LEA.HI.X.SX32 R5, R210, R225.reuse, 0x2, P1 ;  /* 0x000000e1d2057211 */ /* 0x080fe400008f16ff */
[CC--:B------:R-:W-:Y:S03]  /*6f10*/  LEA R8, P1, R202.reuse, R224.reuse, 0x2 ;  /* 0x000000e0ca087211 */ /* 0x0c0fe600078210ff */
[----:B------:R2:W-:Y:S01]  /*6f20*/  REDG.E.ADD.F32.FTZ.RN.STRONG.GPU desc[UR6][R4.64], R11 ;  /* 0x0000000b040079a6 */ /* 0x0005e2000c10f386 */
[-C--:B----4-:R-:W-:Y:S03]  /*6f30*/  LEA.HI.X.SX32 R9, R202, R225.reuse, 0x2, P1 ;  /* 0x000000e1ca097211 */ /* 0x090fe600008f16ff */
        /* <DEDUP_REMOVED lines=14> */
[CC--:B------:R-:W-:Y:S02]  /*7020*/  LEA R8, P2, R4.reuse, R224.reuse, 0x2 ;  /* 0x000000e004087211 */ /* 0x0c0fe400078410ff */
[-C--:B------:R-:W-:Y:S01]  /*7030*/  LEA.HI.X.SX32 R11, R5, R225.reuse, 0x2, P1 ;  /* 0x000000e1050b7211 */ /* 0x080fe200008f16ff */
[----:B------:R-:W-:Y:S01]  /*7040*/  VIADD R5, R205, 0x40 ;  /* 0x00000040cd057836 */ /* 0x000fe20000000000 */
[-C--:B------:R-:W-:Y:S01]  /*7050*/  LEA.HI.X.SX32 R9, R4, R225.reuse, 0x2, P2 ;  /* 0x000000e104097211 */ /* 0x080fe200010f16ff */
[----:B------:R-:W-:Y:S04]  /*7060*/  LDSM.16.MT88.4 R16, [R0+0x2000] ;  /* 0x002000000010783b */ /* 0x000fe80000004200 */
        /* <DEDUP_REMOVED lines=26> */
[-C--:B------:R-:W-:Y:S03]  /*7210*/  LEA.HI.X.SX32 R9, R4, R225.reuse, 0x2, P2 ;  /* 0x000000e104097211 */ /* 0x080fe600010f16ff */
[----:B------:R-:W-:Y:S04]  /*7220*/  LDSM.16.MT88.4 R84, [R0+0x4000] ;  /* 0x004000000054783b */ /* 0x000fe80000004200 */
        /* <DEDUP_REMOVED lines=10> */
[----:B------:R-:W-:Y:S02]  /*72d0*/  IMAD.IADD R5, R204, 0x1, R4 ;  /* 0x00000001cc057824 */ /* 0x000fe400078e0204 */
[----:B------:R-:W-:Y:S01]  /*72e0*/  REDG.E.ADD.F32.FTZ.RN.STRONG.GPU desc[UR6][R208.64+0x180], R97 ;  /* 0x00018061d00079a6 */ /* 0x000fe2000c10f386 */
[CC--:B------:R-:W-:Y:S03]  /*72f0*/  LEA R12, P1, R4.reuse, R224.reuse, 0x2 ;  /* 0x000000e0040c7211 */ /* 0x0c0fe600078210ff */
        /* <DEDUP_REMOVED lines=277> */
.L_x_549:
        /* <DEDUP_REMOVED lines=221> */
.L_x_551:
        /* <DEDUP_REMOVED lines=19> */
.L_x_552:
        /* <DEDUP_REMOVED lines=58> */
.L_x_554:
[----:B------:R-:W-:Y:S05]  /*96f0*/  BSYNC B0 ;  /* 0x0000000000007941 */ /* 0x000fea0003800000 */
.L_x_553:
        /* <DEDUP_REMOVED lines=22> */
.L_x_556:
[----:B------:R-:W-:Y:S05]  /*9860*/  BSYNC B0 ;  /* 0x0000000000007941 */ /* 0x000fea0003800000 */
.L_x_555:
        /* <DEDUP_REMOVED lines=38> */
.L_x_558:
[----:B------:R-:W-:Y:S05]  /*9ad0*/  BSYNC B0 ;  /* 0x0000000000007941 */ /* 0x000fea0003800000 */
.L_x_557:
        /* <DEDUP_REMOVED lines=23> */
.L_x_531:
        /* <DEDUP_REMOVED lines=24> */
.L_x_560:
        /* <DEDUP_REMOVED lines=22> */
.L_x_561:
        /* <DEDUP_REMOVED lines=9> */
[----:B------:R-:W-:Y:S01]  /*9fc0*/  IADD3 R12, R228, 0x40, RZ ;  /* 0x00000040e40c7810 */ /* 0x000fe20007ffe0ff */
[----:B------:R-:W-:Y:S01]  /*9fd0*/  ULDC.64 UR14, c[0x0][0x468] ;  /* 0x00011a00000e7ab9 */ /* 0x000fe20000000a00 */
[----:B------:R-:W-:Y:S01]  /*9fe0*/  IMAD.U32 R5, RZ, RZ, UR5 ;  /* 0x00000005ff057e24 */ /* 0x000fe2000f8e00ff */
[----:B------:R-:W-:Y:S01]  /*9ff0*/  IADD3 R8, P0, R6, UR9, RZ ;  /* 0x0000000906087c10 */ /* 0x000fe2000ff1e0ff */
[----:B------:R-:W-:Y:S01]  /*a000*/  UIMAD UR5, UR18, UR14, URZ ;  /* 0x0000000e120572a4 */ /* 0x000fe2000f8e023f */
[----:B------:R-:W-:Y:S01]  /*a010*/  ISETP.GE.AND P5, PT, R4, UR8, PT ;  /* 0x0000000804007c0c */ /* 0x000fe2000bfa6270 */
[----:B------:R-:W-:Y:S01]  /*a020*/  VIADD R13, R228, 0x80 ;  /* 0x00000080e40d7836 */ /* 0x000fe20000000000 */
[----:B------:R-:W-:Y:S01]  /*a030*/  IADD3.X R9, R7, UR21, R5, P0, !PT ;  /* 0x0000001507097c10 */ /* 0x000fe200087fe405 */
[----:B------:R-:W-:Y:S01]  /*a040*/  IMAD.U32 R5, RZ, RZ, UR14 ;  /* 0x0000000eff057e24 */ /* 0x000fe2000f8e00ff */
[----:B------:R-:W-:Y:S01]  /*a050*/  UIMAD UR15, UR53, UR15, UR5 ;  /* 0x0000000f350f72a4 */ /* 0x000fe2000f8e0205 */
[----:B------:R-:W-:Y:S01]  /*a060*/  IADD3 R6, R4, 0x20, RZ ;  /* 0x0000002004067810 */ /* 0x000fe20007ffe0ff */
[----:B------:R-:W-:Y:S01]  /*a070*/  VIADD R15, R228, 0xc0 ;  /* 0x000000c0e40f7836 */ /* 0x000fe20000000000 */
[----:B------:R-:W-:Y:S01]  /*a080*/  SHF.R.S32.HI R16, RZ, 0x1f, R4 ;  /* 0x0000001fff107819 */ /* 0x000fe20000011404 */
[----:B------:R-:W-:Y:S01]  /*a090*/  IMAD.WIDE.U32 R8, R5, UR53, R8 ;  /* 0x0000003505087c25 */ /* 0x000fe2000f8e0008 */
[----:B------:R-:W-:-:S04]  /*a0a0*/  ISETP.GE.AND P4, PT, R6, UR8, PT ;  /* 0x0000000806007c0c */ /* 0x000fc8000bf86270 */
[----:B------:R-:W-:Y:S01]  /*a0b0*/  IADD3 R14, R9, UR15, RZ ;  /* 0x0000000f090e7c10 */ /* 0x000fe2000fffe0ff */
[----:B------:R-:W-:Y:S08]  /*a0c0*/  @P5 BRA `(.L_x_563) ;  /* 0x0000000000485947 */ /* 0x000ff00003800000 */
        /* <DEDUP_REMOVED lines=18> */
.L_x_563:
[----:B------:R-:W-:Y:S05]  /*a1f0*/  BSYNC B0 ;  /* 0x0000000000007941 */ /* 0x000fea0003800000 */
.L_x_562:
        /* <DEDUP_REMOVED lines=21> */
.L_x_565:
[----:B------:R-:W-:Y:S05]  /*a350*/  BSYNC B0 ;  /* 0x0000000000007941 */ /* 0x000fea0003800000 */
.L_x_564:
        /* <DEDUP_REMOVED lines=34> */
.L_x_567:
[----:B------:R-:W-:Y:S05]  /*a580*/  BSYNC B0 ;  /* 0x0000000000007941 */ /* 0x000fea0003800000 */
.L_x_566:
        /* <DEDUP_REMOVED lines=21> */
.L_x_559:
[----:B------:R-:W-:Y:S05]  /*a6e0*/  BSYNC B1 ;  /* 0x0000000000017941 */ /* 0x000fea0003800000 */
.L_x_526:
[----:B------:R-:W-:Y:S01]  /*a6f0*/  ULDC UR5, c[0x0][0xc] ;  /* 0x0000030000057ab9 */ /* 0x000fe20000000800 */
[----:B------:R-:W-:Y:S02]  /*a700*/  UIADD3 UR57, UR57, 0x1, URZ ;  /* 0x0000000139397890 */ /* 0x000fe4000fffe03f */
[----:B------:R-:W-:-:S04]  /*a710*/  UIADD3 UR32, UR5, UR32, URZ ;  /* 0x0000002005207290 */ /* 0x000fc8000fffe03f */
[----:B------:R-:W-:-:S06]  /*a720*/  UISETP.GE.AND UP0, UPT, UR32, UR61, UPT ;  /* 0x0000003d2000728c */ /* 0x000fcc000bf06270 */
[----:B------:R-:W-:-:S13]  /*a730*/  PLOP3.LUT P0, PT, PT, PT, UP0, 0x80, 0x0 ;  /* 0x000000000000781c */ /* 0x000fda0003f0f008 */
[----:B------:R-:W-:Y:S05]  /*a740*/  @P0 BRA `(.L_x_568) ;  /* 0x0000000000040947 */ /* 0x000fea0003800000 */
[----:B------:R-:W-:Y:S05]  /*a750*/  BRA `(.L_x_569) ;  /* 0xffffff6000c87947 */ /* 0x000fea000383ffff */
.L_x_568:
[----:B------:R-:W-:Y:S05]  /*a760*/  EXIT ;  /* 0x000000000000794d */ /* 0x000fea0003800000 */
.L_x_570:
        /* <DEDUP_REMOVED lines=9> */
.L_x_2037:


//--------------------- .text._ZN5flash44flash_bwd_dq_dk_dv_loop_seqk_parallel_kernelI23Flash_bwd_kernel_traitsILi256ELi64ELi64ELi8ELi4ELi2ELi2ELb0ELb1EN7cutlass10bfloat16_tE19Flash_kernel_traitsILi256ELi64ELi64ELi8ES3_EELb0ELb0ELb1ELb0ELb0ELb1ELb0EEEvNS_16Flash_bwd_paramsE --------------------------
	.section	.text._ZN5flash44flash_bwd_dq_dk_dv_loop_seqk_parallel_kernelI23Flash_bwd_kernel_traitsILi256ELi64ELi64ELi8ELi4ELi2ELi2ELb0ELb1EN7cutlass10bfloat16_tE19Flash_kernel_traitsILi256ELi64ELi64ELi8ES3_EELb0ELb0ELb1ELb0ELb0ELb1ELb0EEEvNS_16Flash_bwd_paramsE,"ax",@progbits
	.align	128
        .global         _ZN5flash44flash_bwd_dq_dk_dv_loop_seqk_parallel_kernelI23Flash_bwd_kernel_traitsILi256ELi64ELi64ELi8ELi4ELi2ELi2ELb0ELb1EN7cutlass10bfloat16_tE19Flash_kernel_traitsILi256ELi64ELi64ELi8ES3_EELb0ELb0ELb1ELb0ELb0ELb1ELb0EEEvNS_16Flash_bwd_paramsE
        .type           _ZN5flash44flash_bwd_dq_dk_dv_loop_seqk_parallel_kernelI23Flash_bwd_kernel_traitsILi256ELi64ELi64ELi8ELi4ELi2ELi2ELb0ELb1EN7cutlass10bfloat16_tE19Flash_kernel_traitsILi256ELi64ELi64ELi8ES3_EELb0ELb0ELb1ELb0ELb0ELb1ELb0EEEvNS_16Flash_bwd_paramsE,@function
        .size           _ZN5flash44flash_bwd_dq_dk_dv_loop_seqk_parallel_kernelI23Flash_bwd_kernel_traitsILi256ELi64ELi64ELi8ELi4ELi2ELi2ELb0ELb1EN7cutlass10bfloat16_tE19Flash_kernel_traitsILi256ELi64ELi64ELi8ES3_EELb0ELb0ELb1ELb0ELb0ELb1ELb0EEEvNS_16Flash_bwd_paramsE,(.L_x_2038 - _ZN5flash44flash_bwd_dq_dk_dv_loop_seqk_parallel_kernelI23Flash_bwd_kernel_traitsILi256ELi64ELi64ELi8ELi4ELi2ELi2ELb0ELb1EN7cutlass10bfloat16_tE19Flash_kernel_traitsILi256ELi64ELi64ELi8ES3_EELb0ELb0ELb1ELb0ELb0ELb1ELb0EEEvNS_16Flash_bwd_paramsE)
        .other          _ZN5flash44flash_bwd_dq_dk_dv_loop_seqk_parallel_kernelI23Flash_bwd_kernel_traitsILi256ELi64ELi64ELi8ELi4ELi2ELi2ELb0ELb1EN7cutlass10bfloat16_tE19Flash_kernel_traitsILi256ELi64ELi64ELi8ES3_EELb0ELb0ELb1ELb0ELb0ELb1ELb0EEEvNS_16Flash_bwd_paramsE,@"STO_CUDA_ENTRY STV_DEFAULT"
_ZN5flash44flash_bwd_dq_dk_dv_loop_seqk_parallel_kernelI23Flash_bwd_kernel_traitsILi256ELi64ELi64ELi8ELi4ELi2ELi2ELb0ELb1EN7cutlass10bfloat16_tE19Flash_kernel_traitsILi256ELi64ELi64ELi8ES3_EELb0ELb0ELb1ELb0ELb0ELb1ELb0EEEvNS_16Flash_bwd_paramsE:
.text._ZN5flash44flash_bwd_dq_dk_dv_loop_seqk_parallel_kernelI23Flash_bwd_kernel_traitsILi256ELi64ELi64ELi8ELi4ELi2ELi2ELb0ELb1EN7cutlass10bfloat16_tE19Flash_kernel_traitsILi256ELi64ELi64ELi8ES3_EELb0ELb0ELb1ELb0ELb0ELb1ELb0EEEvNS_16Flash_bwd_paramsE:
        /* <DEDUP_REMOVED lines=16> */
[----:B------:R-:W-:Y:S01]  /*0100*/  ULDC.64 UR8, c[0x0][0x208] ;  /* 0x0000820000087ab9 */ /* 0x000fe20000000a00 */
[----:B------:R-:W-:Y:S01]  /*0110*/  IMAD.MOV.U32 R226, RZ, RZ, 0x40 ;  /* 0x00000040ffe27424 */ /* 0x000fe200078e00ff */
[----:B------:R-:W-:Y:S01]  /*0120*/  ULDC UR61, c[0x0][0x394] ;  /* 0x0000e500003d7ab9 */ /* 0x000fe20000000800 */
[----:B------:R-:W-:Y:S01]  /*0130*/  IMAD.MOV.U32 R241, RZ, RZ, -0x10 ;  /* 0xfffffff0fff17424 */ /* 0x000fe200078e00ff */
[----:B------:R-:W3:Y:S08]  /*0140*/  S2UR UR57, SR_CTAID.Z ;  /* 0x00000000003979c3 */ /* 0x000ef00000002700 */
[----:B------:R-:W-:Y:S08]  /*0150*/  S2UR UR48, SR_CTAID.Y ;  /* 0x00000000003079c3 */ /* 0x000ff00000002600 */
[----:B------:R-:W4:Y:S01]  /*0160*/  S2UR UR4, SR_CgaCtaId ;  /* 0x00000000000479c3 */ /* 0x000f220000008800 */
[----:B--2---:R-:W-:Y:S01]  /*0170*/  ULEA UR5, UR7, UR5, 0x18 ;  /* 0x0000000507057291 */ /* 0x004fe2000f8ec03f */
[----:B-1----:R-:W-:Y:S01]  /*0180*/  SHF.R.S32.HI R15, RZ, 0x1f, R14 ;  /* 0x0000001fff0f7819 */ /* 0x002fe2000001140e */
[----:B------:R-:W-:Y:S01]  /*0190*/  IMAD.SHL.U32 R250, R14, 0x2, RZ ;  /* 0x000000020efa7824 */ /* 0x000fe200078e00ff */
[----:B---3--:R-:W-:-:S02]  /*01a0*/  USHF.R.S32.HI UR7, URZ, 0x1f, UR57 ;  /* 0x0000001f3f077899 */ /* 0x008fc40008011439 */
[CC--:B------:R-:W-:Y:S02]  /*01b0*/  LEA.HI R4, R15.reuse, R14.reuse, RZ, 0x5 ;  /* 0x0000000e0f047211 */ /* 0x0c0fe400078f28ff */
[----:B------:R-:W-:Y:S02]  /*01c0*/  LEA.HI R6, R15, R14, RZ, 0x4 ;  /* 0x0000000e0f067211 */ /* 0x000fe400078f20ff */
[--C-:B------:R-:W-:Y:S02]  /*01d0*/  SHF.R.S32.HI R5, RZ, 0x5, R4.reuse ;  /* 0x00000005ff057819 */ /* 0x100fe40000011404 */
[----:B------:R-:W-:Y:S02]  /*01e0*/  SHF.R.S32.HI R0, RZ, 0x1f, R4 ;  /* 0x0000001fff007819 */ /* 0x000fe40000011404 */
[----:B------:R-:W-:Y:S02]  /*01f0*/  SHF.R.S32.HI R7, RZ, 0x4, R6 ;  /* 0x00000004ff077819 */ /* 0x000fe40000011406 */
[----:B------:R-:W-:-:S02]  /*0200*/  LEA.HI R0, R0, R5, RZ, 0x2 ;  /* 0x0000000500007211 */ /* 0x000fc400078f10ff */
[----:B------:R-:W-:Y:S01]  /*0210*/  LEA.HI R2, R4, R5, RZ, 0x1 ;  /* 0x0000000504027211 */ /* 0x000fe200078f08ff */
[----:B----4-:R-:W-:Y:S01]  /*0220*/  ULEA UR4, UR4, UR6, 0x18 ;  /* 0x0000000604047291 */ /* 0x010fe2000f8ec03f */
[----:B------:R-:W-:Y:S01]  /*0230*/  LEA.HI R8, R6, R7, RZ, 0x1 ;  /* 0x0000000706087211 */ /* 0x000fe200078f08ff */
[----:B------:R-:W-:Y:S01]  /*0240*/  USHF.R.S32.HI UR6, URZ, 0x1f, UR57 ;  /* 0x0000001f3f067899 */ /* 0x000fe20008011439 */
        /* <DEDUP_REMOVED lines=8> */
[----:B------:R-:W-:Y:S01]  /*02d0*/  LOP3.LUT R0, R4, 0xffffffe0, RZ, 0xc0, !PT ;  /* 0xffffffe004007812 */ /* 0x000fe200078ec0ff */
[----:B------:R-:W-:Y:S01]  /*02e0*/  IMAD.U32 R252, RZ, RZ, UR6 ;  /* 0x00000006fffc7e24 */ /* 0x000fe2000f8e00ff */
[--C-:B------:R-:W-:Y:S01]  /*02f0*/  SHF.R.S32.HI R8, RZ, 0x2, R16.reuse ;  /* 0x00000002ff087819 */ /* 0x100fe20000011410 */
[----:B------:R-:W-:Y:S01]  /*0300*/  IMAD.SHL.U32 R223, R13, 0x200, RZ ;  /* 0x000002000ddf7824 */ /* 0x000fe200078e00ff */
[----:B------:R-:W-:Y:S01]  /*0310*/  SHF.R.S32.HI R2, RZ, 0x1f, R16 ;  /* 0x0000001fff027819 */ /* 0x000fe20000011410 */
[----:B------:R-:W-:Y:S01]  /*0320*/  UIADD3 UR6, UR5, 0x20000, URZ ;  /* 0x0002000005067890 */ /* 0x000fe2000fffe03f */
[----:B------:R-:W-:-:S02]  /*0330*/  LOP3.LUT R5, R6, 0xfffffff0, RZ, 0xc0, !PT ;  /* 0xfffffff006057812 */ /* 0x000fc400078ec0ff */
[----:B------:R-:W-:Y:S02]  /*0340*/  SHF.R.S32.HI R3, RZ, 0x3, R17 ;  /* 0x00000003ff037819 */ /* 0x000fe40000011411 */
[----:B------:R-:W-:Y:S02]  /*0350*/  LOP3.LUT R6, R17, 0xfffffff8, RZ, 0xc0, !PT ;  /* 0xfffffff811067812 */ /* 0x000fe400078ec0ff */
[----:B------:R-:W-:Y:S01]  /*0360*/  LEA.HI R4, R2, R8, RZ, 0x3 ;  /* 0x0000000802047211 */ /* 0x000fe200078f18ff */
[----:B------:R-:W-:Y:S02]  /*0370*/  IMAD.IADD R2, R14, 0x1, -R0 ;  /* 0x000000010e027824 */ /* 0x000fe400078e0a00 */
        /* <DEDUP_REMOVED lines=8> */
[----:B------:R-:W-:Y:S01]  /*0400*/  LOP3.LUT P4, RZ, R0, 0x2, RZ, 0xc0, !PT ;  /* 0x0000000200ff7812 */ /* 0x000fe2000788c0ff */
[----:B------:R-:W-:Y:S01]  /*0410*/  IMAD.IADD R4, R14, 0x1, -R5 ;  /* 0x000000010e047824 */ /* 0x000fe200078e0a05 */
[----:B------:R-:W-:Y:S02]  /*0420*/  LOP3.LUT R2, R3, 0x38, R7, 0xf8, !PT ;  /* 0x0000003803027812 */ /* 0x000fe400078ef807 */
[----:B------:R-:W-:Y:S02]  /*0430*/  SHF.R.U32.HI R3, RZ, 0x3, R3 ;  /* 0x00000003ff037819 */ /* 0x000fe40000011603 */
[C---:B------:R-:W-:Y:S01]  /*0440*/  LOP3.LUT P3, RZ, R0.reuse, 0x4, RZ, 0xc0, !PT ;  /* 0x0000000400ff7812 */ /* 0x040fe2000786c0ff */
[----:B------:R-:W-:Y:S01]  /*0450*/  IMAD.SHL.U32 R0, R0, 0x40, RZ ;  /* 0x0000004000007824 */ /* 0x000fe200078e00ff */
[----:B------:R-:W-:Y:S01]  /*0460*/  LOP3.LUT R12, R2, R3, RZ, 0x3c, !PT ;  /* 0x00000003020c7212 */ /* 0x000fe200078e3cff */
[----:B------:R-:W-:Y:S01]  /*0470*/  IMAD.SHL.U32 R2, R228, 0x10, RZ ;  /* 0x00000010e4027824 */ /* 0x000fe200078e00ff */
[----:B------:R-:W-:-:S02]  /*0480*/  LEA.HI R3, R15, R14, RZ, 0x7 ;  /* 0x0000000e0f037211 */ /* 0x000fc400078f38ff */
[----:B------:R-:W-:Y:S02]  /*0490*/  LOP3.LUT R0, R0, 0x1c0, RZ, 0xc0, !PT ;  /* 0x000001c000007812 */ /* 0x000fe400078ec0ff */
[----:B------:R-:W-:Y:S02]  /*04a0*/  SHF.R.S32.HI R5, RZ, 0x1f, R4 ;  /* 0x0000001fff057819 */ /* 0x000fe40000011404 */
[----:B------:R-:W-:Y:S02]  /*04b0*/  SHF.R.S32.HI R10, RZ, 0x7, R3 ;  /* 0x00000007ff0a7819 */ /* 0x000fe40000011403 */
[C---:B------:R-:W-:Y:S02]  /*04c0*/  LOP3.LUT R3, R0.reuse, 0x8, R17, 0xf8, !PT ;  /* 0x0000000800037812 */ /* 0x040fe400078ef811 */
[----:B------:R-:W-:Y:S02]  /*04d0*/  LOP3.LUT R7, R0, 0x10, R2, 0xf8, !PT ;  /* 0x0000001000077812 */ /* 0x000fe400078ef802 */
[----:B------:R-:W-:Y:S01]  /*04e0*/  LEA.HI R11, R5, R4, RZ, 0x3 ;  /* 0x00000004050b7211 */ /* 0x000fe200078f18ff */
[----:B------:R-:W-:Y:S01]  /*04f0*/  IMAD R5, R10, 0x800, R223 ;  /* 0x000008000a057824 */ /* 0x000fe200078e02df */
[----:B------:R-:W-:-:S02]  /*0500*/  SHF.R.U32.HI R0, RZ, 0x3, R0 ;  /* 0x00000003ff007819 */ /* 0x000fc40000011600 */
[----:B------:R-:W-:Y:S02]  /*0510*/  LOP3.LUT R6, R11, 0xfffffff8, RZ, 0xc0, !PT ;  /* 0xfffffff80b067812 */ /* 0x000fe400078ec0ff */
[----:B------:R-:W-:Y:S02]  /*0520*/  LOP3.LUT R2, R8, 0x1, RZ, 0xc0, !PT ;  /* 0x0000000108027812 */ /* 0x000fe400078ec0ff */
[----:B------:R-:W-:Y:S01]  /*0530*/  LOP3.LUT R3, R3, R0, RZ, 0x3c, !PT ;  /* 0x0000000003037212 */ /* 0x000fe200078e3cff */
[----:B------:R-:W-:Y:S01]  /*0540*/  IMAD.IADD R9, R4, 0x1, -R6 ;  /* 0x0000000104097824 */ /* 0x000fe200078e0a06 */
[----:B------:R-:W-:Y:S02]  /*0550*/  ISETP.NE.U32.AND P0, PT, R2, 0x1, PT ;  /* 0x000000010200780c */ /* 0x000fe40003f05070 */
[----:B------:R-:W-:Y:S01]  /*0560*/  LOP3.LUT R2, R7, 0x8, R17, 0xf8, !PT ;  /* 0x0000000807027812 */ /* 0x000fe200078ef811 */
[----:B------:R-:W-:Y:S01]  /*0570*/  IMAD.IADD R3, R5, 0x1, R3 ;  /* 0x0000000105037824 */ /* 0x000fe200078e0203 */
[----:B------:R-:W-:-:S02]  /*0580*/  LEA.HI R5, R15, R14, RZ, 0x6 ;  /* 0x0000000e0f057211 */ /* 0x000fc400078f30ff */
[----:B------:R-:W-:Y:S01]  /*0590*/  LOP3.LUT R4, R16, 0x7ffffffc, RZ, 0xc0, !PT ;  /* 0x7ffffffc10047812 */ /* 0x000fe200078ec0ff */
[----:B------:R-:W-:Y:S01]  /*05a0*/  IMAD.SHL.U32 R3, R3, 0x2, RZ ;  /* 0x0000000203037824 */ /* 0x000fe200078e00ff */
[----:B------:R-:W-:Y:S01]  /*05b0*/  LOP3.LUT R223, R223, R2, R0, 0xf6, !PT ;  /* 0x00000002dfdf7212 */ /* 0x000fe200078ef600 */
[----:B------:R-:W-:Y:S01]  /*05c0*/  IMAD.SHL.U32 R0, R10, 0x20, RZ ;  /* 0x000000200a007824 */ /* 0x000fe200078e00ff */
[----:B------:R-:W-:Y:S01]  /*05d0*/  SHF.R.S32.HI R2, RZ, 0x6, R5 ;  /* 0x00000006ff027819 */ /* 0x000fe20000011405 */
[----:B------:R-:W-:Y:S01]  /*05e0*/  IMAD.IADD R5, R14, 0x1, -R4 ;  /* 0x000000010e057824 */ /* 0x000fe200078e0a04 */
[C---:B------:R-:W-:Y:S01]  /*05f0*/  R2P PR, R8.reuse, 0x6 ;  /* 0x0000000608007804 */ /* 0x040fe20000000000 */
[----:B------:R-:W-:Y:S01]  /*0600*/  IMAD.SHL.U32 R4, R8, 0x40, RZ ;  /* 0x0000004008047824 */ /* 0x000fe200078e00ff */
[----:B------:R-:W-:Y:S01]  /*0610*/  LOP3.LUT R250, R0, 0x6, R250, 0xf8, !PT ;  /* 0x0000000600fa7812 */ /* 0x000fe200078ef8fa */
[C---:B------:R-:W-:Y:S01]  /*0620*/  IMAD.SHL.U32 R6, R2.reuse, 0x8, RZ ;  /* 0x0000000802067824 */ /* 0x040fe200078e00ff */
[----:B------:R-:W-:Y:S01]  /*0630*/  LOP3.LUT P6, RZ, R9, 0x2, RZ, 0xc0, !PT ;  /* 0x0000000209ff7812 */ /* 0x000fe200078cc0ff */
[----:B------:R-:W-:Y:S01]  /*0640*/  IMAD R12, R2, 0x200, R12 ;  /* 0x00000200020c7824 */ /* 0x000fe200078e020c */
[----:B------:R-:W-:Y:S01]  /*0650*/  LOP3.LUT R4, R4, 0x1c0, RZ, 0xc0, !PT ;  /* 0x000001c004047812 */ /* 0x000fe200078ec0ff */
[----:B------:R-:W-:Y:S01]  /*0660*/  IMAD.SHL.U32 R5, R5, 0x2, RZ ;  /* 0x0000000205057824 */ /* 0x000fe200078e00ff */
[----:B------:R-:W-:-:S02]  /*0670*/  LOP3.LUT P5, RZ, R9, 0x4, RZ, 0xc0, !PT ;  /* 0x0000000409ff7812 */ /* 0x000fc400078ac0ff */
[----:B------:R-:W-:Y:S01]  /*0680*/  LOP3.LUT R7, R4, 0x20, R0, 0xf8, !PT ;  /* 0x0000002004077812 */ /* 0x000fe200078ef800 */
[----:B------:R-:W-:Y:S01]  /*0690*/  IMAD R8, R222, 0x400, R5 ;  /* 0x00000400de087824 */ /* 0x000fe200078e0205 */
[----:B------:R-:W-:Y:S01]  /*06a0*/  LOP3.LUT R0, R6, 0x18, RZ, 0xc0, !PT ;  /* 0x0000001806007812 */ /* 0x000fe200078ec0ff */
[----:B------:R-:W-:Y:S01]  /*06b0*/  IMAD.SHL.U32 R6, R13, 0x20, RZ ;  /* 0x000000200d067824 */ /* 0x000fe200078e00ff */
[----:B------:R-:W-:Y:S02]  /*06c0*/  SHF.R.U32.HI R2, RZ, 0x3, R4 ;  /* 0x00000003ff027819 */ /* 0x000fe40000011604 */
[----:B------:R-:W-:Y:S02]  /*06d0*/  SEL R220, R226, 0xffffffc0, !P3 ;  /* 0xffffffc0e2dc7807 */ /* 0x000fe40005800000 */
[----:B------:R-:W-:Y:S02]  /*06e0*/  LOP3.LUT R7, R7, R2, RZ, 0x3c, !PT ;  /* 0x0000000207077212 */ /* 0x000fe400078e3cff */
[----:B------:R-:W-:-:S02]  /*06f0*/  LOP3.LUT R10, R0, 0x20, R6, 0xf8, !PT ;  /* 0x00000020000a7812 */ /* 0x000fc400078ef806 */
[----:B------:R-:W-:Y:S01]  /*0700*/  LOP3.LUT R4, R2, R4, R0, 0x1e, !PT ;  /* 0x0000000402047212 */ /* 0x000fe200078e1e00 */
[----:B------:R-:W-:Y:S01]  /*0710*/  IMAD R0, R228, 0x400, R5 ;  /* 0x00000400e4007824 */ /* 0x000fe200078e0205 */
        /* <DEDUP_REMOVED lines=9> */
[----:B------:R-:W-:Y:S01]  /*07b0*/  IMAD.IADD R8, R8, 0x1, R7 ;  /* 0x0000000108087824 */ /* 0x000fe200078e0207 */
[----:B------:R-:W-:Y:S01]  /*07c0*/  SHF.R.U32.HI R2, RZ, 0x3, R0 ;  /* 0x00000003ff027819 */ /* 0x000fe20000011600 */
[----:B------:R-:W-:Y:S01]  /*07d0*/  IMAD.IADD R225, R220, 0x1, R223 ;  /* 0x00000001dce17824 */ /* 0x000fe200078e02df */
[----:B------:R-:W-:-:S02]  /*07e0*/  LOP3.LUT R6, R0, 0x8, R4, 0xf8, !PT ;  /* 0x0000000800067812 */ /* 0x000fc400078ef804 */
[----:B------:R-:W-:Y:S02]  /*07f0*/  SHF.R.S32.HI R4, RZ, 0x2, R18 ;  /* 0x00000002ff047819 */ /* 0x000fe40000011412 */
[----:B------:R-:W-:Y:S02]  /*0800*/  LOP3.LUT R7, R2, R10, R0, 0x1e, !PT ;  /* 0x0000000a02077212 */ /* 0x000fe400078e1e00 */
[----:B------:R-:W-:Y:S01]  /*0810*/  LOP3.LUT R0, R5, 0xfffffe00, RZ, 0xc0, !PT ;  /* 0xfffffe0005007812 */ /* 0x000fe200078ec0ff */
[----:B------:R-:W-:Y:S01]  /*0820*/  IMAD R249, R222, 0x10, R4 ;  /* 0x00000010def97824 */ /* 0x000fe200078e0204 */
[----:B------:R-:W-:Y:S01]  /*0830*/  LOP3.LUT R2, R6, R2, RZ, 0x3c, !PT ;  /* 0x0000000206027212 */ /* 0x000fe200078e3cff */
[----:B------:R-:W-:Y:S01]  /*0840*/  IMAD.U32 R4, RZ, RZ, UR7 ;  /* 0x00000007ff047e24 */ /* 0x000fe2000f8e00ff */
[----:B------:R-:W-:Y:S01]  /*0850*/  USHF.L.U32 UR7, UR48, 0x7, URZ ;  /* 0x0000000730077899 */ /* 0x000fe2000800063f */
[--C-:B------:R-:W-:Y:S01]  /*0860*/  IMAD R222, R222, 0x400, R0.reuse ;  /* 0x00000400dede7824 */ /* 0x100fe200078e0200 */
[----:B------:R-:W-:Y:S01]  /*0870*/  LEA R240, R8, UR5, 0x1 ;  /* 0x0000000508f07c11 */ /* 0x000fe2000f8e08ff */
[----:B------:R-:W-:Y:S01]  /*0880*/  IMAD R228, R228, 0x400, R0 ;  /* 0x00000400e4e47824 */ /* 0x000fe200078e0200 */
[----:B------:R-:W-:Y:S01]  /*0890*/  LOP3.LUT R0, R7, R0, RZ, 0xfc, !PT ;  /* 0x0000000007007212 */ /* 0x000fe200078efcff */
[----:B------:R-:W-:-:S02]  /*08a0*/  IMAD.IADD R222, R222, 0x1, R2 ;  /* 0x00000001dede7824 */ /* 0x000fc400078e0202 */
[----:B------:R-:W-:Y:S01]  /*08b0*/  IMAD.IADD R228, R2, 0x1, R228 ;  /* 0x0000000102e47824 */ /* 0x000fe200078e02e4 */
[----:B------:R-:W-:Y:S01]  /*08c0*/  LEA R0, R0, UR5, 0x1 ;  /* 0x0000000500007c11 */ /* 0x000fe2000f8e08ff */
[----:B------:R-:W-:Y:S01]  /*08d0*/  IMAD.U32 R2, RZ, RZ, UR7 ;  /* 0x00000007ff027e24 */ /* 0x000fe2000f8e00ff */
[----:B------:R-:W-:Y:S01]  /*08e0*/  USHF.R.S32.HI UR7, URZ, 0x1f, UR48 ;  /* 0x0000001f3f077899 */ /* 0x000fe20008011430 */
[----:B------:R-:W-:Y:S01]  /*08f0*/  LEA R222, R222, UR5, 0x1 ;  /* 0x00000005dede7c11 */ /* 0x000fe2000f8e08ff */
[----:B------:R-:W-:Y:S01]  /*0900*/  VIADD R235, R240, 0x20 ;  /* 0x00000020f0eb7836 */ /* 0x000fe20000000000 */
[----:B------:R-:W-:Y:S01]  /*0910*/  LEA R228, R228, UR6, 0x1 ;  /* 0x00000006e4e47c11 */ /* 0x000fe2000f8e08ff */
[----:B------:R-:W-:Y:S02]  /*0920*/  @P1 VIADD R235, R240, 0xffffffe0 ;  /* 0xffffffe0f0eb1836 */ /* 0x000fe40000000000 */
[----:B------:R-:W-:Y:S01]  /*0930*/  IMAD.U32 R2, RZ, RZ, UR7 ;  /* 0x00000007ff027e24 */ /* 0x000fe2000f8e00ff */
[----:B------:R-:W-:Y:S01]  /*0940*/  UIADD3 UR7, UR5, 0x10000, URZ ;  /* 0x0001000005077890 */ /* 0x000fe2000fffe03f */
[----:B------:R-:W-:Y:S01]  /*0950*/  SEL R2, R230, 0xffffffe0, !P4 ;  /* 0xffffffe0e6027807 */ /* 0x000fe20006000000 */
[----:B------:R-:W-:Y:S01]  /*0960*/  IMAD.IADD R229, R226, 0x1, R228 ;  /* 0x00000001e2e57824 */ /* 0x000fe200078e02e4 */
[----:B------:R-:W-:Y:S01]  /*0970*/  SEL R230, R230, 0xffffffe0, !P6 ;  /* 0xffffffe0e6e67807 */ /* 0x000fe20007000000 */
[----:B------:R-:W-:-:S02]  /*0980*/  IMAD.IADD R242, R240, 0x1, R241 ;  /* 0x00000001f0f27824 */ /* 0x000fc400078e02f1 */
[----:B------:R-:W-:Y:S01]  /*0990*/  VIADD R221, R3, UR7 ;  /* 0x0000000703dd7c36 */ /* 0x000fe20008000000 */
[----:B------:R-:W-:Y:S01]  /*09a0*/  LEA R247, R247, UR7, 0x1 ;  /* 0x00000007f7f77c11 */ /* 0x000fe2000f8e08ff */
[C---:B------:R-:W-:Y:S02]  /*09b0*/  IMAD.IADD R224, R222.reuse, 0x1, R230 ;  /* 0x00000001dee07824 */ /* 0x040fe400078e02e6 */
[C---:B------:R-:W-:Y:S02]  /*09c0*/  IMAD.IADD R2, R221.reuse, 0x1, R2 ;  /* 0x00000001dd027824 */ /* 0x040fe400078e0202 */
[----:B------:R-:W-:Y:S02]  /*09d0*/  IMAD.IADD R221, R221, 0x1, R220 ;  /* 0x00000001dddd7824 */ /* 0x000fe400078e02dc */
[----:B------:R-:W-:Y:S02]  /*09e0*/  VIADD R248, R247, 0x40 ;  /* 0x00000040f7f87836 */ /* 0x000fe40000000000 */
[----:B------:R-:W-:-:S02]  /*09f0*/  IMAD.IADD R227, R222, 0x1, R226 ;  /* 0x00000001dee37824 */ /* 0x000fc400078e02e2 */
[----:B------:R-:W-:Y:S02]  /*0a00*/  IMAD.IADD R231, R230, 0x1, R228 ;  /* 0x00000001e6e77824 */ /* 0x000fe400078e02e4 */
[----:B------:R-:W-:Y:S02]  /*0a10*/  IMAD.IADD R220, R2, 0x1, R220 ;  /* 0x0000000102dc7824 */ /* 0x000fe400078e02dc */
[----:B------:R-:W-:Y:S02]  /*0a20*/  @P2 VIADD R248, R247, 0xffffffc0 ;  /* 0xffffffc0f7f82836 */ /* 0x000fe40000000000 */
[----:B------:R-:W-:Y:S02]  /*0a30*/  IMAD.IADD R241, R241, 0x1, R235 ;  /* 0x00000001f1f17824 */ /* 0x000fe400078e02eb */
[----:B------:R-:W-:Y:S02]  /*0a40*/  IMAD.IADD R226, R224, 0x1, R226 ;  /* 0x00000001e0e27824 */ /* 0x000fe400078e02e2 */
[----:B------:R-:W-:-:S07]  /*0a50*/  IMAD.IADD R230, R230, 0x1, R229 ;  /* 0x00000001e6e67824 */ /* 0x000fce00078e02e5 */
.L_x_601:
        /* <DEDUP_REMOVED lines=16> */
[----:B-1----:R-:W-:Y:S01]  /*0b60*/  IMAD.U32 R4, RZ, RZ, UR6 ;  /* 0x00000006ff047e24 */ /* 0x002fe2000f8e00ff */
        /* <DEDUP_REMOVED lines=11> */
[----:B--2---:R1:W2:Y:S01]  /*0c20*/  @P0 LDG.E R8, desc[UR8][R4.64] ;  /* 0x0000000804080981 */ /* 0x0042a2000c1e1900 */
        /* <DEDUP_REMOVED lines=38> */
.L_x_571:
        /* <DEDUP_REMOVED lines=11> */
[----:B------:R-:W-:Y:S01]  /*0f40*/  ULDC.64 UR42, c[0x0][0x240] ;  /* 0x00009000002a7ab9 */ /* 0x000fe20000000a00 */
[----:B------:R-:W-:Y:S02]  /*0f50*/  UIMAD UR14, UR59, UR10, URZ ;  /* 0x0000000a3b0e72a4 */ /* 0x000fe4000f8e023f */
[----:B------:R-:W2:Y:S01]  /*0f60*/  S2UR UR15, SR_CTAID.X ;  /* 0x00000000000f79c3 */ /* 0x000ea20000002500 */
[----:B------:R-:W-:Y:S02]  /*0f70*/  UIMAD.WIDE.U32 UR20, UR48, UR10, URZ ;  /* 0x0000000a301472a5 */ /* 0x000fe4000f8e003f */
[----:B------:R-:W-:-:S02]  /*0f80*/  UIMAD UR25, UR48, UR11, UR14 ;  /* 0x0000000b301972a4 */ /* 0x000fc4000f8e020e */
[----:B------:R-:W-:Y:S01]  /*0f90*/  UIADD3 UR16, UR7, 0x3f, URZ ;  /* 0x0000003f07107890 */ /* 0x000fe2000fffe03f */
[----:B------:R-:W-:Y:S01]  /*0fa0*/  @!UP2 ULDC.64 UR10, c[0x0][0x418] ;  /* 0x00010600000aaab9 */ /* 0x000fe20000000a00 */
[----:B------:R-:W-:Y:S01]  /*0fb0*/  ULDC UR60, c[0x0][0x2d4] ;  /* 0x0000b500003c7ab9 */ /* 0x000fe20000000800 */
[----:B------:R-:W-:Y:S01]  /*0fc0*/  @!UP2 UIMAD.WIDE.U32 UR38, UR48, UR10, URZ ;  /* 0x0000000a3026a2a5 */ /* 0x000fe2000f8e003f */
[----:B------:R-:W-:Y:S01]  /*0fd0*/  ULDC UR18, c[0x0][0x394] ;  /* 0x0000e50000127ab9 */ /* 0x000fe20000000800 */
[----:B------:R-:W-:Y:S01]  /*0fe0*/  USHF.R.S32.HI UR26, URZ, 0x1f, UR60 ;  /* 0x0000001f3f1a7899 */ /* 0x000fe2000801143c */
[----:B------:R-:W-:Y:S01]  /*0ff0*/  ULDC UR31, c[0x0][0x2dc] ;  /* 0x0000b700001f7ab9 */ /* 0x000fe20000000800 */
[----:B------:R-:W-:Y:S01]  /*1000*/  ULDC UR52, c[0x0][0x270] ;  /* 0x00009c0000347ab9 */ /* 0x000fe20000000800 */
[----:B-1----:R-:W-:Y:S01]  /*1010*/  IABS R8, R9 ;  /* 0x0000000900087213 */ /* 0x002fe20000000000 */
[----:B------:R-:W-:Y:S01]  /*1020*/  USHF.L.U64.HI UR17, UR48, 0x7, UR59 ;  /* 0x0000000730117899 */ /* 0x000fe2000801023b */
[----:B------:R-:W-:Y:S01]  /*1030*/  ISETP.NE.AND P3, PT, R9, RZ, PT ;  /* 0x000000ff0900720c */ /* 0x000fe20003f65270 */
[----:B------:R-:W-:Y:S01]  /*1040*/  USHF.R.S32.HI UR19, URZ, 0x1f, UR16 ;  /* 0x0000001f3f137899 */ /* 0x000fe20008011410 */
[----:B------:R-:W1:Y:S01]  /*1050*/  I2F.RP R4, R8 ;  /* 0x0000000800047306 */ /* 0x000e620000209400 */
[----:B------:R-:W-:-:S02]  /*1060*/  UIMAD UR24, UR6, UR43, URZ ;  /* 0x0000002b061872a4 */ /* 0x000fc4000f8e023f */
[----:B------:R-:W-:Y:S02]  /*1070*/  ULEA.HI UR33, UR19, UR16, URZ, 0x6 ;  /* 0x0000001013217291 */ /* 0x000fe4000f8f303f */
[----:B--2---:R-:W-:Y:S02]  /*1080*/  UIMAD.WIDE.U32 UR36, UR15, UR12, URZ ;  /* 0x0000000c0f2472a5 */ /* 0x004fe4000f8e003f */
[----:B------:R-:W-:Y:S02]  /*1090*/  UIADD3 UR25, UR21, UR25, URZ ;  /* 0x0000001915197290 */ /* 0x000fe4000fffe03f */
[----:B------:R-:W-:Y:S02]  /*10a0*/  UIMAD UR46, UR15, UR13, UR37 ;  /* 0x0000000d0f2e72a4 */ /* 0x000fe4000f8e0225 */
[----:B------:R-:W-:Y:S01]  /*10b0*/  USHF.L.U32 UR15, UR48, 0x7, URZ ;  /* 0x00000007300f7899 */ /* 0x000fe2000800063f */
[----:B------:R-:W-:Y:S01]  /*10c0*/  @UP2 ULDC.64 UR12, c[0x0][0x420] ;  /* 0x00010800000c2ab9 */ /* 0x000fe20000000a00 */
[----:B------:R-:W-:Y:S01]  /*10d0*/  USEL UR37, UR17, URZ, UP0 ;  /* 0x0000003f11257287 */ /* 0x000fe20008000000 */
[----:B-1----:R-:W1:Y:S01]  /*10e0*/  MUFU.RCP R4, R4 ;  /* 0x0000000400047308 */ /* 0x002e620000001000 */
[----:B------:R-:W-:-:S02]  /*10f0*/  @UP2 UIMAD.WIDE.U32 UR40, UR6, UR12, URZ ;  /* 0x0000000c062822a5 */ /* 0x000fc4000f8e003f */
[----:B------:R-:W-:Y:S02]  /*1100*/  @!UP2 UIMAD UR12, UR59, UR10, URZ ;  /* 0x0000000a3b0ca2a4 */ /* 0x000fe4000f8e023f */
[----:B------:R-:W-:Y:S02]  /*1110*/  UIADD3 UR10, UR7, 0x40, UR28 ;  /* 0x00000040070a7890 */ /* 0x000fe4000fffe01c */
[----:B------:R-:W-:Y:S02]  /*1120*/  USEL UR44, UR15, URZ, UP0 ;  /* 0x0000003f0f2c7287 */ /* 0x000fe40008000000 */
[----:B------:R-:W-:Y:S02]  /*1130*/  UIMAD.WIDE.U32 UR14, UR6, UR42, URZ ;  /* 0x0000002a060e72a5 */ /* 0x000fe4000f8e003f */
[----:B------:R-:W-:Y:S02]  /*1140*/  @UP2 UIMAD UR51, UR6, UR13, UR41 ;  /* 0x0000000d063322a4 */ /* 0x000fe4000f8e0229 */
[----:B------:R-:W-:-:S02]  /*1150*/  @!UP2 UIMAD UR35, UR48, UR11, UR12 ;  /* 0x0000000b3023a2a4 */ /* 0x000fc4000f8e020c */
[----:B------:R-:W-:Y:S01]  /*1160*/  UIADD3 UR18, UR10, UR18, -UR5 ;  /* 0x000000120a127290 */ /* 0x000fe2000fffe805 */
[----:B-1----:R-:W-:Y:S01]  /*1170*/  VIADD R4, R4, 0xffffffe ;  /* 0x0ffffffe04047836 */ /* 0x002fe20000000000 */
[----:B------:R-:W-:Y:S02]  /*1180*/  UIMAD.WIDE UR10, UR31, UR52, URZ ;  /* 0x000000341f0a72a5 */ /* 0x000fe4000f8e023f */
[----:B------:R-:W-:Y:S01]  /*1190*/  UIMAD.WIDE.U32 UR12, UR48, UR60, URZ ;  /* 0x0000003c300c72a5 */ /* 0x000fe2000f8e003f */
[----:B------:R-:W1:Y:S01]  /*11a0*/  F2I.FTZ.U32.TRUNC.NTZ R5, R4 ;  /* 0x0000000400057305 */ /* 0x000e62000021f000 */
[----:B------:R-:W-:Y:S02]  /*11b0*/  USEL UR56, UR20, UR14, !UP2 ;  /* 0x0000000e14387287 */ /* 0x000fe4000d000000 */
[----:B------:R-:W-:Y:S02]  /*11c0*/  UIMAD UR14, UR26, UR48, URZ ;  /* 0x000000301a0e72a4 */ /* 0x000fe4000f8e023f */
[----:B------:R-:W-:-:S02]  /*11d0*/  UIMAD.WIDE.U32 UR16, UR10, UR12, URZ ;  /* 0x0000000c0a1072a5 */ /* 0x000fc4000f8e003f */
[----:B------:R-:W-:Y:S02]  /*11e0*/  UIMAD UR19, UR11, UR12, URZ ;  /* 0x0000000c0b1372a4 */ /* 0x000fe4000f8e023f */
[----:B------:R-:W-:Y:S02]  /*11f0*/  UIMAD UR12, UR59, UR60, UR14 ;  /* 0x0000003c3b0c72a4 */ /* 0x000fe4000f8e020e */
[----:B------:R-:W-:Y:S02]  /*1200*/  UIADD3 UR18, UR18, 0x3f, URZ ;  /* 0x0000003f12127890 */ /* 0x000fe4000fffe03f */
[----:B------:R-:W-:Y:S01]  /*1210*/  @UP2 UIADD3 UR25, UR15, UR24, URZ ;  /* 0x000000180f192290 */ /* 0x000fe2000fffe03f */
[----:B-1----:R-:W-:Y:S01]  /*1220*/  IMAD.MOV R4, RZ, RZ, -R5 ;  /* 0x000000ffff047224 */ /* 0x002fe200078e0a05 */
[----:B------:R-:W-:Y:S02]  /*1230*/  UIADD3 UR14, UR13, UR12, URZ ;  /* 0x0000000c0d0e7290 */ /* 0x000fe4000fffe03f */
[----:B------:R-:W-:Y:S01]  /*1240*/  USHF.R.S32.HI UR15, URZ, 0x1f, UR18 ;  /* 0x0000001f3f0f7899 */ /* 0x000fe20008011412 */
[----:B------:R-:W-:Y:S01]  /*1250*/  IMAD R6, R4, R8, RZ ;  /* 0x0000000804067224 */ /* 0x000fe200078e02ff */
[----:B------:R-:W-:Y:S01]  /*1260*/  ULDC.U8 UR27, c[0x0][0x3d8] ;  /* 0x0000f600001b7ab9 */ /* 0x000fe20000000000 */
[----:B------:R-:W-:Y:S01]  /*1270*/  IMAD.MOV.U32 R4, RZ, RZ, RZ ;  /* 0x000000ffff047224 */ /* 0x000fe200078e00ff */
[----:B------:R-:W-:-:S02]  /*1280*/  UIMAD UR14, UR10, UR14, UR19 ;  /* 0x0000000e0a0e72a4 */ /* 0x000fc4000f8e0213 */
[----:B------:R-:W-:Y:S01]  /*1290*/  UISETP.NE.AND UP3, UPT, UR27, URZ, UPT ;  /* 0x0000003f1b00728c */ /* 0x000fe2000bf65270 */
[----:B------:R-:W-:Y:S01]  /*12a0*/  IMAD.HI.U32 R4, R5, R6, R4 ;  /* 0x0000000605047227 */ /* 0x000fe200078e0004 */
[----:B------:R-:W-:Y:S01]  /*12b0*/  MOV R5, R7 ;  /* 0x0000000700057202 */ /* 0x000fe20000000f00 */
[----:B------:R-:W-:Y:S02]  /*12c0*/  ULEA.HI UR18, UR15, UR18, URZ, 0x6 ;  /* 0x000000120f127291 */ /* 0x000fe4000f8f303f */
[----:B------:R-:W-:Y:S02]  /*12d0*/  UIADD3 UR49, UR17, UR14, URZ ;  /* 0x0000000e11317290 */ /* 0x000fe4000fffe03f */
[----:B------:R-:W-:Y:S01]  /*12e0*/  IMAD.HI.U32 R4, R4, R5, RZ ;  /* 0x0000000504047227 */ /* 0x000fe200078e00ff */
[----:B------:R-:W-:Y:S02]  /*12f0*/  USHF.R.S32.HI UR15, URZ, 0x6, UR33 ;  /* 0x000000063f0f7899 */ /* 0x000fe40008011421 */
[----:B------:R-:W-:Y:S01]  /*1300*/  USHF.R.S32.HI UR14, URZ, 0x6, UR18 ;  /* 0x000000063f0e7899 */ /* 0x000fe20008011412 */
[----:B------:R-:W-:Y:S01]  /*1310*/  IMAD.MOV R6, RZ, RZ, -R4 ;  /* 0x000000ffff067224 */ /* 0x000fe200078e0a04 */
[----:B------:R-:W-:-:S02]  /*1320*/  UIMAD.WIDE.U32 UR12, UR10, UR6, URZ ;  /* 0x000000060a0c72a5 */ /* 0x000fc4000f8e003f */
[----:B------:R-:W-:Y:S01]  /*1330*/  UISETP.LT.AND UP0, UPT, UR15, UR14, UPT ;  /* 0x0000000e0f00728c */ /* 0x000fe2000bf01270 */
[C---:B------:R-:W-:Y:S01]  /*1340*/  IMAD R5, R8.reuse, R6, R5 ;  /* 0x0000000608057224 */ /* 0x040fe200078e0205 */
[----:B------:R-:W-:Y:S01]  /*1350*/  ULDC UR47, c[0x0][0x2c4] ;  /* 0x0000b100002f7ab9 */ /* 0x000fe20000000800 */
[----:B------:R-:W-:Y:S02]  /*1360*/  USEL UR58, UR16, UR12, !UP2 ;  /* 0x0000000c103a7287 */ /* 0x000fe4000d000000 */
[----:B------:R-:W-:Y:S01]  /*1370*/  @UP3 UIMAD UR16, UR48, UR47, URZ ;  /* 0x0000002f301032a4 */ /* 0x000fe2000f8e023f */
[----:B------:R-:W-:Y:S01]  /*1380*/  ISETP.GT.U32.AND P1, PT, R8, R5, PT ;  /* 0x000000050800720c */ /* 0x000fe20003f24070 */
[----:B------:R-:W-:Y:S02]  /*1390*/  USEL UR33, UR15, UR14, UP0 ;  /* 0x0000000e0f217287 */ /* 0x000fe40008000000 */
[----:B------:R-:W-:Y:S02]  /*13a0*/  UISETP.NE.AND UP1, UPT, UR29, -0x1, UPT ;  /* 0xffffffff1d00788c */ /* 0x000fe4000bf25270 */
[----:B------:R-:W-:-:S02]  /*13b0*/  @UP3 USEL UR16, UR16, UR6, !UP2 ;  /* 0x0000000610103287 */ /* 0x000fc4000d000000 */
[----:B------:R-:W-:Y:S01]  /*13c0*/  ULEA UR15, UR33, 0xffffffc0, 0x6 ;  /* 0xffffffc0210f7891 */ /* 0x000fe2000f8e303f */
[----:B------:R-:W-:Y:S01]  /*13d0*/  @UP3 ULDC UR14, c[0x0][0x2e4] ;  /* 0x0000b900000e3ab9 */ /* 0x000fe20000000800 */
[----:B------:R-:W-:Y:S02]  /*13e0*/  UIMAD UR12, UR11, UR6, URZ ;  /* 0x000000060b0c72a4 */ /* 0x000fe4000f8e023f */
[----:B------:R-:W-:Y:S02]  /*13f0*/  @UP3 UIMAD UR24, UR57, UR14, UR16 ;  /* 0x0000000e391832a4 */ /* 0x000fe4000f8e0210 */
[----:B------:R-:W-:Y:S01]  /*1400*/  @!P1 IMAD.IADD R5, R5, 0x1, -R8 ;  /* 0x0000000105059824 */ /* 0x000fe200078e0a08 */
[----:B------:R-:W-:Y:S01]  /*1410*/  @!P1 IADD3 R4, R4, 0x1, RZ ;  /* 0x0000000104049810 */ /* 0x000fe20007ffe0ff */
[----:B------:R-:W-:Y:S01]  /*1420*/  USHF.R.S32.HI UR19, URZ, 0x1f, UR15 ;  /* 0x0000001f3f137899 */ /* 0x000fe2000801140f */
[----:B------:R-:W-:Y:S01]  /*1430*/  PLOP3.LUT P1, PT, PT, PT, UP3, 0x80, 0x0 ;  /* 0x000000000000781c */ /* 0x000fe20003f2f038 */
[----:B------:R-:W-:Y:S01]  /*1440*/  UIADD3 UR14, UP0, UR15, UR44, URZ ;  /* 0x0000002c0f0e7290 */ /* 0x000fe2000ff1e03f */
[----:B------:R-:W-:Y:S01]  /*1450*/  ISETP.GE.U32.AND P0, PT, R5, R8, PT ;  /* 0x000000080500720c */ /* 0x000fe20003f06070 */
[----:B------:R-:W-:Y:S01]  /*1460*/  ULDC.U8 UR30, c[0x0][0x480] ;  /* 0x00012000001e7ab9 */ /* 0x000fe20000000000 */
[----:B------:R-:W-:Y:S01]  /*1470*/  LOP3.LUT R5, R9, UR57, RZ, 0x3c, !PT ;  /* 0x0000003909057c12 */ /* 0x000fe2000f8e3cff */
[----:B------:R-:W-:-:S02]  /*1480*/  UIADD3.X UR16, UR19, UR37, URZ, UP0, !UPT ;  /* 0x0000002513107290 */ /* 0x000fc400087fe43f */
[----:B------:R-:W-:Y:S01]  /*1490*/  UIMAD UR11, UR11, UR14, URZ ;  /* 0x0000000e0b0b72a4 */ /* 0x000fe2000f8e023f */
[----:B------:R-:W-:Y:S01]  /*14a0*/  ISETP.GE.AND P2, PT, R5, RZ, PT ;  /* 0x000000ff0500720c */ /* 0x000fe20003f46270 */
[----:B------:R-:W-:Y:S02]  /*14b0*/  @UP1 UIADD3 UR32, UR23, UR29, URZ ;  /* 0x0000001d17201290 */ /* 0x000fe4000fffe03f */
[----:B------:R-:W-:Y:S02]  /*14c0*/  @UP1 UIADD3 UR34, UR23, UR29, URZ ;  /* 0x0000001d17221290 */ /* 0x000fe4000fffe03f */
[----:B------:R-:W-:Y:S02]  /*14d0*/  UIMAD UR50, UR57, UR31, URZ ;  /* 0x0000001f393272a4 */ /* 0x000fe4000f8e023f */
[----:B------:R-:W-:Y:S01]  /*14e0*/  @P0 VIADD R4, R4, 0x1 ;  /* 0x0000000104040836 */ /* 0x000fe20000000000 */
[----:B------:R-:W-:Y:S01]  /*14f0*/  PLOP3.LUT P0, PT, PT, PT, UP1, 0x80, 0x0 ;  /* 0x000000000000781c */ /* 0x000fe20003f0f018 */
[----:B------:R-:W-:Y:S01]  /*1500*/  UISETP.NE.AND UP4, UPT, UR30, URZ, UPT ;  /* 0x0000003f1e00728c */ /* 0x000fe2000bf85270 */
[----:B------:R-:W-:-:S02]  /*1510*/  @UP1 ULDC.64 UR26, c[0x0][0x250] ;  /* 0x00009400001a1ab9 */ /* 0x000fc40000000a00 */
[----:B------:R-:W-:Y:S01]  /*1520*/  @UP1 ULDC.64 UR30, c[0x0][0x248] ;  /* 0x00009200001e1ab9 */ /* 0x000fe20000000a00 */
[----:B------:R-:W-:Y:S01]  /*1530*/  UIMAD.WIDE.U32 UR20, UR10, UR14, URZ ;  /* 0x0000000e0a1472a5 */ /* 0x000fe2000f8e003f */
[----:B------:R-:W-:Y:S01]  /*1540*/  IMAD.MOV.U32 R5, RZ, RZ, R4 ;  /* 0x000000ffff057224 */ /* 0x000fe200078e0004 */
[----:B------:R-:W-:Y:S02]  /*1550*/  @UP2 UIADD3 UR49, UR13, UR12, URZ ;  /* 0x0000000c0d312290 */ /* 0x000fe4000fffe03f */
[----:B------:R-:W-:Y:S02]  /*1560*/  UIMAD UR14, UR10, UR16, UR11 ;  /* 0x000000100a0e72a4 */ /* 0x000fe4000f8e020b */
[----:B------:R-:W-:Y:S01]  /*1570*/  @UP1 UIMAD.WIDE.U32 UR12, UR32, UR30, URZ ;  /* 0x0000001e200c12a5 */ /* 0x000fe2000f8e003f */
[----:B------:R-:W-:Y:S01]  /*1580*/  @!P2 IADD3 R5, -R5, RZ, RZ ;  /* 0x000000ff0505a210 */ /* 0x000fe20007ffe1ff */
[----:B------:R-:W-:Y:S01]  /*1590*/  @UP1 UIMAD.WIDE.U32 UR10, UR34, UR26, URZ ;  /* 0x0000001a220a12a5 */ /* 0x000fe2000f8e003f */
[----:B------:R-:W-:Y:S01]  /*15a0*/  @!P3 LOP3.LUT R5, RZ, R9, RZ, 0x33, !PT ;  /* 0x00000009ff05b212 */ /* 0x000fe200078e33ff */
[----:B------:R-:W-:-:S02]  /*15b0*/  @!UP3 UIMAD UR17, UR48, UR52, UR57 ;  /* 0x000000343011b2a4 */ /* 0x000fc4000f8e0239 */
[----:B------:R-:W-:Y:S02]  /*15c0*/  @UP1 UIMAD UR18, UR32, UR31, URZ ;  /* 0x0000001f201212a4 */ /* 0x000fe4000f8e023f */
[----:B------:R-:W-:Y:S02]  /*15d0*/  @UP1 UIMAD UR16, UR34, UR27, URZ ;  /* 0x0000001b221012a4 */ /* 0x000fe4000f8e023f */
[----:B------:R-:W-:Y:S02]  /*15e0*/  @!UP3 UIMAD UR24, UR17, UR47, URZ ;  /* 0x0000002f1118b2a4 */ /* 0x000fe4000f8e023f */
[----:B------:R-:W-:Y:S02]  /*15f0*/  USEL UR53, UR46, URZ, UP4 ;  /* 0x0000003f2e357287 */ /* 0x000fe4000a000000 */
[----:B------:R-:W-:Y:S02]  /*1600*/  USHF.R.S32.HI UR45, URZ, 0x1f, UR28 ;  /* 0x0000001f3f2d7899 */ /* 0x000fe4000801141c */
[----:B------:R-:W-:-:S02]  /*1610*/  @!UP2 UIADD3 UR51, UR39, UR35, URZ ;  /* 0x000000232733a290 */ /* 0x000fc4000fffe03f */
[----:B------:R-:W-:Y:S02]  /*1620*/  USHF.R.S32.HI UR55, URZ, 0x1f, UR50 ;  /* 0x0000001f3f377899 */ /* 0x000fe40008011432 */
[----:B------:R-:W-:Y:S02]  /*1630*/  USEL UR54, UR36, URZ, UP4 ;  /* 0x0000003f24367287 */ /* 0x000fe4000a000000 */
[----:B------:R-:W-:Y:S02]  /*1640*/  @UP1 UIADD3 UR47, UR11, UR16, URZ ;  /* 0x000000100b2f1290 */ /* 0x000fe4000fffe03f */
        /* <DEDUP_REMOVED lines=17> */
.L_x_573:
        /* <DEDUP_REMOVED lines=13> */
.L_x_574:
        /* <DEDUP_REMOVED lines=11> */
.L_x_575:
[----:B------:R-:W-:Y:S02]  /*18e0*/  ULDC UR6, c[0x0][0x270] ;  /* 0x00009c0000067ab9 */ /* 0x000fe40000000800 */
[----:B------:R-:W-:-:S04]  /*18f0*/  UIMAD UR6, UR48, UR6, UR57 ;  /* 0x00000006300672a4 */ /* 0x000fc8000f8e0239 */
[----:B------:R-:W-:-:S12]  /*1900*/  UIMAD UR6, UR6, UR60, URZ ;  /* 0x0000003c060672a4 */ /* 0x000fd8000f8e023f */
.L_x_576:
[----:B------:R-:W1:Y:S01]  /*1910*/  S2R R19, SR_TID.X ;  /* 0x0000000000137919 */ /* 0x000e620000002100 */
[----:B------:R-:W2:Y:S01]  /*1920*/  LDC.64 R14, c[0x0][0x420] ;  /* 0x00010800ff0e7b82 */ /* 0x000ea20000000a00 */
[----:B------:R-:W-:Y:S01]  /*1930*/  UIADD3 UR36, UR15, UR6, URZ ;  /* 0x000000060f247290 */ /* 0x000fe2000fffe03f */
[----:B------:R-:W-:Y:S01]  /*1940*/  BSSY B1, `(.L_x_572) ;  /* 0x000070c000017945 */ /* 0x000fe20003800000 */
[----:B------:R-:W-:Y:S01]  /*1950*/  UIADD3 UR6, -UR5, UR7, UR28 ;  /* 0x0000000705067290 */ /* 0x000fe2000fffe11c */
[----:B------:R-:W-:Y:S01]  /*1960*/  ULDC UR11, c[0x0][0x2dc] ;  /* 0x0000b700000b7ab9 */ /* 0x000fe20000000800 */
[----:B------:R-:W-:Y:S01]  /*1970*/  ULDC UR12, c[0x0][0x270] ;  /* 0x00009c00000c7ab9 */ /* 0x000fe20000000800 */
[----:B------:R-:W-:Y:S01]  /*1980*/  ULDC UR38, c[0x0][0x398] ;  /* 0x0000e60000267ab9 */ /* 0x000fe20000000800 */
[----:B------:R-:W-:Y:S02]  /*1990*/  UIMAD UR14, UR11, UR12, URZ ;  /* 0x0000000c0b0e72a4 */ /* 0x000fe4000f8e023f */
[----:B------:R-:W-:-:S02]  /*19a0*/  UIADD3 UR6, UR6, -UR38, URZ ;  /* 0x8000002606067290 */ /* 0x000fc4000fffe03f */
[----:B------:R-:W-:Y:S02]  /*19b0*/  USHF.R.S32.HI UR18, URZ, 0x1f, UR57 ;  /* 0x0000001f3f127899 */ /* 0x000fe40008011439 */
[----:B------:R-:W-:Y:S01]  /*19c0*/  USHF.R.S32.HI UR21, URZ, 0x1f, UR6 ;  /* 0x0000001f3f157899 */ /* 0x000fe20008011406 */
[----:B------:R-:W-:Y:S01]  /*19d0*/  ULDC.64 UR12, c[0x0][0x428] ;  /* 0x00010a00000c7ab9 */ /* 0x000fe20000000a00 */
[----:B------:R-:W-:Y:S02]  /*19e0*/  ULDC.64 UR16, c[0x0][0x258] ;  /* 0x0000960000107ab9 */ /* 0x000fe40000000a00 */
[----:B------:R-:W-:Y:S01]  /*19f0*/  ULEA.HI UR21, UR21, UR6, URZ, 0x6 ;  /* 0x0000000615157291 */ /* 0x000fe2000f8f303f */
[----:B------:R-:W-:Y:S01]  /*1a00*/  IMAD.U32 R16, RZ, RZ, UR12 ;  /* 0x0000000cff107e24 */ /* 0x000fe2000f8e00ff */
[----:B------:R-:W-:Y:S02]  /*1a10*/  UIMAD UR11, UR18, UR12, URZ ;  /* 0x0000000c120b72a4 */ /* 0x000fe4000f8e023f */
[----:B------:R-:W-:Y:S01]  /*1a20*/  USHF.R.S32.HI UR21, URZ, 0x6, UR21 ;  /* 0x000000063f157899 */ /* 0x000fe20008011415 */
[----:B--2---:R-:W-:Y:S01]  /*1a30*/  IMAD R13, R14, UR19, RZ ;  /* 0x000000130e0d7c24 */ /* 0x004fe2000f8e02ff */
[----:B------:R-:W-:-:S02]  /*1a40*/  UIMAD UR13, UR57, UR13, UR11 ;  /* 0x0000000d390d72a4 */ /* 0x000fc4000f8e020b */
[----:B------:R-:W-:Y:S01]  /*1a50*/  UIMAD UR11, UR18, UR16, URZ ;  /* 0x00000010120b72a4 */ /* 0x000fe2000f8e023f */
[----:B------:R-:W-:Y:S01]  /*1a60*/  IMAD R13, R15, UR15, R13 ;  /* 0x0000000f0f0d7c24 */ /* 0x000fe2000f8e020d */
[----:B------:R-:W-:Y:S01]  /*1a70*/  UIADD3 UR32, UR15, UR24, URZ ;  /* 0x000000180f207290 */ /* 0x000fe2000fffe03f */
[----:B-1----:R-:W-:Y:S01]  /*1a80*/  SHF.R.S32.HI R12, RZ, 0x1f, R19 ;  /* 0x0000001fff0c7819 */ /* 0x002fe20000011413 */
[----:B------:R-:W-:Y:S01]  /*1a90*/  UIMAD UR17, UR57, UR17, UR11 ;  /* 0x00000011391172a4 */ /* 0x000fe2000f8e020b */
[----:B------:R-:W-:Y:S02]  /*1aa0*/  ULDC.64 UR40, c[0x0][0x2b0] ;  /* 0x0000ac0000287ab9 */ /* 0x000fe40000000a00 */
[CC--:B------:R-:W-:Y:S01]  /*1ab0*/  LEA.HI R4, R12.reuse, R19.reuse, RZ, 0x3 ;  /* 0x000000130c047211 */ /* 0x0c0fe200078f18ff */
[----:B------:R-:W-:Y:S01]  /*1ac0*/  ULDC.64 UR34, c[0x0][0x210] ;  /* 0x0000840000227ab9 */ /* 0x000fe20000000a00 */
[----:B------:R-:W-:Y:S02]  /*1ad0*/  LEA.HI R12, R12, R19, RZ, 0x5 ;  /* 0x000000130c0c7211 */ /* 0x000fe400078f28ff */
[----:B------:R-:W-:-:S02]  /*1ae0*/  LOP3.LUT R6, R4, 0xfffffff8, RZ, 0xc0, !PT ;  /* 0xfffffff804067812 */ /* 0x000fc400078ec0ff */
[----:B------:R-:W-:Y:S02]  /*1af0*/  SHF.R.S32.HI R4, RZ, 0x3, R4 ;  /* 0x00000003ff047819 */ /* 0x000fe40000011404 */
[----:B------:R-:W-:Y:S01]  /*1b00*/  LOP3.LUT R17, R12, 0xffffffe0, RZ, 0xc0, !PT ;  /* 0xffffffe00c117812 */ /* 0x000fe200078ec0ff */
[C---:B------:R-:W-:Y:S01]  /*1b10*/  IMAD.IADD R6, R19.reuse, 0x1, -R6 ;  /* 0x0000000113067824 */ /* 0x040fe200078e0a06 */
[----:B------:R-:W-:Y:S02]  /*1b20*/  SHF.R.S32.HI R21, RZ, 0x1f, R4 ;  /* 0x0000001fff157819 */ /* 0x000fe40000011404 */
[----:B------:R-:W-:Y:S01]  /*1b30*/  IADD3 R10, P1, R4, UR15, RZ ;  /* 0x0000000f040a7c10 */ /* 0x000fe2000ff3e0ff */
[----:B------:R-:W-:Y:S02]  /*1b40*/  IMAD.SHL.U32 R6, R6, 0x8, RZ ;  /* 0x0000000806067824 */ /* 0x000fe400078e00ff */
[----:B------:R-:W-:Y:S01]  /*1b50*/  IMAD.IADD R17, R19, 0x1, -R17 ;  /* 0x0000000113117824 */ /* 0x000fe200078e0a11 */
        /* <DEDUP_REMOVED lines=8> */
[----:B------:R-:W-:Y:S01]  /*1be0*/  ULDC.64 UR24, c[0x0][0x3e0] ;  /* 0x0000f80000187ab9 */ /* 0x000fe20000000a00 */
[----:B------:R-:W-:Y:S01]  /*1bf0*/  IADD3 R8, P1, R6, UR10, RZ ;  /* 0x0000000a06087c10 */ /* 0x000fe2000ff3e0ff */
[----:B------:R-:W-:-:S03]  /*1c00*/  USHF.L.U32 UR10, UR14, 0x6, URZ ;  /* 0x000000060e0a7899 */ /* 0x000fc6000800063f */
[----:B------:R-:W-:Y:S01]  /*1c10*/  IADD3.X R9, R7, UR51, RZ, P1, !PT ;  /* 0x0000003307097c10 */ /* 0x000fe20008ffe4ff */
[----:B------:R-:W-:Y:S02]  /*1c20*/  UIADD3 UR20, UP2, UP0, UR20, UR10, UR50 ;  /* 0x0000000a14147290 */ /* 0x000fe4000f85e032 */
[----:B------:R-:W-:Y:S01]  /*1c30*/  USHF.R.S32.HI UR10, URZ, 0x1f, UR10 ;  /* 0x0000001f3f0a7899 */ /* 0x000fe2000801140a */
[----:B------:R-:W-:Y:S01]  /*1c40*/  IMAD.WIDE.U32 R8, R14, UR15, R8 ;  /* 0x0000000f0e087c25 */ /* 0x000fe2000f8e0008 */
[----:B------:R-:W-:Y:S02]  /*1c50*/  ULDC.64 UR50, c[0x0][0x478] ;  /* 0x00011e0000327ab9 */ /* 0x000fe40000000a00 */
[----:B------:R-:W-:Y:S01]  /*1c60*/  UIADD3.X UR6, UR52, UR10, UR55, UP2, UP0 ;  /* 0x0000000a34067290 */ /* 0x000fe200097e0437 */
[----:B------:R-:W-:Y:S01]  /*1c70*/  IMAD.IADD R9, R9, 0x1, R13 ;  /* 0x0000000109097824 */ /* 0x000fe200078e020d */
[----:B------:R-:W-:Y:S01]  /*1c80*/  SHF.R.S32.HI R13, RZ, 0x5, R12 ;  /* 0x00000005ff0d7819 */ /* 0x000fe2000001140c */
[----:B------:R-:W-:Y:S01]  /*1c90*/  UIADD3 UR12, UP3, UP2, UR54, UR20, UR58 ;  /* 0x00000014360c7290 */ /* 0x000fe2000fa7e03a */
[----:B------:R-:W-:Y:S01]  /*1ca0*/  IMAD.U32 R12, RZ, RZ, UR16 ;  /* 0x00000010ff0c7e24 */ /* 0x000fe2000f8e00ff */
[----:B------:R-:W-:Y:S01]  /*1cb0*/  UISETP.LT.AND UP0, UPT, URZ, UR21, UPT ;  /* 0x000000153f00728c */ /* 0x000fe2000bf01270 */
[----:B------:R-:W-:Y:S01]  /*1cc0*/  IMAD.WIDE.U32 R8, R16, UR57, R8 ;  /* 0x0000003910087c25 */ /* 0x000fe2000f8e0008 */
[----:B------:R-:W-:-:S02]  /*1cd0*/  UIADD3.X UR6, UR53, UR6, UR49, UP3, UP2 ;  /* 0x0000000635067290 */ /* 0x000fc40009fe4431 */
[----:B------:R-:W-:Y:S01]  /*1ce0*/  USEL UR21, URZ, UR21, !UP0 ;  /* 0x000000153f157287 */ /* 0x000fe2000c000000 */
[----:B------:R-:W-:Y:S01]  /*1cf0*/  IMAD R13, R13, UR14, R17 ;  /* 0x0000000e0d0d7c24 */ /* 0x000fe2000f8e0211 */
[----:B------:R-:W-:Y:S01]  /*1d00*/  UIMAD.WIDE UR10, UR32, 0x4, UR40 ;  /* 0x00000004200a78a5 */ /* 0x000fe2000f8e0228 */
[----:B------:R-:W-:Y:S01]  /*1d10*/  IMAD.WIDE.U32 R10, R12, UR57, R10 ;  /* 0x000000390c0a7c25 */ /* 0x000fe2000f8e000a */
[----:B------:R-:W-:Y:S02]  /*1d20*/  UISETP.GT.AND UP0, UPT, UR33, UR21, UPT ;  /* 0x000000152100728c */ /* 0x000fe4000bf04270 */
[----:B------:R-:W-:Y:S01]  /*1d30*/  IADD3 R12, P1, R13, UR12, RZ ;  /* 0x0000000c0d0c7c10 */ /* 0x000fe2000ff3e0ff */
[----:B------:R-:W-:Y:S01]  /*1d40*/  VIADD R9, R9, UR13 ;  /* 0x0000000d09097c36 */ /* 0x000fe20008000000 */
[----:B------:R-:W-:Y:S01]  /*1d50*/  UIMAD.WIDE UR12, UR36, 0x4, UR50 ;  /* 0x00000004240c78a5 */ /* 0x000fe2000f8e0232 */
[-C--:B------:R-:W-:Y:S01]  /*1d60*/  IMAD R16, R21, R14.reuse, RZ ;  /* 0x0000000e15107224 */ /* 0x080fe200078e02ff */
[----:B------:R-:W-:Y:S01]  /*1d70*/  LEA.HI.X.SX32 R13, R13, UR6, 0x1, P1 ;  /* 0x000000060d0d7c11 */ /* 0x000fe200088f0eff */
[----:B------:R-:W-:Y:S01]  /*1d80*/  IMAD.WIDE.U32 R8, R4, R14, R8 ;  /* 0x0000000e04087225 */ /* 0x000fe200078e0008 */
[----:B------:R-:W-:Y:S01]  /*1d90*/  LEA R232, P1, R12, UR18, 0x2 ;  /* 0x000000120ce87c11 */ /* 0x000fe2000f8210ff */
[----:B------:R-:W-:Y:S01]  /*1da0*/  UIADD3 UR6, UR33, -0x1, URZ ;  /* 0xffffffff21067890 */ /* 0x000fe2000fffe03f */
[----:B------:R-:W-:Y:S01]  /*1db0*/  LEA R238, P3, R10, UR34, 0x1 ;  /* 0x000000220aee7c11 */ /* 0x000fe2000f8608ff */
[----:B------:R-:W-:Y:S01]  /*1dc0*/  IMAD R16, R4, R15, R16 ;  /* 0x0000000f04107224 */ /* 0x000fe200078e0210 */
[----:B------:R-:W-:Y:S01]  /*1dd0*/  LEA.HI.X R233, R12, UR19, R13, 0x2, P1 ;  /* 0x000000130ce97c11 */ /* 0x000fe200088f140d */
[----:B------:R-:W-:Y:S01]  /*1de0*/  VIADD R11, R11, UR17 ;  /* 0x000000110b0b7c36 */ /* 0x000fe20008000000 */
[----:B------:R-:W-:Y:S01]  /*1df0*/  PLOP3.LUT P1, PT, PT, PT, UP0, 0x80, 0x0 ;  /* 0x000000000000781c */ /* 0x000fe20003f2f008 */
[----:B------:R-:W-:Y:S01]  /*1e00*/  IMAD.IADD R9, R9, 0x1, R16 ;  /* 0x0000000109097824 */ /* 0x000fe200078e0210 */
[----:B------:R-:W-:Y:S01]  /*1e10*/  LEA R236, P2, R8, UR24, 0x1 ;  /* 0x0000001808ec7c11 */ /* 0x000fe2000f8408ff */
[----:B------:R-:W-:Y:S01]  /*1e20*/  UMOV UR16, UR10 ;  /* 0x0000000a00107c82 */ /* 0x000fe20008000000 */
[----:B------:R-:W-:Y:S01]  /*1e30*/  LEA.HI.X R239, R10, UR35, R11, 0x1, P3 ;  /* 0x000000230aef7c11 */ /* 0x000fe200098f0c0b */
[----:B------:R-:W-:Y:S01]  /*1e40*/  UMOV UR15, UR11 ;  /* 0x0000000b000f7c82 */ /* 0x000fe20008000000 */
[----:B------:R-:W-:Y:S01]  /*1e50*/  LEA.HI.X R237, R8, UR25, R9, 0x1, P2 ;  /* 0x0000001908ed7c11 */ /* 0x000fe200090f0c09 */
[----:B------:R-:W-:Y:S01]  /*1e60*/  UMOV UR18, UR12 ;  /* 0x0000000c00127c82 */ /* 0x000fe20008000000 */
[----:B------:R-:W-:-:S05]  /*1e70*/  UMOV UR17, UR13 ;  /* 0x0000000d00117c82 */ /* 0x000fca0008000000 */
[----:B------:R-:W-:Y:S05]  /*1e80*/  @P1 BRA `(.L_x_577) ;  /* 0x0000000800201947 */ /* 0x000fea0003800000 */
        /* <DEDUP_REMOVED lines=19> */
.L_x_578:
        /* <DEDUP_REMOVED lines=19> */
.L_x_579:
[----:B------:R-:W-:Y:S01]  /*20f0*/  UIMAD UR12, UR45, UR6, URZ ;  /* 0x000000062d0c72a4 */ /* 0x000fe2000f8e023f */
[----:B------:R-:W-:Y:S01]  /*2100*/  IMAD.U32 R8, RZ, RZ, UR6 ;  /* 0x00000006ff087e24 */ /* 0x000fe2000f8e00ff */
[----:B------:R-:W-:Y:S01]  /*2110*/  UIMAD UR5, UR22, -0x40, UR5 ;  /* 0xffffffc0160578a4 */ /* 0x000fe2000f8e0205 */
        /* <DEDUP_REMOVED lines=17> */
[----:B------:R-:W-:Y:S01]  /*2230*/  MOV R8, R10 ;  /* 0x0000000a00087202 */ /* 0x000fe20000000f00 */
[----:B------:R-:W-:Y:S01]  /*2240*/  IMAD R5, R21, UR6, RZ ;  /* 0x0000000615057c24 */ /* 0x000fe2000f8e02ff */
[----:B------:R-:W-:Y:S01]  /*2250*/  MOV R9, R14 ;  /* 0x0000000e00097202 */ /* 0x000fe20000000f00 */
[----:B------:R-:W-:Y:S02]  /*2260*/  ULDC.64 UR12, c[0x0][0x3f0] ;  /* 0x0000fc00000c7ab9 */ /* 0x000fe40000000a00 */
[C---:B------:R-:W-:Y:S02]  /*2270*/  IMAD R5, R4.reuse, UR7, R5 ;  /* 0x0000000704057c24 */ /* 0x040fe4000f8e0205 */
[----:B------:R-:W-:-:S05]  /*2280*/  IMAD.WIDE.U32 R12, R4, UR6, R8 ;  /* 0x00000006040c7c25 */ /* 0x000fca000f8e0008 */
[----:B------:R-:W-:Y:S02]  /*2290*/  IADD3 R5, R13, R5, RZ ;  /* 0x000000050d057210 */ /* 0x000fe40007ffe0ff */
[----:B------:R-:W-:-:S04]  /*22a0*/  LEA R8, P2, R12, UR12, 0x1 ;  /* 0x0000000c0c087c11 */ /* 0x000fc8000f8408ff */
[----:B------:R-:W-:-:S05]  /*22b0*/  LEA.HI.X R9, R12, UR13, R5, 0x1, P2 ;  /* 0x0000000d0c097c11 */ /* 0x000fca00090f0c05 */
[----:B------:R1:W-:Y:S04]  /*22c0*/  STG.E.128 desc[UR8][R8.64], RZ ;  /* 0x000000ff08007986 */ /* 0x0003e8000c101d08 */
[----:B------:R1:W-:Y:S04]  /*22d0*/  STG.E.128 desc[UR8][R8.64+0x80], RZ ;  /* 0x000080ff08007986 */ /* 0x0003e8000c101d08 */
[----:B------:R1:W-:Y:S04]  /*22e0*/  STG.E.128 desc[UR8][R8.64+0x100], RZ ;  /* 0x000100ff08007986 */ /* 0x0003e8000c101d08 */
[----:B------:R1:W-:Y:S02]  /*22f0*/  STG.E.128 desc[UR8][R8.64+0x180], RZ ;  /* 0x000180ff08007986 */ /* 0x0003e4000c101d08 */
.L_x_581:
[----:B------:R-:W-:Y:S05]  /*2300*/  BSYNC B0 ;  /* 0x0000000000007941 */ /* 0x000fea0003800000 */
.L_x_580:
[----:B------:R-:W-:Y:S04]  /*2310*/  BSSY B0, `(.L_x_582) ;  /* 0x0000010000007945 */ /* 0x000fe80003800000 */
[----:B------:R-:W-:Y:S05]  /*2320*/  @P0 BRA `(.L_x_583) ;  /* 0x0000000000380947 */ /* 0x000fea0003800000 */
[----:B------:R-:W-:Y:S01]  /*2330*/  IADD3 R5, P2, R4, 0x20, RZ ;  /* 0x0000002004057810 */ /* 0x000fe20007f5e0ff */
[----:B------:R-:W-:Y:S01]  /*2340*/  ULDC.64 UR12, c[0x0][0x3f0] ;  /* 0x0000fc00000c7ab9 */ /* 0x000fe20000000a00 */
[----:B------:R-:W-:Y:S02]  /*2350*/  MOV R11, R14 ;  /* 0x0000000e000b7202 */ /* 0x000fe40000000f00 */
[----:B-1----:R-:W-:Y:S01]  /*2360*/  IADD3.X R8, RZ, R21, RZ, P2, !PT ;  /* 0x00000015ff087210 */ /* 0x002fe200017fe4ff */
        /* <DEDUP_REMOVED lines=10> */
.L_x_583:
[----:B------:R-:W-:Y:S05]  /*2410*/  BSYNC B0 ;  /* 0x0000000000007941 */ /* 0x000fea0003800000 */
.L_x_582:
[----:B------:R-:W-:Y:S01]  /*2420*/  UIMAD UR5, UR45, UR10, URZ ;  /* 0x0000000a2d0572a4 */ /* 0x000fe2000f8e023f */
[----:B------:R-:W-:Y:S01]  /*2430*/  IMAD.U32 R5, RZ, RZ, UR10 ;  /* 0x0000000aff057e24 */ /* 0x000fe2000f8e00ff */
[----:B------:R-:W-:Y:S01]  /*2440*/  USHF.R.S32.HI UR12, URZ, 0x1f, UR57 ;  /* 0x0000001f3f0c7899 */ /* 0x000fe20008011439 */
[----:B------:R-:W-:Y:S01]  /*2450*/  BSSY B0, `(.L_x_584) ;  /* 0x000001a000007945 */ /* 0x000fe20003800000 */
[----:B------:R-:W-:Y:S01]  /*2460*/  UIMAD UR5, UR28, UR11, UR5 ;  /* 0x0000000b1c0572a4 */ /* 0x000fe2000f8e0205 */
[----:B------:R-:W-:Y:S01]  /*2470*/  IMAD.WIDE.U32 R6, R5, UR28, R6 ;  /* 0x0000001c05067c25 */ /* 0x000fe2000f8e0006 */
[----:B------:R-:W-:-:S04]  /*2480*/  ULDC.64 UR6, c[0x0][0x470] ;  /* 0x00011c0000067ab9 */ /* 0x000fc80000000a00 */
[----:B------:R-:W-:Y:S01]  /*2490*/  IMAD.U32 R5, RZ, RZ, UR5 ;  /* 0x00000005ff057e24 */ /* 0x000fe2000f8e00ff */
[----:B-12---:R-:W-:Y:S01]  /*24a0*/  IADD3 R8, P2, R6, UR14, RZ ;  /* 0x0000000e06087c10 */ /* 0x006fe2000ff5e0ff */
        /* <DEDUP_REMOVED lines=20> */
.L_x_585:
[----:B------:R-:W-:Y:S05]  /*25f0*/  BSYNC B0 ;  /* 0x0000000000007941 */ /* 0x000fea0003800000 */
.L_x_584:
[----:B------:R-:W-:Y:S05]  /*2600*/  @P0 BRA `(.L_x_586) ;  /* 0x0000006000fc0947 */ /* 0x000fea0003800000 */
[----:B------:R-:W-:Y:S01]  /*2610*/  IADD3 R4, P0, R4, 0x20, RZ ;  /* 0x0000002004047810 */ /* 0x000fe20007f1e0ff */
[----:B------:R-:W-:Y:S01]  /*2620*/  ULDC.64 UR6, c[0x0][0x3f8] ;  /* 0x0000fe0000067ab9 */ /* 0x000fe20000000a00 */
[----:B-1----:R-:W-:-:S03]  /*2630*/  MOV R7, R5 ;  /* 0x0000000500077202 */ /* 0x002fc60000000f00 */
[----:B------:R-:W-:-:S04]  /*2640*/  IMAD.X R6, RZ, RZ, R21, P0 ;  /* 0x000000ffff067224 */ /* 0x000fc800000e0615 */
[----:B------:R-:W-:Y:S02]  /*2650*/  IMAD R9, R6, UR10, RZ ;  /* 0x0000000a06097c24 */ /* 0x000fe4000f8e02ff */
[----:B------:R-:W-:Y:S02]  /*2660*/  IMAD.MOV.U32 R6, RZ, RZ, R8 ;  /* 0x000000ffff067224 */ /* 0x000fe400078e0008 */
[C---:B------:R-:W-:Y:S02]  /*2670*/  IMAD R5, R4.reuse, UR11, R9 ;  /* 0x0000000b04057c24 */ /* 0x040fe4000f8e0209 */
[----:B------:R-:W-:-:S03]  /*2680*/  IMAD.WIDE.U32 R6, R4, UR10, R6 ;  /* 0x0000000a04067c25 */ /* 0x000fc6000f8e0006 */
[----:B------:R-:W-:Y:S02]  /*2690*/  LEA R4, P0, R6, UR6, 0x1 ;  /* 0x0000000606047c11 */ /* 0x000fe4000f8008ff */
[----:B------:R-:W-:-:S04]  /*26a0*/  IADD3 R5, R7, R5, RZ ;  /* 0x0000000507057210 */ /* 0x000fc80007ffe0ff */
[----:B------:R-:W-:-:S05]  /*26b0*/  LEA.HI.X R5, R6, UR7, R5, 0x1, P0 ;  /* 0x0000000706057c11 */ /* 0x000fca00080f0c05 */
[----:B------:R1:W-:Y:S04]  /*26c0*/  STG.E.128 desc[UR8][R4.64], RZ ;  /* 0x000000ff04007986 */ /* 0x0003e8000c101d08 */
[----:B------:R1:W-:Y:S04]  /*26d0*/  STG.E.128 desc[UR8][R4.64+0x80], RZ ;  /* 0x000080ff04007986 */ /* 0x0003e8000c101d08 */
[----:B------:R1:W-:Y:S04]  /*26e0*/  STG.E.128 desc[UR8][R4.64+0x100], RZ ;  /* 0x000100ff04007986 */ /* 0x0003e8000c101d08 */
[----:B------:R1:W-:Y:S01]  /*26f0*/  STG.E.128 desc[UR8][R4.64+0x180], RZ ;  /* 0x000180ff04007986 */ /* 0x0003e2000c101d08 */
[----:B------:R-:W-:Y:S05]  /*2700*/  BRA `(.L_x_586) ;  /* 0x0000006000bc7947 */ /* 0x000fea0003800000 */
.L_x_577:
[----:B------:R-:W-:Y:S01]  /*2710*/  UIMAD UR12, UR45, UR30, URZ ;  /* 0x0000001e2d0c72a4 */ /* 0x000fe2000f8e023f */
[----:B------:R-:W-:Y:S01]  /*2720*/  IMAD.U32 R8, RZ, RZ, UR30 ;  /* 0x0000001eff087e24 */ /* 0x000fe2000f8e00ff */
[----:B------:R-:W-:Y:S01]  /*2730*/  UIMAD UR13, UR45, UR26, URZ ;  /* 0x0000001a2d0d72a4 */ /* 0x000fe2000f8e023f */
[----:B------:R-:W-:Y:S01]  /*2740*/  IMAD.U32 R10, RZ, RZ, UR26 ;  /* 0x0000001aff0a7e24 */ /* 0x000fe2000f8e00ff */
[----:B------:R-:W-:Y:S01]  /*2750*/  UIMAD UR10, UR6, -0x40, UR7 ;  /* 0xffffffc0060a78a4 */ /* 0x000fe2000f8e0207 */
[----:B------:R-:W-:Y:S01]  /*2760*/  VIADD R11, R4, 0x20 ;  /* 0x00000020040b7836 */ /* 0x000fe20000000000 */
[----:B------:R-:W-:Y:S01]  /*2770*/  UIMAD UR11, UR22, -0x40, UR5 ;  /* 0xffffffc0160b78a4 */ /* 0x000fe2000f8e0205 */
[--C-:B------:R-:W-:Y:S01]  /*2780*/  IMAD.WIDE.U32 R8, R8, UR28, R6.reuse ;  /* 0x0000001c08087c25 */ /* 0x100fe2000f8e0006 */
[----:B------:R-:W-:Y:S02]  /*2790*/  UIMAD UR12, UR28, UR31, UR12 ;  /* 0x0000001f1c0c72a4 */ /* 0x000fe4000f8e020c */
[----:B------:R-:W-:Y:S01]  /*27a0*/  UIMAD UR13, UR28, UR27, UR13 ;  /* 0x0000001b1c0d72a4 */ /* 0x000fe2000f8e020d */
[----:B------:R-:W-:Y:S01]  /*27b0*/  IMAD.WIDE.U32 R6, R10, UR28, R6 ;  /* 0x0000001c0a067c25 */ /* 0x000fe2000f8e0006 */
[C---:B------:R-:W-:Y:S01]  /*27c0*/  ISETP.GE.AND P4, PT, R11.reuse, UR10, PT ;  /* 0x0000000a0b007c0c */ /* 0x040fe2000bf86270 */
[----:B------:R-:W-:Y:S01]  /*27d0*/  ULDC.64 UR24, c[0x0][0x260] ;  /* 0x0000980000187ab9 */ /* 0x000fe20000000a00 */
[----:B------:R-:W-:Y:S01]  /*27e0*/  ISETP.GE.AND P2, PT, R11, UR11, PT ;  /* 0x0000000b0b007c0c */ /* 0x000fe2000bf46270 */
[----:B------:R-:W-:Y:S01]  /*27f0*/  IMAD.U32 R11, RZ, RZ, UR12 ;  /* 0x0000000cff0b7e24 */ /* 0x000fe2000f8e00ff */
[----:B------:R-:W-:Y:S01]  /*2800*/  IADD3 R10, P1, R8, UR37, RZ ;  /* 0x00000025080a7c10 */ /* 0x000fe2000ff3e0ff */
[----:B------:R-:W-:Y:S01]  /*2810*/  IMAD.U32 R8, RZ, RZ, UR13 ;  /* 0x0000000dff087e24 */ /* 0x000fe2000f8e00ff */
[----:B------:R-:W-:Y:S01]  /*2820*/  IADD3 R6, P0, R6, UR44, RZ ;  /* 0x0000002c06067c10 */ /* 0x000fe2000ff1e0ff */
[----:B------:R-:W-:Y:S01]  /*2830*/  ULDC.64 UR12, c[0x0][0x268] ;  /* 0x00009a00000c7ab9 */ /* 0x000fe20000000a00 */
[----:B------:R-:W-:Y:S01]  /*2840*/  IADD3.X R11, R9, UR46, R11, P1, !PT ;  /* 0x0000002e090b7c10 */ /* 0x000fe20008ffe40b */
[C---:B------:R-:W-:Y:S01]  /*2850*/  IMAD R9, R18.reuse, UR24, RZ ;  /* 0x0000001812097c24 */ /* 0x040fe2000f8e02ff */
[----:B------:R-:W-:Y:S01]  /*2860*/  IADD3.X R7, R7, UR47, R8, P0, !PT ;  /* 0x0000002f07077c10 */ /* 0x000fe200087fe408 */
[----:B------:R-:W-:Y:S01]  /*2870*/  IMAD R8, R18, UR12, RZ ;  /* 0x0000000c12087c24 */ /* 0x000fe2000f8e02ff */
[----:B------:R-:W-:Y:S01]  /*2880*/  ISETP.GE.AND P3, PT, R4, UR11, PT ;  /* 0x0000000b04007c0c */ /* 0x000fe2000bf66270 */
[----:B------:R-:W-:Y:S01]  /*2890*/  IMAD.WIDE.U32 R18, R14, 0x40, RZ ;  /* 0x000000400e127825 */ /* 0x000fe200078e00ff */
[----:B------:R-:W-:Y:S01]  /*28a0*/  USHF.L.U32 UR11, UR43, 0x6, URZ ;  /* 0x000000062b0b7899 */ /* 0x000fe2000800063f */
[----:B------:R-:W-:Y:S01]  /*28b0*/  @!P2 IADD3 R16, P1, R4, 0x20, RZ ;  /* 0x000000200410a810 */ /* 0x000fe20007f3e0ff */
[----:B------:R-:W1:Y:S01]  /*28c0*/  @!P2 LDC.64 R22, c[0x0][0x218] ;  /* 0x00008600ff16ab82 */ /* 0x000e620000000a00 */
[----:B------:R-:W-:-:S02]  /*28d0*/  IMAD R13, R5, UR25, R9 ;  /* 0x00000019050d7c24 */ /* 0x000fc4000f8e0209 */
[----:B------:R-:W-:Y:S02]  /*28e0*/  IMAD.SHL.U32 R15, R15, 0x40, RZ ;  /* 0x000000400f0f7824 */ /* 0x000fe400078e00ff */
[----:B------:R-:W-:Y:S02]  /*28f0*/  IMAD.SHL.U32 R246, R249, 0x4, RZ ;  /* 0x00000004f9f67824 */ /* 0x000fe400078e00ff */
[----:B------:R-:W-:Y:S02]  /*2900*/  IMAD.MOV.U32 R243, RZ, RZ, 0x7f800000 ;  /* 0x7f800000fff37424 */ /* 0x000fe400078e00ff */
[----:B------:R-:W-:Y:S01]  /*2910*/  IMAD.MOV.U32 R244, RZ, RZ, 0x7f800000 ;  /* 0x7f800000fff47424 */ /* 0x000fe200078e00ff */
[----:B------:R-:W-:Y:S01]  /*2920*/  CS2R R190, SRZ ;  /* 0x0000000000be7805 */ /* 0x000fe2000001ff00 */
[C---:B------:R-:W-:Y:S01]  /*2930*/  IMAD R9, R5.reuse, UR13, R8 ;  /* 0x0000000d05097c24 */ /* 0x040fe2000f8e0208 */
[----:B------:R-:W-:Y:S01]  /*2940*/  @!P4 IADD3 R8, P0, R236, R18, RZ ;  /* 0x00000012ec08c210 */ /* 0x000fe20007f1e0ff */
[----:B------:R-:W-:Y:S01]  /*2950*/  IMAD.WIDE.U32 R6, R5, UR12, R6 ;  /* 0x0000000c05067c25 */ /* 0x000fe2000f8e0006 */
[----:B------:R-:W-:Y:S01]  /*2960*/  UIMAD.WIDE.U32 UR12, UR42, 0x40, URZ ;  /* 0x000000402a0c78a5 */ /* 0x000fe2000f8e003f */
[----:B------:R-:W-:-:S02]  /*2970*/  CS2R R188, SRZ ;  /* 0x0000000000bc7805 */ /* 0x000fc4000001ff00 */
[----:B------:R-:W-:Y:S01]  /*2980*/  CS2R R194, SRZ ;  /* 0x0000000000c27805 */ /* 0x000fe2000001ff00 */
[----:B------:R-:W-:Y:S01]  /*2990*/  IMAD.IADD R7, R7, 0x1, R9 ;  /* 0x0000000107077824 */ /* 0x000fe200078e0209 */
[----:B------:R-:W-:Y:S01]  /*29a0*/  @!P4 IADD3.X R9, R237, R19, R15, P0, !PT ;  /* 0x00000013ed09c210 */ /* 0x000fe200007fe40f */
[----:B------:R-:W-:Y:S01]  /*29b0*/  IMAD.WIDE.U32 R10, R5, UR24, R10 ;  /* 0x00000018050a7c25 */ /* 0x000fe2000f8e000a */
[----:B------:R-:W-:Y:S02]  /*29c0*/  PLOP3.LUT P0, PT, PT, PT, UP4, 0x80, 0x0 ;  /* 0x000000000000781c */ /* 0x000fe40003f0f048 */
[----:B------:R-:W-:Y:S02]  /*29d0*/  CS2R R192, SRZ ;  /* 0x0000000000c07805 */ /* 0x000fe4000001ff00 */
[----:B------:R-:W-:Y:S01]  /*29e0*/  CS2R R186, SRZ ;  /* 0x0000000000ba7805 */ /* 0x000fe2000001ff00 */
[----:B------:R-:W-:Y:S01]  /*29f0*/  VIADD R5, R249, 0x8 ;  /* 0x00000008f9057836 */ /* 0x000fe20000000000 */
[----:B------:R-:W-:Y:S01]  /*2a00*/  CS2R R184, SRZ ;  /* 0x0000000000b87805 */ /* 0x000fe2000001ff00 */
[--C-:B------:R-:W-:Y:S01]  /*2a10*/  @!P2 IMAD.X R12, RZ, RZ, R21.reuse, P1 ;  /* 0x000000ffff0ca224 */ /* 0x100fe200008e0615 */
[----:B------:R-:W-:Y:S01]  /*2a20*/  @!P2 IADD3 R14, P1, R4, 0x20, RZ ;  /* 0x00000020040ea810 */ /* 0x000fe20007f3e0ff */
[----:B------:R-:W-:Y:S01]  /*2a30*/  @!P3 IMAD R20, R21, UR26, RZ ;  /* 0x0000001a1514bc24 */ /* 0x000fe2000f8e02ff */
[----:B------:R-:W-:Y:S01]  /*2a40*/  ISETP.GE.AND P5, PT, R5, UR10, PT ;  /* 0x0000000a05007c0c */ /* 0x000fe2000bfa6270 */
[----:B------:R-:W-:Y:S01]  /*2a50*/  @!P2 IMAD R5, R12, UR30, RZ ;  /* 0x0000001e0c05ac24 */ /* 0x000fe2000f8e02ff */
[----:B------:R-:W-:Y:S01]  /*2a60*/  CS2R R182, SRZ ;  /* 0x0000000000b67805 */ /* 0x000fe2000001ff00 */
[----:B------:R-:W-:Y:S01]  /*2a70*/  @!P2 IMAD.X R15, RZ, RZ, R21, P1 ;  /* 0x000000ffff0fa224 */ /* 0x000fe200008e0615 */
[----:B------:R-:W-:Y:S01]  /*2a80*/  ISETP.GE.AND P1, PT, R4, UR10, PT ;  /* 0x0000000a04007c0c */ /* 0x000fe2000bf26270 */
[----:B------:R-:W-:Y:S01]  /*2a90*/  @P0 BAR.SYNC.DEFER_BLOCKING 0x0 ;  /* 0x0000000000000b1d */ /* 0x000fe20000010000 */
[----:B------:R-:W-:-:S02]  /*2aa0*/  @!P2 IMAD R27, R16, UR31, R5 ;  /* 0x0000001f101bac24 */ /* 0x000fc4000f8e0205 */
[----:B------:R-:W-:Y:S02]  /*2ab0*/  @!P3 IMAD R5, R21, UR30, RZ ;  /* 0x0000001e1505bc24 */ /* 0x000fe4000f8e02ff */
[C---:B------:R-:W-:Y:S01]  /*2ac0*/  @!P3 IMAD R26, R4.reuse, UR27, R20 ;  /* 0x0000001b041abc24 */ /* 0x040fe2000f8e0214 */
[----:B------:R-:W-:Y:S02]  /*2ad0*/  CS2R R180, SRZ ;  /* 0x0000000000b47805 */ /* 0x000fe4000001ff00 */
[----:B------:R-:W2:Y:S01]  /*2ae0*/  @!P3 LDC.64 R20, c[0x0][0x218] ;  /* 0x00008600ff14bb82 */ /* 0x000ea20000000a00 */
[----:B------:R-:W-:Y:S01]  /*2af0*/  IMAD.IADD R11, R11, 0x1, R13 ;  /* 0x000000010b0b7824 */ /* 0x000fe200078e020d */
[----:B------:R-:W-:Y:S01]  /*2b00*/  CS2R R174, SRZ ;  /* 0x0000000000ae7805 */ /* 0x000fe2000001ff00 */
[----:B------:R-:W-:Y:S01]  /*2b10*/  @!P2 IMAD.MOV.U32 R12, RZ, RZ, R10 ;  /* 0x000000ffff0ca224 */ /* 0x000fe200078e000a */
[----:B------:R-:W-:Y:S01]  /*2b20*/  CS2R R172, SRZ ;  /* 0x0000000000ac7805 */ /* 0x000fe2000001ff00 */
[----:B------:R-:W-:Y:S01]  /*2b30*/  @!P2 IMAD.MOV.U32 R13, RZ, RZ, R11 ;  /* 0x000000ffff0da224 */ /* 0x000fe200078e000b */
[----:B------:R-:W-:Y:S01]  /*2b40*/  CS2R R178, SRZ ;  /* 0x0000000000b27805 */ /* 0x000fe2000001ff00 */
[----:B------:R-:W-:Y:S01]  /*2b50*/  @!P3 IMAD R24, R4, UR31, R5 ;  /* 0x0000001f0418bc24 */ /* 0x000fe2000f8e0205 */
        /* <DEDUP_REMOVED lines=11> */
[C---:B------:R-:W-:Y:S01]  /*2c10*/  @!P3 IMAD.WIDE.U32 R12, R4.reuse, UR30, R10 ;  /* 0x0000001e040cbc25 */ /* 0x040fe2000f8e000a */
[----:B------:R-:W-:Y:S02]  /*2c20*/  CS2R R156, SRZ ;  /* 0x00000000009c7805 */ /* 0x000fe4000001ff00 */
[----:B------:R-:W-:Y:S01]  /*2c30*/  CS2R R162, SRZ ;  /* 0x0000000000a27805 */ /* 0x000fe2000001ff00 */
[----:B------:R3:W-:Y:S01]  /*2c40*/  @P1 STS.128 [R234+0xa000], RZ ;  /* 0x00a000ffea001388 */ /* 0x0007e20000000c00 */
[----:B------:R-:W-:Y:S01]  /*2c50*/  @!P3 IMAD.WIDE.U32 R10, R4, UR26, R6 ;  /* 0x0000001a040abc25 */ /* 0x000fe2000f8e0006 */
[----:B------:R-:W-:-:S02]  /*2c60*/  @!P4 IADD3 R6, P0, R238, UR12, RZ ;  /* 0x0000000cee06cc10 */ /* 0x000fc4000ff1e0ff */
[----:B------:R-:W-:Y:S01]  /*2c70*/  CS2R R160, SRZ ;  /* 0x0000000000a07805 */ /* 0x000fe2000001ff00 */
[----:B------:R3:W-:Y:S01]  /*2c80*/  @P1 STS.128 [R234+0xc000], RZ ;  /* 0x00c000ffea001388 */ /* 0x0007e20000000c00 */
[----:B------:R-:W-:Y:S01]  /*2c90*/  IMAD.U32 R4, RZ, RZ, UR11 ;  /* 0x0000000bff047e24 */ /* 0x000fe2000f8e00ff */
[----:B------:R-:W-:Y:S01]  /*2ca0*/  CS2R R154, SRZ ;  /* 0x00000000009a7805 */ /* 0x000fe2000001ff00 */
[C---:B------:R-:W-:Y:S01]  /*2cb0*/  @!P2 IMAD R25, R14.reuse, UR27, R5 ;  /* 0x0000001b0e19ac24 */ /* 0x040fe2000f8e0205 */
[----:B------:R3:W-:Y:S01]  /*2cc0*/  @P1 STS.128 [R234+0xe000], RZ ;  /* 0x00e000ffea001388 */ /* 0x0007e20000000c00 */
[----:B------:R-:W-:Y:S01]  /*2cd0*/  @!P2 IMAD.WIDE.U32 R14, R14, UR26, R18 ;  /* 0x0000001a0e0eac25 */ /* 0x000fe2000f8e0012 */
[----:B------:R-:W-:Y:S01]  /*2ce0*/  @!P4 IADD3.X R7, R239, UR13, R4, P0, !PT ;  /* 0x0000000def07cc10 */ /* 0x000fe200087fe404 */
[----:B------:R-:W4:Y:S01]  /*2cf0*/  @!P3 LDC.64 R18, c[0x0][0x220] ;  /* 0x00008800ff12bb82 */ /* 0x000f220000000a00 */
[----:B------:R-:W-:Y:S01]  /*2d00*/  @!PT LDS RZ, [RZ] ;  /* 0x00000000fffff984 */ /* 0x000fe20000000800 */
[----:B------:R-:W-:Y:S01]  /*2d10*/  @!PT LDS RZ, [RZ] ;  /* 0x00000000fffff984 */ /* 0x000fe20000000800 */
[----:B------:R-:W-:Y:S01]  /*2d20*/  @!PT LDS RZ, [RZ] ;  /* 0x00000000fffff984 */ /* 0x000fe20000000800 */
[----:B------:R-:W-:Y:S01]  /*2d30*/  @!P1 LDGSTS.E.BYPASS.LTC128B.128 [R234+0x8000], desc[UR8][R236.64] ;  /* 0x08000000ecea9fae */ /* 0x000fe2000b901d48 */
[----:B------:R-:W-:Y:S01]  /*2d40*/  @!P3 IMAD.IADD R5, R13, 0x1, R24 ;  /* 0x000000010d05b824 */ /* 0x000fe200078e0218 */
[----:B--2---:R-:W-:-:S02]  /*2d50*/  @!P3 LEA R4, P0, R12, R20, 0x1 ;  /* 0x000000140c04b211 */ /* 0x004fc400078008ff */
[----:B------:R-:W-:Y:S01]  /*2d60*/  CS2R R152, SRZ ;  /* 0x0000000000987805 */ /* 0x000fe2000001ff00 */
[----:B------:R-:W-:Y:S01]  /*2d70*/  @!P1 LDGSTS.E.BYPASS.LTC128B.128 [R234+0xa000], desc[UR8][R236.64+0x80] ;  /* 0x0a000080ecea9fae */ /* 0x000fe2000b901d48 */
[----:B------:R-:W-:Y:S02]  /*2d80*/  CS2R R150, SRZ ;  /* 0x0000000000967805 */ /* 0x000fe4000001ff00 */
[----:B------:R-:W-:Y:S02]  /*2d90*/  @!P3 LEA.HI.X R5, R12, R21, R5, 0x1, P0 ;  /* 0x000000150c05b211 */ /* 0x000fe400000f0c05 */
[----:B------:R-:W-:Y:S01]  /*2da0*/  CS2R R148, SRZ ;  /* 0x0000000000947805 */ /* 0x000fe2000001ff00 */
[----:B------:R-:W-:Y:S01]  /*2db0*/  @!P1 LDGSTS.E.BYPASS.LTC128B.128 [R234+0xc000], desc[UR8][R236.64+0x100] ;  /* 0x0c000100ecea9fae */ /* 0x000fe2000b901d48 */
[----:B------:R-:W2:Y:S01]  /*2dc0*/  @!P2 LDC.64 R12, c[0x0][0x220] ;  /* 0x00008800ff0cab82 */ /* 0x000ea20000000a00 */
[----:B------:R-:W-:Y:S02]  /*2dd0*/  CS2R R142, SRZ ;  /* 0x00000000008e7805 */ /* 0x000fe4000001ff00 */
[----:B------:R-:W-:Y:S01]  /*2de0*/  CS2R R140, SRZ ;  /* 0x00000000008c7805 */ /* 0x000fe2000001ff00 */
[----:B------:R-:W-:Y:S01]  /*2df0*/  @!P1 LDGSTS.E.BYPASS.LTC128B.128 [R234+0xe000], desc[UR8][R236.64+0x180] ;  /* 0x0e000180ecea9fae */ /* 0x000fe2000b901d48 */
        /* <DEDUP_REMOVED lines=19> */
[----:B------:R-:W-:Y:S01]  /*2f30*/  @!PT LDS RZ, [RZ] ;  /* 0x00000000fffff984 */ /* 0x000fe20000000800 */
[----:B------:R-:W-:Y:S01]  /*2f40*/  @!PT LDS RZ, [RZ] ;  /* 0x00000000fffff984 */ /* 0x000fe20000000800 */
[----:B------:R-:W-:Y:S01]  /*2f50*/  @!PT LDS RZ, [RZ] ;  /* 0x00000000fffff984 */ /* 0x000fe20000000800 */
        /* <DEDUP_REMOVED lines=12> */
[----:B------:R1:W-:Y:S01]  /*3020*/  @!P4 LDGSTS.E.BYPASS.LTC128B.128 [R234+0xf000], desc[UR8][R8.64+0x180] ;  /* 0x0f00018008eacfae */ /* 0x0003e2000b901d48 */
[----:B------:R-:W-:-:S02]  /*3030*/  CS2R R50, SRZ ;  /* 0x0000000000327805 */ /* 0x000fc4000001ff00 */
[----:B------:R-:W-:Y:S02]  /*3040*/  CS2R R48, SRZ ;  /* 0x0000000000307805 */ /* 0x000fe4000001ff00 */
[----:B------:R-:W-:Y:S01]  /*3050*/  CS2R R42, SRZ ;  /* 0x00000000002a7805 */ /* 0x000fe2000001ff00 */
[----:B------:R3:W-:Y:S01]  /*3060*/  @P1 STS.128 [R234], RZ ;  /* 0x000000ffea001388 */ /* 0x0007e20000000c00 */
        /* <DEDUP_REMOVED lines=8> */
[----:B------:R-:W-:Y:S01]  /*30f0*/  CS2R R32, SRZ ;  /* 0x0000000000207805 */ /* 0x000fe2000001ff00 */
[----:B------:R-:W-:Y:S01]  /*3100*/  ULDC UR14, c[0x0][0x394] ;  /* 0x0000e500000e7ab9 */ /* 0x000fe20000000800 */
[----:B------:R-:W-:Y:S01]  /*3110*/  ULDC UR25, c[0x0][0x398] ;  /* 0x0000e60000197ab9 */ /* 0x000fe20000000800 */
[----:B------:R3:W-:Y:S01]  /*3120*/  @P1 STS.128 [R234+0x6000], RZ ;  /* 0x006000ffea001388 */ /* 0x0007e20000000c00 */
[----:B------:R-:W-:Y:S01]  /*3130*/  ULDC UR26, c[0x0][0x2dc] ;  /* 0x0000b700001a7ab9 */ /* 0x000fe20000000800 */
[----:B------:R-:W-:Y:S02]  /*3140*/  ULDC UR20, c[0x0][0x2ec] ;  /* 0x0000bb0000147ab9 */ /* 0x000fe40000000800 */
[----:B------:R-:W-:Y:S01]  /*3150*/  @!PT LDS RZ, [RZ] ;  /* 0x00000000fffff984 */ /* 0x000fe20000000800 */
[----:B------:R-:W-:Y:S01]  /*3160*/  @!PT LDS RZ, [RZ] ;  /* 0x00000000fffff984 */ /* 0x000fe20000000800 */
[----:B------:R-:W-:Y:S01]  /*3170*/  @!PT LDS RZ, [RZ] ;  /* 0x00000000fffff984 */ /* 0x000fe20000000800 */
[----:B------:R-:W-:Y:S04]  /*3180*/  @!P1 LDGSTS.E.BYPASS.LTC128B.128 [R234], desc[UR8][R238.64] ;  /* 0x00000000eeea9fae */ /* 0x000fe8000b901d48 */
[----:B------:R-:W-:Y:S01]  /*3190*/  @!P1 LDGSTS.E.BYPASS.LTC128B.128 [R234+0x2000], desc[UR8][R238.64+0x80] ;  /* 0x02000080eeea9fae */ /* 0x000fe2000b901d48 */
[----:B-1----:R-:W-:-:S03]  /*31a0*/  @!P2 IMAD.IADD R9, R17, 0x1, R27 ;  /* 0x000000011109a824 */ /* 0x002fc600078e021b */
[----:B------:R-:W-:Y:S01]  /*31b0*/  @!P1 LDGSTS.E.BYPASS.LTC128B.128 [R234+0x4000], desc[UR8][R238.64+0x100] ;  /* 0x04000100eeea9fae */ /* 0x000fe2000b901d48 */
[----:B------:R-:W-:-:S03]  /*31c0*/  @!P2 LEA R8, P0, R16, R22, 0x1 ;  /* 0x000000161008a211 */ /* 0x000fc600078008ff */
[----:B------:R-:W-:Y:S01]  /*31d0*/  @!P1 LDGSTS.E.BYPASS.LTC128B.128 [R234+0x6000], desc[UR8][R238.64+0x180] ;  /* 0x06000180eeea9fae */ /* 0x000fe2000b901d48 */
[----:B------:R-:W-:Y:S02]  /*31e0*/  @!P2 LEA.HI.X R9, R16, R23, R9, 0x1, P0 ;  /* 0x000000171009a211 */ /* 0x000fe400000f0c09 */
[----:B------:R-:W-:Y:S01]  /*31f0*/  ISETP.GE.AND P1, PT, R249, UR10, PT ;  /* 0x0000000af9007c0c */ /* 0x000fe2000bf26270 */
        /* <DEDUP_REMOVED lines=20> */
[----:B----4-:R-:W-:-:S03]  /*3340*/  @!P3 LEA R6, P0, R10, R18, 0x1 ;  /* 0x000000120a06b211 */ /* 0x010fc600078008ff */
        /* <DEDUP_REMOVED lines=13> */
[----:B------:R-:W-:Y:S01]  /*3420*/  @!P2 IMAD.IADD R5, R15, 0x1, R25 ;  /* 0x000000010f05a824 */ /* 0x000fe200078e0219 */
[----:B------:R-:W-:Y:S02]  /*3430*/  @!P3 LEA.HI.X R7, R10, R19, R4, 0x1, P0 ;  /* 0x000000130a07b211 */ /* 0x000fe400000f0c04 */
[----:B------:R1:W-:Y:S01]  /*3440*/  @!P2 LDGSTS.E.BYPASS.LTC128B.128 [R234+0x17000], desc[UR8][R8.64+0x180] ;  /* 0x1700018008eaafae */ /* 0x0003e2000b901d48 */
[----:B--2---:R-:W-:-:S03]  /*3450*/  @!P2 LEA R4, P0, R14, R12, 0x1 ;  /* 0x0000000c0e04a211 */ /* 0x004fc600078008ff */
        /* <DEDUP_REMOVED lines=11> */
[----:B------:R-:W-:Y:S01]  /*3510*/  @!P3 LDGSTS.E.BYPASS.LTC128B.128 [R234+0x1c000], desc[UR8][R6.64+0x100] ;  /* 0x1c00010006eabfae */ /* 0x000fe2000b901d48 */
[----:B------:R-:W-:-:S03]  /*3520*/  SHF.L.U64.HI R245, R249, 0x2, R8 ;  /* 0x00000002f9f57819 */ /* 0x000fc60000010208 */
        /* <DEDUP_REMOVED lines=10> */
[----:B-1----:R-:W-:-:S03]  /*35d0*/  IADD3 R6, P0, R246, UR16, RZ ;  /* 0x00000010f6067c10 */ /* 0x002fc6000ff1e0ff */
[----:B------:R3:W-:Y:S01]  /*35e0*/  @!P2 LDGSTS.E.BYPASS.LTC128B.128 [R234+0x1d000], desc[UR8][R4.64+0x100] ;  /* 0x1d00010004eaafae */ /* 0x0007e2000b901d48 */
[----:B------:R-:W-:-:S03]  /*35f0*/  IADD3.X R7, R245, UR15, RZ, P0, !PT ;  /* 0x0000000ff5077c10 */ /* 0x000fc600087fe4ff */
[----:B------:R3:W-:Y:S04]  /*3600*/  @!P2 LDGSTS.E.BYPASS.LTC128B.128 [R234+0x1f000], desc[UR8][R4.64+0x180] ;  /* 0x1f00018004eaafae */ /* 0x0007e8000b901d48 */
[----:B------:R-:W0:Y:S04]  /*3610*/  LDGDEPBAR ;  /* 0x00000000000079af */ /* 0x000e280000000000 */
[----:B------:R3:W5:Y:S04]  /*3620*/  @!P1 LDG.E R243, desc[UR8][R6.64] ;  /* 0x0000000806f39981 */ /* 0x000768000c1e1900 */
[----:B------:R3:W5:Y:S01]  /*3630*/  @!P5 LDG.E R244, desc[UR8][R6.64+0x20] ;  /* 0x0000200806f4d981 */ /* 0x000762000c1e1900 */
[----:B------:R-:W-:Y:S01]  /*3640*/  UIADD3 UR10, UR28, UR7, URZ ;  /* 0x000000071c0a7290 */ /* 0x000fe2000fffe03f */
[----:B------:R-:W-:-:S02]  /*3650*/  CS2R R26, SRZ ;  /* 0x00000000001a7805 */ /* 0x000fc4000001ff00 */
[----:B------:R-:W-:Y:S02]  /*3660*/  CS2R R24, SRZ ;  /* 0x0000000000187805 */ /* 0x000fe4000001ff00 */
[----:B------:R-:W-:Y:S01]  /*3670*/  CS2R R22, SRZ ;  /* 0x0000000000167805 */ /* 0x000fe2000001ff00 */
[----:B------:R-:W-:Y:S01]  /*3680*/  UIADD3 UR10, -UR5, 0x40, UR10 ;  /* 0x00000040050a7890 */ /* 0x000fe2000fffe10a */
[----:B------:R-:W-:Y:S01]  /*3690*/  CS2R R20, SRZ ;  /* 0x0000000000147805 */ /* 0x000fe2000001ff00 */
[----:B------:R-:W-:Y:S02]  /*36a0*/  UMOV UR13, UR14 ;  /* 0x0000000e000d7c82 */ /* 0x000fe40008000000 */
[----:B------:R-:W-:-:S12]  /*36b0*/  UIADD3 UR24, UR10, -UR38, URZ ;  /* 0x800000260a187290 */ /* 0x000fd8000fffe03f */
.L_x_591:
        /* <DEDUP_REMOVED lines=9> */
[----:B------:R-:W-:Y:S04]  /*3750*/  LDSM.16.M88.4 R16, [R222] ;  /* 0x00000000de10783b */ /* 0x000fe80000000200 */
[----:B------:R-:W3:Y:S04]  /*3760*/  LDSM.16.M88.4 R8, [R3+UR4+0x10000] ;  /* 0x010000040308783b */ /* 0x000ee80008000200 */
[----:B-1----:R-:W1:Y:S04]  /*3770*/  LDSM.16.M88.4 R84, [R3+UR4+0x10800] ;  /* 0x010800040354783b */ /* 0x002e680008000200 */
        /* <DEDUP_REMOVED lines=126> */
.L_x_587:
        /* <DEDUP_REMOVED lines=70> */
.L_x_588:
        /* <DEDUP_REMOVED lines=18> */
[----:B-1----:R-:W-:Y:S05]  /*44e0*/  FSEL R4, R85, RZ, P0 ;  /* 0x000000ff55047208 */ /* 0x002fea0000000000 */
        /* <DEDUP_REMOVED lines=311> */
.L_x_589:
[----:B------:R-:W-:Y:S01]  /*5860*/  LDSM.16.M88.4 R128, [R228] ;  /* 0x00000000e480783b */ /* 0x000fe20000000200 */
[----:B------:R-:W-:Y:S02]  /*5870*/  @UP2 UIADD3 UR11, UP1, UR16, -0x100, URZ ;  /* 0xffffff00100b2890 */ /* 0x000fe4000ff3e03f */
[----:B------:R-:W-:Y:S01]  /*5880*/  @UP2 UIADD3 UR18, UP0, UR18, -0x100, URZ ;  /* 0xffffff0012122890 */ /* 0x000fe2000ff1e03f */
[----:B------:R-:W1:Y:S01]  /*5890*/  LDSM.16.MT88.4 R16, [R0+0x10000] ;  /* 0x010000000010783b */ /* 0x000e620000004200 */
[----:B------:R-:W-:Y:S02]  /*58a0*/  @UP2 UIADD3.X UR10, UR15, -0x1, URZ, UP1, !UPT ;  /* 0xffffffff0f0a2890 */ /* 0x000fe40008ffe43f */
[----:B------:R-:W-:Y:S01]  /*58b0*/  @UP2 UIADD3.X UR17, UR17, -0x1, URZ, UP0, !UPT ;  /* 0xffffffff11112890 */ /* 0x000fe200087fe43f */
[----:B------:R-:W2:Y:S04]  /*58c0*/  LDSM.16.M88.4 R124, [R228+0x1000] ;  /* 0x00100000e47c783b */ /* 0x000ea80000000200 */
[----:B------:R-:W3:Y:S04]  /*58d0*/  LDSM.16.MT88.4 R96, [R0+0x12000] ;  /* 0x012000000060783b */ /* 0x000ee80000004200 */
[----:B------:R-:W4:Y:S04]  /*58e0*/  LDSM.16.MT88.4 R112, [R0+0x14000] ;  /* 0x014000000070783b */ /* 0x000f280000004200 */
[----:B------:R-:W4:Y:S04]  /*58f0*/  LDSM.16.MT88.4 R196, [R0+0x16000] ;  /* 0x0160000000c4783b */ /* 0x000f280000004200 */
[----:B------:R-:W-:Y:S04]  /*5900*/  LDSM.16.M88.4 R200, [R231] ;  /* 0x00000000e7c8783b */ /* 0x000fe80000000200 */
[----:B------:R-:W4:Y:S04]  /*5910*/  LDSM.16.MT88.4 R204, [R0+0x10800] ;  /* 0x0108000000cc783b */ /* 0x000f280000004200 */
[----:B------:R-:W4:Y:S04]  /*5920*/  LDSM.16.M88.4 R208, [R231+0x1000] ;  /* 0x00100000e7d0783b */ /* 0x000f280000000200 */
[----:B------:R-:W-:Y:S04]  /*5930*/  LDSM.16.MT88.4 R212, [R0+0x14800] ;  /* 0x0148000000d4783b */ /* 0x000fe80000004200 */
        /* <DEDUP_REMOVED lines=27> */
[----:B------:R-:W1:Y:S05]  /*5af0*/  LDSM.16.M88.4 R196, [R229] ;  /* 0x00000000e5c4783b */ /* 0x000e6a0000000200 */
[-C--:B------:R-:W-:Y:S06]  /*5b00*/  HMMA.16816.F32.BF16 R100, R200, R212.reuse, R100 ;  /* 0x000000d4c864723c */ /* 0x080fec0000041864 */
[C---:B------:R-:W-:Y:S06]  /*5b10*/  HMMA.16816.F32.BF16 R104, R208.reuse, R212, R104 ;  /* 0x000000d4d068723c */ /* 0x040fec0000041868 */
[-C--:B------:R-:W-:Y:S06]  /*5b20*/  HMMA.16816.F32.BF16 R108, R208, R214.reuse, R108 ;  /* 0x000000d6d06c723c */ /* 0x080fec000004186c */
[C---:B------:R-:W-:Y:S01]  /*5b30*/  HMMA.16816.F32.BF16 R112, R200.reuse, R214, R112 ;  /* 0x000000d6c870723c */ /* 0x040fe20000041870 */
[----:B------:R-:W2:Y:S05]  /*5b40*/  LDSM.16.M88.4 R212, [R229+0x1000] ;  /* 0x00100000e5d4783b */ /* 0x000eaa0000000200 */
        /* <DEDUP_REMOVED lines=8> */
[C---:B--2---:R-:W-:Y:S06]  /*5bd0*/  HMMA.16816.F32.BF16 R8, R212.reuse, R204, R8 ;  /* 0x000000ccd408723c */ /* 0x044fec0000041808 */
[-C--:B------:R-:W-:Y:S06]  /*5be0*/  HMMA.16816.F32.BF16 R12, R212, R206.reuse, R12 ;  /* 0x000000ced40c723c */ /* 0x080fec000004180c */
[C---:B------:R-:W-:Y:S01]  /*5bf0*/  HMMA.16816.F32.BF16 R16, R196.reuse, R206, R16 ;  /* 0x000000cec410723c */ /* 0x040fe20000041810 */
[----:B------:R-:W-:Y:S05]  /*5c00*/  LDSM.16.MT88.4 R204, [R0+0x11800] ;  /* 0x0118000000cc783b */ /* 0x000fea0000004200 */
[-C--:B---3--:R-:W-:Y:S06]  /*5c10*/  HMMA.16816.F32.BF16 R84, R196, R200.reuse, R84 ;  /* 0x000000c8c454723c */ /* 0x088fec0000041854 */
        /* <DEDUP_REMOVED lines=9> */
[-C--:B----4-:R-:W-:Y:S06]  /*5cb0*/  HMMA.16816.F32.BF16 R116, R196, R216.reuse, R116 ;  /* 0x000000d8c474723c */ /* 0x090fec0000041874 */
[C---:B------:R-:W-:Y:S06]  /*5cc0*/  HMMA.16816.F32.BF16 R120, R212.reuse, R216, R120 ;  /* 0x000000d8d478723c */ /* 0x040fec0000041878 */
[-C--:B------:R-:W-:Y:S01]  /*5cd0*/  HMMA.16816.F32.BF16 R124, R212, R218.reuse, R124 ;  /* 0x000000dad47c723c */ /* 0x080fe2000004187c */
[----:B------:R-:W3:Y:S05]  /*5ce0*/  LDSM.16.MT88.4 R212, [R0+0x13800] ;  /* 0x0138000000d4783b */ /* 0x000eea0000004200 */
[----:B------:R-:W-:Y:S01]  /*5cf0*/  HMMA.16816.F32.BF16 R128, R196, R218, R128 ;  /* 0x000000dac480723c */ /* 0x000fe20000041880 */
[----:B------:R-:W4:Y:S04]  /*5d00*/  LDSM.16.MT88.4 R196, [R0+0x15800] ;  /* 0x0158000000c4783b */ /* 0x000f280000004200 */
[----:B------:R-:W4:Y:S01]  /*5d10*/  LDSM.16.MT88.4 R216, [R0+0x17800] ;  /* 0x0178000000d8783b */ /* 0x000f220000004200 */
[-C--:B-1----:R-:W-:Y:S06]  /*5d20*/  HMMA.16816.F32.BF16 R4, R200, R204.reuse, R4 ;  /* 0x000000ccc804723c */ /* 0x082fec0000041804 */
[C---:B--2---:R-:W-:Y:S01]  /*5d30*/  HMMA.16816.F32.BF16 R8, R208.reuse, R204, R8 ;  /* 0x000000ccd008723c */ /* 0x044fe20000041808 */
[----:B------:R-:W1:Y:S05]  /*5d40*/  LDC R204, c[0x0][0x270] ;  /* 0x00009c00ffcc7b82 */ /* 0x000e6a0000000800 */
[-C--:B------:R-:W-:Y:S06]  /*5d50*/  HMMA.16816.F32.BF16 R12, R208, R206.reuse, R12 ;  /* 0x000000ced00c723c */ /* 0x080fec000004180c */
[C---:B------:R-:W-:Y:S06]  /*5d60*/  HMMA.16816.F32.BF16 R16, R200.reuse, R206, R16 ;  /* 0x000000cec810723c */ /* 0x040fec0000041810 */
[-C--:B---3--:R-:W-:Y:S06]  /*5d70*/  HMMA.16816.F32.BF16 R84, R200, R212.reuse, R84 ;  /* 0x000000d4c854723c */ /* 0x088fec0000041854 */
[C---:B------:R-:W-:Y:S05]  /*5d80*/  HMMA.16816.F32.BF16 R88, R208.reuse, R212, R88 ;  /* 0x000000d4d058723c */ /* 0x040fea0000041858 */
[----:B-1----:R-:W-:Y:S01]  /*5d90*/  IMAD R207, R204, UR26, RZ ;  /* 0x0000001acccf7c24 */ /* 0x002fe2000f8e02ff */
[-C--:B------:R-:W-:Y:S05]  /*5da0*/  HMMA.16816.F32.BF16 R92, R208, R214.reuse, R92 ;  /* 0x000000d6d05c723c */ /* 0x080fea000004185c */
[----:B------:R-:W-:Y:S01]  /*5db0*/  @P3 IADD3 R204, P1, R246, UR16, RZ ;  /* 0x00000010f6cc3c10 */ /* 0x000fe2000ff3e0ff */
[C---:B------:R-:W-:Y:S01]  /*5dc0*/  HMMA.16816.F32.BF16 R96, R200.reuse, R214, R96 ;  /* 0x000000d6c860723c */ /* 0x040fe20000041860 */
[----:B------:R-:W-:Y:S04]  /*5dd0*/  @UP2 UMOV UR16, UR11 ;  /* 0x0000000b00102c82 */ /* 0x000fe80008000000 */
[----:B------:R-:W-:Y:S01]  /*5de0*/  @P3 IADD3.X R205, R245, UR15, RZ, P1, !PT ;  /* 0x0000000ff5cd3c10 */ /* 0x000fe20008ffe4ff */
[-C--:B----4-:R-:W-:Y:S01]  /*5df0*/  HMMA.16816.F32.BF16 R100, R200, R196.reuse, R100 ;  /* 0x000000c4c864723c */ /* 0x090fe20000041864 */
[----:B------:R-:W-:Y:S03]  /*5e00*/  @UP2 UMOV UR15, UR10 ;  /* 0x0000000a000f2c82 */ /* 0x000fe60008000000 */
[----:B------:R-:W5:Y:S02]  /*5e10*/  @P3 LDG.E R243, desc[UR8][R204.64+-0x100] ;  /* 0xffff0008ccf33981 */ /* 0x000f64000c1e1900 */
[C---:B------:R-:W-:Y:S02]  /*5e20*/  HMMA.16816.F32.BF16 R104, R208.reuse, R196, R104 ;  /* 0x000000c4d068723c */ /* 0x040fe40000041868 */
[----:B------:R1:W5:Y:S04]  /*5e30*/  @P3 LDG.E R244, desc[UR8][R204.64+-0xe0] ;  /* 0xffff2008ccf43981 */ /* 0x000368000c1e1900 */
[-C--:B------:R-:W-:Y:S05]  /*5e40*/  HMMA.16816.F32.BF16 R108, R208, R198.reuse, R108 ;  /* 0x000000c6d06c723c */ /* 0x080fea000004186c */
[C---:B------:R-:W-:Y:S01]  /*5e50*/  IMAD.U32 R196, R207.reuse, -0x40, RZ ;  /* 0xffffffc0cfc47824 */ /* 0x040fe200078e00ff */
[C---:B------:R-:W-:Y:S05]  /*5e60*/  HMMA.16816.F32.BF16 R112, R200.reuse, R198, R112 ;  /* 0x000000c6c870723c */ /* 0x040fea0000041870 */
[C---:B------:R-:W-:Y:S01]  /*5e70*/  LEA R232, P0, R196.reuse, R232, 0x2 ;  /* 0x000000e8c4e87211 */ /* 0x040fe200078010ff */
[-C--:B------:R-:W-:Y:S05]  /*5e80*/  HMMA.16816.F32.BF16 R116, R200, R216.reuse, R116 ;  /* 0x000000d8c874723c */ /* 0x080fea0000041874 */
[----:B------:R-:W-:Y:S01]  /*5e90*/  LEA.HI.X.SX32 R233, R196, R233, 0x2, P0 ;  /* 0x000000e9c4e97211 */ /* 0x000fe200000f16ff */
[C---:B------:R-:W-:Y:S04]  /*5ea0*/  HMMA.16816.F32.BF16 R120, R208.reuse, R216, R120 ;  /* 0x000000d8d078723c */ /* 0x040fe80000041878 */
[----:B------:R2:W-:Y:S01]  /*5eb0*/  REDG.E.ADD.F32.FTZ.RN.STRONG.GPU desc[UR8][R232.64], R4 ;  /* 0x00000004e80079a6 */ /* 0x0005e2000c10f388 */
[C---:B------:R-:W-:Y:S01]  /*5ec0*/  IMAD.SHL.U32 R196, R207.reuse, 0x8, RZ ;  /* 0x00000008cfc47824 */ /* 0x040fe200078e00ff */
[-C--:B------:R-:W-:Y:S05]  /*5ed0*/  HMMA.16816.F32.BF16 R124, R208, R218.reuse, R124 ;  /* 0x000000dad07c723c */ /* 0x080fea000004187c */
[CC--:B------:R-:W-:Y:S01]  /*5ee0*/  LEA R198, P1, R196.reuse, R232.reuse, 0x2 ;  /* 0x000000e8c4c67211 */ /* 0x0c0fe200078210ff */
[----:B------:R-:W-:Y:S05]  /*5ef0*/  HMMA.16816.F32.BF16 R128, R200, R218, R128 ;  /* 0x000000dac880723c */ /* 0x000fea0000041880 */
[-C--:B------:R-:W-:Y:S01]  /*5f00*/  LEA.HI.X.SX32 R199, R196, R233.reuse, 0x2, P1 ;  /* 0x000000e9c4c77211 */ /* 0x080fe200008f16ff */
[C---:B------:R-:W-:Y:S02]  /*5f10*/  IMAD.SHL.U32 R197, R207.reuse, 0x10, RZ ;  /* 0x00000010cfc57824 */ /* 0x040fe400078e00ff */
[----:B------:R-:W-:Y:S02]  /*5f20*/  IMAD R208, R207, 0x18, RZ ;  /* 0x00000018cfd07824 */ /* 0x000fe400078e02ff */
[----:B------:R3:W-:Y:S01]  /*5f30*/  REDG.E.ADD.F32.FTZ.RN.STRONG.GPU desc[UR8][R198.64], R5 ;  /* 0x00000005c60079a6 */ /* 0x0007e2000c10f388 */
[-C--:B-1----:R-:W-:Y:S01]  /*5f40*/  LEA R204, P0, R197, R232.reuse, 0x2 ;  /* 0x000000e8c5cc7211 */ /* 0x082fe200078010ff */
[C---:B------:R-:W-:Y:S02]  /*5f50*/  IMAD.SHL.U32 R210, R207.reuse, 0x20, RZ ;  /* 0x00000020cfd27824 */ /* 0x040fe400078e00ff */
[----:B------:R-:W-:Y:S01]  /*5f60*/  IMAD R209, R207, 0x30, RZ ;  /* 0x00000030cfd17824 */ /* 0x000fe200078e02ff */
[-C--:B------:R-:W-:Y:S02]  /*5f70*/  LEA.HI.X.SX32 R205, R197, R233.reuse, 0x2, P0 ;  /* 0x000000e9c5cd7211 */ /* 0x080fe400000f16ff */
[-C--:B------:R-:W-:Y:S02]  /*5f80*/  LEA R206, P0, R210, R232.reuse, 0x2 ;  /* 0x000000e8d2ce7211 */ /* 0x080fe400078010ff */
[CC--:B--2---:R-:W-:Y:S01]  /*5f90*/  LEA R4, P1, R208.reuse, R232.reuse, 0x2 ;  /* 0x000000e8d0047211 */ /* 0x0c4fe200078210ff */
[----:B------:R1:W-:Y:S03]  /*5fa0*/  REDG.E.ADD.F32.FTZ.RN.STRONG.GPU desc[UR8][R204.64], R6 ;  /* 0x00000006cc0079a6 */ /* 0x0003e6000c10f388 */
[-C--:B---3--:R-:W-:Y:S01]  /*5fb0*/  LEA.HI.X.SX32 R5, R208, R233.reuse, 0x2, P1 ;  /* 0x000000e9d0057211 */ /* 0x088fe200008f16ff */
[C---:B------:R-:W-:Y:S04]  /*5fc0*/  IMAD R208, R207.reuse, 0x38, RZ ;  /* 0x00000038cfd07824 */ /* 0x040fe800078e02ff */
[----:B------:R2:W-:Y:S01]  /*5fd0*/  REDG.E.ADD.F32.FTZ.RN.STRONG.GPU desc[UR8][R4.64], R7 ;  /* 0x00000007040079a6 */ /* 0x0005e2000c10f388 */
[----:B-1----:R-:W-:Y:S01]  /*5fe0*/  IMAD R205, R207, 0x28, RZ ;  /* 0x00000028cfcd7824 */ /* 0x002fe200078e02ff */
[-C--:B------:R-:W-:Y:S02]  /*5ff0*/  LEA.HI.X.SX32 R207, R210, R233.reuse, 0x2, P0 ;  /* 0x000000e9d2cf7211 */ /* 0x080fe400000f16ff */
[-C--:B------:R-:W-:Y:S02]  /*6000*/  LEA R6, P1, R209, R232.reuse, 0x2 ;  /* 0x000000e8d1067211 */ /* 0x080fe400078210ff */
[CC--:B------:R-:W-:Y:S01]  /*6010*/  LEA R204, P2, R205.reuse, R232.reuse, 0x2 ;  /* 0x000000e8cdcc7211 */ /* 0x0c0fe200078410ff */
[----:B------:R1:W-:Y:S03]  /*6020*/  REDG.E.ADD.F32.FTZ.RN.STRONG.GPU desc[UR8][R206.64], R8 ;  /* 0x00000008ce0079a6 */ /* 0x0003e6000c10f388 */
[-C--:B------:R-:W-:Y:S05]  /*6030*/  LEA.HI.X.SX32 R205, R205, R233.reuse, 0x2, P2 ;  /* 0x000000e9cdcd7211 */ /* 0x080fea00010f16ff */
[----:B------:R3:W-:Y:S01]  /*6040*/  REDG.E.ADD.F32.FTZ.RN.STRONG.GPU desc[UR8][R204.64], R9 ;  /* 0x00000009cc0079a6 */ /* 0x0007e2000c10f388 */
[-C--:B--2---:R-:W-:Y:S02]  /*6050*/  LEA.HI.X.SX32 R7, R209, R233.reuse, 0x2, P1 ;  /* 0x000000e9d1077211 */ /* 0x084fe400008f16ff */
[CC--:B------:R-:W-:Y:S03]  /*6060*/  LEA R4, P0, R208.reuse, R232.reuse, 0x2 ;  /* 0x000000e8d0047211 */ /* 0x0c0fe600078010ff */
[----:B------:R2:W-:Y:S01]  /*6070*/  REDG.E.ADD.F32.FTZ.RN.STRONG.GPU desc[UR8][R6.64], R10 ;  /* 0x0000000a060079a6 */ /* 0x0005e2000c10f388 */
[-C--:B------:R-:W-:Y:S05]  /*6080*/  LEA.HI.X.SX32 R5, R208, R233.reuse, 0x2, P0 ;  /* 0x000000e9d0057211 */ /* 0x080fea00000f16ff */
[----:B------:R4:W-:Y:S01]  /*6090*/  REDG.E.ADD.F32.FTZ.RN.STRONG.GPU desc[UR8][R4.64], R11 ;  /* 0x0000000b040079a6 */ /* 0x0009e2000c10f388 */
[----:B-1----:R-:W-:Y:S03]  /*60a0*/  VIADD R206, R197, 0x20 ;  /* 0x00000020c5ce7836 */ /* 0x002fe60000000000 */
[----:B------:R1:W-:Y:S02]  /*60b0*/  REDG.E.ADD.F32.FTZ.RN.STRONG.GPU desc[UR8][R232.64+0x80], R16 ;  /* 0x00008010e80079a6 */ /* 0x0003e4000c10f388 */
[CC--:B------:R-:W-:Y:S02]  /*60c0*/  LEA R8, P0, R206.reuse, R232.reuse, 0x2 ;  /* 0x000000e8ce087211 */ /* 0x0c0fe400078010ff */
[----:B------:R1:W-:Y:S02]  /*60d0*/  REDG.E.ADD.F32.FTZ.RN.STRONG.GPU desc[UR8][R198.64+0x80], R17 ;  /* 0x00008011c60079a6 */ /* 0x0003e4000c10f388 */
[-C--:B---3--:R-:W-:Y:S05]  /*60e0*/  LEA.HI.X.SX32 R9, R206, R233.reuse, 0x2, P0 ;  /* 0x000000e9ce097211 */ /* 0x088fea00000f16ff */
[----:B------:R3:W-:Y:S01]  /*60f0*/  REDG.E.ADD.F32.FTZ.RN.STRONG.GPU desc[UR8][R8.64], R18 ;  /* 0x00000012080079a6 */ /* 0x0007e2000c10f388 */
[C---:B--2---:R-:W-:Y:S05]  /*6100*/  IMAD.IADD R7, R196.reuse, 0x1, R206 ;  /* 0x00000001c4077824 */ /* 0x044fea00078e02ce */
        /* <DEDUP_REMOVED lines=10> */
[CC--:B---3--:R-:W-:Y:S02]  /*61b0*/  LEA R8, P1, R4.reuse, R232.reuse, 0x2 ;  /* 0x000000e804087211 */ /* 0x0c8fe400078210ff */
        /* <DEDUP_REMOVED lines=277> */
.L_x_590:
        /* <DEDUP_REMOVED lines=169> */
[----:B------:R1:W-:Y:S01]  /*7da0*/  STS [R248+0x6400], R6 ;  /* 0x00640006f8007388 */ /* 0x0003e20000000800 */
[----:B------:R-:W-:Y:S02]  /*7db0*/  F2FP.BF16.F32.PACK_AB R78, R79, R78 ;  /* 0x0000004e4f4e723e */ /* 0x000fe400000010ff */
[----:B------:R-:W-:Y:S01]  /*7dc0*/  PLOP3.LUT P0, PT, PT, PT, UP0, 0x80, 0x0 ;  /* 0x000000000000781c */ /* 0x000fe20003f0f008 */
        /* <DEDUP_REMOVED lines=12> */
[----:B-1----:R-:W2:Y:S03]  /*7e90*/  S2R R6, SR_TID.X ;  /* 0x0000000000067919 */ /* 0x002ea60000002100 */
        /* <DEDUP_REMOVED lines=8> */
[----:B--2---:R-:W-:-:S03]  /*7f20*/  SHF.R.S32.HI R5, RZ, 0x1f, R6 ;  /* 0x0000001fff057819 */ /* 0x004fc60000011406 */
        /* <DEDUP_REMOVED lines=30> */
.L_x_592:
[----:B------:R-:W-:Y:S01]  /*8110*/  @UP0 UIADD3 UR14, UR23, UR29, URZ ;  /* 0x0000001d170e0290 */ /* 0x000fe2000fffe03f */
[----:B------:R-:W-:Y:S01]  /*8120*/  LEA.HI R5, R5, R6, RZ, 0x3 ;  /* 0x0000000605057211 */ /* 0x000fe200078f18ff */
[----:B------:R-:W-:Y:S02]  /*8130*/  @UP0 ULDC.64 UR10, c[0x0][0x458] ;  /* 0x00011600000a0ab9 */ /* 0x000fe40000000a00 */
[----:B------:R-:W-:Y:S01]  /*8140*/  @UP0 UIMAD.WIDE.U32 UR12, UR14, UR10, URZ ;  /* 0x0000000a0e0c02a5 */ /* 0x000fe2000f8e003f */
[----:B---3--:R-:W-:Y:S01]  /*8150*/  LOP3.LUT R4, R5, 0xfffffff8, RZ, 0xc0, !PT ;  /* 0xfffffff805047812 */ /* 0x008fe200078ec0ff */
[----:B------:R-:W-:-:S04]  /*8160*/  @UP0 UIMAD UR14, UR14, UR11, URZ ;  /* 0x0000000b0e0e02a4 */ /* 0x000fc8000f8e023f */
[----:B------:R-:W-:Y:S01]  /*8170*/  @UP0 UIADD3 UR17, UR13, UR14, URZ ;  /* 0x0000000e0d110290 */ /* 0x000fe2000fffe03f */
[----:B------:R-:W-:Y:S02]  /*8180*/  IMAD.IADD R4, R6, 0x1, -R4 ;  /* 0x0000000106047824 */ /* 0x000fe400078e0a04 */
        /* <DEDUP_REMOVED lines=15> */
.L_x_593:
[----:B------:R-:W-:Y:S01]  /*8280*/  BAR.SYNC.DEFER_BLOCKING 0x0 ;  /* 0x0000000000007b1d */ /* 0x000fe20000010000 */
[----:B------:R-:W-:Y:S01]  /*8290*/  IMAD.SHL.U32 R8, R4, 0x8, RZ ;  /* 0x0000000804087824 */ /* 0x000fe200078e00ff */
[----:B------:R-:W-:Y:S01]  /*82a0*/  USHF.R.S32.HI UR12, URZ, 0x1f, UR18 ;  /* 0x0000001f3f0c7899 */ /* 0x000fe20008011412 */
[----:B------:R-:W-:Y:S01]  /*82b0*/  IMAD.U32 R6, RZ, RZ, UR6 ;  /* 0x00000006ff067e24 */ /* 0x000fe2000f8e00ff */
[----:B------:R-:W-:Y:S01]  /*82c0*/  UIMAD UR5, UR22, -0x40, UR5 ;  /* 0xffffffc0160578a4 */ /* 0x000fe2000f8e0205 */
[----:B------:R-:W-:Y:S01]  /*82d0*/  SHF.R.S32.HI R4, RZ, 0x3, R5 ;  /* 0x00000003ff047819 */ /* 0x000fe20000011405 */
[----:B------:R-:W-:Y:S01]  /*82e0*/  UIMAD UR14, UR12, UR6, URZ ;  /* 0x000000060c0e72a4 */ /* 0x000fe2000f8e023f */
[--C-:B------:R-:W-:Y:S01]  /*82f0*/  SHF.R.S32.HI R9, RZ, 0x1f, R8.reuse ;  /* 0x0000001fff097819 */ /* 0x100fe20000011408 */
[----:B------:R-:W-:Y:S01]  /*8300*/  USHF.R.S32.HI UR16, URZ, 0x1f, UR57 ;  /* 0x0000001f3f107899 */ /* 0x000fe20008011439 */
[C---:B------:R-:W-:Y:S01]  /*8310*/  IADD3 R10, R4.reuse, 0x20, RZ ;  /* 0x00000020040a7810 */ /* 0x040fe20007ffe0ff */
[----:B------:R-:W-:Y:S01]  /*8320*/  UIMAD UR14, UR18, UR7, UR14 ;  /* 0x00000007120e72a4 */ /* 0x000fe2000f8e020e */
[----:B------:R-:W-:Y:S01]  /*8330*/  ISETP.GE.AND P2, PT, R4, UR5, PT ;  /* 0x0000000504007c0c */ /* 0x000fe2000bf46270 */
[----:B------:R-:W-:Y:S01]  /*8340*/  IMAD.WIDE.U32 R6, R6, UR18, R8 ;  /* 0x0000001206067c25 */ /* 0x000fe2000f8e0008 */
[----:B------:R-:W-:Y:S01]  /*8350*/  ISETP.GE.AND P1, PT, R10, UR5, PT ;  /* 0x000000050a007c0c */ /* 0x000fe2000bf26270 */
[----:B------:R-:W-:Y:S01]  /*8360*/  BSSY B0, `(.L_x_594) ;  /* 0x0000025000007945 */ /* 0x000fe20003800000 */
[----:B------:R-:W-:Y:S01]  /*8370*/  SHF.R.S32.HI R64, RZ, 0x1f, R4 ;  /* 0x0000001fff407819 */ /* 0x000fe20000011404 */
[----:B------:R-:W-:Y:S01]  /*8380*/  IMAD.U32 R5, RZ, RZ, UR14 ;  /* 0x0000000eff057e24 */ /* 0x000fe2000f8e00ff */
[----:B------:R-:W-:Y:S01]  /*8390*/  IADD3 R6, P0, R6, UR19, RZ ;  /* 0x0000001306067c10 */ /* 0x000fe2000ff1e0ff */
[----:B------:R-:W-:-:S02]  /*83a0*/  ULDC.64 UR14, c[0x0][0x468] ;  /* 0x00011a00000e7ab9 */ /* 0x000fc40000000a00 */
[----:B------:R-:W-:Y:S01]  /*83b0*/  UIMAD UR16, UR16, UR14, URZ ;  /* 0x0000000e101072a4 */ /* 0x000fe2000f8e023f */
[----:B------:R-:W-:Y:S01]  /*83c0*/  IADD3.X R7, R7, UR20, R5, P0, !PT ;  /* 0x0000001407077c10 */ /* 0x000fe200087fe405 */
[----:B------:R-:W-:Y:S01]  /*83d0*/  IMAD.U32 R5, RZ, RZ, UR14 ;  /* 0x0000000eff057e24 */ /* 0x000fe2000f8e00ff */
[----:B------:R1:W2:Y:S01]  /*83e0*/  LDS.128 R44, [R234+0x11000] ;  /* 0x01100000ea2c7984 */ /* 0x0002a20000000c00 */
[----:B------:R-:W-:Y:S02]  /*83f0*/  UIMAD UR15, UR57, UR15, UR16 ;  /* 0x0000000f390f72a4 */ /* 0x000fe4000f8e0210 */
[----:B------:R-:W-:Y:S01]  /*8400*/  IMAD.WIDE.U32 R10, R5, UR57, R6 ;  /* 0x00000039050a7c25 */ /* 0x000fe2000f8e0006 */
[----:B------:R1:W3:Y:S04]  /*8410*/  LDS.128 R40, [R234+0x13000] ;  /* 0x01300000ea287984 */ /* 0x0002e80000000c00 */
        /* <DEDUP_REMOVED lines=13> */
[----:B------:R-:W-:Y:S01]  /*84f0*/  ULDC.64 UR14, c[0x0][0x3f0] ;  /* 0x0000fc00000e7ab9 */ /* 0x000fe20000000a00 */
[C---:B------:R-:W-:Y:S02]  /*8500*/  IMAD R5, R4.reuse, UR7, R5 ;  /* 0x0000000704057c24 */ /* 0x040fe4000f8e0205 */
[----:B------:R-:W4:Y:S01]  /*8510*/  LDS.128 R16, [R234+0x10000] ;  /* 0x01000000ea107984 */ /* 0x000f220000000c00 */
[----:B------:R-:W-:-:S03]  /*8520*/  IMAD.WIDE.U32 R12, R4, UR6, R6 ;  /* 0x00000006040c7c25 */ /* 0x000fc6000f8e0006 */
[----:B------:R-:W1:Y:S02]  /*8530*/  LDS.128 R28, [R234+0x16000] ;  /* 0x01600000ea1c7984 */ /* 0x000e640000000c00 */
[----:B------:R-:W-:Y:S02]  /*8540*/  IADD3 R5, R5, R13, RZ ;  /* 0x0000000d05057210 */ /* 0x000fe40007ffe0ff */
[----:B------:R-:W-:-:S04]  /*8550*/  LEA R6, P0, R12, UR14, 0x1 ;  /* 0x0000000e0c067c11 */ /* 0x000fc8000f8008ff */
[----:B------:R-:W-:-:S05]  /*8560*/  LEA.HI.X R7, R12, UR15, R5, 0x1, P0 ;  /* 0x0000000f0c077c11 */ /* 0x000fca00080f0c05 */
[----:B--2---:R2:W-:Y:S04]  /*8570*/  STG.E.128 desc[UR8][R6.64+0x100], R24 ;  /* 0x0001001806007986 */ /* 0x0045e8000c101d08 */
[----:B---3--:R2:W-:Y:S04]  /*8580*/  STG.E.128 desc[UR8][R6.64+0x80], R20 ;  /* 0x0000801406007986 */ /* 0x0085e8000c101d08 */
[----:B----4-:R2:W-:Y:S04]  /*8590*/  STG.E.128 desc[UR8][R6.64], R16 ;  /* 0x0000001006007986 */ /* 0x0105e8000c101d08 */
[----:B-1----:R2:W-:Y:S02]  /*85a0*/  STG.E.128 desc[UR8][R6.64+0x180], R28 ;  /* 0x0001801c06007986 */ /* 0x0025e4000c101d08 */
.L_x_595:
[----:B------:R-:W-:Y:S05]  /*85b0*/  BSYNC B0 ;  /* 0x0000000000007941 */ /* 0x000fea0003800000 */
.L_x_594:
[----:B------:R-:W-:Y:S04]  /*85c0*/  BSSY B0, `(.L_x_596) ;  /* 0x0000011000007945 */ /* 0x000fe80003800000 */
[----:B------:R-:W-:Y:S05]  /*85d0*/  @P1 BRA `(.L_x_597) ;  /* 0x00000000003c1947 */ /* 0x000fea0003800000 */
[----:B------:R-:W-:Y:S01]  /*85e0*/  IADD3 R5, P0, R4, 0x20, RZ ;  /* 0x0000002004057810 */ /* 0x000fe20007f1e0ff */
[----:B------:R-:W-:Y:S01]  /*85f0*/  ULDC.64 UR14, c[0x0][0x3f0] ;  /* 0x0000fc00000e7ab9 */ /* 0x000fe20000000a00 */
[----:B--2---:R-:W-:-:S03]  /*8600*/  MOV R7, R14 ;  /* 0x0000000e00077202 */ /* 0x004fc60000000f00 */
[----:B------:R-:W-:-:S04]  /*8610*/  IMAD.X R6, RZ, RZ, R64, P0 ;  /* 0x000000ffff067224 */ /* 0x000fc800000e0640 */
[----:B------:R-:W-:Y:S02]  /*8620*/  IMAD R12, R6, UR6, RZ ;  /* 0x00000006060c7c24 */ /* 0x000fe4000f8e02ff */
[----:B------:R-:W-:-:S04]  /*8630*/  IMAD.MOV.U32 R6, RZ, RZ, R10 ;  /* 0x000000ffff067224 */ /* 0x000fc800078e000a */
[----:B------:R-:W-:-:S04]  /*8640*/  IMAD.WIDE.U32 R10, R5, UR6, R6 ;  /* 0x00000006050a7c25 */ /* 0x000fc8000f8e0006 */
        /* <DEDUP_REMOVED lines=8> */
.L_x_597:
[----:B------:R-:W-:Y:S05]  /*86d0*/  BSYNC B0 ;  /* 0x0000000000007941 */ /* 0x000fea0003800000 */
.L_x_596:
        /* <DEDUP_REMOVED lines=33> */
.L_x_599:
[----:B------:R-:W-:Y:S05]  /*88f0*/  BSYNC B0 ;  /* 0x0000000000007941 */ /* 0x000fea0003800000 */
.L_x_598:
        /* <DEDUP_REMOVED lines=12> */
[----:B------:R1:W-:Y:S04]  /*89c0*/  STG.E.128 desc[UR8][R4.64], R60 ;  /* 0x0000003c04007986 */ /* 0x0003e8000c101d08 */
[----:B------:R1:W-:Y:S04]  /*89d0*/  STG.E.128 desc[UR8][R4.64+0x80], R56 ;  /* 0x0000803804007986 */ /* 0x0003e8000c101d08 */
[----:B------:R1:W-:Y:S04]  /*89e0*/  STG.E.128 desc[UR8][R4.64+0x100], R52 ;  /* 0x0001003404007986 */ /* 0x0003e8000c101d08 */
[----:B------:R1:W-:Y:S02]  /*89f0*/  STG.E.128 desc[UR8][R4.64+0x180], R48 ;  /* 0x0001803004007986 */ /* 0x0003e4000c101d08 */
.L_x_586:
[----:B------:R-:W-:Y:S05]  /*8a00*/  BSYNC B1 ;  /* 0x0000000000017941 */ /* 0x000fea0003800000 */
.L_x_572:
[----:B------:R-:W-:Y:S01]  /*8a10*/  R2UR UR6, R251 ;  /* 0x00000000fb0672ca */ /* 0x000fe200000e0000 */
[----:B------:R-:W-:Y:S02]  /*8a20*/  ULDC UR5, c[0x0][0xc] ;  /* 0x0000030000057ab9 */ /* 0x000fe40000000800 */
[----:B------:R-:W-:-:S10]  /*8a30*/  UIADD3 UR22, UR5, UR22, URZ ;  /* 0x0000001605167290 */ /* 0x000fd4000fffe03f */
[----:B------:R-:W-:-:S06]  /*8a40*/  UISETP.GE.AND UP0, UPT, UR22, UR6, UPT ;  /* 0x000000061600728c */ /* 0x000fcc000bf06270 */
[----:B------:R-:W-:-:S13]  /*8a50*/  PLOP3.LUT P0, PT, PT, PT, UP0, 0x80, 0x0 ;  /* 0x000000000000781c */ /* 0x000fda0003f0f008 */
[----:B------:R-:W-:Y:S05]  /*8a60*/  @P0 BRA `(.L_x_600) ;  /* 0x0000000000040947 */ /* 0x000fea0003800000 */
[----:B------:R-:W-:Y:S05]  /*8a70*/  BRA `(.L_x_601) ;  /* 0xffffff7c00f87947 */ /* 0x000fea000383ffff */
.L_x_600:
[----:B------:R-:W-:Y:S05]  /*8a80*/  EXIT ;  /* 0x000000000000794d */ /* 0x000fea0003800000 */
.L_x_602:
        /* <DEDUP_REMOVED lines=15> */
.L_x_2038:


//--------------------- .text._ZN5flash44flash_bwd_dq_dk_dv_loop_seqk_parallel_kernelI23Flash_bwd_kernel_traitsILi256ELi64ELi64ELi8ELi4ELi2ELi2ELb0ELb1EN7cutlass10bfloat16_tE19Flash_kernel_traitsILi256ELi64ELi64ELi8ES3_EELb0ELb0ELb1ELb1ELb0ELb0ELb0EEEvNS_16Flash_bwd_paramsE --------------------------
	.section	.text._ZN5flash44flash_bwd_dq_dk_dv_loop_seqk_parallel_kernelI23Flash_bwd_kernel_traitsILi256ELi64ELi64ELi8ELi4ELi2ELi2ELb0ELb1EN7cutlass10bfloat16_tE19Flash_kernel_traitsILi256ELi64ELi64ELi8ES3_EELb0ELb0ELb1ELb1ELb0ELb0ELb0EEEvNS_16Flash_bwd_paramsE,"ax",@progbits
	.align	128
        .global         _ZN5flash44flash_bwd_dq_dk_dv_loop_seqk_parallel_kernelI23Flash_bwd_kernel_traitsILi256ELi64ELi64ELi8ELi4ELi2ELi2ELb0ELb1EN7cutlass10bfloat16_tE19Flash_kernel_traitsILi256ELi64ELi64ELi8ES3_EELb0ELb0ELb1ELb1ELb0ELb0ELb0EEEvNS_16Flash_bwd_paramsE
        .type           _ZN5flash44flash_bwd_dq_dk_dv_loop_seqk_parallel_kernelI23Flash_bwd_kernel_traitsILi256ELi64ELi64ELi8ELi4ELi2ELi2ELb0ELb1EN7cutlass10bfloat16_tE19Flash_kernel_traitsILi256ELi64ELi64ELi8ES3_EELb0ELb0ELb1ELb1ELb0ELb0ELb0EEEvNS_16Flash_bwd_paramsE,@function
        .size           _ZN5flash44flash_bwd_dq_dk_dv_loop_seqk_parallel_kernelI23Flash_bwd_kernel_traitsILi256ELi64ELi64ELi8ELi4ELi2ELi2ELb0ELb1EN7cutlass10bfloat16_tE19Flash_kernel_traitsILi256ELi64ELi64ELi8ES3_EELb0ELb0ELb1ELb1ELb0ELb0ELb0EEEvNS_16Flash_bwd_paramsE,(.L_x_2039 - _ZN5flash44flash_bwd_dq_dk_dv_loop_seqk_parallel_kernelI23Flash_bwd_kernel_traitsILi256ELi64ELi64ELi8ELi4ELi2ELi2ELb0ELb1EN7cutlass10bfloat16_tE19Flash_kernel_traitsILi256ELi64ELi64ELi8ES3_EELb0ELb0ELb1ELb1ELb0ELb0ELb0EEEvNS_16Flash_bwd_paramsE)
        .other          _ZN5flash44flash_bwd_dq_dk_dv_loop_seqk_parallel_kernelI23Flash_bwd_kernel_traitsILi256ELi64ELi64ELi8ELi4ELi2ELi2ELb0ELb1EN7cutlass10bfloat16_tE19Flash_kernel_traitsILi256ELi64ELi64ELi8ES3_EELb0ELb0ELb1ELb1ELb0ELb0ELb0EEEvNS_16Flash_bwd_paramsE,@"STO_CUDA_ENTRY STV_DEFAULT"
_ZN5flash44flash_bwd_dq_dk_dv_loop_seqk_parallel_kernelI23Flash_bwd_kernel_traitsILi256ELi64ELi64ELi8ELi4ELi2ELi2ELb0ELb1EN7cutlass10bfloat16_tE19Flash_kernel_traitsILi256ELi64ELi64ELi8ES3_EELb0ELb0ELb1ELb1ELb0ELb0ELb0EEEvNS_16Flash_bwd_paramsE:
.text._ZN5flash44flash_bwd_dq_dk_dv_loop_seqk_parallel_kernelI23Flash_bwd_kernel_traitsILi256ELi64ELi64ELi8ELi4ELi2ELi2ELb0ELb1EN7cutlass10bfloat16_tE19Flash_kernel_traitsILi256ELi64ELi64ELi8ES3_EELb0ELb0ELb1ELb1ELb0ELb0ELb0EEEvNS_16Flash_bwd_paramsE:
        /* <DEDUP_REMOVED lines=16> */
[----:B------:R-:W-:Y:S01]  /*0100*/  IMAD.MOV.U32 R222, RZ, RZ, 0x40 ;  /* 0x00000040ffde7424 */ /* 0x000fe200078e00ff */
[----:B------:R-:W-:Y:S01]  /*0110*/  ULDC.64 UR8, c[0x0][0x208] ;  /* 0x0000820000087ab9 */ /* 0x000fe20000000a00 */
[----:B------:R-:W-:Y:S01]  /*0120*/  IMAD.MOV.U32 R240, RZ, RZ, -0x10 ;  /* 0xfffffff0fff07424 */ /* 0x000fe200078e00ff */
[----:B------:R-:W3:Y:S01]  /*0130*/  S2UR UR45, SR_CTAID.Y ;  /* 0x00000000002d79c3 */ /* 0x000ee20000002600 */
[----:B------:R-:W-:-:S07]  /*0140*/  ULDC UR57, c[0x0][0x394] ;  /* 0x0000e50000397ab9 */ /* 0x000fce0000000800 */
[----:B------:R-:W-:Y:S08]  /*0150*/  S2UR UR53, SR_CTAID.Z ;  /* 0x00000000003579c3 */ /* 0x000ff00000002700 */
[----:B------:R-:W4:Y:S01]  /*0160*/  S2UR UR4, SR_CgaCtaId ;  /* 0x00000000000479c3 */ /* 0x000f220000008800 */
[----:B--2---:R-:W-:Y:S01]  /*0170*/  ULEA UR5, UR7, UR5, 0x18 ;  /* 0x0000000507057291 */ /* 0x004fe2000f8ec03f */
[----:B-1----:R-:W-:Y:S01]  /*0180*/  SHF.R.S32.HI R12, RZ, 0x1f, R14 ;  /* 0x0000001fff0c7819 */ /* 0x002fe2000001140e */
[----:B------:R-:W-:Y:S01]  /*0190*/  IMAD.SHL.U32 R252, R14, 0x2, RZ ;  /* 0x000000020efc7824 */ /* 0x000fe200078e00ff */
[----:B---3--:R-:W-:-:S02]  /*01a0*/  USHF.L.U32 UR7, UR45, 0x7, URZ ;  /* 0x000000072d077899 */ /* 0x008fc4000800063f */
[CC--:B------:R-:W-:Y:S02]  /*01b0*/  LEA.HI R4, R12.reuse, R14.reuse, RZ, 0x5 ;  /* 0x0000000e0c047211 */ /* 0x0c0fe400078f28ff */
[CC--:B------:R-:W-:Y:S02]  /*01c0*/  LEA.HI R17, R12.reuse, R14.reuse, RZ, 0x2 ;  /* 0x0000000e0c117211 */ /* 0x0c0fe400078f10ff */
[--C-:B------:R-:W-:Y:S02]  /*01d0*/  SHF.R.S32.HI R6, RZ, 0x5, R4.reuse ;  /* 0x00000005ff067819 */ /* 0x100fe40000011404 */
[----:B------:R-:W-:Y:S02]  /*01e0*/  SHF.R.S32.HI R0, RZ, 0x1f, R4 ;  /* 0x0000001fff007819 */ /* 0x000fe40000011404 */
[----:B------:R-:W-:Y:S02]  /*01f0*/  LEA.HI R9, R12, R14, RZ, 0x4 ;  /* 0x0000000e0c097211 */ /* 0x000fe400078f20ff */
[----:B------:R-:W-:-:S02]  /*0200*/  LEA.HI R0, R0, R6, RZ, 0x2 ;  /* 0x0000000600007211 */ /* 0x000fc400078f10ff */
[----:B------:R-:W-:Y:S01]  /*0210*/  LEA.HI R2, R4, R6, RZ, 0x1 ;  /* 0x0000000604027211 */ /* 0x000fe200078f08ff */
[----:B----4-:R-:W-:Y:S01]  /*0220*/  ULEA UR4, UR4, UR6, 0x18 ;  /* 0x0000000604047291 */ /* 0x010fe2000f8ec03f */
        /* <DEDUP_REMOVED lines=119> */
[C---:B------:R-:W-:Y:S01]  /*09a0*/  IMAD.IADD R2, R217.reuse, 0x1, R2 ;  /* 0x00000001d9027824 */ /* 0x040fe200078e0202 */
        /* <DEDUP_REMOVED lines=11> */
.L_x_649:
        /* <DEDUP_REMOVED lines=73> */
.L_x_603:
        /* <DEDUP_REMOVED lines=17> */
[----:B------:R-:W-:Y:S01]  /*1000*/  ULDC UR20, c[0x0][0x394] ;  /* 0x0000e50000147ab9 */ /* 0x000fe20000000800 */
[----:B------:R-:W-:Y:S02]  /*1010*/  UIMAD.WIDE.U32 UR26, UR45, UR10, URZ ;  /* 0x0000000a2d1a72a5 */ /* 0x000fe4000f8e003f */
[----:B------:R-:W-:Y:S01]  /*1020*/  UIMAD UR10, UR54, UR10, URZ ;  /* 0x0000000a360a72a4 */ /* 0x000fe2000f8e023f */
[----:B------:R-:W-:Y:S01]  /*1030*/  ULDC.64 UR14, c[0x0][0x488] ;  /* 0x00012200000e7ab9 */ /* 0x000fe20000000a00 */
[----:B------:R-:W-:Y:S02]  /*1040*/  ULDC UR55, c[0x0][0x2d4] ;  /* 0x0000b50000377ab9 */ /* 0x000fe40000000800 */
[----:B------:R-:W-:Y:S01]  /*1050*/  UIMAD UR21, UR45, UR11, UR10 ;  /* 0x0000000b2d1572a4 */ /* 0x000fe2000f8e020a */
[----:B------:R-:W-:-:S02]  /*1060*/  @UP2 ULDC.64 UR12, c[0x0][0x420] ;  /* 0x00010800000c2ab9 */ /* 0x000fc40000000a00 */
[----:B------:R-:W-:Y:S01]  /*1070*/  @!UP2 ULDC.64 UR10, c[0x0][0x418] ;  /* 0x00010600000aaab9 */ /* 0x000fe20000000a00 */
[----:B------:R-:W-:Y:S02]  /*1080*/  @UP2 UIMAD.WIDE.U32 UR46, UR5, UR12, URZ ;  /* 0x0000000c052e22a5 */ /* 0x000fe4000f8e003f */
[----:B------:R-:W-:Y:S02]  /*1090*/  @!UP2 UIMAD UR12, UR54, UR10, URZ ;  /* 0x0000000a360ca2a4 */ /* 0x000fe4000f8e023f */
[----:B------:R-:W-:Y:S02]  /*10a0*/  @!UP2 UIMAD.WIDE.U32 UR38, UR45, UR10, URZ ;  /* 0x0000000a2d26a2a5 */ /* 0x000fe4000f8e003f */
[----:B------:R-:W-:Y:S02]  /*10b0*/  UIADD3 UR10, UR7, 0x40, UR33 ;  /* 0x00000040070a7890 */ /* 0x000fe4000fffe021 */
[----:B------:R-:W-:Y:S01]  /*10c0*/  UIMAD.WIDE.U32 UR34, UR50, UR14, URZ ;  /* 0x0000000e322272a5 */ /* 0x000fe2000f8e003f */
[----:B-1----:R-:W-:Y:S01]  /*10d0*/  IABS R9, R12 ;  /* 0x0000000c00097213 */ /* 0x002fe20000000000 */
[----:B------:R-:W-:Y:S01]  /*10e0*/  UIADD3 UR20, UR10, UR20, -UR6 ;  /* 0x000000140a147290 */ /* 0x000fe2000fffe806 */
[----:B------:R-:W-:Y:S01]  /*10f0*/  ISETP.NE.AND P3, PT, R12, RZ, PT ;  /* 0x000000ff0c00720c */ /* 0x000fe20003f65270 */
[----:B------:R-:W-:Y:S01]  /*1100*/  UIADD3 UR14, UR7, 0x3f, URZ ;  /* 0x0000003f070e7890 */ /* 0x000fe2000fffe03f */
[----:B------:R-:W1:Y:S01]  /*1110*/  I2F.RP R6, R9 ;  /* 0x0000000900067306 */ /* 0x000e620000209400 */
[----:B------:R-:W-:-:S02]  /*1120*/  UIADD3 UR20, UR20, 0x3f, URZ ;  /* 0x0000003f14147890 */ /* 0x000fc4000fffe03f */
[----:B------:R-:W-:Y:S02]  /*1130*/  UIMAD UR50, UR50, UR15, UR35 ;  /* 0x0000000f323272a4 */ /* 0x000fe4000f8e0223 */
[----:B------:R-:W-:Y:S02]  /*1140*/  UIADD3 UR40, UR27, UR21, URZ ;  /* 0x000000151b287290 */ /* 0x000fe4000fffe03f */
[----:B------:R-:W-:Y:S02]  /*1150*/  USHF.R.S32.HI UR15, URZ, 0x1f, UR14 ;  /* 0x0000001f3f0f7899 */ /* 0x000fe4000801140e */
[----:B------:R-:W-:Y:S01]  /*1160*/  USHF.R.S32.HI UR21, URZ, 0x1f, UR20 ;  /* 0x0000001f3f157899 */ /* 0x000fe20008011414 */
[----:B------:R-:W-:Y:S01]  /*1170*/  ULDC.U8 UR28, c[0x0][0x480] ;  /* 0x00012000001c7ab9 */ /* 0x000fe20000000000 */
[----:B------:R-:W-:Y:S02]  /*1180*/  USHF.R.S32.HI UR22, URZ, 0x1f, UR55 ;  /* 0x0000001f3f167899 */ /* 0x000fe40008011437 */
[----:B------:R-:W-:Y:S01]  /*1190*/  UISETP.NE.AND UP4, UPT, UR28, URZ, UPT ;  /* 0x0000003f1c00728c */ /* 0x000fe2000bf85270 */
[----:B-1----:R-:W1:Y:S01]  /*11a0*/  MUFU.RCP R6, R6 ;  /* 0x0000000600067308 */ /* 0x002e620000001000 */
[----:B------:R-:W-:-:S02]  /*11b0*/  ULEA.HI UR28, UR15, UR14, URZ, 0x6 ;  /* 0x0000000e0f1c7291 */ /* 0x000fc4000f8f303f */
[----:B------:R-:W-:Y:S02]  /*11c0*/  ULEA.HI UR20, UR21, UR20, URZ, 0x6 ;  /* 0x0000001415147291 */ /* 0x000fe4000f8f303f */
[----:B------:R-:W-:Y:S02]  /*11d0*/  @!UP2 UIMAD UR44, UR45, UR11, UR12 ;  /* 0x0000000b2d2ca2a4 */ /* 0x000fe4000f8e020c */
[----:B------:R-:W-:Y:S02]  /*11e0*/  USHF.L.U32 UR16, UR45, 0x7, URZ ;  /* 0x000000072d107899 */ /* 0x000fe4000800063f */
[----:B------:R-:W-:Y:S02]  /*11f0*/  USHF.L.U64.HI UR12, UR45, 0x7, UR54 ;  /* 0x000000072d0c7899 */ /* 0x000fe40008010236 */
[----:B------:R-:W-:Y:S01]  /*1200*/  UIMAD UR22, UR22, UR45, URZ ;  /* 0x0000002d161672a4 */ /* 0x000fe2000f8e023f */
[----:B------:R-:W-:Y:S01]  /*1210*/  ULDC.64 UR30, c[0x0][0x240] ;  /* 0x00009000001e7ab9 */ /* 0x000fe20000000a00 */
[----:B------:R-:W-:-:S02]  /*1220*/  USHF.R.S32.HI UR21, URZ, 0x6, UR28 ;  /* 0x000000063f157899 */ /* 0x000fc4000801141c */
[----:B------:R-:W-:Y:S01]  /*1230*/  USHF.R.S32.HI UR20, URZ, 0x6, UR20 ;  /* 0x000000063f147899 */ /* 0x000fe20008011414 */
[----:B-1----:R-:W-:Y:S01]  /*1240*/  VIADD R6, R6, 0xffffffe ;  /* 0x0ffffffe06067836 */ /* 0x002fe20000000000 */
[----:B------:R-:W-:Y:S01]  /*1250*/  ULDC UR59, c[0x0][0x2dc] ;  /* 0x0000b700003b7ab9 */ /* 0x000fe20000000800 */
[----:B------:R-:W-:Y:S01]  /*1260*/  ULDC UR58, c[0x0][0x270] ;  /* 0x00009c00003a7ab9 */ /* 0x000fe20000000800 */
[----:B------:R-:W-:Y:S01]  /*1270*/  USEL UR29, UR16, URZ, UP0 ;  /* 0x0000003f101d7287 */ /* 0x000fe20008000000 */
[----:B------:R-:W1:Y:S01]  /*1280*/  F2I.FTZ.U32.TRUNC.NTZ R7, R6 ;  /* 0x0000000600077305 */ /* 0x000e62000021f000 */
[----:B------:R-:W-:Y:S02]  /*1290*/  UIMAD.WIDE.U32 UR18, UR5, UR30, URZ ;  /* 0x0000001e051272a5 */ /* 0x000fe4000f8e003f */
[----:B------:R-:W-:Y:S02]  /*12a0*/  UIMAD.WIDE UR10, UR59, UR58, URZ ;  /* 0x0000003a3b0a72a5 */ /* 0x000fe4000f8e023f */
[----:B------:R-:W-:-:S02]  /*12b0*/  UIMAD.WIDE.U32 UR16, UR45, UR55, URZ ;  /* 0x000000372d1072a5 */ /* 0x000fc4000f8e003f */
[----:B------:R-:W-:Y:S02]  /*12c0*/  USEL UR32, UR12, URZ, UP0 ;  /* 0x0000003f0c207287 */ /* 0x000fe40008000000 */
[----:B------:R-:W-:Y:S02]  /*12d0*/  UIMAD UR22, UR54, UR55, UR22 ;  /* 0x00000037361672a4 */ /* 0x000fe4000f8e0216 */
[----:B------:R-:W-:Y:S02]  /*12e0*/  UISETP.LT.AND UP0, UPT, UR21, UR20, UPT ;  /* 0x000000141500728c */ /* 0x000fe4000bf01270 */
[----:B------:R-:W-:Y:S01]  /*12f0*/  UIMAD UR25, UR5, UR31, URZ ;  /* 0x0000001f051972a4 */ /* 0x000fe2000f8e023f */
[----:B-1----:R-:W-:Y:S01]  /*1300*/  IMAD.MOV R5, RZ, RZ, -R7 ;  /* 0x000000ffff057224 */ /* 0x002fe200078e0a07 */
[----:B------:R-:W-:Y:S01]  /*1310*/  USEL UR42, UR26, UR18, !UP2 ;  /* 0x000000121a2a7287 */ /* 0x000fe2000d000000 */
[----:B------:R-:W-:Y:S01]  /*1320*/  IMAD.MOV.U32 R6, RZ, RZ, RZ ;  /* 0x000000ffff067224 */ /* 0x000fe200078e00ff */
[----:B------:R-:W-:Y:S01]  /*1330*/  UIMAD UR26, UR11, UR16, URZ ;  /* 0x000000100b1a72a4 */ /* 0x000fe2000f8e023f */
[----:B------:R-:W-:Y:S01]  /*1340*/  IMAD R5, R5, R9, RZ ;  /* 0x0000000905057224 */ /* 0x000fe200078e02ff */
[----:B------:R-:W-:-:S02]  /*1350*/  UIADD3 UR22, UR17, UR22, URZ ;  /* 0x0000001611167290 */ /* 0x000fc4000fffe03f */
[----:B------:R-:W-:Y:S01]  /*1360*/  USEL UR43, UR21, UR20, UP0 ;  /* 0x00000014152b7287 */ /* 0x000fe20008000000 */
[----:B------:R-:W-:Y:S01]  /*1370*/  IMAD.HI.U32 R5, R7, R5, R6 ;  /* 0x0000000507057227 */ /* 0x000fe200078e0006 */
[----:B------:R-:W-:Y:S01]  /*1380*/  MOV R6, R8 ;  /* 0x0000000800067202 */ /* 0x000fe20000000f00 */
[----:B------:R-:W-:Y:S02]  /*1390*/  @UP2 UIADD3 UR40, UR19, UR25, URZ ;  /* 0x0000001913282290 */ /* 0x000fe4000fffe03f */
[----:B------:R-:W-:Y:S02]  /*13a0*/  @UP2 UIMAD UR41, UR5, UR13, UR47 ;  /* 0x0000000d052922a4 */ /* 0x000fe4000f8e022f */
[----:B------:R-:W-:Y:S01]  /*13b0*/  IMAD.HI.U32 R5, R5, R6, RZ ;  /* 0x0000000605057227 */ /* 0x000fe200078e00ff */
[----:B------:R-:W-:Y:S02]  /*13c0*/  UIMAD.WIDE.U32 UR18, UR10, UR16, URZ ;  /* 0x000000100a1272a5 */ /* 0x000fe4000f8e003f */
[----:B------:R-:W-:Y:S01]  /*13d0*/  UIMAD UR21, UR10, UR22, UR26 ;  /* 0x000000160a1572a4 */ /* 0x000fe2000f8e021a */
[----:B------:R-:W-:Y:S01]  /*13e0*/  IMAD.MOV R7, RZ, RZ, -R5 ;  /* 0x000000ffff077224 */ /* 0x000fe200078e0a05 */
[----:B------:R-:W-:Y:S01]  /*13f0*/  ULDC.U8 UR13, c[0x0][0x3d8] ;  /* 0x0000f600000d7ab9 */ /* 0x000fe20000000000 */
[----:B------:R-:W-:-:S02]  /*1400*/  ULEA UR20, UR43, 0xffffffc0, 0x6 ;  /* 0xffffffc02b147891 */ /* 0x000fc4000f8e303f */
[C---:B------:R-:W-:Y:S01]  /*1410*/  IMAD R6, R9.reuse, R7, R6 ;  /* 0x0000000709067224 */ /* 0x040fe200078e0206 */
[----:B------:R-:W-:Y:S02]  /*1420*/  UISETP.NE.AND UP3, UPT, UR13, URZ, UPT ;  /* 0x0000003f0d00728c */ /* 0x000fe4000bf65270 */
[----:B------:R-:W-:Y:S02]  /*1430*/  UIMAD.WIDE.U32 UR16, UR10, UR5, URZ ;  /* 0x000000050a1072a5 */ /* 0x000fe4000f8e003f */
[----:B------:R-:W-:Y:S01]  /*1440*/  ISETP.GT.U32.AND P1, PT, R9, R6, PT ;  /* 0x000000060900720c */ /* 0x000fe20003f24070 */
[----:B------:R-:W-:Y:S02]  /*1450*/  UIADD3 UR48, UR19, UR21, URZ ;  /* 0x0000001513307290 */ /* 0x000fe4000fffe03f */
[----:B------:R-:W-:Y:S02]  /*1460*/  USHF.R.S32.HI UR26, URZ, 0x1f, UR20 ;  /* 0x0000001f3f1a7899 */ /* 0x000fe40008011414 */
[----:B------:R-:W-:-:S02]  /*1470*/  UIADD3 UR21, UP0, UR20, UR29, URZ ;  /* 0x0000001d14157290 */ /* 0x000fc4000ff1e03f */
[----:B------:R-:W-:Y:S02]  /*1480*/  UISETP.NE.AND UP1, UPT, UR37, -0x1, UPT ;  /* 0xffffffff2500788c */ /* 0x000fe4000bf25270 */
[----:B------:R-:W-:Y:S02]  /*1490*/  UIMAD UR25, UR11, UR5, URZ ;  /* 0x000000050b1972a4 */ /* 0x000fe4000f8e023f */
[----:B------:R-:W-:Y:S02]  /*14a0*/  USEL UR52, UR18, UR16, !UP2 ;  /* 0x0000001012347287 */ /* 0x000fe4000d000000 */
[----:B------:R-:W-:Y:S01]  /*14b0*/  @!P1 IMAD.IADD R6, R6, 0x1, -R9 ;  /* 0x0000000106069824 */ /* 0x000fe200078e0a09 */
[----:B------:R-:W-:Y:S01]  /*14c0*/  UIADD3.X UR16, UR26, UR32, URZ, UP0, !UPT ;  /* 0x000000201a107290 */ /* 0x000fe200087fe43f */
[----:B------:R-:W-:Y:S01]  /*14d0*/  @!P1 IADD3 R5, R5, 0x1, RZ ;  /* 0x0000000105059810 */ /* 0x000fe20007ffe0ff */
[----:B------:R-:W-:Y:S01]  /*14e0*/  UIMAD UR11, UR11, UR21, URZ ;  /* 0x000000150b0b72a4 */ /* 0x000fe2000f8e023f */
[----:B------:R-:W-:Y:S01]  /*14f0*/  PLOP3.LUT P1, PT, PT, PT, UP1, 0x80, 0x0 ;  /* 0x000000000000781c */ /* 0x000fe20003f2f018 */
[----:B------:R-:W-:Y:S01]  /*1500*/  ULDC UR60, c[0x0][0x2c4] ;  /* 0x0000b100003c7ab9 */ /* 0x000fe20000000800 */
[----:B------:R-:W-:Y:S01]  /*1510*/  ISETP.GE.U32.AND P0, PT, R6, R9, PT ;  /* 0x000000090600720c */ /* 0x000fe20003f06070 */
[----:B------:R-:W-:Y:S01]  /*1520*/  UIMAD UR22, UR10, UR16, UR11 ;  /* 0x000000100a1672a4 */ /* 0x000fe2000f8e020b */
[----:B------:R-:W-:Y:S01]  /*1530*/  LOP3.LUT R6, R12, UR53, RZ, 0x3c, !PT ;  /* 0x000000350c067c12 */ /* 0x000fe2000f8e3cff */
[----:B------:R-:W-:-:S02]  /*1540*/  UIMAD.WIDE.U32 UR28, UR10, UR21, URZ ;  /* 0x000000150a1c72a5 */ /* 0x000fc4000f8e003f */
        /* <DEDUP_REMOVED lines=14> */
[----:B------:R-:W-:-:S02]  /*1630*/  @!UP2 UIADD3 UR41, UR39, UR44, URZ ;  /* 0x0000002c2729a290 */ /* 0x000fc4000fffe03f */
[----:B------:R-:W-:Y:S01]  /*1640*/  @!P2 IADD3 R18, -R18, RZ, RZ ;  /* 0x000000ff1212a210 */ /* 0x000fe20007ffe1ff */
[----:B------:R-:W-:Y:S01]  /*1650*/  @UP3 UIMAD UR44, UR53, UR10, UR11 ;  /* 0x0000000a352c32a4 */ /* 0x000fe2000f8e020b */
[----:B------:R-:W-:Y:S01]  /*1660*/  @!P3 LOP3.LUT R18, RZ, R12, RZ, 0x33, !PT ;  /* 0x0000000cff12b212 */ /* 0x000fe200078e33ff */
[----:B------:R-:W-:Y:S02]  /*1670*/  UIMAD UR49, UR53, UR59, URZ ;  /* 0x0000003b353172a4 */ /* 0x000fe4000f8e023f */
[----:B------:R-:W-:Y:S02]  /*1680*/  @UP1 UIMAD UR35, UR35, UR13, URZ ;  /* 0x0000000d232312a4 */ /* 0x000fe4000f8e023f */
[----:B------:R-:W-:Y:S02]  /*1690*/  @UP1 UIMAD UR36, UR36, UR15, URZ ;  /* 0x0000000f242412a4 */ /* 0x000fe4000f8e023f */
[----:B------:R-:W-:Y:S02]  /*16a0*/  @!UP3 UIMAD UR10, UR45, UR58, UR53 ;  /* 0x0000003a2d0ab2a4 */ /* 0x000fe4000f8e0235 */
        /* <DEDUP_REMOVED lines=22> */
.L_x_605:
        /* <DEDUP_REMOVED lines=13> */
.L_x_606:
        /* <DEDUP_REMOVED lines=11> */
.L_x_607:
[----:B------:R-:W-:-:S04]  /*1990*/  UIMAD UR5, UR45, UR58, UR53 ;  /* 0x0000003a2d0572a4 */ /* 0x000fc8000f8e0235 */
[----:B------:R-:W-:-:S12]  /*19a0*/  UIMAD UR5, UR5, UR55, URZ ;  /* 0x00000037050572a4 */ /* 0x000fd8000f8e023f */
.L_x_608:
[----:B------:R-:W-:Y:S01]  /*19b0*/  UIMAD UR16, UR59, UR58, URZ ;  /* 0x0000003a3b1072a4 */ /* 0x000fe2000f8e023f */
[----:B------:R-:W1:Y:S01]  /*19c0*/  LDC.64 R6, c[0x0][0x420] ;  /* 0x00010800ff067b82 */ /* 0x000e620000000a00 */
[----:B------:R-:W-:Y:S01]  /*19d0*/  UIADD3 UR39, UR20, UR5, URZ ;  /* 0x0000000514277290 */ /* 0x000fe2000fffe03f */
[----:B------:R-:W-:Y:S01]  /*19e0*/  LEA.HI R8, R10, R11, RZ, 0x5 ;  /* 0x0000000b0a087211 */ /* 0x000fe200078f28ff */
[----:B------:R-:W-:Y:S01]  /*19f0*/  USHF.L.U32 UR5, UR16, 0x6, URZ ;  /* 0x0000000610057899 */ /* 0x000fe2000800063f */
[----:B------:R-:W-:Y:S01]  /*1a00*/  SHF.R.S32.HI R233, RZ, 0x1f, R232 ;  /* 0x0000001fffe97819 */ /* 0x000fe200000114e8 */
[----:B------:R-:W-:Y:S01]  /*1a10*/  UIADD3 UR19, -UR6, UR7, UR33 ;  /* 0x0000000706137290 */ /* 0x000fe2000fffe121 */
[----:B------:R-:W-:Y:S01]  /*1a20*/  LOP3.LUT R5, R8, 0xffffffe0, RZ, 0xc0, !PT ;  /* 0xffffffe008057812 */ /* 0x000fe200078ec0ff */
[----:B------:R-:W-:Y:S01]  /*1a30*/  UIADD3 UR22, UP2, UP0, UR28, UR5, UR49 ;  /* 0x000000051c167290 */ /* 0x000fe2000f85e031 */
[----:B------:R-:W-:Y:S01]  /*1a40*/  SHF.R.S32.HI R8, RZ, 0x5, R8 ;  /* 0x00000005ff087819 */ /* 0x000fe20000011408 */
[----:B------:R-:W-:Y:S01]  /*1a50*/  USHF.R.S32.HI UR5, URZ, 0x1f, UR5 ;  /* 0x0000001f3f057899 */ /* 0x000fe20008011405 */
[----:B------:R-:W-:Y:S01]  /*1a60*/  IADD3 R16, P2, R4, UR20, RZ ;  /* 0x0000001404107c10 */ /* 0x000fe2000ff5e0ff */
[----:B------:R-:W-:Y:S01]  /*1a70*/  ULDC UR46, c[0x0][0x398] ;  /* 0x0000e600002e7ab9 */ /* 0x000fe20000000800 */
[----:B------:R-:W-:Y:S01]  /*1a80*/  IMAD.IADD R5, R11, 0x1, -R5 ;  /* 0x000000010b057824 */ /* 0x000fe200078e0a05 */
[----:B------:R-:W-:Y:S01]  /*1a90*/  UIADD3.X UR21, UR21, UR5, UR25, UP2, UP0 ;  /* 0x0000000515157290 */ /* 0x000fe200097e0419 */
[----:B------:R-:W-:Y:S01]  /*1aa0*/  IADD3.X R14, R26, UR26, RZ, P2, !PT ;  /* 0x0000001a1a0e7c10 */ /* 0x000fe200097fe4ff */
[----:B------:R-:W-:Y:S01]  /*1ab0*/  UIADD3 UR5, UR19, -UR46, URZ ;  /* 0x8000002e13057290 */ /* 0x000fe2000fffe03f */
[----:B------:R-:W-:Y:S01]  /*1ac0*/  IMAD R10, R8, UR16, R5 ;  /* 0x00000010080a7c24 */ /* 0x000fe2000f8e0205 */
[----:B------:R-:W-:Y:S01]  /*1ad0*/  UIADD3 UR19, UP2, UP0, UR51, UR22, UR52 ;  /* 0x0000001633137290 */ /* 0x000fe2000f85e034 */
[----:B------:R-:W-:Y:S01]  /*1ae0*/  IADD3 R8, P0, R232, UR11, RZ ;  /* 0x0000000be8087c10 */ /* 0x000fe2000ff1e0ff */
[----:B------:R-:W-:Y:S01]  /*1af0*/  USHF.R.S32.HI UR22, URZ, 0x1f, UR5 ;  /* 0x0000001f3f167899 */ /* 0x000fe20008011405 */
[----:B------:R-:W-:Y:S01]  /*1b00*/  IMAD R11, R14, UR30, RZ ;  /* 0x0000001e0e0b7c24 */ /* 0x000fe2000f8e02ff */
[----:B------:R-:W-:Y:S01]  /*1b10*/  USHF.R.S32.HI UR38, URZ, 0x1f, UR53 ;  /* 0x0000001f3f267899 */ /* 0x000fe20008011435 */
[----:B------:R-:W-:Y:S01]  /*1b20*/  IADD3.X R9, R233, UR41, RZ, P0, !PT ;  /* 0x00000029e9097c10 */ /* 0x000fe200087fe4ff */
[----:B------:R-:W-:Y:S01]  /*1b30*/  ULDC.64 UR28, c[0x0][0x428] ;  /* 0x00010a00001c7ab9 */ /* 0x000fe20000000a00 */
[----:B------:R-:W-:Y:S01]  /*1b40*/  ULEA.HI UR22, UR22, UR5, URZ, 0x6 ;  /* 0x0000000516167291 */ /* 0x000fe2000f8f303f */
[C---:B-1----:R-:W-:Y:S01]  /*1b50*/  IMAD R5, R6.reuse, UR26, RZ ;  /* 0x0000001a06057c24 */ /* 0x042fe2000f8e02ff */
[----:B------:R-:W-:Y:S01]  /*1b60*/  UIMAD UR18, UR38, UR28, URZ ;  /* 0x0000001c261272a4 */ /* 0x000fe2000f8e023f */
[----:B------:R-:W-:Y:S01]  /*1b70*/  IMAD.WIDE.U32 R8, R6, UR20, R8 ;  /* 0x0000001406087c25 */ /* 0x000fe2000f8e0008 */
[----:B------:R-:W-:Y:S01]  /*1b80*/  USHF.R.S32.HI UR22, URZ, 0x6, UR22 ;  /* 0x000000063f167899 */ /* 0x000fe20008011416 */
[----:B------:R-:W-:Y:S01]  /*1b90*/  BSSY B1, `(.L_x_604) ;  /* 0x00008d0000017945 */ /* 0x000fe20003800000 */
[----:B------:R-:W-:Y:S01]  /*1ba0*/  UIMAD UR29, UR53, UR29, UR18 ;  /* 0x0000001d351d72a4 */ /* 0x000fe2000f8e0212 */
[----:B------:R-:W-:Y:S01]  /*1bb0*/  IMAD R5, R7, UR20, R5 ;  /* 0x0000001407057c24 */ /* 0x000fe2000f8e0205 */
[----:B------:R-:W-:Y:S01]  /*1bc0*/  UIADD3.X UR18, UR50, UR21, UR48, UP2, UP0 ;  /* 0x0000001532127290 */ /* 0x000fe200097e0430 */
[----:B------:R-:W-:Y:S01]  /*1bd0*/  IMAD.U32 R15, RZ, RZ, UR28 ;  /* 0x0000001cff0f7e24 */ /* 0x000fe2000f8e00ff */
[----:B------:R-:W-:Y:S01]  /*1be0*/  UISETP.LT.AND UP0, UPT, URZ, UR22, UPT ;  /* 0x000000163f00728c */ /* 0x000fe2000bf01270 */
[----:B------:R-:W-:Y:S01]  /*1bf0*/  IMAD.IADD R9, R9, 0x1, R5 ;  /* 0x0000000109097824 */ /* 0x000fe200078e0205 */
[----:B------:R-:W-:Y:S01]  /*1c00*/  IADD3 R5, P0, R10, UR19, RZ ;  /* 0x000000130a057c10 */ /* 0x000fe2000ff1e0ff */
[----:B------:R-:W-:Y:S01]  /*1c10*/  IMAD.WIDE.U32 R12, R16, UR30, R232 ;  /* 0x0000001e100c7c25 */ /* 0x000fe2000f8e00e8 */
[----:B------:R-:W-:Y:S01]  /*1c20*/  USEL UR22, URZ, UR22, !UP0 ;  /* 0x000000163f167287 */ /* 0x000fe2000c000000 */
[----:B------:R-:W-:Y:S01]  /*1c30*/  IADD3 R249, R232, 0xc0, RZ ;  /* 0x000000c0e8f97810 */ /* 0x000fe20007ffe0ff */
[----:B------:R-:W-:Y:S01]  /*1c40*/  ULDC.64 UR26, c[0x0][0x400] ;  /* 0x00010000001a7ab9 */ /* 0x000fe20000000a00 */
[----:B------:R-:W-:Y:S01]  /*1c50*/  LEA.HI.X.SX32 R10, R10, UR18, 0x1, P0 ;  /* 0x000000120a0a7c11 */ /* 0x000fe200080f0eff */
[----:B------:R-:W-:Y:S01]  /*1c60*/  UISETP.GT.AND UP0, UPT, UR43, UR22, UPT ;  /* 0x000000162b00728c */ /* 0x000fe2000bf04270 */
[----:B------:R-:W-:Y:S01]  /*1c70*/  LEA R228, P0, R5, UR26, 0x2 ;  /* 0x0000001a05e47c11 */ /* 0x000fe2000f8010ff */
[----:B------:R-:W-:Y:S01]  /*1c80*/  IMAD.WIDE.U32 R8, R15, UR53, R8 ;  /* 0x000000350f087c25 */ /* 0x000fe2000f8e0008 */
[----:B------:R-:W-:Y:S01]  /*1c90*/  ULDC.64 UR16, c[0x0][0x258] ;  /* 0x0000960000107ab9 */ /* 0x000fe20000000a00 */
[----:B------:R-:W-:Y:S01]  /*1ca0*/  IADD3 R12, P2, R12, UR42, RZ ;  /* 0x0000002a0c0c7c10 */ /* 0x000fe2000ff5e0ff */
[----:B------:R-:W-:Y:S01]  /*1cb0*/  UIMAD UR25, UR38, UR16, URZ ;  /* 0x00000010261972a4 */ /* 0x000fe2000f8e023f */
[----:B------:R-:W-:Y:S01]  /*1cc0*/  IMAD R20, R16, UR31, R11 ;  /* 0x0000001f10147c24 */ /* 0x000fe2000f8e020b */
[----:B------:R-:W-:Y:S01]  /*1cd0*/  LEA.HI.X R229, R5, UR27, R10, 0x2, P0 ;  /* 0x0000001b05e57c11 */ /* 0x000fe200080f140a */
[----:B------:R-:W-:Y:S01]  /*1ce0*/  UIADD3 UR38, UR20, UR44, URZ ;  /* 0x0000002c14267290 */ /* 0x000fe2000fffe03f */
[----:B------:R-:W-:Y:S01]  /*1cf0*/  PLOP3.LUT P0, PT, PT, PT, UP0, 0x80, 0x0 ;  /* 0x000000000000781c */ /* 0x000fe20003f0f008 */
[----:B------:R-:W-:Y:S01]  /*1d00*/  ULDC.64 UR58, c[0x0][0x478] ;  /* 0x00011e00003a7ab9 */ /* 0x000fe20000000a00 */
[----:B------:R-:W-:Y:S01]  /*1d10*/  IADD3 R11, R9, UR29, RZ ;  /* 0x0000001d090b7c10 */ /* 0x000fe2000fffe0ff */
[----:B------:R-:W-:Y:S01]  /*1d20*/  IMAD.MOV.U32 R10, RZ, RZ, R8 ;  /* 0x000000ffff0a7224 */ /* 0x000fe200078e0008 */
[----:B------:R-:W-:Y:S01]  /*1d30*/  IADD3.X R13, R13, UR40, R20, P2, !PT ;  /* 0x000000280d0d7c10 */ /* 0x000fe200097fe414 */
[----:B------:R-:W-:Y:S01]  /*1d40*/  IMAD.U32 R19, RZ, RZ, UR16 ;  /* 0x00000010ff137e24 */ /* 0x000fe2000f8e00ff */
[----:B------:R-:W-:Y:S01]  /*1d50*/  UIMAD UR25, UR53, UR17, UR25 ;  /* 0x00000011351972a4 */ /* 0x000fe2000f8e0219 */
[----:B------:R-:W-:Y:S01]  /*1d60*/  IMAD R5, R26, R6, RZ ;  /* 0x000000061a057224 */ /* 0x000fe200078e02ff */
[----:B------:R-:W-:Y:S01]  /*1d70*/  ULDC.64 UR48, c[0x0][0x2b0] ;  /* 0x0000ac0000307ab9 */ /* 0x000fe20000000a00 */
[----:B------:R-:W-:Y:S01]  /*1d80*/  UIMAD.WIDE UR16, UR39, 0x4, UR58 ;  /* 0x00000004271078a5 */ /* 0x000fe2000f8e023a */
[----:B------:R-:W-:Y:S01]  /*1d90*/  IMAD.WIDE.U32 R12, R19, UR53, R12 ;  /* 0x00000035130c7c25 */ /* 0x000fe2000f8e000c */
[----:B------:R-:W-:Y:S01]  /*1da0*/  UIMAD.WIDE UR38, UR38, 0x4, UR48 ;  /* 0x00000004262678a5 */ /* 0x000fe2000f8e0230 */
[----:B------:R-:W-:-:S02]  /*1db0*/  ULDC.64 UR26, c[0x0][0x210] ;  /* 0x00008400001a7ab9 */ /* 0x000fc40000000a00 */
[----:B------:R-:W-:Y:S01]  /*1dc0*/  IMAD.WIDE.U32 R10, R4, R6, R10 ;  /* 0x00000006040a7225 */ /* 0x000fe200078e000a */
[----:B------:R-:W-:Y:S01]  /*1dd0*/  ULDC.64 UR20, c[0x0][0x3e0] ;  /* 0x0000f80000147ab9 */ /* 0x000fe20000000a00 */
[----:B------:R-:W-:Y:S01]  /*1de0*/  UMOV UR19, UR16 ;  /* 0x0000001000137c82 */ /* 0x000fe20008000000 */
[----:B------:R-:W-:Y:S01]  /*1df0*/  LEA R234, P3, R12, UR26, 0x1 ;  /* 0x0000001a0cea7c11 */ /* 0x000fe2000f8608ff */
[----:B------:R-:W-:Y:S01]  /*1e00*/  IMAD R5, R4, R7, R5 ;  /* 0x0000000704057224 */ /* 0x000fe200078e0205 */
[----:B------:R-:W-:Y:S01]  /*1e10*/  LEA R235, P2, R10, UR20, 0x1 ;  /* 0x000000140aeb7c11 */ /* 0x000fe2000f8408ff */
[----:B------:R-:W-:Y:S01]  /*1e20*/  UMOV UR18, UR17 ;  /* 0x0000001100127c82 */ /* 0x000fe20008000000 */
[----:B------:R-:W-:Y:S01]  /*1e30*/  IADD3 R21, R13, UR25, RZ ;  /* 0x000000190d157c10 */ /* 0x000fe2000fffe0ff */
[----:B------:R-:W-:Y:S01]  /*1e40*/  IMAD.IADD R17, R11, 0x1, R5 ;  /* 0x000000010b117824 */ /* 0x000fe200078e0205 */
[----:B------:R-:W-:Y:S01]  /*1e50*/  UIADD3 UR10, UR43, -0x1, URZ ;  /* 0xffffffff2b0a7890 */ /* 0x000fe2000fffe03f */
[C---:B------:R-:W-:Y:S01]  /*1e60*/  VIADD R247, R232.reuse, 0x40 ;  /* 0x00000040e8f77836 */ /* 0x040fe20000000000 */
[----:B------:R-:W-:Y:S01]  /*1e70*/  UMOV UR17, UR38 ;  /* 0x0000002600117c82 */ /* 0x000fe20008000000 */
[----:B------:R-:W-:Y:S01]  /*1e80*/  UMOV UR16, UR39 ;  /* 0x0000002700107c82 */ /* 0x000fe20008000000 */
[----:B------:R-:W-:Y:S01]  /*1e90*/  VIADD R248, R232, 0x80 ;  /* 0x00000080e8f87836 */ /* 0x000fe20000000000 */
[----:B------:R-:W-:-:S02]  /*1ea0*/  LEA.HI.X R236, R12, UR27, R21, 0x1, P3 ;  /* 0x0000001b0cec7c11 */ /* 0x000fc400098f0c15 */
        /* <DEDUP_REMOVED lines=21> */
.L_x_610:
        /* <DEDUP_REMOVED lines=20> */
.L_x_611:
[----:B------:R-:W-:Y:S01]  /*2140*/  UIMAD UR5, UR18, UR12, URZ ;  /* 0x0000000c120572a4 */ /* 0x000fe2000f8e023f */
[----:B------:R-:W-:Y:S01]  /*2150*/  IMAD.U32 R6, RZ, RZ, UR12 ;  /* 0x0000000cff067e24 */ /* 0x000fe2000f8e00ff */
[----:B------:R-:W-:Y:S01]  /*2160*/  UIADD3 UR6, -UR33, UR6, URZ ;  /* 0x0000000621067290 */ /* 0x000fe2000fffe13f */
[----:B------:R-:W-:Y:S01]  /*2170*/  BSSY B0, `(.L_x_612) ;  /* 0x0000023000007945 */ /* 0x000fe20003800000 */
[----:B------:R-:W-:Y:S01]  /*2180*/  UIMAD UR5, UR33, UR13, UR5 ;  /* 0x0000000d210572a4 */ /* 0x000fe2000f8e0205 */
[----:B------:R-:W-:Y:S01]  /*2190*/  IMAD.WIDE.U32 R6, R6, UR33, R232 ;  /* 0x0000002106067c25 */ /* 0x000fe2000f8e00e8 */
[----:B------:R-:W-:Y:S01]  /*21a0*/  USHF.R.S32.HI UR20, URZ, 0x1f, UR53 ;  /* 0x0000001f3f147899 */ /* 0x000fe20008011435 */
[----:B------:R-:W-:Y:S01]  /*21b0*/  ULDC.64 UR14, c[0x0][0x468] ;  /* 0x00011a00000e7ab9 */ /* 0x000fe20000000a00 */
[----:B------:R-:W-:Y:S02]  /*21c0*/  ISETP.GE.AND P5, PT, R4, UR6, PT ;  /* 0x0000000604007c0c */ /* 0x000fe4000bfa6270 */
[----:B------:R-:W-:Y:S01]  /*21d0*/  MOV R5, UR5 ;  /* 0x0000000500057c02 */ /* 0x000fe20008000f00 */
[----:B------:R-:W-:Y:S01]  /*21e0*/  UIMAD UR5, UR20, UR14, URZ ;  /* 0x0000000e140572a4 */ /* 0x000fe2000f8e023f */
[----:B------:R-:W-:Y:S01]  /*21f0*/  IADD3 R8, P0, R6, UR7, RZ ;  /* 0x0000000706087c10 */ /* 0x000fe2000ff1e0ff */
[----:B------:R-:W-:-:S02]  /*2200*/  VIADD R6, R4, 0x20 ;  /* 0x0000002004067836 */ /* 0x000fc40000000000 */
[----:B------:R-:W-:Y:S01]  /*2210*/  UIMAD UR15, UR53, UR15, UR5 ;  /* 0x0000000f350f72a4 */ /* 0x000fe2000f8e0205 */
[----:B------:R-:W-:Y:S02]  /*2220*/  IADD3.X R9, R7, UR19, R5, P0, !PT ;  /* 0x0000001307097c10 */ /* 0x000fe400087fe405 */
        /* <DEDUP_REMOVED lines=11> */
[----:B------:R-:W-:Y:S01]  /*22e0*/  IMAD R5, R4, UR13, R5 ;  /* 0x0000000d04057c24 */ /* 0x000fe2000f8e0205 */
        /* <DEDUP_REMOVED lines=11> */
.L_x_613:
[----:B------:R-:W-:Y:S05]  /*23a0*/  BSYNC B0 ;  /* 0x0000000000007941 */ /* 0x000fea0003800000 */
.L_x_612:
        /* <DEDUP_REMOVED lines=21> */
.L_x_615:
[----:B------:R-:W-:Y:S05]  /*2500*/  BSYNC B0 ;  /* 0x0000000000007941 */ /* 0x000fea0003800000 */
.L_x_614:
        /* <DEDUP_REMOVED lines=34> */
.L_x_617:
[----:B------:R-:W-:Y:S05]  /*2730*/  BSYNC B0 ;  /* 0x0000000000007941 */ /* 0x000fea0003800000 */
.L_x_616:
        /* <DEDUP_REMOVED lines=23> */
.L_x_609:
        /* <DEDUP_REMOVED lines=53> */
.L_x_620:
[----:B------:R-:W-:Y:S05]  /*2c00*/  BSYNC B0 ;  /* 0x0000000000007941 */ /* 0x000fea0003800000 */
.L_x_619:
        /* <DEDUP_REMOVED lines=16> */
[C---:B------:R-:W-:Y:S01]  /*2d10*/  @!P4 LEA R10, P1, R6.reuse, R235, 0x6 ;  /* 0x000000eb060ac211 */ /* 0x040fe200078230ff */
        /* <DEDUP_REMOVED lines=28> */
.L_x_622:
[----:B------:R-:W-:Y:S05]  /*2ee0*/  BSYNC B0 ;  /* 0x0000000000007941 */ /* 0x000fea0003800000 */
.L_x_621:
        /* <DEDUP_REMOVED lines=44> */
.L_x_624:
[----:B------:R-:W-:Y:S05]  /*31b0*/  BSYNC B0 ;  /* 0x0000000000007941 */ /* 0x000fea0003800000 */
.L_x_623:
        /* <DEDUP_REMOVED lines=47> */
.L_x_626:
[----:B------:R-:W-:Y:S05]  /*34b0*/  BSYNC B0 ;  /* 0x0000000000007941 */ /* 0x000fea0003800000 */
.L_x_625:
[----:B------:R-:W-:Y:S01]  /*34c0*/  UIADD3 UR11, -UR33, UR6, URZ ;  /* 0x00000006210b7290 */ /* 0x000fe2000fffe13f */
[----:B--23--:R-:W-:Y:S01]  /*34d0*/  IMAD.WIDE.U32 R6, R23, UR33, R232 ;  /* 0x0000002117067c25 */ /* 0x00cfe2000f8e00e8 */
[----:B------:R-:W-:Y:S01]  /*34e0*/  UIMAD UR20, UR28, UR12, URZ ;  /* 0x0000000c1c1472a4 */ /* 0x000fe2000f8e023f */
[----:B------:R-:W-:Y:S01]  /*34f0*/  BSSY B0, `(.L_x_627) ;  /* 0x0000042000007945 */ /* 0x000fe20003800000 */
[----:B------:R-:W-:Y:S02]  /*3500*/  ISETP.GE.AND P6, PT, R246, UR5, PT ;  /* 0x00000005f6007c0c */ /* 0x000fe4000bfc6270 */
[----:B------:R-:W-:Y:S01]  /*3510*/  ISETP.GE.AND P4, PT, R4, UR11, PT ;  /* 0x0000000b04007c0c */ /* 0x000fe2000bf86270 */
[----:B------:R-:W-:Y:S01]  /*3520*/  UIMAD UR20, UR33, UR13, UR20 ;  /* 0x0000000d211472a4 */ /* 0x000fe2000f8e0214 */
[----:B------:R-:W-:Y:S02]  /*3530*/  IADD3 R10, P0, R6, UR32, RZ ;  /* 0x00000020060a7c10 */ /* 0x000fe4000ff1e0ff */
[----:B------:R-:W-:-:S03]  /*3540*/  IADD3 R6, R246, 0x8, RZ ;  /* 0x00000008f6067810 */ /* 0x000fc60007ffe0ff */
[----:B------:R-:W-:Y:S01]  /*3550*/  IMAD.U32 R5, RZ, RZ, UR20 ;  /* 0x00000014ff057e24 */ /* 0x000fe2000f8e00ff */
[----:B------:R-:W-:Y:S01]  /*3560*/  ULDC.64 UR20, c[0x0][0x260] ;  /* 0x0000980000147ab9 */ /* 0x000fe20000000a00 */
[----:B------:R-:W-:-:S03]  /*3570*/  ISETP.GE.AND P5, PT, R6, UR5, PT ;  /* 0x0000000506007c0c */ /* 0x000fc6000bfa6270 */
        /* <DEDUP_REMOVED lines=57> */
.L_x_628:
[----:B------:R-:W-:Y:S05]  /*3910*/  BSYNC B0 ;  /* 0x0000000000007941 */ /* 0x000fea0003800000 */
.L_x_627:
        /* <DEDUP_REMOVED lines=59> */
.L_x_630:
[----:B------:R-:W-:Y:S05]  /*3cd0*/  BSYNC B0 ;  /* 0x0000000000007941 */ /* 0x000fea0003800000 */
.L_x_629:
[----:B------:R-:W-:Y:S01]  /*3ce0*/  UIMAD UR5, UR28, UR14, URZ ;  /* 0x0000000e1c0572a4 */ /* 0x000fe2000f8e023f */
[----:B-1-3--:R-:W-:Y:S01]  /*3cf0*/  IMAD.WIDE.U32 R6, R19, UR33, R232 ;  /* 0x0000002113067c25 */ /* 0x00afe2000f8e00e8 */
[----:B------:R1:W-:Y:S01]  /*3d00*/  @P4 STS.128 [R230+0x18000], RZ ;  /* 0x018000ffe6004388 */ /* 0x0003e20000000c00 */
[----:B------:R-:W-:Y:S01]  /*3d10*/  ULDC.64 UR12, c[0x0][0x268] ;  /* 0x00009a00000c7ab9 */ /* 0x000fe20000000a00 */
[----:B------:R-:W-:Y:S01]  /*3d20*/  UIMAD UR5, UR33, UR15, UR5 ;  /* 0x0000000f210572a4 */ /* 0x000fe2000f8e0205 */
[----:B------:R-:W-:Y:S01]  /*3d30*/  IMAD R5, R25, UR12, RZ ;  /* 0x0000000c19057c24 */ /* 0x000fe2000f8e02ff */
[----:B------:R1:W-:Y:S01]  /*3d40*/  @P4 STS.128 [R230+0x1a000], RZ ;  /* 0x01a000ffe6004388 */ /* 0x0003e20000000c00 */
[----:B------:R-:W-:Y:S01]  /*3d50*/  IADD3 R10, P0, R6, UR34, RZ ;  /* 0x00000022060a7c10 */ /* 0x000fe2000ff1e0ff */
[----:B------:R-:W-:Y:S01]  /*3d60*/  BSSY B0, `(.L_x_631) ;  /* 0x0000038000007945 */ /* 0x000fe20003800000 */
[----:B------:R-:W-:Y:S01]  /*3d70*/  IMAD R16, R18, UR13, R5 ;  /* 0x0000000d12107c24 */ /* 0x000fe2000f8e0205 */
[----:B------:R1:W-:Y:S01]  /*3d80*/  @P4 STS.128 [R230+0x1c000], RZ ;  /* 0x01c000ffe6004388 */ /* 0x0003e20000000c00 */
[----:B------:R-:W-:-:S03]  /*3d90*/  MOV R6, UR5 ;  /* 0x0000000500067c02 */ /* 0x000fc60008000f00 */
[----:B------:R1:W-:Y:S01]  /*3da0*/  @P4 STS.128 [R230+0x1e000], RZ ;  /* 0x01e000ffe6004388 */ /* 0x0003e20000000c00 */
[----:B------:R-:W-:-:S03]  /*3db0*/  IADD3.X R11, R7, UR36, R6, P0, !PT ;  /* 0x00000024070b7c10 */ /* 0x000fc600087fe406 */
[----:B------:R-:W-:-:S05]  /*3dc0*/  IMAD.WIDE.U32 R10, R18, UR12, R10 ;  /* 0x0000000c120a7c25 */ /* 0x000fca000f8e000a */
[----:B------:R-:W-:Y:S01]  /*3dd0*/  IADD3 R17, R11, R16, RZ ;  /* 0x000000100b117210 */ /* 0x000fe20007ffe0ff */
[----:B------:R-:W-:Y:S06]  /*3de0*/  @P4 BRA `(.L_x_632) ;  /* 0x0000000000bc4947 */ /* 0x000fec0003800000 */
        /* <DEDUP_REMOVED lines=47> */
.L_x_632:
[----:B------:R-:W-:Y:S05]  /*40e0*/  BSYNC B0 ;  /* 0x0000000000007941 */ /* 0x000fea0003800000 */
.L_x_631:
        /* <DEDUP_REMOVED lines=57> */
.L_x_634:
[----:B------:R-:W-:Y:S05]  /*4480*/  BSYNC B0 ;  /* 0x0000000000007941 */ /* 0x000fea0003800000 */
.L_x_633:
[----:B------:R-:W-:Y:S01]  /*4490*/  ULDC.64 UR14, c[0x0][0x3c8] ;  /* 0x0000f200000e7ab9 */ /* 0x000fe20000000a00 */
[----:B------:R-:W-:Y:S01]  /*44a0*/  USHF.R.S32.HI UR11, URZ, 0x1f, UR53 ;  /* 0x0000001f3f0b7899 */ /* 0x000fe20008011435 */
[----:B------:R-:W0:Y:S01]  /*44b0*/  LDGDEPBAR ;  /* 0x00000000000079af */ /* 0x000e220000000000 */
[----:B------:R-:W-:Y:S01]  /*44c0*/  UISETP.NE.U32.AND UP1, UPT, UR14, URZ, UPT ;  /* 0x0000003f0e00728c */ /* 0x000fe2000bf25070 */
[----:B-1-3--:R-:W-:Y:S01]  /*44d0*/  SHF.R.S32.HI R7, RZ, 0x1f, R246 ;  /* 0x0000001fff077819 */ /* 0x00afe200000114f6 */
[----:B------:R-:W-:Y:S01]  /*44e0*/  IMAD.MOV.U32 R242, RZ, RZ, 0x7f800000 ;  /* 0x7f800000fff27424 */ /* 0x000fe200078e00ff */
[----:B------:R-:W-:Y:S01]  /*44f0*/  ULDC UR25, c[0x0][0x2d0] ;  /* 0x0000b40000197ab9 */ /* 0x000fe20000000800 */
[----:B------:R-:W-:Y:S01]  /*4500*/  UISETP.NE.AND.EX UP1, UPT, UR15, URZ, UPT, UP1 ;  /* 0x0000003f0f00728c */ /* 0x000fe2000bf25310 */
[----:B------:R-:W-:Y:S01]  /*4510*/  IMAD.MOV.U32 R243, RZ, RZ, 0x7f800000 ;  /* 0x7f800000fff37424 */ /* 0x000fe200078e00ff */
[----:B------:R-:W-:-:S04]  /*4520*/  ULDC UR27, c[0x0][0x398] ;  /* 0x0000e600001b7ab9 */ /* 0x000fc80000000800 */
[----:B------:R-:W-:-:S05]  /*4530*/  PLOP3.LUT P0, PT, PT, PT, UP1, 0x80, 0x0 ;  /* 0x000000000000781c */ /* 0x000fca0003f0f018 */
[----:B------:R-:W-:Y:S01]  /*4540*/  @UP1 ULDC.64 UR20, c[0x0][0x3d0] ;  /* 0x0000f40000141ab9 */ /* 0x000fe20000000a00 */
[----:B------:R-:W-:Y:S01]  /*4550*/  @UP1 UMOV UR12, UR53 ;  /* 0x00000035000c1c82 */ /* 0x000fe20008000000 */
[----:B------:R-:W-:Y:S01]  /*4560*/  @UP1 UIMAD UR5, UR54, UR20, URZ ;  /* 0x00000014360512a4 */ /* 0x000fe2000f8e023f */
[----:B------:R-:W-:Y:S02]  /*4570*/  @UP1 UMOV UR13, UR11 ;  /* 0x0000000b000d1c82 */ /* 0x000fe40008000000 */
[----:B------:R-:W-:Y:S02]  /*4580*/  @UP1 UIMAD.WIDE.U32 UR12, UR45, UR20, UR12 ;  /* 0x000000142d0c12a5 */ /* 0x000fe4000f8e000c */
[----:B------:R-:W-:Y:S02]  /*4590*/  @UP1 UIMAD UR5, UR45, UR21, UR5 ;  /* 0x000000152d0512a4 */ /* 0x000fe4000f8e0205 */
[----:B------:R-:W-:Y:S02]  /*45a0*/  @UP1 ULEA UR14, UP0, UR12, UR14, 0x2 ;  /* 0x0000000e0c0e1291 */ /* 0x000fe4000f80103f */
[----:B------:R-:W-:-:S02]  /*45b0*/  @UP1 UIADD3 UR5, UR13, UR5, URZ ;  /* 0x000000050d051290 */ /* 0x000fc4000fffe03f */
[----:B------:R-:W-:Y:S02]  /*45c0*/  UIADD3 UR33, UR33, UR7, URZ ;  /* 0x0000000721217290 */ /* 0x000fe4000fffe03f */
[----:B------:R-:W-:Y:S01]  /*45d0*/  @UP1 ULEA.HI.X UR15, UR12, UR15, UR5, 0x2, UP0 ;  /* 0x0000000f0c0f1291 */ /* 0x000fe200080f1405 */
[----:B------:R-:W-:Y:S01]  /*45e0*/  IMAD.U32 R4, RZ, RZ, UR14 ;  /* 0x0000000eff047e24 */ /* 0x000fe2000f8e00ff */
[----:B------:R-:W-:Y:S01]  /*45f0*/  CS2R R190, SRZ ;  /* 0x0000000000be7805 */ /* 0x000fe2000001ff00 */
[----:B------:R-:W-:Y:S01]  /*4600*/  @UP1 ULDC UR5, c[0x0][0x2e8] ;  /* 0x0000ba0000051ab9 */ /* 0x000fe20000000800 */
[----:B------:R-:W-:Y:S01]  /*4610*/  IMAD.SHL.U32 R245, R246, 0x4, RZ ;  /* 0x00000004f6f57824 */ /* 0x000fe200078e00ff */
[----:B------:R-:W-:Y:S01]  /*4620*/  CS2R R188, SRZ ;  /* 0x0000000000bc7805 */ /* 0x000fe2000001ff00 */
[----:B------:R-:W-:Y:S01]  /*4630*/  IMAD.U32 R5, RZ, RZ, UR15 ;  /* 0x0000000fff057e24 */ /* 0x000fe2000f8e00ff */
[----:B------:R-:W-:Y:S02]  /*4640*/  CS2R R194, SRZ ;  /* 0x0000000000c27805 */ /* 0x000fe4000001ff00 */
[----:B------:R-:W-:-:S02]  /*4650*/  CS2R R192, SRZ ;  /* 0x0000000000c07805 */ /* 0x000fc4000001ff00 */
[----:B------:R-:W-:Y:S02]  /*4660*/  CS2R R186, SRZ ;  /* 0x0000000000ba7805 */ /* 0x000fe4000001ff00 */
[----:B------:R-:W-:Y:S01]  /*4670*/  CS2R R184, SRZ ;  /* 0x0000000000b87805 */ /* 0x000fe2000001ff00 */
[----:B------:R1:W3:Y:S01]  /*4680*/  @P0 LDG.E R6, desc[UR8][R4.64] ;  /* 0x0000000804060981 */ /* 0x0002e2000c1e1900 */
        /* <DEDUP_REMOVED lines=24> */
[C---:B-1----:R-:W-:Y:S01]  /*4810*/  IMAD.SHL.U32 R4, R246.reuse, 0x4, RZ ;  /* 0x00000004f6047824 */ /* 0x042fe200078e00ff */
[----:B------:R-:W-:Y:S02]  /*4820*/  SHF.L.U64.HI R5, R246, 0x2, R7 ;  /* 0x00000002f6057819 */ /* 0x000fe40000010207 */
[----:B------:R-:W-:Y:S02]  /*4830*/  CS2R R134, SRZ ;  /* 0x0000000000867805 */ /* 0x000fe4000001ff00 */
[----:B------:R-:W-:Y:S02]  /*4840*/  CS2R R132, SRZ ;  /* 0x0000000000847805 */ /* 0x000fe4000001ff00 */
[----:B------:R-:W-:-:S02]  /*4850*/  CS2R R78, SRZ ;  /* 0x00000000004e7805 */ /* 0x000fc4000001ff00 */
[----:B------:R-:W-:Y:S02]  /*4860*/  IADD3 R4, P1, R4, UR17, RZ ;  /* 0x0000001104047c10 */ /* 0x000fe4000ff3e0ff */
[----:B------:R-:W-:Y:S02]  /*4870*/  CS2R R76, SRZ ;  /* 0x00000000004c7805 */ /* 0x000fe4000001ff00 */
[----:B------:R-:W-:Y:S02]  /*4880*/  CS2R R82, SRZ ;  /* 0x0000000000527805 */ /* 0x000fe4000001ff00 */
[----:B------:R-:W-:Y:S02]  /*4890*/  CS2R R80, SRZ ;  /* 0x0000000000507805 */ /* 0x000fe4000001ff00 */
[----:B------:R-:W-:Y:S02]  /*48a0*/  IADD3.X R5, R5, UR16, RZ, P1, !PT ;  /* 0x0000001005057c10 */ /* 0x000fe40008ffe4ff */
[----:B------:R-:W-:-:S02]  /*48b0*/  CS2R R74, SRZ ;  /* 0x00000000004a7805 */ /* 0x000fc4000001ff00 */
[----:B------:R-:W-:Y:S02]  /*48c0*/  CS2R R72, SRZ ;  /* 0x0000000000487805 */ /* 0x000fe4000001ff00 */
[----:B------:R-:W-:Y:S02]  /*48d0*/  CS2R R70, SRZ ;  /* 0x0000000000467805 */ /* 0x000fe4000001ff00 */
[----:B------:R-:W-:Y:S01]  /*48e0*/  CS2R R68, SRZ ;  /* 0x0000000000447805 */ /* 0x000fe2000001ff00 */
[----:B------:R-:W5:Y:S01]  /*48f0*/  @!P6 LDG.E R242, desc[UR8][R4.64] ;  /* 0x0000000804f2e981 */ /* 0x000f62000c1e1900 */
[----:B------:R-:W-:Y:S02]  /*4900*/  CS2R R62, SRZ ;  /* 0x00000000003e7805 */ /* 0x000fe4000001ff00 */
[----:B------:R-:W-:Y:S02]  /*4910*/  CS2R R60, SRZ ;  /* 0x00000000003c7805 */ /* 0x000fe4000001ff00 */
[----:B------:R-:W-:Y:S01]  /*4920*/  CS2R R66, SRZ ;  /* 0x0000000000427805 */ /* 0x000fe2000001ff00 */
[----:B------:R1:W5:Y:S01]  /*4930*/  @!P5 LDG.E R243, desc[UR8][R4.64+0x20] ;  /* 0x0000200804f3d981 */ /* 0x000362000c1e1900 */
[----:B------:R-:W-:Y:S01]  /*4940*/  UIADD3 UR26, -UR6, 0x40, UR33 ;  /* 0x00000040061a7890 */ /* 0x000fe2000fffe121 */
        /* <DEDUP_REMOVED lines=20> */
[----:B------:R-:W-:Y:S01]  /*4a90*/  ULDC UR28, c[0x0][0x394] ;  /* 0x0000e500001c7ab9 */ /* 0x000fe20000000800 */
[----:B------:R-:W-:Y:S02]  /*4aa0*/  CS2R R20, SRZ ;  /* 0x0000000000147805 */ /* 0x000fe4000001ff00 */
[----:B------:R-:W-:Y:S01]  /*4ab0*/  SHF.L.U64.HI R244, R246, 0x2, R7 ;  /* 0x00000002f6f47819 */ /* 0x000fe20000010207 */
[----:B-1----:R-:W3:Y:S01]  /*4ac0*/  @P0 MUFU.RCP R4, UR5 ;  /* 0x0000000500040d08 */ /* 0x002ee20008001000 */
[----:B------:R-:W-:Y:S01]  /*4ad0*/  UMOV UR5, URZ ;  /* 0x0000003f00057c82 */ /* 0x000fe20008000000 */
[----:B------:R-:W-:Y:S01]  /*4ae0*/  UMOV UR13, UR28 ;  /* 0x0000001c000d7c82 */ /* 0x000fe20008000000 */
[----:B------:R-:W-:Y:S01]  /*4af0*/  UIADD3 UR26, UR26, -UR46, URZ ;  /* 0x8000002e1a1a7290 */ /* 0x000fe2000fffe03f */
[----:B------:R-:W-:Y:S01]  /*4b00*/  ULDC UR28, c[0x0][0x2dc] ;  /* 0x0000b700001c7ab9 */ /* 0x000fe20000000800 */
[----:B------:R-:W-:Y:S01]  /*4b10*/  ULDC UR21, c[0x0][0x2ec] ;  /* 0x0000bb0000157ab9 */ /* 0x000fe20000000800 */
[----:B---3--:R-:W-:-:S05]  /*4b20*/  @P0 FMUL.FTZ R4, R6, R4 ;  /* 0x0000000406040220 */ /* 0x008fca0000410000 */
[----:B------:R-:W-:-:S13]  /*4b30*/  @P0 R2UR UR11, R4 ;  /* 0x00000000040b02ca */ /* 0x000fda00000e0000 */
[----:B------:R-:W-:-:S05]  /*4b40*/  @UP1 UMOV UR5, UR11 ;  /* 0x0000000b00051c82 */ /* 0x000fca0008000000 */
.L_x_639:
[----:B------:R-:W0:Y:S01]  /*4b50*/  LDGDEPBAR ;  /* 0x00000000000079af */ /* 0x000e220000000000 */
[----:B------:R-:W-:Y:S01]  /*4b60*/  IADD3 R112, P0, R245, UR19, RZ ;  /* 0x00000013f5707c10 */ /* 0x000fe2000ff1e0ff */
[----:B------:R-:W-:Y:S01]  /*4b70*/  USHF.L.U32 UR11, UR10, 0x6, URZ ;  /* 0x000000060a0b7899 */ /* 0x000fe2000800063f */
[----:B------:R-:W-:Y:S02]  /*4b80*/  UMOV UR12, UR57 ;  /* 0x00000039000c7c82 */ /* 0x000fe40008000000 */
[----:B------:R-:W-:Y:S01]  /*4b90*/  IADD3.X R113, R244, UR18, RZ, P0, !PT ;  /* 0x00000012f4717c10 */ /* 0x000fe200087fe4ff */
[----:B------:R-:W-:Y:S01]  /*4ba0*/  UISETP.GE.AND UP0, UPT, UR11, UR26, UPT ;  /* 0x0000001a0b00728c */ /* 0x000fe2000bf06270 */
[----:B------:R-:W-:Y:S04]  /*4bb0*/  DEPBAR.LE SB0, 0x0 ;  /* 0x000080000000791a */ /* 0x000fe80000000000 */
[----:B------:R-:W-:Y:S06]  /*4bc0*/  BAR.SYNC.DEFER_BLOCKING 0x0 ;  /* 0x0000000000007b1d */ /* 0x000fec0000010000 */
[----:B------:R-:W-:Y:S04]  /*4bd0*/  LDSM.16.M88.4 R16, [R218] ;  /* 0x00000000da10783b */ /* 0x000fe80000000200 */
[----:B-1----:R-:W1:Y:S04]  /*4be0*/  LDSM.16.M88.4 R8, [R3+UR4+0x10000] ;  /* 0x010000040308783b */ /* 0x002e680008000200 */
[----:B------:R-:W3:Y:S04]  /*4bf0*/  LDSM.16.M88.4 R84, [R3+UR4+0x10800] ;  /* 0x010800040354783b */ /* 0x000ee80008000200 */
[----:B------:R-:W-:Y:S04]  /*4c00*/  LDSM.16.M88.4 R88, [R220] ;  /* 0x00000000dc58783b */ /* 0x000fe80000000200 */
[----:B------:R-:W2:Y:S04]  /*4c10*/  LDSM.16.M88.4 R92, [R2] ;  /* 0x00000000025c783b */ /* 0x000ea80000000200 */
[----:B------:R-:W4:Y:S04]  /*4c20*/  LDSM.16.M88.4 R96, [R2+0x800] ;  /* 0x000800000260783b */ /* 0x000f280000000200 */
[----:B------:R-:W-:Y:S04]  /*4c30*/  LDSM.16.M88.4 R100, [R223] ;  /* 0x00000000df64783b */ /* 0x000fe80000000200 */
[----:B------:R-:W4:Y:S04]  /*4c40*/  LDSM.16.M88.4 R104, [R217] ;  /* 0x00000000d968783b */ /* 0x000f280000000200 */
[----:B------:R-:W-:Y:S04]  /*4c50*/  LDSM.16.M88.4 R108, [R216] ;  /* 0x00000000d86c783b */ /* 0x000fe80000000200 */
[----:B-----5:R2:W5:Y:S01]  /*4c60*/  LDG.E R114, desc[UR8][R112.64] ;  /* 0x0000000870727981 */ /* 0x020562000c1e1900 */
[C---:B-1----:R-:W-:Y:S06]  /*4c70*/  HMMA.16816.F32.BF16 R4, R16.reuse, R8, RZ ;  /* 0x000000081004723c */ /* 0x042fec00000418ff */
[C---:B------:R-:W-:Y:S06]  /*4c80*/  HMMA.16816.F32.BF16 R8, R16.reuse, R10, RZ ;  /* 0x0000000a1008723c */ /* 0x040fec00000418ff */
[C---:B---3--:R-:W-:Y:S01]  /*4c90*/  HMMA.16816.F32.BF16 R12, R16.reuse, R84, RZ ;  /* 0x00000054100c723c */ /* 0x048fe200000418ff */
[----:B------:R1:W5:Y:S05]  /*4ca0*/  LDG.E R112, desc[UR8][R112.64+0x20] ;  /* 0x0000200870707981 */ /* 0x00036a000c1e1900 */
[----:B------:R-:W-:Y:S01]  /*4cb0*/  HMMA.16816.F32.BF16 R16, R16, R86, RZ ;  /* 0x000000561010723c */ /* 0x000fe200000418ff */
[----:B------:R-:W3:Y:S05]  /*4cc0*/  LDSM.16.M88.4 R84, [R217+0x800] ;  /* 0x00080000d954783b */ /* 0x000eea0000000200 */
[C---:B--2---:R-:W-:Y:S06]  /*4cd0*/  HMMA.16816.F32.BF16 R4, R88.reuse, R92, R4 ;  /* 0x0000005c5804723c */ /* 0x044fec0000041804 */
[C---:B------:R-:W-:Y:S01]  /*4ce0*/  HMMA.16816.F32.BF16 R8, R88.reuse, R94, R8 ;  /* 0x0000005e5808723c */ /* 0x040fe20000041808 */
[----:B------:R-:W2:Y:S05]  /*4cf0*/  LDSM.16.M88.4 R92, [R222] ;  /* 0x00000000de5c783b */ /* 0x000eaa0000000200 */
[C---:B----4-:R-:W-:Y:S06]  /*4d00*/  HMMA.16816.F32.BF16 R12, R88.reuse, R96, R12 ;  /* 0x00000060580c723c */ /* 0x050fec000004180c */
[----:B------:R-:W-:Y:S01]  /*4d10*/  HMMA.16816.F32.BF16 R16, R88, R98, R16 ;  /* 0x000000625810723c */ /* 0x000fe20000041810 */
[----:B------:R-:W4:Y:S04]  /*4d20*/  LDSM.16.M88.4 R88, [R216+0x800] ;  /* 0x00080000d858783b */ /* 0x000f280000000200 */
[----:B------:R-:W-:Y:S01]  /*4d30*/  LDSM.16.M88.4 R96, [R218+0x2000] ;  /* 0x00200000da60783b */ /* 0x000fe20000000200 */
[C---:B------:R-:W-:Y:S06]  /*4d40*/  HMMA.16816.F32.BF16 R4, R100.reuse, R104, R4 ;  /* 0x000000686404723c */ /* 0x040fec0000041804 */
[C---:B------:R-:W-:Y:S01]  /*4d50*/  HMMA.16816.F32.BF16 R8, R100.reuse, R106, R8 ;  /* 0x0000006a6408723c */ /* 0x040fe20000041808 */
[----:B------:R-:W1:Y:S05]  /*4d60*/  LDSM.16.M88.4 R104, [R3+UR4+0x12000] ;  /* 0x012000040368783b */ /* 0x000e6a0008000200 */
[C---:B---3--:R-:W-:Y:S06]  /*4d70*/  HMMA.16816.F32.BF16 R12, R100.reuse, R84, R12 ;  /* 0x00000054640c723c */ /* 0x048fec000004180c */
[----:B------:R-:W-:Y:S01]  /*4d80*/  HMMA.16816.F32.BF16 R16, R100, R86, R16 ;  /* 0x000000566410723c */ /* 0x000fe20000041810 */
[----:B------:R-:W3:Y:S04]  /*4d90*/  LDSM.16.M88.4 R84, [R3+UR4+0x12800] ;  /* 0x012800040354783b */ /* 0x000ee80008000200 */
[----:B------:R-:W-:Y:S01]  /*4da0*/  LDSM.16.M88.4 R100, [R220+0x2000] ;  /* 0x00200000dc64783b */ /* 0x000fe20000000200 */
[C---:B--2---:R-:W-:Y:S06]  /*4db0*/  HMMA.16816.F32.BF16 R4, R92.reuse, R108, R4 ;  /* 0x0000006c5c04723c */ /* 0x044fec0000041804 */
[C---:B------:R-:W-:Y:S01]  /*4dc0*/  HMMA.16816.F32.BF16 R8, R92.reuse, R110, R8 ;  /* 0x0000006e5c08723c */ /* 0x040fe20000041808 */
[----:B------:R-:W2:Y:S05]  /*4dd0*/  LDSM.16.M88.4 R108, [R2+0x2000] ;  /* 0x00200000026c783b */ /* 0x000eaa0000000200 */
[C---:B----4-:R-:W-:Y:S06]  /*4de0*/  HMMA.16816.F32.BF16 R12, R92.reuse, R88, R12 ;  /* 0x000000585c0c723c */ /* 0x050fec000004180c */
[----:B------:R-:W-:Y:S01]  /*4df0*/  HMMA.16816.F32.BF16 R16, R92, R90, R16 ;  /* 0x0000005a5c10723c */ /* 0x000fe20000041810 */
[----:B------:R-:W4:Y:S04]  /*4e00*/  LDSM.16.M88.4 R88, [R2+0x2800] ;  /* 0x002800000258783b */ /* 0x000f280000000200 */
[----:B------:R-:W-:Y:S01]  /*4e10*/  LDSM.16.M88.4 R92, [R223+0x2000] ;  /* 0x00200000df5c783b */ /* 0x000fe20000000200 */
[C---:B-1----:R-:W-:Y:S06]  /*4e20*/  HMMA.16816.F32.BF16 R4, R96.reuse, R104, R4 ;  /* 0x000000686004723c */ /* 0x042fec0000041804 */
[C---:B------:R-:W-:Y:S01]  /*4e30*/  HMMA.16816.F32.BF16 R8, R96.reuse, R106, R8 ;  /* 0x0000006a6008723c */ /* 0x040fe20000041808 */
[----:B------:R-:W1:Y:S05]  /*4e40*/  LDSM.16.M88.4 R104, [R217+0x2000] ;  /* 0x00200000d968783b */ /* 0x000e6a0000000200 */
[C---:B---3--:R-:W-:Y:S06]  /*4e50*/  HMMA.16816.F32.BF16 R12, R96.reuse, R84, R12 ;  /* 0x00000054600c723c */ /* 0x048fec000004180c */
[----:B------:R-:W-:Y:S01]  /*4e60*/  HMMA.16816.F32.BF16 R16, R96, R86, R16 ;  /* 0x000000566010723c */ /* 0x000fe20000041810 */
[----:B------:R-:W3:Y:S04]  /*4e70*/  LDSM.16.M88.4 R84, [R217+0x2800] ;  /* 0x00280000d954783b */ /* 0x000ee80000000200 */
        /* <DEDUP_REMOVED lines=62> */
[----:B------:R-:W4:Y:S05]  /*5260*/  LDSM.16.M88.4 R88, [R216+0x6800] ;  /* 0x00680000d858783b */ /* 0x000f2a0000000200 */
[C---:B-1----:R-:W-:Y:S06]  /*5270*/  HMMA.16816.F32.BF16 R4, R100.reuse, R104, R4 ;  /* 0x000000686404723c */ /* 0x042fec0000041804 */
[C---:B------:R-:W-:Y:S06]  /*5280*/  HMMA.16816.F32.BF16 R8, R100.reuse, R106, R8 ;  /* 0x0000006a6408723c */ /* 0x040fec0000041808 */
[C---:B---3--:R-:W-:Y:S06]  /*5290*/  HMMA.16816.F32.BF16 R12, R100.reuse, R84, R12 ;  /* 0x00000054640c723c */ /* 0x048fec000004180c */
[----:B------:R-:W-:Y:S01]  /*52a0*/  HMMA.16816.F32.BF16 R16, R100, R86, R16 ;  /* 0x000000566410723c */ /* 0x000fe20000041810 */
[----:B------:R-:W-:Y:S04]  /*52b0*/  IMAD.U32 R85, RZ, RZ, UR23 ;  /* 0x00000017ff557e24 */ /* 0x000fe8000f8e00ff */
[----:B------:R-:W-:Y:S01]  /*52c0*/  IMAD R85, R85, 0x40, R252 ;  /* 0x0000004055557824 */ /* 0x000fe200078e02fc */
[C---:B--2---:R-:W-:Y:S05]  /*52d0*/  HMMA.16816.F32.BF16 R4, R92.reuse, R108, R4 ;  /* 0x0000006c5c04723c */ /* 0x044fea0000041804 */
[----:B------:R-:W-:Y:S01]  /*52e0*/  IADD3 R84, R246, -UR7, -R85 ;  /* 0x80000007f6547c10 */ /* 0x000fe2000fffe855 */
[C---:B------:R-:W-:Y:S05]  /*52f0*/  HMMA.16816.F32.BF16 R8, R92.reuse, R110, R8 ;  /* 0x0000006e5c08723c */ /* 0x040fea0000041808 */
[----:B------:R-:W-:Y:S01]  /*5300*/  VIADD R84, R84, UR6 ;  /* 0x0000000654547c36 */ /* 0x000fe20008000000 */
[C---:B----4-:R-:W-:Y:S05]  /*5310*/  HMMA.16816.F32.BF16 R12, R92.reuse, R88, R12 ;  /* 0x000000585c0c723c */ /* 0x050fea000004180c */
[----:B------:R-:W-:Y:S01]  /*5320*/  VIADD R84, R84, UR11 ;  /* 0x0000000b54547c36 */ /* 0x000fe20008000000 */
[----:B------:R-:W-:Y:S05]  /*5330*/  HMMA.16816.F32.BF16 R16, R92, R90, R16 ;  /* 0x0000005a5c10723c */ /* 0x000fea0000041810 */
[----:B------:R-:W-:Y:S01]  /*5340*/  IABS R101, R84 ;  /* 0x0000005400657213 */ /* 0x000fe20000000000 */
[C---:B------:R-:W-:Y:S02]  /*5350*/  VIADD R86, R84.reuse, 0x7 ;  /* 0x0000000754567836 */ /* 0x040fe40000000000 */
[----:B------:R-:W-:Y:S03]  /*5360*/  VIADD R87, R84, 0x8 ;  /* 0x0000000854577836 */ /* 0x000fe60000000000 */
[----:B------:R-:W-:Y:S01]  /*5370*/  ISETP.GE.AND P0, PT, R86, RZ, PT ;  /* 0x000000ff5600720c */ /* 0x000fe20003f06270 */
[C---:B------:R-:W-:Y:S01]  /*5380*/  VIADD R97, R84.reuse, 0xffffffe7 ;  /* 0xffffffe754617836 */ /* 0x040fe20000000000 */
[----:B------:R-:W-:Y:S01]  /*5390*/  ISETP.GE.AND P1, PT, R87, RZ, PT ;  /* 0x000000ff5700720c */ /* 0x000fe20003f26270 */
[C---:B------:R-:W-:Y:S01]  /*53a0*/  VIADD R88, R84.reuse, 0xffffffff ;  /* 0xffffffff54587836 */ /* 0x040fe20000000000 */
[----:B------:R-:W-:Y:S01]  /*53b0*/  I2FP.F32.S32 R90, R101 ;  /* 0x00000065005a7245 */ /* 0x000fe20000201400 */
[C---:B------:R-:W-:Y:S02]  /*53c0*/  VIADD R96, R84.reuse, 0xfffffff8 ;  /* 0xfffffff854607836 */ /* 0x040fe40000000000 */
[----:B------:R-:W-:Y:S01]  /*53d0*/  VIADD R89, R84, 0xfffffff7 ;  /* 0xfffffff754597836 */ /* 0x000fe20000000000 */
[----:B------:R-:W-:Y:S01]  /*53e0*/  ISETP.GE.AND P6, PT, R88, RZ, PT ;  /* 0x000000ff5800720c */ /* 0x000fe20003fc6270 */
[----:B------:R-:W-:Y:S01]  /*53f0*/  VIADD R100, R84, 0xfffffff0 ;  /* 0xfffffff054647836 */ /* 0x000fe20000000000 */
[----:B------:R-:W-:Y:S01]  /*5400*/  ISETP.GE.AND P5, PT, R96, RZ, PT ;  /* 0x000000ff6000720c */ /* 0x000fe20003fa6270 */
[C---:B------:R-:W-:Y:S01]  /*5410*/  VIADD R99, R84.reuse, 0xffffffef ;  /* 0xffffffef54637836 */ /* 0x040fe20000000000 */
[----:B------:R-:W-:Y:S01]  /*5420*/  ISETP.GE.AND P4, PT, R89, RZ, PT ;  /* 0x000000ff5900720c */ /* 0x000fe20003f86270 */
[C---:B------:R-:W-:Y:S01]  /*5430*/  VIADD R98, R84.reuse, 0xffffffe8 ;  /* 0xffffffe854627836 */ /* 0x040fe20000000000 */
[----:B------:R-:W-:Y:S01]  /*5440*/  @!P0 IADD3 R86, -R84, -0x7, RZ ;  /* 0xfffffff954568810 */ /* 0x000fe20007ffe1ff */
[C---:B------:R-:W-:Y:S01]  /*5450*/  FFMA.FTZ R4, R90.reuse, -UR5, R4 ;  /* 0x800000055a047c23 */ /* 0x040fe20008010004 */
[----:B------:R-:W-:Y:S01]  /*5460*/  ISETP.GE.AND P0, PT, R97, RZ, PT ;  /* 0x000000ff6100720c */ /* 0x000fe20003f06270 */
[----:B------:R-:W-:Y:S01]  /*5470*/  FFMA.FTZ R10, R90, -UR5, R10 ;  /* 0x800000055a0a7c23 */ /* 0x000fe2000801000a */
[----:B------:R-:W-:Y:S02]  /*5480*/  @!P1 IADD3 R87, -R84, -0x8, RZ ;  /* 0xfffffff854579810 */ /* 0x000fe40007ffe1ff */
[----:B------:R-:W-:Y:S02]  /*5490*/  ISETP.GE.AND P3, PT, R100, RZ, PT ;  /* 0x000000ff6400720c */ /* 0x000fe40003f66270 */
[----:B------:R-:W-:Y:S02]  /*54a0*/  ISETP.GE.AND P2, PT, R99, RZ, PT ;  /* 0x000000ff6300720c */ /* 0x000fe40003f46270 */
[----:B------:R-:W-:Y:S02]  /*54b0*/  ISETP.GE.AND P1, PT, R98, RZ, PT ;  /* 0x000000ff6200720c */ /* 0x000fe40003f26270 */
[C---:B------:R-:W-:Y:S02]  /*54c0*/  @!P6 IADD3 R88, -R84.reuse, 0x1, RZ ;  /* 0x000000015458e810 */ /* 0x040fe40007ffe1ff */
[C---:B------:R-:W-:Y:S02]  /*54d0*/  @!P5 IADD3 R96, -R84.reuse, 0x8, RZ ;  /* 0x000000085460d810 */ /* 0x040fe40007ffe1ff */
[C---:B------:R-:W-:Y:S02]  /*54e0*/  @!P0 IADD3 R97, -R84.reuse, 0x19, RZ ;  /* 0x0000001954618810 */ /* 0x040fe40007ffe1ff */
[----:B------:R-:W-:Y:S02]  /*54f0*/  PLOP3.LUT P0, PT, PT, PT, UP0, 0x80, 0x0 ;  /* 0x000000000000781c */ /* 0x000fe40003f0f008 */
[C---:B------:R-:W-:Y:S02]  /*5500*/  @!P4 IADD3 R89, -R84.reuse, 0x9, RZ ;  /* 0x000000095459c810 */ /* 0x040fe40007ffe1ff */
[C---:B------:R-:W-:Y:S02]  /*5510*/  @!P3 IADD3 R100, -R84.reuse, 0x10, RZ ;  /* 0x000000105464b810 */ /* 0x040fe40007ffe1ff */
[C---:B------:R-:W-:Y:S02]  /*5520*/  @!P2 IADD3 R99, -R84.reuse, 0x11, RZ ;  /* 0x000000115463a810 */ /* 0x040fe40007ffe1ff */
[----:B------:R-:W-:Y:S02]  /*5530*/  @!P1 IADD3 R98, -R84, 0x18, RZ ;  /* 0x0000001854629810 */ /* 0x000fe40007ffe1ff */
[----:B------:R-:W-:Y:S02]  /*5540*/  I2FP.F32.S32 R87, R87 ;  /* 0x0000005700577245 */ /* 0x000fe40000201400 */
[----:B------:R-:W-:Y:S02]  /*5550*/  I2FP.F32.S32 R86, R86 ;  /* 0x0000005600567245 */ /* 0x000fe40000201400 */
[----:B------:R-:W-:Y:S01]  /*5560*/  I2FP.F32.S32 R88, R88 ;  /* 0x0000005800587245 */ /* 0x000fe20000201400 */
[----:B------:R-:W-:Y:S01]  /*5570*/  FFMA.FTZ R6, R87, -UR5, R6 ;  /* 0x8000000557067c23 */ /* 0x000fe20008010006 */
[----:B------:R-:W-:Y:S01]  /*5580*/  I2FP.F32.S32 R96, R96 ;  /* 0x0000006000607245 */ /* 0x000fe20000201400 */
[----:B------:R-:W-:Y:S01]  /*5590*/  FFMA.FTZ R7, R86, -UR5, R7 ;  /* 0x8000000556077c23 */ /* 0x000fe20008010007 */
[----:B------:R-:W-:Y:S01]  /*55a0*/  I2FP.F32.S32 R89, R89 ;  /* 0x0000005900597245 */ /* 0x000fe20000201400 */
[C---:B------:R-:W-:Y:S01]  /*55b0*/  FFMA.FTZ R5, R88.reuse, -UR5, R5 ;  /* 0x8000000558057c23 */ /* 0x040fe20008010005 */
[----:B------:R-:W-:Y:S01]  /*55c0*/  I2FP.F32.S32 R100, R100 ;  /* 0x0000006400647245 */ /* 0x000fe20000201400 */
[----:B------:R-:W-:Y:S01]  /*55d0*/  FFMA.FTZ R11, R88, -UR5, R11 ;  /* 0x80000005580b7c23 */ /* 0x000fe2000801000b */
[----:B------:R-:W-:Y:S01]  /*55e0*/  I2FP.F32.S32 R99, R99 ;  /* 0x0000006300637245 */ /* 0x000fe20000201400 */
[C---:B------:R-:W-:Y:S01]  /*55f0*/  FFMA.FTZ R8, R96.reuse, -UR5, R8 ;  /* 0x8000000560087c23 */ /* 0x040fe20008010008 */
[----:B------:R-:W-:Y:S01]  /*5600*/  I2FP.F32.S32 R98, R98 ;  /* 0x0000006200627245 */ /* 0x000fe20000201400 */
[C---:B------:R-:W-:Y:S01]  /*5610*/  FFMA.FTZ R9, R89.reuse, -UR5, R9 ;  /* 0x8000000559097c23 */ /* 0x040fe20008010009 */
[----:B------:R-:W-:Y:S01]  /*5620*/  I2FP.F32.S32 R97, R97 ;  /* 0x0000006100617245 */ /* 0x000fe20000201400 */
[----:B------:R-:W-:Y:S01]  /*5630*/  FFMA.FTZ R14, R96, -UR5, R14 ;  /* 0x80000005600e7c23 */ /* 0x000fe2000801000e */
[----:B------:R-:W-:Y:S01]  /*5640*/  FFMA.FTZ R15, R89, -UR5, R15 ;  /* 0x80000005590f7c23 */ /* 0x000fe2000801000f */
[C---:B------:R-:W-:Y:S01]  /*5650*/  FFMA.FTZ R12, R100.reuse, -UR5, R12 ;  /* 0x80000005640c7c23 */ /* 0x040fe2000801000c */
[C---:B------:R-:W-:Y:S01]  /*5660*/  FFMA.FTZ R13, R99.reuse, -UR5, R13 ;  /* 0x80000005630d7c23 */ /* 0x040fe2000801000d */
[----:B------:R-:W-:Y:S01]  /*5670*/  FFMA.FTZ R18, R100, -UR5, R18 ;  /* 0x8000000564127c23 */ /* 0x000fe20008010012 */
[----:B------:R-:W-:Y:S01]  /*5680*/  FFMA.FTZ R19, R99, -UR5, R19 ;  /* 0x8000000563137c23 */ /* 0x000fe20008010013 */
[----:B------:R-:W-:Y:S01]  /*5690*/  FFMA.FTZ R16, R98, -UR5, R16 ;  /* 0x8000000562107c23 */ /* 0x000fe20008010010 */
[----:B------:R-:W-:Y:S01]  /*56a0*/  FFMA.FTZ R17, R97, -UR5, R17 ;  /* 0x8000000561117c23 */ /* 0x000fe20008010011 */
[----:B------:R-:W-:Y:S06]  /*56b0*/  @!P0 BRA `(.L_x_635) ;  /* 0x0000000000308947 */ /* 0x000fec0003800000 */
        /* <DEDUP_REMOVED lines=12> */
.L_x_635:
[----:B------:R-:W-:Y:S01]  /*5780*/  UIADD3 UR14, UR6, 0x1, -UR7 ;  /* 0x00000001060e7890 */ /* 0x000fe2000fffe807 */
[----:B------:R-:W-:Y:S01]  /*5790*/  VIADD R86, R246, UR11 ;  /* 0x0000000bf6567c36 */ /* 0x000fe20008000000 */
[----:B------:R-:W-:Y:S01]  /*57a0*/  UIADD3 UR13, -UR12, UR6, -UR7 ;  /* 0x000000060c0d7290 */ /* 0x000fe2000fffe907 */
[C---:B------:R-:W-:Y:S01]  /*57b0*/  VIADD R94, R85.reuse, 0x1 ;  /* 0x00000001555e7836 */ /* 0x040fe20000000000 */
[----:B------:R-:W-:Y:S01]  /*57c0*/  UIADD3 UR11, UR14, UR27, URZ ;  /* 0x0000001b0e0b7290 */ /* 0x000fe2000fffe03f */
[----:B------:R-:W-:Y:S02]  /*57d0*/  IMAD.U32 R95, RZ, RZ, UR27 ;  /* 0x0000001bff5f7e24 */ /* 0x000fe4000f8e00ff */
[C---:B------:R-:W-:Y:S01]  /*57e0*/  VIADD R93, R85.reuse, 0x8 ;  /* 0x00000008555d7836 */ /* 0x040fe20000000000 */
[----:B------:R-:W-:Y:S01]  /*57f0*/  VIADDMNMX R84, R86, UR13, RZ, !PT ;  /* 0x0000000d56547c46 */ /* 0x000fe2000f8001ff */
[C---:B------:R-:W-:Y:S02]  /*5800*/  VIADD R92, R85.reuse, 0x9 ;  /* 0x00000009555c7836 */ /* 0x040fe40000000000 */
[----:B------:R-:W-:Y:S01]  /*5810*/  IMAD.U32 R87, RZ, RZ, UR11 ;  /* 0x0000000bff577e24 */ /* 0x000fe2000f8e00ff */
[CC--:B------:R-:W-:Y:S01]  /*5820*/  ISETP.GE.AND P1, PT, R85.reuse, R84.reuse, PT ;  /* 0x000000545500720c */ /* 0x0c0fe20003f26270 */
[C---:B------:R-:W-:Y:S01]  /*5830*/  VIADD R91, R85.reuse, 0x10 ;  /* 0x00000010555b7836 */ /* 0x040fe20000000000 */
[-C--:B------:R-:W-:Y:S01]  /*5840*/  ISETP.GE.AND P0, PT, R94, R84.reuse, PT ;  /* 0x000000545e00720c */ /* 0x080fe20003f06270 */
[----:B------:R-:W-:Y:S01]  /*5850*/  VIADD R90, R85, 0x11 ;  /* 0x00000011555a7836 */ /* 0x000fe20000000000 */
[C---:B------:R-:W-:Y:S01]  /*5860*/  VIADDMNMX R87, R86.reuse, R87, UR6, PT ;  /* 0x0000000656577e46 */ /* 0x040fe2000b800157 */
[----:B------:R-:W-:Y:S01]  /*5870*/  VIADD R86, R86, 0x8 ;  /* 0x0000000856567836 */ /* 0x000fe20000000000 */
[-C--:B------:R-:W-:Y:S01]  /*5880*/  ISETP.GE.AND P6, PT, R93, R84.reuse, PT ;  /* 0x000000545d00720c */ /* 0x080fe20003fc6270 */
[C---:B------:R-:W-:Y:S01]  /*5890*/  VIADD R89, R85.reuse, 0x18 ;  /* 0x0000001855597836 */ /* 0x040fe20000000000 */
[CC--:B------:R-:W-:Y:S01]  /*58a0*/  ISETP.GE.OR P1, PT, R85.reuse, R87.reuse, !P1 ;  /* 0x000000575500720c */ /* 0x0c0fe20004f26670 */
[----:B------:R-:W-:Y:S01]  /*58b0*/  VIADD R88, R85, 0x19 ;  /* 0x0000001955587836 */ /* 0x000fe20000000000 */
[----:B------:R-:W-:Y:S02]  /*58c0*/  IADD3 R95, R86, UR14, R95 ;  /* 0x0000000e565f7c10 */ /* 0x000fe4000fffe05f */
[-C--:B------:R-:W-:Y:S02]  /*58d0*/  ISETP.GE.OR P0, PT, R94, R87.reuse, !P0 ;  /* 0x000000575e00720c */ /* 0x080fe40004706670 */
[----:B------:R-:W-:Y:S01]  /*58e0*/  VIADDMNMX R86, R86, UR13, RZ, !PT ;  /* 0x0000000d56567c46 */ /* 0x000fe2000f8001ff */
[----:B------:R-:W-:Y:S01]  /*58f0*/  UMOV UR13, UR12 ;  /* 0x0000000c000d7c82 */ /* 0x000fe20008000000 */
[----:B------:R-:W-:Y:S02]  /*5900*/  FSEL R4, R4, -INF , !P1 ;  /* 0xff80000004047808 */ /* 0x000fe40004800000 */
[-C--:B------:R-:W-:Y:S02]  /*5910*/  ISETP.GE.AND P5, PT, R92, R84.reuse, PT ;  /* 0x000000545c00720c */ /* 0x080fe40003fa6270 */
[-C--:B------:R-:W-:Y:S02]  /*5920*/  ISETP.GE.AND P4, PT, R91, R84.reuse, PT ;  /* 0x000000545b00720c */ /* 0x080fe40003f86270 */
[-C--:B------:R-:W-:Y:S02]  /*5930*/  ISETP.GE.AND P3, PT, R90, R84.reuse, PT ;  /* 0x000000545a00720c */ /* 0x080fe40003f66270 */
[-C--:B------:R-:W-:Y:S02]  /*5940*/  ISETP.GE.AND P2, PT, R89, R84.reuse, PT ;  /* 0x000000545900720c */ /* 0x080fe40003f46270 */
[----:B------:R-:W-:Y:S02]  /*5950*/  ISETP.GE.AND P1, PT, R88, R84, PT ;  /* 0x000000545800720c */ /* 0x000fe40003f26270 */
[----:B------:R-:W-:Y:S02]  /*5960*/  FSEL R5, R5, -INF , !P0 ;  /* 0xff80000005057808 */ /* 0x000fe40004000000 */
[----:B------:R-:W-:Y:S02]  /*5970*/  VIMNMX R84, R95, UR6, PT ;  /* 0x000000065f547c48 */ /* 0x000fe4000bfe0100 */
[----:B------:R-:W-:Y:S02]  /*5980*/  ISETP.GE.AND P0, PT, R85, R86, PT ;  /* 0x000000565500720c */ /* 0x000fe40003f06270 */
[-C--:B------:R-:W-:Y:S02]  /*5990*/  ISETP.GE.OR P6, PT, R93, R87.reuse, !P6 ;  /* 0x000000575d00720c */ /* 0x080fe400077c6670 */
[-C--:B------:R-:W-:Y:S02]  /*59a0*/  ISETP.GE.OR P5, PT, R92, R87.reuse, !P5 ;  /* 0x000000575c00720c */ /* 0x080fe40006fa6670 */
[-C--:B------:R-:W-:Y:S02]  /*59b0*/  ISETP.GE.OR P4, PT, R91, R87.reuse, !P4 ;  /* 0x000000575b00720c */ /* 0x080fe40006786670 */
[-C--:B------:R-:W-:Y:S02]  /*59c0*/  ISETP.GE.OR P3, PT, R90, R87.reuse, !P3 ;  /* 0x000000575a00720c */ /* 0x080fe40005f66670 */
[-C--:B------:R-:W-:Y:S02]  /*59d0*/  ISETP.GE.OR P2, PT, R89, R87.reuse, !P2 ;  /* 0x000000575900720c */ /* 0x080fe40005746670 */
[----:B------:R-:W-:Y:S02]  /*59e0*/  ISETP.GE.OR P1, PT, R88, R87, !P1 ;  /* 0x000000575800720c */ /* 0x000fe40004f26670 */
[----:B------:R-:W-:Y:S02]  /*59f0*/  ISETP.GE.OR P0, PT, R85, R84, !P0 ;  /* 0x000000545500720c */ /* 0x000fe40004706670 */
        /* <DEDUP_REMOVED lines=28> */
.L_x_636:
        /* <DEDUP_REMOVED lines=190> */
[----:B------:R-:W-:Y:S01]  /*67a0*/  FADD.FTZ R12, -R114, R12 ;  /* 0x0000000c720c7221 */ /* 0x000fe20000010100 */
        /* <DEDUP_REMOVED lines=183> */
.L_x_637:
        /* <DEDUP_REMOVED lines=472> */
.L_x_638:
        /* <DEDUP_REMOVED lines=222> */
.L_x_640:
        /* <DEDUP_REMOVED lines=19> */
.L_x_641:
        /* <DEDUP_REMOVED lines=58> */
.L_x_643:
[----:B------:R-:W-:Y:S05]  /*a350*/  BSYNC B0 ;  /* 0x0000000000007941 */ /* 0x000fea0003800000 */
.L_x_642:
        /* <DEDUP_REMOVED lines=22> */
.L_x_645:
[----:B------:R-:W-:Y:S05]  /*a4c0*/  BSYNC B0 ;  /* 0x0000000000007941 */ /* 0x000fea0003800000 */
.L_x_644:
        /* <DEDUP_REMOVED lines=38> */
.L_x_647:
[----:B------:R-:W-:Y:S05]  /*a730*/  BSYNC B0 ;  /* 0x0000000000007941 */ /* 0x000fea0003800000 */
.L_x_646:
        /* <DEDUP_REMOVED lines=21> */
.L_x_618:
[----:B------:R-:W-:Y:S05]  /*a890*/  BSYNC B1 ;  /* 0x0000000000017941 */ /* 0x000fea0003800000 */
.L_x_604:
[----:B------:R-:W-:Y:S01]  /*a8a0*/  ULDC UR5, c[0x0][0xc] ;  /* 0x0000030000057ab9 */ /* 0x000fe20000000800 */
[----:B------:R-:W-:Y:S02]  /*a8b0*/  UIADD3 UR56, UR56, 0x1, URZ ;  /* 0x0000000138387890 */ /* 0x000fe4000fffe03f */
[----:B------:R-:W-:-:S04]  /*a8c0*/  UIADD3 UR23, UR5, UR23, URZ ;  /* 0x0000001705177290 */ /* 0x000fc8000fffe03f */
[----:B------:R-:W-:-:S06]  /*a8d0*/  UISETP.GE.AND UP0, UPT, UR23, UR61, UPT ;  /* 0x0000003d1700728c */ /* 0x000fcc000bf06270 */
[----:B------:R-:W-:-:S13]  /*a8e0*/  PLOP3.LUT P0, PT, PT, PT, UP0, 0x80, 0x0 ;  /* 0x000000000000781c */ /* 0x000fda0003f0f008 */
[----:B------:R-:W-:Y:S05]  /*a8f0*/  @P0 BRA `(.L_x_648) ;  /* 0x0000000000040947 */ /* 0x000fea0003800000 */
[----:B------:R-:W-:Y:S05]  /*a900*/  BRA `(.L_x_649) ;  /* 0xffffff6000547947 */ /* 0x000fea000383ffff */
.L_x_648:
[----:B------:R-:W-:Y:S05]  /*a910*/  EXIT ;  /* 0x000000000000794d */ /* 0x000fea0003800000 */
.L_x_650:
        /* <DEDUP_REMOVED lines=14> */
.L_x_2039:


//--------------------- .text._ZN5flash44flash_bwd_dq_dk_dv_loop_seqk_parallel_kernelI23Flash_bwd_kernel_traitsILi256ELi64ELi64ELi8ELi4ELi2ELi2ELb0ELb0EN7cutlass10bfloat16_tE19Flash_kernel_traitsILi256ELi64ELi64ELi8ES3_EELb0ELb0ELb0ELb0ELb0ELb0ELb0EEEvNS_16Flash_bwd_paramsE --------------------------
	.section	.text._ZN5flash44flash_bwd_dq_dk_dv_loop_seqk_parallel_kernelI23Flash_bwd_kernel_traitsILi256ELi64ELi64ELi8ELi4ELi2ELi2ELb0ELb0EN7cutlass10bfloat16_tE19Flash_kernel_traitsILi256ELi64ELi64ELi8ES3_EELb0ELb0ELb0ELb0ELb0ELb0ELb0EEEvNS_16Flash_bwd_paramsE,"ax",@progbits
	.align	128
        .global         _ZN5flash44flash_bwd_dq_dk_dv_loop_seqk_parallel_kernelI23Flash_bwd_kernel_traitsILi256ELi64ELi64ELi8ELi4ELi2ELi2ELb0ELb0EN7cutlass10bfloat16_tE19Flash_kernel_traitsILi256ELi64ELi64ELi8ES3_EELb0ELb0ELb0ELb0ELb0ELb0ELb0EEEvNS_16Flash_bwd_paramsE
        .type           _ZN5flash44flash_bwd_dq_dk_dv_loop_seqk_parallel_kernelI23Flash_bwd_kernel_traitsILi256ELi64ELi64ELi8ELi4ELi2ELi2ELb0ELb0EN7cutlass10bfloat16_tE19Flash_kernel_traitsILi256ELi64ELi64ELi8ES3_EELb0ELb0ELb0ELb0ELb0ELb0ELb0EEEvNS_16Flash_bwd_paramsE,@function
        .size           _ZN5flash44flash_bwd_dq_dk_dv_loop_seqk_parallel_kernelI23Flash_bwd_kernel_traitsILi256ELi64ELi64ELi8ELi4ELi2ELi2ELb0ELb0EN7cutlass10bfloat16_tE19Flash_kernel_traitsILi256ELi64ELi64ELi8ES3_EELb0ELb0ELb0ELb0ELb0ELb0ELb0EEEvNS_16Flash_bwd_paramsE,(.L_x_2040 - _ZN5flash44flash_bwd_dq_dk_dv_loop_seqk_parallel_kernelI23Flash_bwd_kernel_traitsILi256ELi64ELi64ELi8ELi4ELi2ELi2ELb0ELb0EN7cutlass10bfloat16_tE19Flash_kernel_traitsILi256ELi64ELi64ELi8ES3_EELb0ELb0ELb0ELb0ELb0ELb0ELb0EEEvNS_16Flash_bwd_paramsE)
        .other          _ZN5flash44flash_bwd_dq_dk_dv_loop_seqk_parallel_kernelI23Flash_bwd_kernel_traitsILi256ELi64ELi64ELi8ELi4ELi2ELi2ELb0ELb0EN7cutlass10bfloat16_tE19Flash_kernel_traitsILi256ELi64ELi64ELi8ES3_EELb0ELb0ELb0ELb0ELb0ELb0ELb0EEEvNS_16Flash_bwd_paramsE,@"STO_CUDA_ENTRY STV_DEFAULT"
_ZN5flash44flash_bwd_dq_dk_dv_loop_seqk_parallel_kernelI23Flash_bwd_kernel_traitsILi256ELi64ELi64ELi8ELi4ELi2ELi2ELb0ELb0EN7cutlass10bfloat16_tE19Flash_kernel_traitsILi256ELi64ELi64ELi8ES3_EELb0ELb0ELb0ELb0ELb0ELb0ELb0EEEvNS_16Flash_bwd_paramsE:
.text._ZN5flash44flash_bwd_dq_dk_dv_loop_seqk_parallel_kernelI23Flash_bwd_kernel_traitsILi256ELi64ELi64ELi8ELi4ELi2ELi2ELb0ELb0EN7cutlass10bfloat16_tE19Flash_kernel_traitsILi256ELi64ELi64ELi8ES3_EELb0ELb0ELb0ELb0ELb0ELb0ELb0EEEvNS_16Flash_bwd_paramsE:
        /* <DEDUP_REMOVED lines=14> */
[----:B------:R-:W-:Y:S01]  /*00e0*/  IMAD.MOV.U32 R209, RZ, RZ, 0x20 ;  /* 0x00000020ffd17424 */ /* 0x000fe200078e00ff */
[----:B------:R-:W-:Y:S01]  /*00f0*/  UMOV UR59, URZ ;  /* 0x0000003f003b7c82 */ /* 0x000fe20008000000 */
[----:B------:R-:W-:Y:S01]  /*0100*/  IMAD.MOV.U32 R211, RZ, RZ, 0x40 ;  /* 0x00000040ffd37424 */ /* 0x000fe200078e00ff */
[----:B------:R-:W-:Y:S01]  /*0110*/  UMOV UR60, 0xffff8000 ;  /* 0xffff8000003c7882 */ /* 0x000fe20000000000 */
[----:B------:R-:W-:Y:S02]  /*0120*/  IMAD.MOV.U32 R238, RZ, RZ, -0x10 ;  /* 0xfffffff0ffee7424 */ /* 0x000fe400078e00ff */
[----:B------:R-:W3:Y:S08]  /*0130*/  S2UR UR48, SR_CTAID.Y ;  /* 0x00000000003079c3 */ /* 0x000ef00000002600 */
[----:B------:R-:W4:Y:S01]  /*0140*/  S2UR UR56, SR_CTAID.Z ;  /* 0x00000000003879c3 */ /* 0x000f220000002700 */
[----:B--2---:R-:W-:Y:S01]  /*0150*/  ULEA UR4, UR4, UR5, 0x18 ;  /* 0x0000000504047291 */ /* 0x004fe2000f8ec03f */
[----:B-1----:R-:W-:Y:S01]  /*0160*/  SHF.R.S32.HI R14, RZ, 0x1f, R12 ;  /* 0x0000001fff0e7819 */ /* 0x002fe2000001140c */
[----:B------:R-:W-:Y:S01]  /*0170*/  IMAD.SHL.U32 R251, R12, 0x2, RZ ;  /* 0x000000020cfb7824 */ /* 0x000fe200078e00ff */
[----:B---3--:R-:W-:-:S02]  /*0180*/  USHF.L.U32 UR5, UR48, 0x7, URZ ;  /* 0x0000000730057899 */ /* 0x008fc4000800063f */
[CC--:B------:R-:W-:Y:S01]  /*0190*/  LEA.HI R3, R14.reuse, R12.reuse, RZ, 0x4 ;  /* 0x0000000c0e037211 */ /* 0x0c0fe200078f20ff */
[----:B------:R-:W-:Y:S01]  /*01a0*/  USHF.R.S32.HI UR6, URZ, 0x1f, UR48 ;  /* 0x0000001f3f067899 */ /* 0x000fe20008011430 */
[CC--:B------:R-:W-:Y:S02]  /*01b0*/  LEA.HI R17, R14.reuse, R12.reuse, RZ, 0x2 ;  /* 0x0000000c0e117211 */ /* 0x0c0fe400078f10ff */
[----:B------:R-:W-:Y:S02]  /*01c0*/  SHF.R.S32.HI R4, RZ, 0x4, R3 ;  /* 0x00000004ff047819 */ /* 0x000fe40000011403 */
[----:B------:R-:W-:Y:S02]  /*01d0*/  LEA.HI R13, R14, R12, RZ, 0x5 ;  /* 0x0000000c0e0d7211 */ /* 0x000fe400078f28ff */
[----:B------:R-:W-:Y:S02]  /*01e0*/  LEA.HI R0, R3, R4, RZ, 0x1 ;  /* 0x0000000403007211 */ /* 0x000fe400078f08ff */
[----:B------:R-:W-:-:S02]  /*01f0*/  SHF.R.S32.HI R7, RZ, 0x2, R17 ;  /* 0x00000002ff077819 */ /* 0x000fc40000011411 */
[----:B------:R-:W-:Y:S02]  /*0200*/  LOP3.LUT R2, R0, 0xfffffffe, RZ, 0xc0, !PT ;  /* 0xfffffffe00027812 */ /* 0x000fe400078ec0ff */
[----:B------:R-:W-:Y:S02]  /*0210*/  SHF.R.S32.HI R5, RZ, 0x1f, R17 ;  /* 0x0000001fff057819 */ /* 0x000fe40000011411 */
[----:B------:R-:W-:Y:S01]  /*0220*/  LEA.HI R247, R14, R12, RZ, 0x3 ;  /* 0x0000000c0ef77211 */ /* 0x000fe200078f18ff */
[----:B------:R-:W-:Y:S01]  /*0230*/  IMAD.IADD R10, R4, 0x1, -R2 ;  /* 0x00000001040a7824 */ /* 0x000fe200078e0a02 */
[----:B------:R-:W-:Y:S02]  /*0240*/  SHF.R.S32.HI R19, RZ, 0x5, R13 ;  /* 0x00000005ff137819 */ /* 0x000fe4000001140d */
[----:B------:R-:W-:Y:S01]  /*0250*/  LOP3.LUT R2, R3, 0xfffffff0, RZ, 0xc0, !PT ;  /* 0xfffffff003027812 */ /* 0x000fe200078ec0ff */
[----:B------:R-:W-:Y:S01]  /*0260*/  IMAD.SHL.U32 R9, R10, 0x200, RZ ;  /* 0x000002000a097824 */ /* 0x000fe200078e00ff */
[----:B------:R-:W-:-:S02]  /*0270*/  LEA.HI R0, R5, R7, RZ, 0x3 ;  /* 0x0000000705007211 */ /* 0x000fc400078f18ff */
[----:B------:R-:W-:Y:S01]  /*0280*/  LOP3.LUT R4, R247, 0xfffffff8, RZ, 0xc0, !PT ;  /* 0xfffffff8f7047812 */ /* 0x000fe200078ec0ff */
[----:B------:R-:W-:Y:S01]  /*0290*/  IMAD.IADD R2, R12, 0x1, -R2 ;  /* 0x000000010c027824 */ /* 0x000fe200078e0a02 */
[----:B------:R-:W-:Y:S02]  /*02a0*/  LEA.HI R3, R13, R19, RZ, 0x1 ;  /* 0x000000130d037211 */ /* 0x000fe400078f08ff */
[----:B------:R-:W-:Y:S01]  /*02b0*/  LOP3.LUT R0, R0, 0xfffffff8, RZ, 0xc0, !PT ;  /* 0xfffffff800007812 */ /* 0x000fe200078ec0ff */
[----:B------:R-:W-:Y:S01]  /*02c0*/  IMAD.IADD R232, R12, 0x1, -R4 ;  /* 0x000000010ce87824 */ /* 0x000fe200078e0a04 */
[----:B------:R-:W-:Y:S02]  /*02d0*/  LOP3.LUT R3, R3, 0xfffffffe, RZ, 0xc0, !PT ;  /* 0xfffffffe03037812 */ /* 0x000fe400078ec0ff */
[----:B------:R-:W-:Y:S01]  /*02e0*/  SHF.R.S32.HI R4, RZ, 0x1f, R2 ;  /* 0x0000001fff047819 */ /* 0x000fe20000011402 */
[----:B------:R-:W-:Y:S01]  /*02f0*/  IMAD.IADD R7, R7, 0x1, -R0 ;  /* 0x0000000107077824 */ /* 0x000fe200078e0a00 */
[----:B------:R-:W-:Y:S01]  /*0300*/  LEA.HI R8, R14, R12, RZ, 0x7 ;  /* 0x0000000c0e087211 */ /* 0x000fe200078f38ff */
[----:B------:R-:W-:Y:S01]  /*0310*/  IMAD.SHL.U32 R0, R232, 0x40, RZ ;  /* 0x00000040e8007824 */ /* 0x000fe200078e00ff */
[----:B------:R-:W-:Y:S01]  /*0320*/  LEA.HI R11, R4, R2, RZ, 0x3 ;  /* 0x00000002040b7211 */ /* 0x000fe200078f18ff */
[----:B------:R-:W-:Y:S01]  /*0330*/  IMAD.IADD R218, R19, 0x1, -R3 ;  /* 0x0000000113da7824 */ /* 0x000fe200078e0a03 */
[----:B------:R-:W-:-:S02]  /*0340*/  LOP3.LUT R3, R7, 0x1, RZ, 0xc0, !PT ;  /* 0x0000000107037812 */ /* 0x000fc400078ec0ff */
[----:B------:R-:W-:Y:S01]  /*0350*/  LOP3.LUT R0, R0, 0x1c0, RZ, 0xc0, !PT ;  /* 0x000001c000007812 */ /* 0x000fe200078ec0ff */
[----:B------:R-:W-:Y:S01]  /*0360*/  IMAD.SHL.U32 R4, R218, 0x10, RZ ;  /* 0x00000010da047824 */ /* 0x000fe200078e00ff */
[----:B------:R-:W-:Y:S02]  /*0370*/  LOP3.LUT R6, R11, 0xfffffff8, RZ, 0xc0, !PT ;  /* 0xfffffff80b067812 */ /* 0x000fe400078ec0ff */
[----:B------:R-:W-:Y:S02]  /*0380*/  ISETP.NE.U32.AND P0, PT, R3, 0x1, PT ;  /* 0x000000010300780c */ /* 0x000fe40003f05070 */
[----:B------:R-:W-:Y:S01]  /*0390*/  LOP3.LUT R214, R0, 0x10, R4, 0xf8, !PT ;  /* 0x0000001000d67812 */ /* 0x000fe200078ef804 */
[----:B------:R-:W-:Y:S01]  /*03a0*/  IMAD.IADD R16, R2, 0x1, -R6 ;  /* 0x0000000102107824 */ /* 0x000fe200078e0a06 */
[----:B------:R-:W-:Y:S02]  /*03b0*/  LEA.HI R4, R14, R12, RZ, 0x6 ;  /* 0x0000000c0e047211 */ /* 0x000fe400078f30ff */
[----:B------:R-:W-:-:S02]  /*03c0*/  LOP3.LUT R3, R13, 0xffffffe0, RZ, 0xc0, !PT ;  /* 0xffffffe00d037812 */ /* 0x000fc400078ec0ff */
[----:B------:R-:W-:Y:S02]  /*03d0*/  SHF.R.S32.HI R8, RZ, 0x7, R8 ;  /* 0x00000007ff087819 */ /* 0x000fe40000011408 */
[----:B------:R-:W-:Y:S01]  /*03e0*/  LOP3.LUT R210, R0, 0x8, R247, 0xf8, !PT ;  /* 0x0000000800d27812 */ /* 0x000fe200078ef8f7 */
[----:B------:R-:W-:Y:S01]  /*03f0*/  IMAD.IADD R18, R12, 0x1, -R3 ;  /* 0x000000010c127824 */ /* 0x000fe200078e0a03 */
[----:B------:R-:W-:Y:S01]  /*0400*/  SHF.R.U32.HI R15, RZ, 0x3, R0 ;  /* 0x00000003ff0f7819 */ /* 0x000fe20000011600 */
[----:B------:R-:W-:Y:S01]  /*0410*/  IMAD R5, R8, 0x800, R9 ;  /* 0x0000080008057824 */ /* 0x000fe200078e0209 */
[----:B------:R-:W-:Y:S02]  /*0420*/  SHF.R.S32.HI R2, RZ, 0x1f, R13 ;  /* 0x0000001fff027819 */ /* 0x000fe4000001140d */
[----:B------:R-:W-:Y:S01]  /*0430*/  SHF.R.S32.HI R4, RZ, 0x6, R4 ;  /* 0x00000006ff047819 */ /* 0x000fe20000011404 */
[----:B------:R1:W-:Y:S01]  /*0440*/  STL [R1], R18 ;  /* 0x0000001201007387 */ /* 0x0003e20000100800 */
[----:B------:R-:W-:-:S02]  /*0450*/  LOP3.LUT R210, R210, R15, RZ, 0x3c, !PT ;  /* 0x0000000fd2d27212 */ /* 0x000fc400078e3cff */
[----:B------:R-:W-:Y:S02]  /*0460*/  LOP3.LUT R0, R17, 0x7ffffffc, RZ, 0xc0, !PT ;  /* 0x7ffffffc11007812 */ /* 0x000fe400078ec0ff */
[----:B------:R-:W-:Y:S01]  /*0470*/  LEA.HI R3, R2, R19, RZ, 0x2 ;  /* 0x0000001302037211 */ /* 0x000fe200078f10ff */
[----:B------:R-:W-:Y:S01]  /*0480*/  IMAD.SHL.U32 R2, R4, 0x8, RZ ;  /* 0x0000000804027824 */ /* 0x000fe200078e00ff */
[----:B------:R-:W-:Y:S01]  /*0490*/  LOP3.LUT R214, R214, 0x8, R247, 0xf8, !PT ;  /* 0x00000008d6d67812 */ /* 0x000fe200078ef8f7 */
[C---:B------:R-:W-:Y:S01]  /*04a0*/  IMAD.SHL.U32 R4, R7.reuse, 0x40, RZ ;  /* 0x0000004007047824 */ /* 0x040fe200078e00ff */
[----:B------:R-:W-:Y:S01]  /*04b0*/  R2P PR, R7, 0x6 ;  /* 0x0000000607007804 */ /* 0x000fe20000000000 */
[----:B------:R-:W-:Y:S01]  /*04c0*/  IMAD.IADD R210, R5, 0x1, R210 ;  /* 0x0000000105d27824 */ /* 0x000fe200078e02d2 */
[----:B------:R-:W-:Y:S01]  /*04d0*/  LOP3.LUT R5, R3, 0xfffffffc, RZ, 0xc0, !PT ;  /* 0xfffffffc03057812 */ /* 0x000fe200078ec0ff */
[----:B------:R-:W-:Y:S01]  /*04e0*/  IMAD.IADD R6, R12, 0x1, -R0 ;  /* 0x000000010c067824 */ /* 0x000fe200078e0a00 */
[----:B------:R-:W-:Y:S01]  /*04f0*/  LOP3.LUT R3, R2, 0x18, RZ, 0xc0, !PT ;  /* 0x0000001802037812 */ /* 0x000fe200078ec0ff */
[----:B------:R-:W-:Y:S01]  /*0500*/  IMAD.SHL.U32 R0, R8, 0x20, RZ ;  /* 0x0000002008007824 */ /* 0x000fe200078e00ff */
[----:B------:R-:W-:Y:S01]  /*0510*/  LOP3.LUT R2, R4, 0x1c0, RZ, 0xc0, !PT ;  /* 0x000001c004027812 */ /* 0x000fe200078ec0ff */
[----:B------:R-:W-:Y:S01]  /*0520*/  IMAD.IADD R8, R19, 0x1, -R5 ;  /* 0x0000000113087824 */ /* 0x000fe200078e0a05 */
[----:B------:R-:W-:Y:S01]  /*0530*/  LOP3.LUT R214, R9, R214, R15, 0xf6, !PT ;  /* 0x000000d609d67212 */ /* 0x000fe200078ef60f */
[----:B------:R-:W-:Y:S01]  /*0540*/  IMAD.SHL.U32 R4, R6, 0x2, RZ ;  /* 0x0000000206047824 */ /* 0x000fe200078e00ff */
[----:B------:R-:W-:Y:S01]  /*0550*/  LOP3.LUT R251, R0, 0x6, R251, 0xf8, !PT ;  /* 0x0000000600fb7812 */ /* 0x000fe200078ef8fb */
[----:B------:R-:W-:Y:S01]  /*0560*/  IMAD.SHL.U32 R6, R10, 0x20, RZ ;  /* 0x000000200a067824 */ /* 0x000fe200078e00ff */
[----:B------:R-:W-:Y:S01]  /*0570*/  LOP3.LUT R5, R2, 0x20, R0, 0xf8, !PT ;  /* 0x0000002002057812 */ /* 0x000fe200078ef800 */
[----:B------:R-:W-:Y:S01]  /*0580*/  IMAD R7, R8, 0x400, R4 ;  /* 0x0000040008077824 */ /* 0x000fe200078e0204 */
[----:B------:R-:W-:Y:S01]  /*0590*/  SHF.R.U32.HI R0, RZ, 0x3, R2 ;  /* 0x00000003ff007819 */ /* 0x000fe20000011602 */
[----:B------:R-:W-:Y:S01]  /*05a0*/  IMAD.SHL.U32 R210, R210, 0x2, RZ ;  /* 0x00000002d2d27824 */ /* 0x000fe200078e00ff */
[----:B------:R-:W-:Y:S01]  /*05b0*/  LOP3.LUT R9, R3, 0x20, R6, 0xf8, !PT ;  /* 0x0000002003097812 */ /* 0x000fe200078ef806 */
[----:B------:R-:W-:Y:S01]  /*05c0*/  IMAD.U32 R6, RZ, RZ, UR5 ;  /* 0x00000005ff067e24 */ /* 0x000fe2000f8e00ff */
[----:B------:R-:W-:Y:S01]  /*05d0*/  LOP3.LUT R5, R5, R0, RZ, 0x3c, !PT ;  /* 0x0000000005057212 */ /* 0x000fe200078e3cff */
[----:B----4-:R-:W-:Y:S01]  /*05e0*/  USHF.R.S32.HI UR5, URZ, 0x1f, UR56 ;  /* 0x0000001f3f057899 */ /* 0x010fe20008011438 */
[----:B------:R-:W-:Y:S01]  /*05f0*/  LOP3.LUT R0, R0, R2, R3, 0x1e, !PT ;  /* 0x0000000200007212 */ /* 0x000fe200078e1e03 */
[----:B------:R-:W-:Y:S01]  /*0600*/  IMAD R2, R218, 0x400, R4 ;  /* 0x00000400da027824 */ /* 0x000fe200078e0204 */
[----:B------:R-:W-:Y:S01]  /*0610*/  SHF.R.S32.HI R4, RZ, 0x1f, R18 ;  /* 0x0000001fff047819 */ /* 0x000fe20000011412 */
[----:B------:R-:W-:Y:S01]  /*0620*/  IMAD.SHL.U32 R3, R16, 0x40, RZ ;  /* 0x0000004010037824 */ /* 0x000fe200078e00ff */
[----:B------:R-:W-:Y:S01]  /*0630*/  LOP3.LUT P3, RZ, R232, 0x2, RZ, 0xc0, !PT ;  /* 0x00000002e8ff7812 */ /* 0x000fe2000786c0ff */
[----:B------:R-:W-:Y:S01]  /*0640*/  IMAD.IADD R248, R2, 0x1, R0 ;  /* 0x0000000102f87824 */ /* 0x000fe200078e0200 */
[----:B------:R-:W-:Y:S01]  /*0650*/  LEA.HI R4, R4, R18, RZ, 0x2 ;  /* 0x0000001204047211 */ /* 0x000fe200078f10ff */
[----:B------:R-:W-:Y:S01]  /*0660*/  IMAD.IADD R7, R7, 0x1, R5 ;  /* 0x0000000107077824 */ /* 0x000fe200078e0205 */
[----:B------:R-:W-:Y:S01]  /*0670*/  LOP3.LUT R3, R3, 0x1c0, RZ, 0xc0, !PT ;  /* 0x000001c003037812 */ /* 0x000fe200078ec0ff */
[----:B------:R-:W-:Y:S01]  /*0680*/  IMAD.SHL.U32 R0, R10, 0x8, RZ ;  /* 0x000000080a007824 */ /* 0x000fe200078e00ff */
[----:B------:R-:W-:Y:S01]  /*0690*/  SHF.R.S32.HI R4, RZ, 0x2, R4 ;  /* 0x00000002ff047819 */ /* 0x000fe20000011404 */
[----:B------:R-:W-:Y:S01]  /*06a0*/  IMAD.SHL.U32 R5, R11, 0x40, RZ ;  /* 0x000000400b057824 */ /* 0x000fe200078e00ff */
[----:B------:R-:W-:-:S02]  /*06b0*/  SHF.R.U32.HI R2, RZ, 0x3, R3 ;  /* 0x00000003ff027819 */ /* 0x000fc40000011603 */
[----:B------:R-:W-:Y:S01]  /*06c0*/  LOP3.LUT R6, R3, 0x8, R0, 0xf8, !PT ;  /* 0x0000000803067812 */ /* 0x000fe200078ef800 */
[----:B------:R-:W-:Y:S01]  /*06d0*/  IMAD R252, R8, 0x10, R4 ;  /* 0x0000001008fc7824 */ /* 0x000fe200078e0204 */
[----:B------:R-:W-:Y:S01]  /*06e0*/  LOP3.LUT R0, R5, 0xfffffe00, RZ, 0xc0, !PT ;  /* 0xfffffe0005007812 */ /* 0x000fe200078ec0ff */
[----:B------:R-:W-:Y:S01]  /*06f0*/  IMAD.U32 R5, RZ, RZ, UR5 ;  /* 0x00000005ff057e24 */ /* 0x000fe2000f8e00ff */
[----:B------:R-:W-:Y:S01]  /*0700*/  USHF.R.S32.HI UR5, URZ, 0x1f, UR48 ;  /* 0x0000001f3f057899 */ /* 0x000fe20008011430 */
[----:B------:R-:W-:Y:S02]  /*0710*/  LOP3.LUT R3, R2, R9, R3, 0x1e, !PT ;  /* 0x0000000902037212 */ /* 0x000fe400078e1e03 */
[--C-:B------:R-:W-:Y:S01]  /*0720*/  IMAD R4, R8, 0x400, R0.reuse ;  /* 0x0000040008047824 */ /* 0x100fe200078e0200 */
[----:B------:R-:W-:Y:S01]  /*0730*/  LOP3.LUT R2, R6, R2, RZ, 0x3c, !PT ;  /* 0x0000000206027212 */ /* 0x000fe200078e3cff */
[----:B------:R-:W-:Y:S01]  /*0740*/  IMAD R218, R218, 0x400, R0 ;  /* 0x00000400dada7824 */ /* 0x000fe200078e0200 */
[----:B------:R-:W-:Y:S01]  /*0750*/  LOP3.LUT R223, R3, R0, RZ, 0xfc, !PT ;  /* 0x0000000003df7212 */ /* 0x000fe200078efcff */
[----:B------:R-:W-:Y:S01]  /*0760*/  IMAD.U32 R5, RZ, RZ, UR5 ;  /* 0x00000005ff057e24 */ /* 0x000fe2000f8e00ff */
[----:B------:R-:W-:Y:S01]  /*0770*/  USHF.R.S32.HI UR5, URZ, 0x1f, UR56 ;  /* 0x0000001f3f057899 */ /* 0x000fe20008011438 */
[----:B------:R-:W-:Y:S01]  /*0780*/  LOP3.LUT P4, RZ, R232, 0x4, RZ, 0xc0, !PT ;  /* 0x00000004e8ff7812 */ /* 0x000fe2000788c0ff */
[----:B------:R-:W-:Y:S01]  /*0790*/  IMAD.IADD R218, R2, 0x1, R218 ;  /* 0x0000000102da7824 */ /* 0x000fe200078e02da */
[----:B------:R-:W-:Y:S01]  /*07a0*/  LEA R236, R7, UR4, 0x1 ;  /* 0x0000000407ec7c11 */ /* 0x000fe2000f8e08ff */
[----:B------:R-:W-:Y:S01]  /*07b0*/  IMAD.IADD R222, R4, 0x1, R2 ;  /* 0x0000000104de7824 */ /* 0x000fe200078e0202 */
[----:B------:R-:W-:Y:S01]  /*07c0*/  SEL R209, R209, 0xffffffe0, !P3 ;  /* 0xffffffe0d1d17807 */ /* 0x000fe20005800000 */
[----:B------:R-:W-:Y:S01]  /*07d0*/  IMAD.U32 R0, RZ, RZ, UR5 ;  /* 0x00000005ff007e24 */ /* 0x000fe2000f8e00ff */
[----:B------:R-:W-:Y:S01]  /*07e0*/  SEL R211, R211, 0xffffffc0, !P4 ;  /* 0xffffffc0d3d37807 */ /* 0x000fe20006000000 */
[----:B------:R-:W-:Y:S01]  /*07f0*/  IMAD.U32 R0, RZ, RZ, UR6 ;  /* 0x00000006ff007e24 */ /* 0x000fe2000f8e00ff */
[----:B------:R-:W-:Y:S01]  /*0800*/  UIADD3 UR6, UR4, 0x18000, URZ ;  /* 0x0001800004067890 */ /* 0x000fe2000fffe03f */
[----:B------:R-:W-:Y:S01]  /*0810*/  IMAD.U32 R0, RZ, RZ, UR5 ;  /* 0x00000005ff007e24 */ /* 0x000fe2000f8e00ff */
[----:B------:R-:W-:Y:S01]  /*0820*/  UIADD3 UR5, UR4, 0x28000, URZ ;  /* 0x0002800004057890 */ /* 0x000fe2000fffe03f */
[----:B------:R-:W-:Y:S01]  /*0830*/  SEL R238, R238, 0x10, !P0 ;  /* 0x00000010eeee7807 */ /* 0x000fe20004000000 */
[----:B------:R-:W-:Y:S01]  /*0840*/  VIADD R237, R236, 0x20 ;  /* 0x00000020eced7836 */ /* 0x000fe20000000000 */
[----:B------:R-:W-:Y:S01]  /*0850*/  LEA R214, R214, UR4, 0x1 ;  /* 0x00000004d6d67c11 */ /* 0x000fe2000f8e08ff */
[----:B------:R-:W-:Y:S01]  /*0860*/  VIADD R212, R210, UR6 ;  /* 0x00000006d2d47c36 */ /* 0x000fe20008000000 */
[----:B------:R-:W-:Y:S01]  /*0870*/  LEA R248, R248, UR6, 0x1 ;  /* 0x00000006f8f87c11 */ /* 0x000fe2000f8e08ff */
[----:B------:R-:W-:Y:S01]  /*0880*/  @P1 VIADD R237, R236, 0xffffffe0 ;  /* 0xffffffe0eced1836 */ /* 0x000fe20000000000 */
[----:B------:R-:W-:Y:S01]  /*0890*/  SHF.R.S32.HI R247, RZ, 0x3, R247 ;  /* 0x00000003fff77819 */ /* 0x000fe200000114f7 */
[----:B------:R-:W-:Y:S01]  /*08a0*/  IMAD.IADD R209, R212, 0x1, R209 ;  /* 0x00000001d4d17824 */ /* 0x000fe200078e02d1 */
[----:B------:R-:W-:Y:S01]  /*08b0*/  LEA R218, R218, UR5, 0x1 ;  /* 0x00000005dada7c11 */ /* 0x000fe2000f8e08ff */
[----:B------:R-:W-:Y:S01]  /*08c0*/  IMAD.IADD R212, R212, 0x1, R211 ;  /* 0x00000001d4d47824 */ /* 0x000fe200078e02d3 */
[----:B------:R-:W-:Y:S01]  /*08d0*/  ULDC.64 UR6, c[0x0][0x208] ;  /* 0x0000820000067ab9 */ /* 0x000fe20000000a00 */
[----:B------:R-:W-:-:S02]  /*08e0*/  IMAD.IADD R215, R211, 0x1, R214 ;  /* 0x00000001d3d77824 */ /* 0x000fc400078e02d6 */
[----:B------:R-:W-:Y:S02]  /*08f0*/  VIADD R249, R248, 0x40 ;  /* 0x00000040f8f97836 */ /* 0x000fe40000000000 */
[----:B------:R-:W-:Y:S02]  /*0900*/  IMAD.IADD R239, R236, 0x1, R238 ;  /* 0x00000001ecef7824 */ /* 0x000fe400078e02ee */
[----:B------:R-:W-:Y:S02]  /*0910*/  IMAD.SHL.U32 R232, R232, 0x8, RZ ;  /* 0x00000008e8e87824 */ /* 0x000fe400078e00ff */
[----:B------:R-:W-:Y:S02]  /*0920*/  IMAD.IADD R211, R209, 0x1, R211 ;  /* 0x00000001d1d37824 */ /* 0x000fe400078e02d3 */
[----:B------:R-:W-:Y:S02]  /*0930*/  @P2 VIADD R249, R248, 0xffffffc0 ;  /* 0xffffffc0f8f92836 */ /* 0x000fe40000000000 */
[----:B-1----:R-:W-:-:S07]  /*0940*/  IMAD.IADD R238, R238, 0x1, R237 ;  /* 0x00000001eeee7824 */ /* 0x002fce00078e02ed */
.L_x_697:
[----:B------:R-:W-:Y:S01]  /*0950*/  ULDC.64 UR12, c[0x0][0x308] ;  /* 0x0000c200000c7ab9 */ /* 0x000fe20000000a00 */
[----:B------:R-:W-:Y:S01]  /*0960*/  ULDC.64 UR10, c[0x0][0x300] ;  /* 0x0000c000000a7ab9 */ /* 0x000fe20000000a00 */
[----:B------:R-:W-:Y:S02]  /*0970*/  UISETP.NE.U32.AND UP3, UPT, UR12, URZ, UPT ;  /* 0x0000003f0c00728c */ /* 0x000fe4000bf65070 */
[----:B------:R-:W-:Y:S02]  /*0980*/  UISETP.NE.U32.AND UP4, UPT, UR10, URZ, UPT ;  /* 0x0000003f0a00728c */ /* 0x000fe4000bf85070 */
[----:B------:R-:W-:Y:S02]  /*0990*/  UISETP.NE.AND.EX UP3, UPT, UR13, URZ, UPT, UP3 ;  /* 0x0000003f0d00728c */ /* 0x000fe4000bf65330 */
[----:B------:R-:W-:Y:S02]  /*09a0*/  USHF.R.S32.HI UR57, URZ, 0x1f, UR48 ;  /* 0x0000001f3f397899 */ /* 0x000fe40008011430 */
[----:B------:R-:W-:Y:S01]  /*09b0*/  USHF.L.U32 UR16, UR48, 0x2, URZ ;  /* 0x0000000230107899 */ /* 0x000fe2000800063f */
[----:B------:R-:W-:Y:S01]  /*09c0*/  ULDC.64 UR8, c[0x0][0x2f0] ;  /* 0x0000bc0000087ab9 */ /* 0x000fe20000000a00 */
[----:B------:R-:W-:Y:S01]  /*09d0*/  UISETP.NE.AND.EX UP4, UPT, UR11, URZ, UPT, UP4 ;  /* 0x0000003f0b00728c */ /* 0x000fe2000bf85340 */
[----:B------:R-:W-:Y:S01]  /*09e0*/  PLOP3.LUT P0, PT, PT, PT, UP3, 0x80, 0x0 ;  /* 0x000000000000781c */ /* 0x000fe20003f0f038 */
[----:B------:R-:W-:-:S02]  /*09f0*/  USHF.L.U64.HI UR5, UR48, 0x2, UR57 ;  /* 0x0000000230057899 */ /* 0x000fc40008010239 */
[----:B------:R-:W-:Y:S02]  /*0a00*/  UIADD3 UR15, UP0, UR16, UR8, URZ ;  /* 0x00000008100f7290 */ /* 0x000fe4000ff1e03f */
[----:B------:R-:W-:Y:S01]  /*0a10*/  UISETP.NE.U32.AND UP2, UPT, UR8, URZ, UPT ;  /* 0x0000003f0800728c */ /* 0x000fe2000bf45070 */
[----:B------:R-:W-:Y:S01]  /*0a20*/  PLOP3.LUT P1, PT, PT, PT, UP4, 0x80, 0x0 ;  /* 0x000000000000781c */ /* 0x000fe20003f2f048 */
[----:B------:R-:W-:Y:S02]  /*0a30*/  UIADD3.X UR14, UR5, UR9, URZ, UP0, !UPT ;  /* 0x00000009050e7290 */ /* 0x000fe400087fe43f */
[----:B------:R-:W-:Y:S02]  /*0a40*/  @UP3 UIADD3 UR8, UP0, UR16, UR12, URZ ;  /* 0x0000000c10083290 */ /* 0x000fe4000ff1e03f */
[----:B------:R-:W-:Y:S02]  /*0a50*/  UISETP.NE.AND.EX UP2, UPT, UR9, URZ, UPT, UP2 ;  /* 0x0000003f0900728c */ /* 0x000fe4000bf45320 */
[----:B------:R-:W-:-:S02]  /*0a60*/  @UP3 UIADD3.X UR9, UR5, UR13, URZ, UP0, !UPT ;  /* 0x0000000d05093290 */ /* 0x000fc400087fe43f */
[----:B------:R-:W-:Y:S01]  /*0a70*/  @UP4 UIADD3 UR10, UP1, UR16, UR10, URZ ;  /* 0x0000000a100a4290 */ /* 0x000fe2000ff3e03f */
[----:B------:R-:W-:Y:S01]  /*0a80*/  IMAD.U32 R4, RZ, RZ, UR8 ;  /* 0x00000008ff047e24 */ /* 0x000fe2000f8e00ff */
[----:B------:R-:W-:Y:S01]  /*0a90*/  ULDC.U8 UR17, c[0x0][0x3c2] ;  /* 0x0000f08000117ab9 */ /* 0x000fe20000000000 */
[----:B------:R-:W-:Y:S01]  /*0aa0*/  ULDC.64 UR12, c[0x0][0x2f8] ;  /* 0x0000be00000c7ab9 */ /* 0x000fe20000000a00 */
[----:B------:R-:W-:Y:S01]  /*0ab0*/  @UP4 UIADD3.X UR11, UR5, UR11, URZ, UP1, !UPT ;  /* 0x0000000b050b4290 */ /* 0x000fe20008ffe43f */
[----:B------:R-:W-:Y:S01]  /*0ac0*/  IMAD.U32 R5, RZ, RZ, UR9 ;  /* 0x00000009ff057e24 */ /* 0x000fe2000f8e00ff */
[----:B------:R-:W-:Y:S01]  /*0ad0*/  UISETP.NE.AND UP1, UPT, UR17, URZ, UPT ;  /* 0x0000003f1100728c */ /* 0x000fe2000bf25270 */
[----:B------:R-:W-:Y:S01]  /*0ae0*/  PLOP3.LUT P3, PT, PT, PT, UP2, 0x80, 0x0 ;  /* 0x000000000000781c */ /* 0x000fe20003f6f028 */
[----:B------:R-:W-:Y:S01]  /*0af0*/  UISETP.EQ.U32.AND UP4, UPT, UR12, URZ, UPT ;  /* 0x0000003f0c00728c */ /* 0x000fe2000bf82070 */
[----:B-12---:R-:W-:Y:S02]  /*0b00*/  IMAD.U32 R2, RZ, RZ, UR10 ;  /* 0x0000000aff027e24 */ /* 0x006fe4000f8e00ff */
[----:B------:R-:W-:Y:S01]  /*0b10*/  IMAD.U32 R3, RZ, RZ, UR11 ;  /* 0x0000000bff037e24 */ /* 0x000fe2000f8e00ff */
[----:B------:R-:W-:Y:S01]  /*0b20*/  UISETP.EQ.OR.EX UP4, UPT, UR13, URZ, !UP1, UP4 ;  /* 0x0000003f0d00728c */ /* 0x000fe2000cf82740 */
[----:B------:R-:W2:Y:S01]  /*0b30*/  @P0 LDG.E R5, desc[UR6][R4.64] ;  /* 0x0000000604050981 */ /* 0x000ea2000c1e1900 */
[----:B------:R-:W-:-:S03]  /*0b40*/  UIADD3 UR8, UP0, UR16, UR12, URZ ;  /* 0x0000000c10087290 */ /* 0x000fc6000ff1e03f */
[----:B---3--:R1:W3:Y:S01]  /*0b50*/  @P1 LDG.E R7, desc[UR6][R2.64] ;  /* 0x0000000602071981 */ /* 0x0082e2000c1e1900 */
[----:B------:R-:W-:Y:S01]  /*0b60*/  PLOP3.LUT P2, PT, PT, PT, UP4, 0x80, 0x0 ;  /* 0x000000000000781c */ /* 0x000fe20003f4f048 */
[----:B------:R-:W-:Y:S01]  /*0b70*/  UIADD3.X UR5, UR5, UR13, URZ, UP0, !UPT ;  /* 0x0000000d05057290 */ /* 0x000fe200087fe43f */
[----:B-1----:R-:W-:Y:S02]  /*0b80*/  IMAD.U32 R2, RZ, RZ, UR15 ;  /* 0x0000000fff027e24 */ /* 0x002fe4000f8e00ff */
[----:B------:R-:W-:-:S05]  /*0b90*/  IMAD.U32 R3, RZ, RZ, UR14 ;  /* 0x0000000eff037e24 */ /* 0x000fca000f8e00ff */
[----:B----4-:R-:W4:Y:S04]  /*0ba0*/  @P3 LDG.E R6, desc[UR6][R2.64] ;  /* 0x0000000602063981 */ /* 0x010f28000c1e1900 */
[----:B-----5:R1:W5:Y:S02]  /*0bb0*/  @P3 LDG.E R0, desc[UR6][R2.64+0x4] ;  /* 0x0000040602003981 */ /* 0x020364000c1e1900 */
[----:B-1----:R-:W-:Y:S01]  /*0bc0*/  IMAD.U32 R2, RZ, RZ, UR8 ;  /* 0x00000008ff027e24 */ /* 0x002fe2000f8e00ff */
[----:B------:R-:W1:Y:S01]  /*0bd0*/  S2UR UR16, SR_CTAID.X ;  /* 0x00000000001079c3 */ /* 0x000e620000002500 */
[----:B------:R-:W-:Y:S01]  /*0be0*/  IMAD.U32 R3, RZ, RZ, UR5 ;  /* 0x00000005ff037e24 */ /* 0x000fe2000f8e00ff */
[----:B------:R-:W-:Y:S01]  /*0bf0*/  UMOV UR18, URZ ;  /* 0x0000003f00127c82 */ /* 0x000fe20008000000 */
[----:B------:R-:W-:-:S03]  /*0c00*/  @!UP3 ULDC.64 UR8, c[0x0][0x318] ;  /* 0x0000c6000008bab9 */ /* 0x000fc60000000a00 */
[----:B------:R-:W5:Y:S01]  /*0c10*/  @!P2 LDG.E R4, desc[UR6][R2.64] ;  /* 0x000000060204a981 */ /* 0x000f62000c1e1900 */
        /* <DEDUP_REMOVED lines=12> */
[----:B------:R-:W-:Y:S02]  /*0ce0*/  ISETP.NE.U32.AND P0, PT, RZ, UR12, PT ;  /* 0x0000000cff007c0c */ /* 0x000fe4000bf05070 */
[----:B---3--:R-:W-:-:S02]  /*0cf0*/  @P1 R2UR UR18, R7 ;  /* 0x00000000071212ca */ /* 0x008fc400000e0000 */
        /* <DEDUP_REMOVED lines=12> */
.L_x_651:
[----:B------:R-:W-:Y:S01]  /*0dc0*/  @!UP3 UIADD3 UR5, UR10, UR9, -UR18 ;  /* 0x000000090a05b290 */ /* 0x000fe2000fffe812 */
[----:B------:R-:W-:Y:S01]  /*0dd0*/  SHF.R.S32.HI R23, RZ, 0x1f, R247 ;  /* 0x0000001fff177819 */ /* 0x000fe200000114f7 */
[----:B------:R-:W-:Y:S02]  /*0de0*/  UIMAD UR9, UR14, UR59, UR15 ;  /* 0x0000003b0e0972a4 */ /* 0x000fe4000f8e020f */
[----:B------:R-:W-:Y:S02]  /*0df0*/  UISETP.GT.AND UP0, UPT, UR5, UR33, UPT ;  /* 0x000000210500728c */ /* 0x000fe4000bf04270 */
[----:B------:R-:W-:Y:S02]  /*0e00*/  @UP2 UIADD3 UR44, UR12, -UR8, URZ ;  /* 0x800000080c2c2290 */ /* 0x000fe4000fffe03f */
[----:B------:R-:W-:Y:S01]  /*0e10*/  IMAD.U32 R0, RZ, RZ, UR9 ;  /* 0x00000009ff007e24 */ /* 0x000fe2000f8e00ff */
[----:B------:R-:W-:Y:S02]  /*0e20*/  IADD3 R20, P1, R247, UR9, RZ ;  /* 0x00000009f7147c10 */ /* 0x000fe4000ff3e0ff */
[----:B------:R-:W-:-:S02]  /*0e30*/  PLOP3.LUT P0, PT, PT, PT, UP0, 0x80, 0x0 ;  /* 0x000000000000781c */ /* 0x000fc40003f0f008 */
[----:B------:R-:W-:Y:S01]  /*0e40*/  @!UP2 ULDC UR44, c[0x0][0x2c4] ;  /* 0x0000b100002caab9 */ /* 0x000fe20000000800 */
[----:B------:R-:W-:-:S10]  /*0e50*/  LEA.HI.X.SX32 R21, R0, R23, 0x1, P1 ;  /* 0x0000001700157211 */ /* 0x000fd400008f0eff */
        /* <DEDUP_REMOVED lines=30> */
[----:B------:R-:W-:Y:S01]  /*1040*/  UIMAD.WIDE.U32 UR22, UR8, UR20, URZ ;  /* 0x00000014081672a5 */ /* 0x000fe2000f8e003f */
[----:B-1----:R-:W1:Y:S01]  /*1050*/  MUFU.RCP R2, R2 ;  /* 0x0000000200027308 */ /* 0x002e620000001000 */
[----:B------:R-:W-:-:S02]  /*1060*/  UIMAD UR19, UR8, UR21, URZ ;  /* 0x00000015081372a4 */ /* 0x000fc4000f8e023f */
[----:B------:R-:W-:Y:S02]  /*1070*/  UIMAD.WIDE UR10, UR36, UR61, URZ ;  /* 0x0000003d240a72a5 */ /* 0x000fe4000f8e023f */
[----:B------:R-:W-:Y:S02]  /*1080*/  UIMAD.WIDE.U32 UR12, UR48, UR58, URZ ;  /* 0x0000003a300c72a5 */ /* 0x000fe4000f8e003f */
[----:B------:R-:W-:Y:S02]  /*1090*/  UIMAD UR9, UR57, UR58, UR9 ;  /* 0x0000003a390972a4 */ /* 0x000fe4000f8e0209 */
[----:B------:R-:W-:Y:S02]  /*10a0*/  USHF.L.U32 UR15, UR48, 0x7, URZ ;  /* 0x00000007300f7899 */ /* 0x000fe4000800063f */
[----:B------:R-:W-:Y:S02]  /*10b0*/  UIADD3 UR38, UR25, UR38, URZ ;  /* 0x0000002619267290 */ /* 0x000fe4000fffe03f */
[----:B------:R-:W-:-:S02]  /*10c0*/  @UP1 UIADD3 UR38, UR23, UR19, URZ ;  /* 0x0000001317261290 */ /* 0x000fc4000fffe03f */
[----:B------:R-:W-:Y:S01]  /*10d0*/  USEL UR39, UR24, UR22, !UP1 ;  /* 0x0000001618277287 */ /* 0x000fe2000c800000 */
[----:B-1----:R-:W-:Y:S01]  /*10e0*/  VIADD R2, R2, 0xffffffe ;  /* 0x0ffffffe02027836 */ /* 0x002fe20000000000 */
[----:B------:R-:W-:Y:S02]  /*10f0*/  UIMAD UR19, UR11, UR12, URZ ;  /* 0x0000000c0b1372a4 */ /* 0x000fe4000f8e023f */
[----:B------:R-:W-:Y:S01]  /*1100*/  UIADD3 UR9, UR13, UR9, URZ ;  /* 0x000000090d097290 */ /* 0x000fe2000fffe03f */
[----:B------:R-:W1:Y:S01]  /*1110*/  F2I.FTZ.U32.TRUNC.NTZ R3, R2 ;  /* 0x0000000200037305 */ /* 0x000e62000021f000 */
[----:B------:R-:W-:Y:S02]  /*1120*/  ULOP3.LUT UR22, UR45, 0xffffffc0, URZ, 0xc0, !UPT ;  /* 0xffffffc02d167892 */ /* 0x000fe4000f8ec03f */
[----:B------:R-:W-:Y:S02]  /*1130*/  USHF.L.U64.HI UR14, UR48, 0x7, UR57 ;  /* 0x00000007300e7899 */ /* 0x000fe40008010239 */
[----:B------:R-:W-:-:S02]  /*1140*/  USEL UR27, UR15, URZ, UP2 ;  /* 0x0000003f0f1b7287 */ /* 0x000fc40009000000 */
[----:B------:R-:W-:Y:S02]  /*1150*/  UIMAD.WIDE.U32 UR24, UR10, UR12, URZ ;  /* 0x0000000c0a1872a5 */ /* 0x000fe4000f8e003f */
[----:B------:R-:W-:Y:S01]  /*1160*/  UIMAD UR19, UR10, UR9, UR19 ;  /* 0x000000090a1372a4 */ /* 0x000fe2000f8e0213 */
[----:B------:R-:W-:Y:S01]  /*1170*/  ULDC.U8 UR15, c[0x0][0x3d8] ;  /* 0x0000f600000f7ab9 */ /* 0x000fe20000000000 */
[----:B------:R-:W-:Y:S02]  /*1180*/  UIADD3 UR9, UR22, -0x40, URZ ;  /* 0xffffffc016097890 */ /* 0x000fe4000fffe03f */
[----:B------:R-:W-:Y:S01]  /*1190*/  UISETP.NE.AND UP3, UPT, UR15, URZ, UPT ;  /* 0x0000003f0f00728c */ /* 0x000fe2000bf65270 */
[----:B-1----:R-:W-:Y:S01]  /*11a0*/  IMAD.MOV R0, RZ, RZ, -R3 ;  /* 0x000000ffff007224 */ /* 0x002fe200078e0a03 */
[----:B------:R-:W-:Y:S01]  /*11b0*/  USEL UR29, UR14, URZ, UP2 ;  /* 0x0000003f0e1d7287 */ /* 0x000fe20009000000 */
[----:B------:R-:W-:Y:S01]  /*11c0*/  IMAD.MOV.U32 R2, RZ, RZ, RZ ;  /* 0x000000ffff027224 */ /* 0x000fe200078e00ff */
[----:B------:R-:W-:Y:S01]  /*11d0*/  UIMAD UR50, UR56, UR36, URZ ;  /* 0x00000024383272a4 */ /* 0x000fe2000f8e023f */
[----:B------:R-:W-:Y:S01]  /*11e0*/  IMAD R0, R0, R5, RZ ;  /* 0x0000000500007224 */ /* 0x000fe200078e02ff */
[----:B------:R-:W-:-:S02]  /*11f0*/  UIMAD.WIDE.U32 UR12, UR10, UR8, URZ ;  /* 0x000000080a0c72a5 */ /* 0x000fc4000f8e003f */
[----:B------:R-:W-:Y:S01]  /*1200*/  UIADD3 UR49, UR25, UR19, URZ ;  /* 0x0000001319317290 */ /* 0x000fe2000fffe03f */
[----:B------:R-:W-:Y:S01]  /*1210*/  IMAD.HI.U32 R0, R3, R0, R2 ;  /* 0x0000000003007227 */ /* 0x000fe200078e0002 */
[----:B------:R-:W-:Y:S01]  /*1220*/  MOV R2, R4 ;  /* 0x0000000400027202 */ /* 0x000fe20000000f00 */
[----:B------:R-:W-:Y:S02]  /*1230*/  USHF.R.S32.HI UR36, URZ, 0x1f, UR9 ;  /* 0x0000001f3f247899 */ /* 0x000fe40008011409 */
[----:B------:R-:W-:Y:S02]  /*1240*/  UIADD3 UR19, UP2, UR9, UR27, URZ ;  /* 0x0000001b09137290 */ /* 0x000fe4000ff5e03f */
[----:B------:R-:W-:Y:S01]  /*1250*/  IMAD.HI.U32 R0, R0, R2, RZ ;  /* 0x0000000200007227 */ /* 0x000fe200078e00ff */
[----:B------:R-:W-:Y:S02]  /*1260*/  UISETP.NE.AND UP0, UPT, UR32, -0x1, UPT ;  /* 0xffffffff2000788c */ /* 0x000fe4000bf05270 */
[----:B------:R-:W-:Y:S01]  /*1270*/  UIMAD UR23, UR11, UR8, URZ ;  /* 0x000000080b1772a4 */ /* 0x000fe2000f8e023f */
[----:B------:R-:W-:Y:S01]  /*1280*/  IMAD.MOV R3, RZ, RZ, -R0 ;  /* 0x000000ffff037224 */ /* 0x000fe200078e0a00 */
[----:B------:R-:W-:-:S02]  /*1290*/  USEL UR55, UR24, UR12, !UP1 ;  /* 0x0000000c18377287 */ /* 0x000fc4000c800000 */
[----:B------:R-:W-:Y:S01]  /*12a0*/  UIADD3.X UR12, UR36, UR29, URZ, UP2, !UPT ;  /* 0x0000001d240c7290 */ /* 0x000fe200097fe43f */
[C---:B------:R-:W-:Y:S01]  /*12b0*/  IMAD R2, R5.reuse, R3, R2 ;  /* 0x0000000305027224 */ /* 0x040fe200078e0202 */
[----:B------:R-:W-:Y:S01]  /*12c0*/  UIMAD UR11, UR11, UR19, URZ ;  /* 0x000000130b0b72a4 */ /* 0x000fe2000f8e023f */
[----:B------:R-:W-:Y:S01]  /*12d0*/  ULDC UR25, c[0x0][0x2c4] ;  /* 0x0000b10000197ab9 */ /* 0x000fe20000000800 */
[----:B------:R-:W-:Y:S02]  /*12e0*/  UIMAD.WIDE.U32 UR42, UR10, UR19, URZ ;  /* 0x000000130a2a72a5 */ /* 0x000fe4000f8e003f */
[----:B------:R-:W-:Y:S01]  /*12f0*/  ISETP.GT.U32.AND P1, PT, R5, R2, PT ;  /* 0x000000020500720c */ /* 0x000fe20003f24070 */
[----:B------:R-:W-:Y:S02]  /*1300*/  UIMAD UR24, UR10, UR12, UR11 ;  /* 0x0000000c0a1872a4 */ /* 0x000fe4000f8e020b */
[----:B------:R-:W-:Y:S01]  /*1310*/  @UP3 UIMAD UR10, UR48, UR25, URZ ;  /* 0x00000019300a32a4 */ /* 0x000fe2000f8e023f */
[----:B------:R-:W-:Y:S01]  /*1320*/  ULDC.U8 UR17, c[0x0][0x480] ;  /* 0x0001200000117ab9 */ /* 0x000fe20000000000 */
[----:B------:R-:W-:-:S02]  /*1330*/  @UP0 UIADD3 UR26, UR18, UR32, URZ ;  /* 0x00000020121a0290 */ /* 0x000fc4000fffe03f */
[----:B------:R-:W-:Y:S02]  /*1340*/  @UP0 UIADD3 UR31, UR18, UR32, URZ ;  /* 0x00000020121f0290 */ /* 0x000fe4000fffe03f */
[----:B------:R-:W-:Y:S01]  /*1350*/  UISETP.NE.AND UP4, UPT, UR17, URZ, UPT ;  /* 0x0000003f1100728c */ /* 0x000fe2000bf85270 */
        /* <DEDUP_REMOVED lines=13> */
[----:B------:R-:W-:-:S02]  /*1430*/  @UP0 UIMAD UR26, UR26, UR15, URZ ;  /* 0x0000000f1a1a02a4 */ /* 0x000fc4000f8e023f */
[----:B------:R-:W-:Y:S02]  /*1440*/  @UP3 UIMAD UR35, UR56, UR10, UR11 ;  /* 0x0000000a382332a4 */ /* 0x000fe4000f8e020b */
[----:B------:R-:W-:Y:S01]  /*1450*/  @UP0 UIMAD UR31, UR31, UR17, URZ ;  /* 0x000000111f1f02a4 */ /* 0x000fe2000f8e023f */
[----:B------:R-:W-:Y:S01]  /*1460*/  @P0 VIADD R0, R0, 0x1 ;  /* 0x0000000100000836 */ /* 0x000fe20000000000 */
[----:B------:R-:W-:Y:S01]  /*1470*/  @!UP3 UIMAD UR10, UR48, UR61, UR56 ;  /* 0x0000003d300ab2a4 */ /* 0x000fe2000f8e0238 */
[----:B------:R-:W-:Y:S01]  /*1480*/  PLOP3.LUT P0, PT, PT, PT, UP3, 0x80, 0x0 ;  /* 0x000000000000781c */ /* 0x000fe20003f0f038 */
[----:B------:R-:W-:Y:S01]  /*1490*/  @!UP1 UIADD3 UR37, UR41, UR30, URZ ;  /* 0x0000001e29259290 */ /* 0x000fe2000fffe03f */
        /* <DEDUP_REMOVED lines=25> */
.L_x_653:
        /* <DEDUP_REMOVED lines=13> */
.L_x_654:
        /* <DEDUP_REMOVED lines=11> */
.L_x_655:
[----:B------:R-:W-:-:S04]  /*17b0*/  UIMAD UR8, UR48, UR61, UR56 ;  /* 0x0000003d300872a4 */ /* 0x000fc8000f8e0238 */
[----:B------:R-:W-:-:S12]  /*17c0*/  UIMAD UR8, UR8, UR58, URZ ;  /* 0x0000003a080872a4 */ /* 0x000fd8000f8e023f */
.L_x_656:
[----:B------:R-:W2:Y:S01]  /*17d0*/  LDL R8, [R1] ;  /* 0x0000000001087983 */ /* 0x000ea20000100800 */
[----:B------:R-:W1:Y:S01]  /*17e0*/  LDC.64 R2, c[0x0][0x420] ;  /* 0x00010800ff027b82 */ /* 0x000e620000000a00 */
[----:B------:R-:W-:Y:S01]  /*17f0*/  ULDC UR10, c[0x0][0x2dc] ;  /* 0x0000b700000a7ab9 */ /* 0x000fe20000000800 */
[----:B------:R-:W-:Y:S01]  /*1800*/  SHF.R.S32.HI R233, RZ, 0x1f, R232 ;  /* 0x0000001fffe97819 */ /* 0x000fe200000114e8 */
[----:B------:R-:W3:Y:S01]  /*1810*/  S2R R6, SR_TID.X ;  /* 0x0000000000067919 */ /* 0x000ee20000002100 */
[----:B------:R-:W-:Y:S01]  /*1820*/  UIMAD UR10, UR10, UR61, URZ ;  /* 0x0000003d0a0a72a4 */ /* 0x000fe2000f8e023f */
[----:B------:R-:W-:Y:S01]  /*1830*/  IADD3 R4, P0, R232, UR26, RZ ;  /* 0x0000001ae8047c10 */ /* 0x000fe2000ff1e0ff */
[----:B------:R-:W-:Y:S01]  /*1840*/  UIADD3 UR22, UR9, UR8, URZ ;  /* 0x0000000809167290 */ /* 0x000fe2000fffe03f */
[----:B------:R-:W4:Y:S01]  /*1850*/  S2R R7, SR_TID.X ;  /* 0x0000000000077919 */ /* 0x000f220000002100 */
[----:B------:R-:W-:Y:S01]  /*1860*/  USHF.L.U32 UR8, UR10, 0x6, URZ ;  /* 0x000000060a087899 */ /* 0x000fe2000800063f */
[----:B------:R-:W-:Y:S01]  /*1870*/  IADD3.X R5, R233, UR37, RZ, P0, !PT ;  /* 0x00000025e9057c10 */ /* 0x000fe200087fe4ff */
[----:B------:R-:W-:Y:S01]  /*1880*/  UISETP.GE.AND UP2, UPT, UR44, 0x1, UPT ;  /* 0x000000012c00788c */ /* 0x000fe2000bf46270 */
[----:B------:R-:W-:Y:S01]  /*1890*/  IADD3 R12, P0, R247, UR9, RZ ;  /* 0x00000009f70c7c10 */ /* 0x000fe2000ff1e0ff */
[----:B------:R-:W-:Y:S01]  /*18a0*/  UIADD3 UR11, UP1, UP0, UR42, UR8, UR50 ;  /* 0x000000082a0b7290 */ /* 0x000fe2000f83e032 */
[----:B------:R-:W-:Y:S01]  /*18b0*/  BSSY B1, `(.L_x_652) ;  /* 0x0000909000017945 */ /* 0x000fe20003800000 */
[----:B------:R-:W-:Y:S01]  /*18c0*/  USHF.R.S32.HI UR8, URZ, 0x1f, UR8 ;  /* 0x0000001f3f087899 */ /* 0x000fe20008011408 */
[----:B------:R-:W-:Y:S01]  /*18d0*/  IADD3.X R14, R23, UR36, RZ, P0, !PT ;  /* 0x00000024170e7c10 */ /* 0x000fe200087fe4ff */
[----:B------:R-:W-:Y:S01]  /*18e0*/  USHF.R.S32.HI UR19, URZ, 0x1f, UR56 ;  /* 0x0000001f3f137899 */ /* 0x000fe20008011438 */
[----:B------:R-:W-:Y:S01]  /*18f0*/  PLOP3.LUT P0, PT, PT, PT, UP2, 0x80, 0x0 ;  /* 0x000000000000781c */ /* 0x000fe20003f0f028 */
[----:B------:R-:W-:-:S02]  /*1900*/  UIADD3.X UR8, UR51, UR8, UR54, UP1, UP0 ;  /* 0x0000000833087290 */ /* 0x000fc40008fe0436 */
[----:B------:R-:W-:Y:S01]  /*1910*/  UIADD3 UR11, UP1, UP0, UR53, UR11, UR55 ;  /* 0x0000000b350b7290 */ /* 0x000fe2000f83e037 */
[----:B------:R-:W-:Y:S01]  /*1920*/  ULDC.64 UR40, c[0x0][0x478] ;  /* 0x00011e0000287ab9 */ /* 0x000fe20000000a00 */
[----:B------:R-:W-:Y:S01]  /*1930*/  ULDC.64 UR12, c[0x0][0x428] ;  /* 0x00010a00000c7ab9 */ /* 0x000fe20000000a00 */
[C---:B-1----:R-:W-:Y:S01]  /*1940*/  IMAD R0, R2.reuse, UR36, RZ ;  /* 0x0000002402007c24 */ /* 0x042fe2000f8e02ff */
[----:B------:R-:W-:Y:S01]  /*1950*/  UIMAD.WIDE UR22, UR22, 0x4, UR40 ;  /* 0x00000004161678a5 */ /* 0x000fe2000f8e0228 */
[----:B------:R-:W-:Y:S01]  /*1960*/  IMAD.WIDE.U32 R4, R2, UR9, R4 ;  /* 0x0000000902047c25 */ /* 0x000fe2000f8e0004 */
[----:B------:R-:W-:Y:S01]  /*1970*/  UIMAD UR27, UR19, UR12, URZ ;  /* 0x0000000c131b72a4 */ /* 0x000fe2000f8e023f */
[----:B------:R-:W-:Y:S02]  /*1980*/  ULDC.64 UR24, c[0x0][0x258] ;  /* 0x0000960000187ab9 */ /* 0x000fe40000000a00 */
[----:B------:R-:W-:Y:S01]  /*1990*/  IMAD R0, R3, UR9, R0 ;  /* 0x0000000903007c24 */ /* 0x000fe2000f8e0200 */
[----:B------:R-:W-:Y:S01]  /*19a0*/  ULDC.64 UR40, c[0x0][0x400] ;  /* 0x0001000000287ab9 */ /* 0x000fe20000000a00 */
[----:B------:R-:W-:Y:S01]  /*19b0*/  IMAD.U32 R15, RZ, RZ, UR12 ;  /* 0x0000000cff0f7e24 */ /* 0x000fe2000f8e00ff */
[----:B------:R-:W-:Y:S01]  /*19c0*/  UIADD3 UR35, UR9, UR35, URZ ;  /* 0x0000002309237290 */ /* 0x000fe2000fffe03f */
[----:B------:R-:W-:Y:S01]  /*19d0*/  IMAD.IADD R5, R5, 0x1, R0 ;  /* 0x0000000105057824 */ /* 0x000fe200078e0200 */
[----:B---3--:R-:W-:Y:S01]  /*19e0*/  SHF.R.S32.HI R6, RZ, 0x1f, R6 ;  /* 0x0000001fff067819 */ /* 0x008fe20000011406 */
[----:B------:R-:W-:-:S02]  /*19f0*/  UIMAD UR19, UR19, UR24, URZ ;  /* 0x00000018131372a4 */ /* 0x000fc4000f8e023f */
[----:B------:R-:W-:Y:S01]  /*1a00*/  UIMAD UR27, UR56, UR13, UR27 ;  /* 0x0000000d381b72a4 */ /* 0x000fe2000f8e021b */
[----:B----4-:R-:W-:Y:S01]  /*1a10*/  LEA.HI R6, R6, R7, RZ, 0x5 ;  /* 0x0000000706067211 */ /* 0x010fe200078f28ff */
[----:B------:R-:W-:Y:S01]  /*1a20*/  IMAD R7, R14, UR20, RZ ;  /* 0x000000140e077c24 */ /* 0x000fe2000f8e02ff */
[----:B------:R-:W-:Y:S01]  /*1a30*/  ULDC.64 UR46, c[0x0][0x2b0] ;  /* 0x0000ac00002e7ab9 */ /* 0x000fe20000000a00 */
[----:B------:R-:W-:Y:S01]  /*1a40*/  IMAD.WIDE.U32 R4, R15, UR56, R4 ;  /* 0x000000380f047c25 */ /* 0x000fe2000f8e0004 */
[----:B------:R-:W-:Y:S01]  /*1a50*/  SHF.R.S32.HI R6, RZ, 0x5, R6 ;  /* 0x00000005ff067819 */ /* 0x000fe20000011406 */
[----:B------:R-:W-:Y:S02]  /*1a60*/  ULEA.HI.SX32 UR43, UR45, 0xffffffff, 0x1a ;  /* 0xffffffff2d2b7891 */ /* 0x000fe4000f8fd23f */
[----:B------:R-:W-:Y:S01]  /*1a70*/  IMAD R17, R12, UR21, R7 ;  /* 0x000000150c117c24 */ /* 0x000fe2000f8e0207 */
[----:B------:R-:W-:Y:S01]  /*1a80*/  UIMAD UR19, UR56, UR25, UR19 ;  /* 0x00000019381372a4 */ /* 0x000fe2000f8e0213 */
[----:B------:R-:W-:-:S02]  /*1a90*/  VIADD R7, R5, UR27 ;  /* 0x0000001b05077c36 */ /* 0x000fc40008000000 */
[----:B--2---:R-:W-:Y:S01]  /*1aa0*/  IMAD R0, R6, UR10, R8 ;  /* 0x0000000a06007c24 */ /* 0x004fe2000f8e0208 */
[----:B------:R-:W-:Y:S01]  /*1ab0*/  UIADD3.X UR10, UR52, UR8, UR49, UP1, UP0 ;  /* 0x00000008340a7290 */ /* 0x000fe20008fe0431 */
[----:B------:R-:W-:Y:S01]  /*1ac0*/  IMAD.WIDE.U32 R8, R12, UR20, R232 ;  /* 0x000000140c087c25 */ /* 0x000fe2000f8e00e8 */
[----:B------:R-:W-:Y:S02]  /*1ad0*/  UIMAD.WIDE UR8, UR35, 0x4, UR46 ;  /* 0x00000004230878a5 */ /* 0x000fe4000f8e022e */
[----:B------:R-:W-:Y:S02]  /*1ae0*/  IADD3 R6, P1, R0, UR11, RZ ;  /* 0x0000000b00067c10 */ /* 0x000fe4000ff3e0ff */
[----:B------:R-:W-:Y:S02]  /*1af0*/  IADD3 R8, P2, R8, UR39, RZ ;  /* 0x0000002708087c10 */ /* 0x000fe4000ff5e0ff */
[----:B------:R-:W-:Y:S02]  /*1b00*/  LEA.HI.X.SX32 R0, R0, UR10, 0x1, P1 ;  /* 0x0000000a00007c11 */ /* 0x000fe400088f0eff */
[----:B------:R-:W-:-:S02]  /*1b10*/  LEA R224, P1, R6, UR40, 0x2 ;  /* 0x0000002806e07c11 */ /* 0x000fc4000f8210ff */
[----:B------:R-:W-:Y:S02]  /*1b20*/  IADD3.X R9, R9, UR38, R17, P2, !PT ;  /* 0x0000002609097c10 */ /* 0x000fe400097fe411 */
[----:B------:R-:W-:Y:S01]  /*1b30*/  LEA.HI.X R225, R6, UR41, R0, 0x2, P1 ;  /* 0x0000002906e17c11 */ /* 0x000fe200088f1400 */
[----:B------:R-:W-:Y:S01]  /*1b40*/  IMAD.MOV.U32 R6, RZ, RZ, R4 ;  /* 0x000000ffff067224 */ /* 0x000fe200078e0004 */
[----:B------:R-:W-:Y:S07]  /*1b50*/  @!P0 BRA `(.L_x_657) ;  /* 0x0000008000e88947 */ /* 0x000fee0003800000 */
[----:B------:R-:W1:Y:S01]  /*1b60*/  S2R R25, SR_TID.X ;  /* 0x0000000000197919 */ /* 0x000e620000002100 */
[----:B------:R-:W-:Y:S01]  /*1b70*/  PLOP3.LUT P0, PT, PT, PT, UP4, 0x80, 0x0 ;  /* 0x000000000000781c */ /* 0x000fe20003f0f048 */
[C---:B------:R-:W-:Y:S01]  /*1b80*/  IMAD.SHL.U32 R0, R247.reuse, 0x40, RZ ;  /* 0x00000040f7007824 */ /* 0x040fe200078e00ff */
[----:B------:R-:W-:Y:S01]  /*1b90*/  UMOV UR11, UR8 ;  /* 0x00000008000b7c82 */ /* 0x000fe20008000000 */
[----:B------:R-:W-:Y:S01]  /*1ba0*/  UMOV UR8, UR43 ;  /* 0x0000002b00087c82 */ /* 0x000fe20008000000 */
[----:B------:R-:W-:Y:S01]  /*1bb0*/  UMOV UR10, UR9 ;  /* 0x00000009000a7c82 */ /* 0x000fe20008000000 */
[----:B------:R-:W-:Y:S01]  /*1bc0*/  UIMAD UR9, UR8, -0x40, UR44 ;  /* 0xffffffc0080978a4 */ /* 0x000fe2000f8e022c */
[----:B------:R-:W-:Y:S01]  /*1bd0*/  LOP3.LUT R0, R0, 0x1c0, RZ, 0xc0, !PT ;  /* 0x000001c000007812 */ /* 0x000fe200078ec0ff */
[----:B------:R-:W-:Y:S01]  /*1be0*/  ULEA.HI UR35, UR8, UR8, URZ, 0x1 ;  /* 0x0000000808237291 */ /* 0x000fe2000f8f083f */
[----:B------:R-:W-:Y:S01]  /*1bf0*/  IMAD.U32 R18, RZ, RZ, UR24 ;  /* 0x00000018ff127e24 */ /* 0x000fe2000f8e00ff */
[----:B------:R-:W-:Y:S01]  /*1c00*/  ULDC.64 UR24, c[0x0][0x3e0] ;  /* 0x0000f80000187ab9 */ /* 0x000fe20000000a00 */
[----:B------:R-:W-:Y:S01]  /*1c10*/  LOP3.LUT R5, R0, 0x38, R232, 0xf8, !PT ;  /* 0x0000003800057812 */ /* 0x000fe200078ef8e8 */
[----:B------:R-:W-:Y:S01]  /*1c20*/  ULOP3.LUT UR35, UR35, 0xfffffffe, URZ, 0xc0, !UPT ;  /* 0xfffffffe23237892 */ /* 0x000fe2000f8ec03f */
[----:B------:R-:W-:Y:S01]  /*1c30*/  SHF.R.U32.HI R0, RZ, 0x3, R0 ;  /* 0x00000003ff007819 */ /* 0x000fe20000011600 */
[C---:B------:R-:W-:Y:S01]  /*1c40*/  IMAD.WIDE.U32 R6, R247.reuse, R2, R6 ;  /* 0x00000002f7067225 */ /* 0x040fe200078e0006 */
[----:B------:R-:W-:Y:S01]  /*1c50*/  ISETP.GE.AND P5, PT, R247, UR9, PT ;  /* 0x00000009f7007c0c */ /* 0x000fe2000bfa6270 */
[----:B------:R-:W-:Y:S01]  /*1c60*/  UIADD3 UR35, UR8, -UR35, URZ ;  /* 0x8000002308237290 */ /* 0x000fe2000fffe03f */
[----:B------:R-:W-:Y:S01]  /*1c70*/  LOP3.LUT R5, R5, R0, RZ, 0x3c, !PT ;  /* 0x0000000005057212 */ /* 0x000fe200078e3cff */
[----:B------:R-:W-:Y:S01]  /*1c80*/  VIADD R22, R247, 0x20 ;  /* 0x00000020f7167836 */ /* 0x000fe20000000000 */
[----:B------:R-:W-:Y:S01]  /*1c90*/  UMOV UR13, UR22 ;  /* 0x00000016000d7c82 */ /* 0x000fe20008000000 */
[----:B------:R-:W-:Y:S01]  /*1ca0*/  IMAD.WIDE.U32 R10, R18, UR56, R8 ;  /* 0x00000038120a7c25 */ /* 0x000fe2000f8e0008 */
[----:B------:R-:W-:Y:S01]  /*1cb0*/  UMOV UR12, UR23 ;  /* 0x00000017000c7c82 */ /* 0x000fe20008000000 */
[----:B------:R-:W-:Y:S01]  /*1cc0*/  LEA R234, P1, R6, UR24, 0x1 ;  /* 0x0000001806ea7c11 */ /* 0x000fe2000f8208ff */
[----:B------:R-:W-:Y:S01]  /*1cd0*/  ULDC.64 UR22, c[0x0][0x210] ;  /* 0x0000840000167ab9 */ /* 0x000fe20000000a00 */
[----:B------:R-:W-:Y:S01]  /*1ce0*/  UISETP.NE.AND UP0, UPT, UR35, 0x1, UPT ;  /* 0x000000012300788c */ /* 0x000fe2000bf05270 */
[----:B------:R-:W-:Y:S01]  /*1cf0*/  BSSY B0, `(.L_x_658) ;  /* 0x000003c000007945 */ /* 0x000fe20003800000 */
[C---:B------:R-:W-:Y:S01]  /*1d00*/  VIADD R242, R232.reuse, 0x40 ;  /* 0x00000040e8f27836 */ /* 0x040fe20000000000 */
[----:B------:R-:W-:Y:S01]  /*1d10*/  @P0 BAR.SYNC.DEFER_BLOCKING 0x0 ;  /* 0x0000000000000b1d */ /* 0x000fe20000010000 */
[----:B------:R-:W-:Y:S01]  /*1d20*/  VIADD R244, R232, 0xc0 ;  /* 0x000000c0e8f47836 */ /* 0x000fe20000000000 */
[----:B------:R-:W-:Y:S01]  /*1d30*/  ISETP.GE.AND P4, PT, R22, UR9, PT ;  /* 0x0000000916007c0c */ /* 0x000fe2000bf86270 */
[----:B------:R-:W-:Y:S01]  /*1d40*/  VIADD R243, R232, 0x80 ;  /* 0x00000080e8f37836 */ /* 0x000fe20000000000 */
[----:B------:R-:W-:-:S02]  /*1d50*/  LEA R231, P6, R10, UR22, 0x1 ;  /* 0x000000160ae77c11 */ /* 0x000fc4000f8c08ff */
[----:B-1----:R-:W-:-:S04]  /*1d60*/  SHF.R.S32.HI R24, RZ, 0x1f, R25 ;  /* 0x0000001fff187819 */ /* 0x002fc80000011419 */
[----:B------:R-:W-:-:S04]  /*1d70*/  LEA.HI R4, R24, R25, RZ, 0x6 ;  /* 0x0000001918047211 */ /* 0x000fc800078f30ff */
[----:B------:R-:W-:Y:S01]  /*1d80*/  SHF.R.S32.HI R0, RZ, 0x6, R4 ;  /* 0x00000006ff007819 */ /* 0x000fe20000011404 */
[----:B------:R-:W-:-:S04]  /*1d90*/  IMAD R4, R23, R2, RZ ;  /* 0x0000000217047224 */ /* 0x000fc800078e02ff */
[----:B------:R-:W-:Y:S02]  /*1da0*/  IMAD R0, R0, 0x200, R5 ;  /* 0x0000020000007824 */ /* 0x000fe400078e0205 */
[----:B------:R-:W-:-:S03]  /*1db0*/  IMAD R4, R247, R3, R4 ;  /* 0x00000003f7047224 */ /* 0x000fc600078e0204 */
[----:B------:R-:W-:Y:S01]  /*1dc0*/  LEA R228, R0, UR4, 0x1 ;  /* 0x0000000400e47c11 */ /* 0x000fe2000f8e08ff */
[----:B------:R-:W-:-:S04]  /*1dd0*/  IMAD.IADD R13, R7, 0x1, R4 ;  /* 0x00000001070d7824 */ /* 0x000fc800078e0204 */
[----:B------:R1:W-:Y:S01]  /*1de0*/  @P5 STS.128 [R228+0x10000], RZ ;  /* 0x010000ffe4005388 */ /* 0x0003e20000000c00 */
[----:B------:R-:W-:-:S03]  /*1df0*/  LEA.HI.X R235, R6, UR25, R13, 0x1, P1 ;  /* 0x0000001906eb7c11 */ /* 0x000fc600088f0c0d */
[----:B------:R1:W-:Y:S04]  /*1e00*/  @P5 STS.128 [R228+0x12000], RZ ;  /* 0x012000ffe4005388 */ /* 0x0003e80000000c00 */
[----:B------:R1:W-:Y:S04]  /*1e10*/  @P5 STS.128 [R228+0x14000], RZ ;  /* 0x014000ffe4005388 */ /* 0x0003e80000000c00 */
[----:B------:R1:W-:Y:S01]  /*1e20*/  @P5 STS.128 [R228+0x16000], RZ ;  /* 0x016000ffe4005388 */ /* 0x0003e20000000c00 */
[----:B------:R-:W-:Y:S05]  /*1e30*/  @P5 BRA `(.L_x_659) ;  /* 0x00000000009c5947 */ /* 0x000fea0003800000 */
[----:B------:R-:W2:Y:S01]  /*1e40*/  LDC.64 R26, c[0x0][0x3e0] ;  /* 0x0000f800ff1a7b82 */ /* 0x000ea20000000a00 */
[----:B------:R-:W-:Y:S01]  /*1e50*/  IMAD R4, R14, R2, RZ ;  /* 0x000000020e047224 */ /* 0x000fe200078e02ff */
[----:B------:R-:W-:Y:S01]  /*1e60*/  UMOV UR36, UR26 ;  /* 0x0000001a00247c82 */ /* 0x000fe20008000000 */
[----:B------:R-:W-:Y:S02]  /*1e70*/  ULDC UR35, c[0x0][0x2d0] ;  /* 0x0000b40000237ab9 */ /* 0x000fe40000000800 */
[-C--:B------:R-:W-:Y:S01]  /*1e80*/  IMAD R8, R3, R12.reuse, R4 ;  /* 0x0000000c03087224 */ /* 0x080fe200078e0204 */
[----:B------:R-:W-:Y:S01]  /*1e90*/  ISETP.GE.AND P3, PT, R232, UR35, PT ;  /* 0x00000023e8007c0c */ /* 0x000fe2000bf66270 */
[----:B------:R-:W-:Y:S01]  /*1ea0*/  IMAD.WIDE.U32 R4, R2, R12, UR36 ;  /* 0x0000002402047e25 */ /* 0x000fe2000f8e000c */
[----:B------:R-:W-:Y:S02]  /*1eb0*/  ISETP.GE.AND P2, PT, R242, UR35, PT ;  /* 0x00000023f2007c0c */ /* 0x000fe4000bf46270 */
[----:B------:R-:W-:Y:S01]  /*1ec0*/  ISETP.GE.AND P1, PT, R243, UR35, PT ;  /* 0x00000023f3007c0c */ /* 0x000fe2000bf26270 */
[----:B------:R-:W-:-:S02]  /*1ed0*/  IMAD.IADD R5, R5, 0x1, R8 ;  /* 0x0000000105057824 */ /* 0x000fc400078e0208 */
[----:B------:R-:W-:-:S04]  /*1ee0*/  IMAD.WIDE.U32 R8, R15, UR56, R4 ;  /* 0x000000380f087c25 */ /* 0x000fc8000f8e0004 */
[----:B------:R-:W-:Y:S02]  /*1ef0*/  VIADD R9, R9, UR27 ;  /* 0x0000001b09097c36 */ /* 0x000fe40008000000 */
        /* <DEDUP_REMOVED lines=27> */
.L_x_659:
[----:B------:R-:W-:Y:S05]  /*20b0*/  BSYNC B0 ;  /* 0x0000000000007941 */ /* 0x000fea0003800000 */
.L_x_658:
[----:B------:R4:W-:Y:S01]  /*20c0*/  @P4 STS.128 [R228+0x11000], RZ ;  /* 0x011000ffe4004388 */ /* 0x0009e20000000c00 */
[----:B--23--:R-:W-:Y:S01]  /*20d0*/  VIADD R4, R0, 0x4000 ;  /* 0x0000400000047836 */ /* 0x00cfe20000000000 */
[----:B------:R-:W-:Y:S01]  /*20e0*/  PLOP3.LUT P0, PT, PT, PT, UP0, 0x80, 0x0 ;  /* 0x000000000000781c */ /* 0x000fe20003f0f008 */
[----:B------:R-:W-:Y:S01]  /*20f0*/  BSSY B0, `(.L_x_660) ;  /* 0x000002d000007945 */ /* 0x000fe20003800000 */
[----:B------:R4:W-:Y:S01]  /*2100*/  @P4 STS.128 [R228+0x13000], RZ ;  /* 0x013000ffe4004388 */ /* 0x0009e20000000c00 */
[----:B------:R-:W-:Y:S01]  /*2110*/  VIADD R8, R11, UR19 ;  /* 0x000000130b087c36 */ /* 0x000fe20008000000 */
[----:B------:R-:W-:Y:S02]  /*2120*/  SEL R226, R4, R0, !P0 ;  /* 0x0000000004e27207 */ /* 0x000fe40004000000 */
[----:B------:R4:W-:Y:S04]  /*2130*/  @P4 STS.128 [R228+0x15000], RZ ;  /* 0x015000ffe4004388 */ /* 0x0009e80000000c00 */
[----:B------:R4:W-:Y:S01]  /*2140*/  @P4 STS.128 [R228+0x17000], RZ ;  /* 0x017000ffe4004388 */ /* 0x0009e20000000c00 */
[----:B------:R-:W-:Y:S05]  /*2150*/  @P4 BRA `(.L_x_661) ;  /* 0x0000000000984947 */ /* 0x000fea0003800000 */
[----:B------:R-:W-:Y:S01]  /*2160*/  ULDC UR26, c[0x0][0x2d0] ;  /* 0x0000b400001a7ab9 */ /* 0x000fe20000000800 */
[----:B------:R-:W-:Y:S01]  /*2170*/  IMAD.WIDE.U32 R4, R2, 0x20, RZ ;  /* 0x0000002002047825 */ /* 0x000fe200078e00ff */
[----:B------:R-:W-:Y:S02]  /*2180*/  ISETP.GE.AND P1, PT, R232, UR26, PT ;  /* 0x0000001ae8007c0c */ /* 0x000fe4000bf26270 */
[----:B------:R-:W-:Y:S01]  /*2190*/  ISETP.GE.AND P3, PT, R242, UR26, PT ;  /* 0x0000001af2007c0c */ /* 0x000fe2000bf66270 */
[----:B------:R-:W-:Y:S01]  /*21a0*/  IMAD.SHL.U32 R7, R3, 0x20, RZ ;  /* 0x0000002003077824 */ /* 0x000fe200078e00ff */
[----:B------:R-:W-:-:S04]  /*21b0*/  IADD3 R0, P2, R6, R4, RZ ;  /* 0x0000000406007210 */ /* 0x000fc80007f5e0ff */
[----:B------:R-:W-:-:S05]  /*21c0*/  IADD3.X R6, R13, R5, R7, P2, !PT ;  /* 0x000000050d067210 */ /* 0x000fca00017fe407 */
[C---:B------:R-:W-:Y:S01]  /*21d0*/  @!P1 LEA R4, P2, R2.reuse, R234, 0x6 ;  /* 0x000000ea02049211 */ /* 0x040fe200078430ff */
[----:B------:R2:W-:Y:S03]  /*21e0*/  @P1 STS.128 [R228+0x11000], RZ ;  /* 0x011000ffe4001388 */ /* 0x0005e60000000c00 */
[----:B------:R-:W-:Y:S02]  /*21f0*/  @!P1 LEA.HI.X R5, R2, R235, R3, 0x6, P2 ;  /* 0x000000eb02059211 */ /* 0x000fe400010f3403 */
[----:B------:R-:W-:-:S03]  /*2200*/  ISETP.GE.AND P2, PT, R243, UR26, PT ;  /* 0x0000001af3007c0c */ /* 0x000fc6000bf46270 */
[----:B------:R-:W-:Y:S01]  /*2210*/  @!PT LDS RZ, [RZ] ;  /* 0x00000000fffff984 */ /* 0x000fe20000000800 */
[----:B------:R-:W-:Y:S01]  /*2220*/  @!PT LDS RZ, [RZ] ;  /* 0x00000000fffff984 */ /* 0x000fe20000000800 */
[----:B------:R-:W-:Y:S01]  /*2230*/  @!PT LDS RZ, [RZ] ;  /* 0x00000000fffff984 */ /* 0x000fe20000000800 */
[----:B------:R3:W-:Y:S04]  /*2240*/  @!P1 LDGSTS.E.BYPASS.LTC128B.128 [R228+0x11000], desc[UR6][R4.64] ;  /* 0x1100000004e49fae */ /* 0x0007e8000b901d46 */
[----:B------:R2:W-:Y:S01]  /*2250*/  @P3 STS.128 [R228+0x13000], RZ ;  /* 0x013000ffe4003388 */ /* 0x0005e20000000c00 */
[----:B---3--:R-:W-:-:S04]  /*2260*/  @!P3 LEA R4, P1, R0, UR24, 0x1 ;  /* 0x000000180004bc11 */ /* 0x008fc8000f8208ff */
[C---:B------:R-:W-:Y:S02]  /*2270*/  @!P3 LEA.HI.X R5, R0.reuse, UR25, R6, 0x1, P1 ;  /* 0x000000190005bc11 */ /* 0x040fe400088f0c06 */
[----:B------:R-:W-:-:S03]  /*2280*/  @!P2 LEA R2, P1, R0, UR24, 0x1 ;  /* 0x000000180002ac11 */ /* 0x000fc6000f8208ff */
[----:B------:R-:W-:Y:S01]  /*2290*/  @!PT LDS RZ, [RZ] ;  /* 0x00000000fffff984 */ /* 0x000fe20000000800 */
[----:B------:R-:W-:Y:S01]  /*22a0*/  @!PT LDS RZ, [RZ] ;  /* 0x00000000fffff984 */ /* 0x000fe20000000800 */
[----:B------:R-:W-:Y:S01]  /*22b0*/  @!PT LDS RZ, [RZ] ;  /* 0x00000000fffff984 */ /* 0x000fe20000000800 */
[----:B------:R2:W-:Y:S01]  /*22c0*/  @!P3 LDGSTS.E.BYPASS.LTC128B.128 [R228+0x13000], desc[UR6][R4.64+0x80] ;  /* 0x1300008004e4bfae */ /* 0x0005e2000b901d46 */
[----:B------:R-:W-:Y:S02]  /*22d0*/  @!P2 LEA.HI.X R3, R0, UR25, R6, 0x1, P1 ;  /* 0x000000190003ac11 */ /* 0x000fe400088f0c06 */
[----:B------:R-:W-:Y:S01]  /*22e0*/  ISETP.GE.AND P1, PT, R244, UR26, PT ;  /* 0x0000001af4007c0c */ /* 0x000fe2000bf26270 */
[----:B------:R2:W-:Y:S04]  /*22f0*/  @P2 STS.128 [R228+0x15000], RZ ;  /* 0x015000ffe4002388 */ /* 0x0005e80000000c00 */
[----:B------:R-:W-:Y:S01]  /*2300*/  @!PT LDS RZ, [RZ] ;  /* 0x00000000fffff984 */ /* 0x000fe20000000800 */
[----:B------:R-:W-:Y:S01]  /*2310*/  @!PT LDS RZ, [RZ] ;  /* 0x00000000fffff984 */ /* 0x000fe20000000800 */
[----:B------:R-:W-:Y:S01]  /*2320*/  @!PT LDS RZ, [RZ] ;  /* 0x00000000fffff984 */ /* 0x000fe20000000800 */
[----:B------:R2:W-:Y:S08]  /*2330*/  @!P2 LDGSTS.E.BYPASS.LTC128B.128 [R228+0x15000], desc[UR6][R2.64+0x100] ;  /* 0x1500010002e4afae */ /* 0x0005f0000b901d46 */
        /* <DEDUP_REMOVED lines=8> */
.L_x_661:
[----:B------:R-:W-:Y:S05]  /*23c0*/  BSYNC B0 ;  /* 0x0000000000007941 */ /* 0x000fea0003800000 */
.L_x_660:
[----:B------:R-:W-:Y:S01]  /*23d0*/  BSSY B0, `(.L_x_662) ;  /* 0x0000047000007945 */ /* 0x000fe20003800000 */
[----:B------:R-:W-:Y:S02]  /*23e0*/  LEA.HI.X R230, R10, UR23, R8, 0x1, P6 ;  /* 0x000000170ae67c11 */ /* 0x000fe4000b0f0c08 */
[----:B------:R-:W-:Y:S01]  /*23f0*/  LEA R226, R226, UR4, 0x1 ;  /* 0x00000004e2e27c11 */ /* 0x000fe2000f8e08ff */
[----:B------:R-:W-:Y:S06]  /*2400*/  @!P5 BRA `(.L_x_663) ;  /* 0x000000000044d947 */ /* 0x000fec0003800000 */
[----:B------:R1:W-:Y:S04]  /*2410*/  STS [R226], RZ ;  /* 0x000000ffe2007388 */ /* 0x0003e80000000800 */
[----:B------:R1:W-:Y:S04]  /*2420*/  STS [R226+0x4], RZ ;  /* 0x000004ffe2007388 */ /* 0x0003e80000000800 */
        /* <DEDUP_REMOVED lines=13> */
[----:B------:R1:W-:Y:S01]  /*2500*/  STS [R226+0x600c], RZ ;  /* 0x00600cffe2007388 */ /* 0x0003e20000000800 */
[----:B------:R-:W-:Y:S05]  /*2510*/  BRA `(.L_x_664) ;  /* 0x0000000000c87947 */ /* 0x000fea0003800000 */
.L_x_663:
[----:B------:R-:W5:Y:S01]  /*2520*/  LDC.64 R6, c[0x0][0x210] ;  /* 0x00008400ff067b82 */ /* 0x000f620000000a00 */
[----:B--23--:R-:W-:Y:S01]  /*2530*/  IMAD.U32 R2, RZ, RZ, UR39 ;  /* 0x00000027ff027e24 */ /* 0x00cfe2000f8e00ff */
[----:B------:R-:W-:Y:S01]  /*2540*/  ULDC UR24, c[0x0][0x2d0] ;  /* 0x0000b40000187ab9 */ /* 0x000fe20000000800 */
[----:B------:R-:W-:Y:S01]  /*2550*/  IMAD.U32 R3, RZ, RZ, UR38 ;  /* 0x00000026ff037e24 */ /* 0x000fe2000f8e00ff */
[----:B------:R-:W-:Y:S02]  /*2560*/  ISETP.GE.AND P1, PT, R232, UR24, PT ;  /* 0x00000018e8007c0c */ /* 0x000fe4000bf26270 */
[----:B------:R-:W-:Y:S01]  /*2570*/  ISETP.GE.AND P3, PT, R242, UR24, PT ;  /* 0x00000018f2007c0c */ /* 0x000fe2000bf66270 */
[----:B------:R-:W-:Y:S01]  /*2580*/  IMAD.WIDE.U32 R2, R12, UR20, R2 ;  /* 0x000000140c027c25 */ /* 0x000fe2000f8e0002 */
[----:B------:R-:W-:-:S04]  /*2590*/  ISETP.GE.AND P2, PT, R243, UR24, PT ;  /* 0x00000018f3007c0c */ /* 0x000fc8000bf46270 */
[----:B------:R-:W-:-:S03]  /*25a0*/  IADD3 R3, R17, R3, RZ ;  /* 0x0000000311037210 */ /* 0x000fc60007ffe0ff */
[----:B------:R-:W-:Y:S02]  /*25b0*/  IMAD.WIDE.U32 R4, R18, UR56, R2 ;  /* 0x0000003812047c25 */ /* 0x000fe4000f8e0002 */
[----:B------:R2:W-:Y:S02]  /*25c0*/  @P1 STS [R226], RZ ;  /* 0x000000ffe2001388 */ /* 0x0005e40000000800 */
[----:B------:R-:W-:Y:S02]  /*25d0*/  VIADD R0, R5, UR19 ;  /* 0x0000001305007c36 */ /* 0x000fe40008000000 */
[----:B------:R2:W-:Y:S01]  /*25e0*/  @P1 STS [R226+0x4], RZ ;  /* 0x000004ffe2001388 */ /* 0x0005e20000000800 */
[----:B-----5:R-:W-:Y:S01]  /*25f0*/  IMAD.WIDE R2, R232, 0x2, R6 ;  /* 0x00000002e8027825 */ /* 0x020fe200078e0206 */
[----:B------:R-:W-:Y:S02]  /*2600*/  @!P1 MOV R6, R231 ;  /* 0x000000e700069202 */ /* 0x000fe40000000f00 */
[----:B------:R2:W-:Y:S01]  /*2610*/  @P1 STS [R226+0x8], RZ ;  /* 0x000008ffe2001388 */ /* 0x0005e20000000800 */
[----:B------:R-:W-:Y:S01]  /*2620*/  @!P1 IMAD.MOV.U32 R7, RZ, RZ, R230 ;  /* 0x000000ffff079224 */ /* 0x000fe200078e00e6 */
[----:B------:R-:W-:-:S02]  /*2630*/  LEA R2, P5, R4, R2, 0x1 ;  /* 0x0000000204027211 */ /* 0x000fc400078a08ff */
[----:B------:R2:W-:Y:S02]  /*2640*/  @P1 STS [R226+0xc], RZ ;  /* 0x00000cffe2001388 */ /* 0x0005e40000000800 */
[----:B------:R-:W-:Y:S02]  /*2650*/  LEA.HI.X R3, R4, R3, R0, 0x1, P5 ;  /* 0x0000000304037211 */ /* 0x000fe400028f0c00 */
[----:B------:R-:W-:Y:S01]  /*2660*/  @!PT LDS RZ, [RZ] ;  /* 0x00000000fffff984 */ /* 0x000fe20000000800 */
[----:B------:R-:W-:Y:S01]  /*2670*/  @!PT LDS RZ, [RZ] ;  /* 0x00000000fffff984 */ /* 0x000fe20000000800 */
[----:B------:R-:W-:Y:S01]  /*2680*/  @!PT LDS RZ, [RZ] ;  /* 0x00000000fffff984 */ /* 0x000fe20000000800 */
[----:B------:R2:W-:Y:S01]  /*2690*/  @!P1 LDGSTS.E.BYPASS.LTC128B.128 [R226], desc[UR6][R6.64] ;  /* 0x0000000006e29fae */ /* 0x0005e2000b901d46 */
[----:B------:R-:W-:-:S03]  /*26a0*/  ISETP.GE.AND P1, PT, R244, UR24, PT ;  /* 0x00000018f4007c0c */ /* 0x000fc6000bf26270 */
[----:B------:R2:W-:Y:S04]  /*26b0*/  @P3 STS [R226+0x2000], RZ ;  /* 0x002000ffe2003388 */ /* 0x0005e80000000800 */
[----:B------:R2:W-:Y:S04]  /*26c0*/  @P3 STS [R226+0x2004], RZ ;  /* 0x002004ffe2003388 */ /* 0x0005e80000000800 */
[----:B------:R2:W-:Y:S04]  /*26d0*/  @P3 STS [R226+0x2008], RZ ;  /* 0x002008ffe2003388 */ /* 0x0005e80000000800 */
[----:B------:R2:W-:Y:S04]  /*26e0*/  @P3 STS [R226+0x200c], RZ ;  /* 0x00200cffe2003388 */ /* 0x0005e80000000800 */
[----:B------:R-:W-:Y:S01]  /*26f0*/  @!PT LDS RZ, [RZ] ;  /* 0x00000000fffff984 */ /* 0x000fe20000000800 */
[----:B------:R-:W-:Y:S01]  /*2700*/  @!PT LDS RZ, [RZ] ;  /* 0x00000000fffff984 */ /* 0x000fe20000000800 */
[----:B------:R-:W-:Y:S01]  /*2710*/  @!PT LDS RZ, [RZ] ;  /* 0x00000000fffff984 */ /* 0x000fe20000000800 */
[----:B------:R2:W-:Y:S04]  /*2720*/  @!P3 LDGSTS.E.BYPASS.LTC128B.128 [R226+0x2000], desc[UR6][R2.64+0x80] ;  /* 0x0200008002e2bfae */ /* 0x0005e8000b901d46 */
        /* <DEDUP_REMOVED lines=11> */
[----:B------:R2:W-:Y:S01]  /*27e0*/  @P1 STS [R226+0x600c], RZ ;  /* 0x00600cffe2001388 */ /* 0x0005e20000000800 */
[----:B------:R-:W-:Y:S05]  /*27f0*/  @P1 BRA `(.L_x_664) ;  /* 0x0000000000101947 */ /* 0x000fea0003800000 */
[----:B------:R-:W-:Y:S01]  /*2800*/  @!PT LDS RZ, [RZ] ;  /* 0x00000000fffff984 */ /* 0x000fe20000000800 */
[----:B------:R-:W-:Y:S01]  /*2810*/  @!PT LDS RZ, [RZ] ;  /* 0x00000000fffff984 */ /* 0x000fe20000000800 */
[----:B------:R-:W-:Y:S01]  /*2820*/  @!PT LDS RZ, [RZ] ;  /* 0x00000000fffff984 */ /* 0x000fe20000000800 */
[----:B------:R3:W-:Y:S02]  /*2830*/  LDGSTS.E.BYPASS.LTC128B.128 [R226+0x6000], desc[UR6][R2.64+0x180] ;  /* 0x0600018002e27fae */ /* 0x0007e4000b901d46 */
.L_x_664:
[----:B------:R-:W-:Y:S05]  /*2840*/  BSYNC B0 ;  /* 0x0000000000007941 */ /* 0x000fea0003800000 */
.L_x_662:
[----:B------:R-:W-:Y:S01]  /*2850*/  UIMAD.WIDE.U32 UR24, UR20, 0x20, URZ ;  /* 0x00000020141878a5 */ /* 0x000fe2000f8e003f */
[----:B------:R-:W-:Y:S01]  /*2860*/  BSSY B0, `(.L_x_665) ;  /* 0x0000047000007945 */ /* 0x000fe20003800000 */
[----:B------:R-:W-:-:S03]  /*2870*/  USHF.L.U32 UR19, UR21, 0x5, URZ ;  /* 0x0000000515137899 */ /* 0x000fc6000800063f */
[----:B------:R-:W-:Y:S09]  /*2880*/  @!P4 BRA `(.L_x_666) ;  /* 0x000000000044c947 */ /* 0x000ff20003800000 */
        /* <DEDUP_REMOVED lines=17> */
.L_x_666:
[----:B------:R-:W-:Y:S01]  /*29a0*/  ULDC UR26, c[0x0][0x2d0] ;  /* 0x0000b400001a7ab9 */ /* 0x000fe20000000800 */
[----:B--2---:R-:W-:Y:S01]  /*29b0*/  IMAD.U32 R4, RZ, RZ, UR20 ;  /* 0x00000014ff047e24 */ /* 0x004fe2000f8e00ff */
[----:B------:R-:W-:Y:S01]  /*29c0*/  ISETP.GE.AND P4, PT, R232, UR26, PT ;  /* 0x0000001ae8007c0c */ /* 0x000fe2000bf86270 */
[----:B---3--:R-:W-:Y:S01]  /*29d0*/  IMAD.U32 R2, RZ, RZ, UR19 ;  /* 0x00000013ff027e24 */ /* 0x008fe2000f8e00ff */
[----:B------:R-:W-:Y:S01]  /*29e0*/  ISETP.GE.AND P2, PT, R243, UR26, PT ;  /* 0x0000001af3007c0c */ /* 0x000fe2000bf46270 */
[----:B------:R-:W-:Y:S01]  /*29f0*/  IMAD.U32 R3, RZ, RZ, UR21 ;  /* 0x00000015ff037e24 */ /* 0x000fe2000f8e00ff */
[----:B------:R-:W-:Y:S02]  /*2a00*/  ISETP.GE.AND P3, PT, R242, UR26, PT ;  /* 0x0000001af2007c0c */ /* 0x000fe4000bf66270 */
[----:B------:R-:W-:-:S04]  /*2a10*/  IADD3 R0, P5, R10, UR24, RZ ;  /* 0x000000180a007c10 */ /* 0x000fc8000ffbe0ff */
[----:B------:R-:W-:-:S03]  /*2a20*/  IADD3.X R8, R8, UR25, R2, P5, !PT ;  /* 0x0000001908087c10 */ /* 0x000fc6000affe402 */
[C---:B------:R-:W-:Y:S01]  /*2a30*/  @!P4 LEA R6, P1, R4.reuse, R231, 0x6 ;  /* 0x000000e70406c211 */ /* 0x040fe200078230ff */
[----:B------:R2:W-:Y:S03]  /*2a40*/  @P4 STS [R226+0x1000], RZ ;  /* 0x001000ffe2004388 */ /* 0x0005e60000000800 */
[----:B------:R-:W-:Y:S01]  /*2a50*/  @!P4 LEA.HI.X R7, R4, R230, R3, 0x6, P1 ;  /* 0x000000e60407c211 */ /* 0x000fe200008f3403 */
[----:B------:R2:W-:Y:S01]  /*2a60*/  @P4 STS [R226+0x1004], RZ ;  /* 0x001004ffe2004388 */ /* 0x0005e20000000800 */
[C---:B------:R-:W-:Y:S02]  /*2a70*/  @!P2 LEA R2, P1, R0.reuse, UR22, 0x1 ;  /* 0x000000160002ac11 */ /* 0x040fe4000f8208ff */
[C---:B------:R-:W-:Y:S01]  /*2a80*/  @!P3 LEA R4, P5, R0.reuse, UR22, 0x1 ;  /* 0x000000160004bc11 */ /* 0x040fe2000f8a08ff */
[----:B------:R2:W-:Y:S01]  /*2a90*/  @P4 STS [R226+0x1008], RZ ;  /* 0x001008ffe2004388 */ /* 0x0005e20000000800 */
[----:B------:R-:W-:-:S02]  /*2aa0*/  @!P2 LEA.HI.X R3, R0, UR23, R8, 0x1, P1 ;  /* 0x000000170003ac11 */ /* 0x000fc400088f0c08 */
[----:B------:R-:W-:Y:S01]  /*2ab0*/  ISETP.GE.AND P1, PT, R244, UR26, PT ;  /* 0x0000001af4007c0c */ /* 0x000fe2000bf26270 */
[----:B------:R2:W-:Y:S01]  /*2ac0*/  @P4 STS [R226+0x100c], RZ ;  /* 0x00100cffe2004388 */ /* 0x0005e20000000800 */
[----:B------:R-:W-:-:S03]  /*2ad0*/  @!P3 LEA.HI.X R5, R0, UR23, R8, 0x1, P5 ;  /* 0x000000170005bc11 */ /* 0x000fc6000a8f0c08 */
        /* <DEDUP_REMOVED lines=25> */
[----:B--2---:R-:W-:-:S04]  /*2c70*/  LEA R2, P1, R0, UR22, 0x1 ;  /* 0x0000001600027c11 */ /* 0x004fc8000f8208ff */
[----:B------:R-:W-:-:S05]  /*2c80*/  LEA.HI.X R3, R0, UR23, R8, 0x1, P1 ;  /* 0x0000001700037c11 */ /* 0x000fca00088f0c08 */
[----:B------:R-:W-:Y:S01]  /*2c90*/  @!PT LDS RZ, [RZ] ;  /* 0x00000000fffff984 */ /* 0x000fe20000000800 */
[----:B------:R-:W-:Y:S01]  /*2ca0*/  @!PT LDS RZ, [RZ] ;  /* 0x00000000fffff984 */ /* 0x000fe20000000800 */
[----:B------:R-:W-:Y:S01]  /*2cb0*/  @!PT LDS RZ, [RZ] ;  /* 0x00000000fffff984 */ /* 0x000fe20000000800 */
[----:B------:R2:W-:Y:S04]  /*2cc0*/  LDGSTS.E.BYPASS.LTC128B.128 [R226+0x7000], desc[UR6][R2.64+0x180] ;  /* 0x0700018002e27fae */ /* 0x0005e8000b901d46 */
.L_x_667:
[----:B------:R-:W-:Y:S05]  /*2cd0*/  BSYNC B0 ;  /* 0x0000000000007941 */ /* 0x000fea0003800000 */
.L_x_665:
[----:B------:R-:W-:Y:S01]  /*2ce0*/  UIADD3 UR20, -UR33, UR5, URZ ;  /* 0x0000000521147290 */ /* 0x000fe2000fffe13f */
[----:B--23--:R-:W-:Y:S01]  /*2cf0*/  IMAD.U32 R2, RZ, RZ, UR14 ;  /* 0x0000000eff027e24 */ /* 0x00cfe2000f8e00ff */
[----:B------:R-:W-:Y:S01]  /*2d00*/  USHF.R.S32.HI UR19, URZ, 0x1f, UR33 ;  /* 0x0000001f3f137899 */ /* 0x000fe20008011421 */
[----:B------:R-:W-:Y:S01]  /*2d10*/  IADD3 R4, R252, 0x8, RZ ;  /* 0x00000008fc047810 */ /* 0x000fe20007ffe0ff */
[----:B------:R-:W-:Y:S01]  /*2d20*/  ULDC.64 UR22, c[0x0][0x260] ;  /* 0x0000980000167ab9 */ /* 0x000fe20000000a00 */
[----:B------:R-:W-:Y:S01]  /*2d30*/  IMAD.WIDE.U32 R2, R2, UR33, R232 ;  /* 0x0000002102027c25 */ /* 0x000fe2000f8e00e8 */
[----:B------:R-:W-:Y:S01]  /*2d40*/  ISETP.GE.AND P3, PT, R247, UR20, PT ;  /* 0x00000014f7007c0c */ /* 0x000fe2000bf66270 */
[----:B------:R-:W-:Y:S01]  /*2d50*/  UIMAD UR21, UR19, UR14, URZ ;  /* 0x0000000e131572a4 */ /* 0x000fe2000f8e023f */
[----:B------:R-:W-:Y:S01]  /*2d60*/  BSSY B0, `(.L_x_668) ;  /* 0x000003f000007945 */ /* 0x000fe20003800000 */
[----:B------:R-:W-:Y:S02]  /*2d70*/  ISETP.GE.AND P5, PT, R4, UR9, PT ;  /* 0x0000000904007c0c */ /* 0x000fe4000bfa6270 */
[----:B------:R-:W-:Y:S01]  /*2d80*/  UIMAD UR21, UR33, UR15, UR21 ;  /* 0x0000000f211572a4 */ /* 0x000fe2000f8e0215 */
[----:B------:R-:W-:-:S02]  /*2d90*/  IADD3 R2, P1, R2, UR28, RZ ;  /* 0x0000001c02027c10 */ /* 0x000fc4000ff3e0ff */
[----:B------:R-:W-:-:S03]  /*2da0*/  ISETP.GE.AND P6, PT, R252, UR9, PT ;  /* 0x00000009fc007c0c */ /* 0x000fc6000bfc6270 */
[----:B------:R-:W-:Y:S02]  /*2db0*/  IMAD.U32 R0, RZ, RZ, UR21 ;  /* 0x00000015ff007e24 */ /* 0x000fe4000f8e00ff */
[----:B------:R2:W-:Y:S03]  /*2dc0*/  @P3 STS.128 [R228+0x18000], RZ ;  /* 0x018000ffe4003388 */ /* 0x0005e60000000c00 */
[----:B------:R-:W-:Y:S01]  /*2dd0*/  IADD3.X R3, R3, UR30, R0, P1, !PT ;  /* 0x0000001e03037c10 */ /* 0x000fe20008ffe400 */
[----:B------:R2:W-:Y:S01]  /*2de0*/  @P3 STS.128 [R228+0x1a000], RZ ;  /* 0x01a000ffe4003388 */ /* 0x0005e20000000c00 */
[----:B------:R-:W-:-:S03]  /*2df0*/  IMAD R0, R19, UR22, RZ ;  /* 0x0000001613007c24 */ /* 0x000fc6000f8e02ff */
[----:B------:R2:W-:Y:S01]  /*2e00*/  @P3 STS.128 [R228+0x1c000], RZ ;  /* 0x01c000ffe4003388 */ /* 0x0005e20000000c00 */
[C---:B------:R-:W-:Y:S02]  /*2e10*/  IMAD R12, R16.reuse, UR23, R0 ;  /* 0x00000017100c7c24 */ /* 0x040fe4000f8e0200 */
[----:B------:R-:W-:Y:S01]  /*2e20*/  IMAD.WIDE.U32 R10, R16, UR22, R2 ;  /* 0x00000016100a7c25 */ /* 0x000fe2000f8e0002 */
[----:B------:R2:W-:Y:S04]  /*2e30*/  @P3 STS.128 [R228+0x1e000], RZ ;  /* 0x01e000ffe4003388 */ /* 0x0005e80000000c00 */
        /* <DEDUP_REMOVED lines=20> */
[----:B------:R-:W-:-:S04]  /*2f80*/  IMAD.WIDE.U32 R4, R16, UR22, R2 ;  /* 0x0000001610047c25 */ /* 0x000fc8000f8e0002 */
[----:B---3--:R-:W-:Y:S01]  /*2f90*/  IMAD.WIDE R2, R232, 0x2, R26 ;  /* 0x00000002e8027825 */ /* 0x008fe200078e021a */
[----:B-----5:R-:W-:-:S04]  /*2fa0*/  @!P2 LEA R8, P1, R6, R14, 0x1 ;  /* 0x0000000e0608a211 */ /* 0x020fc800078208ff */
[----:B------:R-:W-:Y:S01]  /*2fb0*/  @!P2 LEA.HI.X R9, R6, R15, R0, 0x1, P1 ;  /* 0x0000000f0609a211 */ /* 0x000fe200008f0c00 */
[----:B------:R-:W-:Y:S01]  /*2fc0*/  IMAD.IADD R0, R12, 0x1, R5 ;  /* 0x000000010c007824 */ /* 0x000fe200078e0205 */
[----:B------:R-:W-:-:S03]  /*2fd0*/  LEA R2, P1, R4, R2, 0x1 ;  /* 0x0000000204027211 */ /* 0x000fc600078208ff */
[----:B------:R-:W-:Y:S01]  /*2fe0*/  @!PT LDS RZ, [RZ] ;  /* 0x00000000fffff984 */ /* 0x000fe20000000800 */
[----:B------:R-:W-:Y:S01]  /*2ff0*/  @!PT LDS RZ, [RZ] ;  /* 0x00000000fffff984 */ /* 0x000fe20000000800 */
[----:B------:R-:W-:Y:S01]  /*3000*/  @!PT LDS RZ, [RZ] ;  /* 0x00000000fffff984 */ /* 0x000fe20000000800 */
[----:B------:R1:W-:Y:S01]  /*3010*/  @!P2 LDGSTS.E.BYPASS.LTC128B.128 [R228+0x18000], desc[UR6][R8.64] ;  /* 0x1800000008e4afae */ /* 0x0003e2000b901d46 */
[----:B------:R-:W-:Y:S02]  /*3020*/  ISETP.GE.AND P2, PT, R243, UR9, PT ;  /* 0x00000009f3007c0c */ /* 0x000fe4000bf46270 */
[----:B------:R-:W-:Y:S01]  /*3030*/  LEA.HI.X R3, R4, R3, R0, 0x1, P1 ;  /* 0x0000000304037211 */ /* 0x000fe200008f0c00 */
[----:B------:R1:W-:Y:S01]  /*3040*/  @P4 STS.128 [R228+0x1a000], RZ ;  /* 0x01a000ffe4004388 */ /* 0x0003e20000000c00 */
[----:B------:R-:W-:-:S03]  /*3050*/  ISETP.GE.AND P1, PT, R244, UR9, PT ;  /* 0x00000009f4007c0c */ /* 0x000fc6000bf26270 */
[----:B------:R-:W-:Y:S01]  /*3060*/  @!PT LDS RZ, [RZ] ;  /* 0x00000000fffff984 */ /* 0x000fe20000000800 */
[----:B------:R-:W-:Y:S01]  /*3070*/  @!PT LDS RZ, [RZ] ;  /* 0x00000000fffff984 */ /* 0x000fe20000000800 */
[----:B------:R-:W-:Y:S01]  /*3080*/  @!PT LDS RZ, [RZ] ;  /* 0x00000000fffff984 */ /* 0x000fe20000000800 */
[----:B------:R1:W-:Y:S06]  /*3090*/  @!P4 LDGSTS.E.BYPASS.LTC128B.128 [R228+0x1a000], desc[UR6][R2.64+0x80] ;  /* 0x1a00008002e4cfae */ /* 0x0003ec000b901d46 */
        /* <DEDUP_REMOVED lines=11> */
.L_x_669:
[----:B------:R-:W-:Y:S05]  /*3150*/  BSYNC B0 ;  /* 0x0000000000007941 */ /* 0x000fea0003800000 */
.L_x_668:
        /* <DEDUP_REMOVED lines=9> */
[----:B------:R-:W-:Y:S01]  /*31f0*/  IADD3 R0, P1, R20, 0x20, RZ ;  /* 0x0000002014007810 */ /* 0x000fe20007f3e0ff */
[----:B------:R-:W5:Y:S01]  /*3200*/  LDC.64 R6, c[0x0][0x218] ;  /* 0x00008600ff067b82 */ /* 0x000f620000000a00 */
[----:B------:R-:W-:Y:S01]  /*3210*/  ISETP.GE.AND P2, PT, R232, UR9, PT ;  /* 0x00000009e8007c0c */ /* 0x000fe2000bf46270 */
[----:B-1-3--:R-:W-:Y:S01]  /*3220*/  IMAD.U32 R2, RZ, RZ, UR28 ;  /* 0x0000001cff027e24 */ /* 0x00afe2000f8e00ff */
[----:B------:R-:W-:Y:S01]  /*3230*/  IADD3.X R4, RZ, R21, RZ, P1, !PT ;  /* 0x00000015ff047210 */ /* 0x000fe20000ffe4ff */
[----:B------:R-:W-:Y:S01]  /*3240*/  IMAD.U32 R3, RZ, RZ, UR30 ;  /* 0x0000001eff037e24 */ /* 0x000fe2000f8e00ff */
[----:B------:R-:W-:-:S03]  /*3250*/  IADD3 R8, P1, R247, 0x20, RZ ;  /* 0x00000020f7087810 */ /* 0x000fc60007f3e0ff */
[----:B------:R-:W-:Y:S02]  /*3260*/  IMAD R4, R4, UR14, RZ ;  /* 0x0000000e04047c24 */ /* 0x000fe4000f8e02ff */
[----:B------:R-:W-:-:S04]  /*3270*/  IMAD.WIDE.U32 R2, R0, UR14, R2 ;  /* 0x0000000e00027c25 */ /* 0x000fc8000f8e0002 */
[----:B------:R-:W1:Y:S01]  /*3280*/  @!P2 LDC.64 R14, c[0x0][0x218] ;  /* 0x00008600ff0eab82 */ /* 0x000e620000000a00 */
[----:B------:R-:W-:Y:S01]  /*3290*/  IMAD R0, R0, UR15, R4 ;  /* 0x0000000f00007c24 */ /* 0x000fe2000f8e0204 */
[----:B------:R3:W-:Y:S01]  /*32a0*/  @P2 STS.128 [R228+0x19000], RZ ;  /* 0x019000ffe4002388 */ /* 0x0007e20000000c00 */
[----:B------:R-:W-:-:S03]  /*32b0*/  IMAD.X R9, RZ, RZ, R23, P1 ;  /* 0x000000ffff097224 */ /* 0x000fc600008e0617 */
[----:B------:R-:W-:Y:S01]  /*32c0*/  IADD3 R3, R3, R0, RZ ;  /* 0x0000000003037210 */ /* 0x000fe20007ffe0ff */
[----:B------:R-:W-:Y:S02]  /*32d0*/  IMAD R9, R9, UR14, RZ ;  /* 0x0000000e09097c24 */ /* 0x000fe4000f8e02ff */
[----:B------:R-:W-:-:S04]  /*32e0*/  IMAD.WIDE.U32 R4, R16, UR22, R2 ;  /* 0x0000001610047c25 */ /* 0x000fc8000f8e0002 */
[----:B-----5:R-:W-:Y:S01]  /*32f0*/  IMAD.WIDE R2, R232, 0x2, R6 ;  /* 0x00000002e8027825 */ /* 0x020fe200078e0206 */
[----:B------:R-:W-:Y:S02]  /*3300*/  MOV R6, R10 ;  /* 0x0000000a00067202 */ /* 0x000fe40000000f00 */
[----:B------:R-:W-:Y:S01]  /*3310*/  IADD3 R0, R12, R5, RZ ;  /* 0x000000050c007210 */ /* 0x000fe20007ffe0ff */
[----:B------:R-:W-:Y:S01]  /*3320*/  IMAD.MOV.U32 R7, RZ, RZ, R13 ;  /* 0x000000ffff077224 */ /* 0x000fe200078e000d */
[----:B------:R-:W-:Y:S01]  /*3330*/  LEA R2, P1, R4, R2, 0x1 ;  /* 0x0000000204027211 */ /* 0x000fe200078208ff */
[----:B------:R-:W-:-:S03]  /*3340*/  IMAD.WIDE.U32 R6, R8, UR14, R6 ;  /* 0x0000000e08067c25 */ /* 0x000fc6000f8e0006 */
[----:B------:R-:W-:Y:S01]  /*3350*/  LEA.HI.X R3, R4, R3, R0, 0x1, P1 ;  /* 0x0000000304037211 */ /* 0x000fe200008f0c00 */
[----:B------:R-:W-:Y:S01]  /*3360*/  IMAD R8, R8, UR15, R9 ;  /* 0x0000000f08087c24 */ /* 0x000fe2000f8e0209 */
[----:B-1----:R-:W-:-:S03]  /*3370*/  @!P2 LEA R4, P1, R6, R14, 0x1 ;  /* 0x0000000e0604a211 */ /* 0x002fc600078208ff */
[----:B------:R-:W-:-:S05]  /*3380*/  IMAD.IADD R0, R7, 0x1, R8 ;  /* 0x0000000107007824 */ /* 0x000fca00078e0208 */
[----:B------:R-:W-:Y:S02]  /*3390*/  @!P2 LEA.HI.X R5, R6, R15, R0, 0x1, P1 ;  /* 0x0000000f0605a211 */ /* 0x000fe400008f0c00 */
[----:B------:R-:W-:-:S03]  /*33a0*/  ISETP.GE.AND P1, PT, R242, UR9, PT ;  /* 0x00000009f2007c0c */ /* 0x000fc6000bf26270 */
        /* <DEDUP_REMOVED lines=9> */
[----:B------:R3:W-:Y:S01]  /*3440*/  @!P1 LDGSTS.E.BYPASS.LTC128B.128 [R228+0x1b000], desc[UR6][R2.64+0x80] ;  /* 0x1b00008002e49fae */ /* 0x0007e2000b901d46 */
[----:B------:R-:W-:-:S03]  /*3450*/  ISETP.GE.AND P1, PT, R244, UR9, PT ;  /* 0x00000009f4007c0c */ /* 0x000fc6000bf26270 */
[----:B------:R3:W-:Y:S04]  /*3460*/  @P2 STS.128 [R228+0x1d000], RZ ;  /* 0x01d000ffe4002388 */ /* 0x0007e80000000c00 */
[----:B------:R-:W-:Y:S01]  /*3470*/  @!PT LDS RZ, [RZ] ;  /* 0x00000000fffff984 */ /* 0x000fe20000000800 */
[----:B------:R-:W-:Y:S01]  /*3480*/  @!PT LDS RZ, [RZ] ;  /* 0x00000000fffff984 */ /* 0x000fe20000000800 */
[----:B------:R-:W-:Y:S01]  /*3490*/  @!PT LDS RZ, [RZ] ;  /* 0x00000000fffff984 */ /* 0x000fe20000000800 */
[----:B------:R3:W-:Y:S06]  /*34a0*/  @!P2 LDGSTS.E.BYPASS.LTC128B.128 [R228+0x1d000], desc[UR6][R2.64+0x100] ;  /* 0x1d00010002e4afae */ /* 0x0007ec000b901d46 */
[----:B------:R3:W-:Y:S01]  /*34b0*/  @P1 STS.128 [R228+0x1f000], RZ ;  /* 0x01f000ffe4001388 */ /* 0x0007e20000000c00 */
[----:B------:R-:W-:Y:S05]  /*34c0*/  @P1 BRA `(.L_x_671) ;  /* 0x0000000000101947 */ /* 0x000fea0003800000 */
[----:B------:R-:W-:Y:S01]  /*34d0*/  @!PT LDS RZ, [RZ] ;  /* 0x00000000fffff984 */ /* 0x000fe20000000800 */
[----:B------:R-:W-:Y:S01]  /*34e0*/  @!PT LDS RZ, [RZ] ;  /* 0x00000000fffff984 */ /* 0x000fe20000000800 */
[----:B------:R-:W-:Y:S01]  /*34f0*/  @!PT LDS RZ, [RZ] ;  /* 0x00000000fffff984 */ /* 0x000fe20000000800 */
[----:B------:R1:W-:Y:S02]  /*3500*/  LDGSTS.E.BYPASS.LTC128B.128 [R228+0x1f000], desc[UR6][R2.64+0x180] ;  /* 0x1f00018002e47fae */ /* 0x0003e4000b901d46 */
.L_x_671:
[----:B------:R-:W-:Y:S05]  /*3510*/  BSYNC B0 ;  /* 0x0000000000007941 */ /* 0x000fea0003800000 */
.L_x_670:
[----:B------:R-:W-:Y:S01]  /*3520*/  UIMAD UR9, UR19, UR16, URZ ;  /* 0x00000010130972a4 */ /* 0x000fe2000f8e023f */
[----:B------:R2:W-:Y:S01]  /*3530*/  @P3 STS.128 [R228+0x20000], RZ ;  /* 0x020000ffe4003388 */ /* 0x0005e20000000c00 */
[----:B-1-3--:R-:W-:Y:S01]  /*3540*/  IMAD.WIDE.U32 R2, R17, UR33, R232 ;  /* 0x0000002111027c25 */ /* 0x00afe2000f8e00e8 */
        /* <DEDUP_REMOVED lines=40> */
[----:B-1----:R-:W-:Y:S01]  /*37d0*/  IMAD.WIDE R2, R232, 0x2, R26 ;  /* 0x00000002e8027825 */ /* 0x002fe200078e021a */
[----:B---3--:R-:W-:-:S04]  /*37e0*/  @!P2 LEA R10, P1, R6, R18, 0x1 ;  /* 0x00000012060aa211 */ /* 0x008fc800078208ff */
        /* <DEDUP_REMOVED lines=26> */
.L_x_673:
[----:B------:R-:W-:Y:S05]  /*3990*/  BSYNC B0 ;  /* 0x0000000000007941 */ /* 0x000fea0003800000 */
.L_x_672:
        /* <DEDUP_REMOVED lines=11> */
[----:B------:R-:W-:Y:S01]  /*3a50*/  IADD3 R6, P3, R247, 0x20, RZ ;  /* 0x00000020f7067810 */ /* 0x000fe20007f7e0ff */
[----:B------:R-:W-:Y:S01]  /*3a60*/  IMAD.U32 R3, RZ, RZ, UR31 ;  /* 0x0000001fff037e24 */ /* 0x000fe2000f8e00ff */
[----:B------:R-:W-:Y:S01]  /*3a70*/  IADD3.X R7, RZ, R21, RZ, P2, !PT ;  /* 0x00000015ff077210 */ /* 0x000fe200017fe4ff */
[----:B------:R-:W-:Y:S01]  /*3a80*/  IMAD.MOV.U32 R4, RZ, RZ, R8 ;  /* 0x000000ffff047224 */ /* 0x000fe200078e0008 */
[----:B------:R-:W-:Y:S01]  /*3a90*/  IADD3.X R9, RZ, R23, RZ, P3, !PT ;  /* 0x00000017ff097210 */ /* 0x000fe20001ffe4ff */
[----:B------:R-:W-:Y:S01]  /*3aa0*/  IMAD.WIDE.U32 R2, R0, UR16, R2 ;  /* 0x0000001000027c25 */ /* 0x000fe2000f8e0002 */
[----:B------:R-:W-:-:S02]  /*3ab0*/  MOV R5, R14 ;  /* 0x0000000e00057202 */ /* 0x000fc40000000f00 */
[----:B------:R-:W-:Y:S01]  /*3ac0*/  ISETP.GE.AND P3, PT, R242, UR9, PT ;  /* 0x00000009f2007c0c */ /* 0x000fe2000bf66270 */
[----:B------:R-:W-:Y:S02]  /*3ad0*/  IMAD R7, R7, UR16, RZ ;  /* 0x0000001007077c24 */ /* 0x000fe4000f8e02ff */
[----:B------:R-:W1:Y:S01]  /*3ae0*/  @!P1 LDC.64 R10, c[0x0][0x220] ;  /* 0x00008800ff0a9b82 */ /* 0x000e620000000a00 */
[----:B------:R-:W-:Y:S01]  /*3af0*/  IMAD R9, R9, UR16, RZ ;  /* 0x0000001009097c24 */ /* 0x000fe2000f8e02ff */
[----:B------:R3:W-:Y:S01]  /*3b00*/  @P1 STS.128 [R228+0x21000], RZ ;  /* 0x021000ffe4001388 */ /* 0x0007e20000000c00 */
[----:B------:R-:W-:Y:S02]  /*3b10*/  IMAD R0, R0, UR17, R7 ;  /* 0x0000001100007c24 */ /* 0x000fe4000f8e0207 */
[----:B------:R-:W-:-:S04]  /*3b20*/  IMAD.WIDE.U32 R4, R6, UR16, R4 ;  /* 0x0000001006047c25 */ /* 0x000fc8000f8e0004 */
[----:B------:R-:W-:Y:S02]  /*3b30*/  IMAD R7, R6, UR17, R9 ;  /* 0x0000001106077c24 */ /* 0x000fe4000f8e0209 */
[----:B------:R-:W-:-:S03]  /*3b40*/  IMAD.IADD R3, R3, 0x1, R0 ;  /* 0x0000000103037824 */ /* 0x000fc600078e0200 */
[----:B------:R-:W-:Y:S02]  /*3b50*/  IADD3 R7, R5, R7, RZ ;  /* 0x0000000705077210 */ /* 0x000fe40007ffe0ff */
[----:B-1----:R-:W-:-:S04]  /*3b60*/  @!P1 LEA R6, P2, R4, R10, 0x1 ;  /* 0x0000000a04069211 */ /* 0x002fc800078408ff */
[----:B------:R-:W-:Y:S01]  /*3b70*/  @!P1 LEA.HI.X R7, R4, R11, R7, 0x1, P2 ;  /* 0x0000000b04079211 */ /* 0x000fe200010f0c07 */
[----:B------:R-:W-:Y:S01]  /*3b80*/  IMAD.WIDE.U32 R4, R16, UR14, R2 ;  /* 0x0000000e10047c25 */ /* 0x000fe2000f8e0002 */
[----:B------:R-:W-:-:S03]  /*3b90*/  ISETP.GE.AND P2, PT, R243, UR9, PT ;  /* 0x00000009f3007c0c */ /* 0x000fc6000bf46270 */
[----:B-----5:R-:W-:Y:S01]  /*3ba0*/  IMAD.WIDE R2, R232, 0x2, R18 ;  /* 0x00000002e8027825 */ /* 0x020fe200078e0212 */
        /* <DEDUP_REMOVED lines=24> */
.L_x_675:
[----:B------:R-:W-:Y:S05]  /*3d30*/  BSYNC B0 ;  /* 0x0000000000007941 */ /* 0x000fea0003800000 */
.L_x_674:
[----:B------:R-:W-:Y:S01]  /*3d40*/  LEA.HI R0, R24, R25, RZ, 0x4 ;  /* 0x0000001918007211 */ /* 0x000fe200078f20ff */
[----:B------:R-:W2:Y:S01]  /*3d50*/  LDC R250, c[0x0][0x270] ;  /* 0x00009c00fffa7b82 */ /* 0x000ea20000000800 */
[----:B------:R-:W-:Y:S01]  /*3d60*/  IMAD.MOV.U32 R217, RZ, RZ, 0x20 ;  /* 0x00000020ffd97424 */ /* 0x000fe200078e00ff */
[----:B------:R-:W-:Y:S01]  /*3d70*/  ULDC UR17, c[0x0][0x2d0] ;  /* 0x0000b40000117ab9 */ /* 0x000fe20000000800 */
[----:B------:R-:W-:Y:S01]  /*3d80*/  LOP3.LUT R0, R0, 0xfffffff0, RZ, 0xc0, !PT ;  /* 0xfffffff000007812 */ /* 0x000fe200078ec0ff */
[----:B------:R-:W-:Y:S01]  /*3d90*/  IMAD.MOV.U32 R216, RZ, RZ, 0x40 ;  /* 0x00000040ffd87424 */ /* 0x000fe200078e00ff */
[----:B------:R-:W-:Y:S01]  /*3da0*/  UIADD3 UR9, UR33, 0x40, URZ ;  /* 0x0000004021097890 */ /* 0x000fe2000fffe03f */
[----:B------:R-:W-:Y:S01]  /*3db0*/  IMAD.MOV.U32 R229, RZ, RZ, R226 ;  /* 0x000000ffffe57224 */ /* 0x000fe200078e00e2 */
[----:B------:R-:W-:Y:S01]  /*3dc0*/  CS2R R190, SRZ ;  /* 0x0000000000be7805 */ /* 0x000fe2000001ff00 */
[----:B------:R-:W-:Y:S01]  /*3dd0*/  IMAD.IADD R0, R25, 0x1, -R0 ;  /* 0x0000000119007824 */ /* 0x000fe200078e0a00 */
[----:B------:R-:W-:Y:S01]  /*3de0*/  CS2R R188, SRZ ;  /* 0x0000000000bc7805 */ /* 0x000fe2000001ff00 */
[----:B------:R-:W-:Y:S01]  /*3df0*/  IMAD.SHL.U32 R245, R252, 0x4, RZ ;  /* 0x00000004fcf57824 */ /* 0x000fe200078e00ff */
[----:B------:R-:W-:-:S02]  /*3e00*/  CS2R R194, SRZ ;  /* 0x0000000000c27805 */ /* 0x000fc4000001ff00 */
[----:B------:R-:W-:Y:S02]  /*3e10*/  CS2R R192, SRZ ;  /* 0x0000000000c07805 */ /* 0x000fe4000001ff00 */
[----:B-1-3--:R-:W-:Y:S02]  /*3e20*/  SHF.R.S32.HI R2, RZ, 0x1f, R0 ;  /* 0x0000001fff027819 */ /* 0x00afe40000011400 */
[----:B------:R-:W-:Y:S02]  /*3e30*/  CS2R R186, SRZ ;  /* 0x0000000000ba7805 */ /* 0x000fe4000001ff00 */
[----:B------:R-:W-:Y:S02]  /*3e40*/  CS2R R184, SRZ ;  /* 0x0000000000b87805 */ /* 0x000fe4000001ff00 */
[----:B------:R-:W-:Y:S02]  /*3e50*/  CS2R R182, SRZ ;  /* 0x0000000000b67805 */ /* 0x000fe4000001ff00 */
[----:B------:R-:W-:-:S02]  /*3e60*/  LEA.HI R2, R2, R0, RZ, 0x3 ;  /* 0x0000000002027211 */ /* 0x000fc400078f18ff */
[----:B------:R-:W-:Y:S02]  /*3e70*/  CS2R R180, SRZ ;  /* 0x0000000000b47805 */ /* 0x000fe4000001ff00 */
[----:B------:R-:W-:Y:S02]  /*3e80*/  CS2R R174, SRZ ;  /* 0x0000000000ae7805 */ /* 0x000fe4000001ff00 */
[----:B------:R-:W-:Y:S02]  /*3e90*/  CS2R R172, SRZ ;  /* 0x0000000000ac7805 */ /* 0x000fe4000001ff00 */
[----:B------:R-:W-:Y:S02]  /*3ea0*/  LOP3.LUT R2, R2, 0xfffffff8, RZ, 0xc0, !PT ;  /* 0xfffffff802027812 */ /* 0x000fe400078ec0ff */
[----:B------:R-:W-:Y:S02]  /*3eb0*/  CS2R R178, SRZ ;  /* 0x0000000000b27805 */ /* 0x000fe4000001ff00 */
[----:B------:R-:W-:-:S02]  /*3ec0*/  CS2R R176, SRZ ;  /* 0x0000000000b07805 */ /* 0x000fc4000001ff00 */
[----:B------:R-:W-:Y:S02]  /*3ed0*/  CS2R R170, SRZ ;  /* 0x0000000000aa7805 */ /* 0x000fe4000001ff00 */
[----:B------:R-:W-:Y:S01]  /*3ee0*/  CS2R R168, SRZ ;  /* 0x0000000000a87805 */ /* 0x000fe2000001ff00 */
[----:B------:R-:W-:Y:S01]  /*3ef0*/  IMAD.IADD R0, R0, 0x1, -R2 ;  /* 0x0000000100007824 */ /* 0x000fe200078e0a02 */
[----:B------:R-:W-:Y:S02]  /*3f00*/  CS2R R166, SRZ ;  /* 0x0000000000a67805 */ /* 0x000fe4000001ff00 */
[----:B------:R-:W-:Y:S02]  /*3f10*/  CS2R R164, SRZ ;  /* 0x0000000000a47805 */ /* 0x000fe4000001ff00 */
[----:B------:R-:W-:Y:S02]  /*3f20*/  CS2R R158, SRZ ;  /* 0x00000000009e7805 */ /* 0x000fe4000001ff00 */
[----:B------:R-:W-:-:S02]  /*3f30*/  CS2R R156, SRZ ;  /* 0x00000000009c7805 */ /* 0x000fc4000001ff00 */
[----:B------:R-:W-:Y:S01]  /*3f40*/  R2P PR, R0, 0x6 ;  /* 0x0000000600007804 */ /* 0x000fe20000000000 */
[----:B------:R-:W-:Y:S01]  /*3f50*/  VIADD R2, R222, 0x4000 ;  /* 0x00004000de027836 */ /* 0x000fe20000000000 */
[----:B------:R-:W-:Y:S01]  /*3f60*/  CS2R R162, SRZ ;  /* 0x0000000000a27805 */ /* 0x000fe2000001ff00 */
[----:B------:R-:W-:Y:S01]  /*3f70*/  VIADD R0, R223, 0x4000 ;  /* 0x00004000df007836 */ /* 0x000fe20000000000 */
[----:B------:R-:W-:Y:S02]  /*3f80*/  CS2R R160, SRZ ;  /* 0x0000000000a07805 */ /* 0x000fe4000001ff00 */
[----:B------:R-:W-:Y:S02]  /*3f90*/  SEL R217, R217, 0xffffffe0, !P1 ;  /* 0xffffffe0d9d97807 */ /* 0x000fe40004800000 */
[----:B------:R-:W-:Y:S02]  /*3fa0*/  CS2R R154, SRZ ;  /* 0x00000000009a7805 */ /* 0x000fe4000001ff00 */
[----:B------:R-:W-:-:S02]  /*3fb0*/  SEL R216, R216, 0xffffffc0, !P2 ;  /* 0xffffffc0d8d87807 */ /* 0x000fc40005000000 */
[----:B------:R-:W-:Y:S02]  /*3fc0*/  CS2R R152, SRZ ;  /* 0x0000000000987805 */ /* 0x000fe4000001ff00 */
[----:B------:R-:W-:Y:S01]  /*3fd0*/  SEL R2, R2, R222, !P0 ;  /* 0x000000de02027207 */ /* 0x000fe20004000000 */
[----:B------:R-:W-:Y:S01]  /*3fe0*/  IMAD.IADD R219, R218, 0x1, R217 ;  /* 0x00000001dadb7824 */ /* 0x000fe200078e02d9 */
[----:B------:R-:W-:Y:S02]  /*3ff0*/  SEL R0, R0, R223, !P0 ;  /* 0x000000df00007207 */ /* 0x000fe40004000000 */
        /* <DEDUP_REMOVED lines=42> */
[----:B------:R-:W-:Y:S01]  /*42a0*/  SHF.L.U64.HI R246, R252, 0x2, R246 ;  /* 0x00000002fcf67819 */ /* 0x000fe200000102f6 */
[----:B------:R-:W-:Y:S01]  /*42b0*/  IMAD.IADD R220, R218, 0x1, R216 ;  /* 0x00000001dadc7824 */ /* 0x000fe200078e02d8 */
[----:B------:R-:W-:Y:S01]  /*42c0*/  LEA R213, R2, UR4, 0x1 ;  /* 0x0000000402d57c11 */ /* 0x000fe2000f8e08ff */
[----:B------:R-:W-:Y:S01]  /*42d0*/  IMAD.IADD R221, R216, 0x1, R219 ;  /* 0x00000001d8dd7824 */ /* 0x000fe200078e02db */
[----:B------:R-:W-:Y:S01]  /*42e0*/  LEA R208, R0, UR4, 0x1 ;  /* 0x0000000400d07c11 */ /* 0x000fe2000f8e08ff */
[----:B------:R-:W-:Y:S01]  /*42f0*/  UISETP.GE.AND UP0, UPT, UR9, UR5, UPT ;  /* 0x000000050900728c */ /* 0x000fe2000bf06270 */
[----:B------:R1:W5:Y:S01]  /*4300*/  @!P6 LDG.E R240, desc[UR6][R12.64] ;  /* 0x000000060cf0e981 */ /* 0x000362000c1e1900 */
[----:B------:R-:W-:Y:S01]  /*4310*/  ULDC UR19, c[0x0][0x2dc] ;  /* 0x0000b70000137ab9 */ /* 0x000fe20000000800 */
[----:B------:R-:W-:-:S02]  /*4320*/  ULDC UR14, c[0x0][0x2ec] ;  /* 0x0000bb00000e7ab9 */ /* 0x000fc40000000800 */
[----:B------:R1:W5:Y:S04]  /*4330*/  @!P5 LDG.E R241, desc[UR6][R12.64+0x20] ;  /* 0x000020060cf1d981 */ /* 0x000368000c1e1900 */
[----:B--2---:R-:W0:Y:S02]  /*4340*/  LDGDEPBAR ;  /* 0x00000000000079af */ /* 0x004e240000000000 */
.L_x_678:
[----:B------:R-:W0:Y:S01]  /*4350*/  LDGDEPBAR ;  /* 0x00000000000079af */ /* 0x000e220000000000 */
[C---:B------:R-:W-:Y:S01]  /*4360*/  IMAD.IADD R3, R213.reuse, 0x1, R217 ;  /* 0x00000001d5037824 */ /* 0x040fe200078e02d9 */
[C---:B-----5:R-:W-:Y:S01]  /*4370*/  FSETP.NEU.FTZ.AND P3, PT, R240.reuse, -INF , PT ;  /* 0xff800000f000780b */ /* 0x060fe20003f7d000 */
[--C-:B------:R-:W-:Y:S01]  /*4380*/  IMAD.IADD R2, R213, 0x1, R216.reuse ;  /* 0x00000001d5027824 */ /* 0x100fe200078e02d8 */
[----:B------:R-:W-:Y:S01]  /*4390*/  PLOP3.LUT P1, PT, PT, PT, UP0, 0x80, 0x0 ;  /* 0x000000000000781c */ /* 0x000fe20003f2f008 */
[----:B------:R-:W-:Y:S01]  /*43a0*/  IMAD.IADD R0, R3, 0x1, R216 ;  /* 0x0000000103007824 */ /* 0x000fe200078e02d8 */
[----:B------:R-:W-:Y:S01]  /*43b0*/  PLOP3.LUT P5, PT, PT, PT, UP0, 0x80, 0x0 ;  /* 0x000000000000781c */ /* 0x000fe20003faf008 */
[----:B------:R-:W-:Y:S01]  /*43c0*/  UISETP.GE.AND UP3, UPT, UR8, 0x1, UPT ;  /* 0x000000010800788c */ /* 0x000fe2000bf66270 */
[----:B------:R-:W-:Y:S02]  /*43d0*/  PLOP3.LUT P0, PT, PT, PT, UP0, 0x80, 0x0 ;  /* 0x000000000000781c */ /* 0x000fe40003f0f008 */
[----:B------:R-:W-:Y:S02]  /*43e0*/  PLOP3.LUT P2, PT, PT, PT, UP0, 0x80, 0x0 ;  /* 0x000000000000781c */ /* 0x000fe40003f4f008 */
[----:B------:R-:W-:Y:S02]  /*43f0*/  PLOP3.LUT P6, PT, PT, PT, UP0, 0x80, 0x0 ;  /* 0x000000000000781c */ /* 0x000fe40003fcf008 */
[----:B------:R-:W-:Y:S01]  /*4400*/  PLOP3.LUT P4, PT, PT, PT, UP0, 0x80, 0x0 ;  /* 0x000000000000781c */ /* 0x000fe20003f8f008 */
[----:B------:R-:W-:Y:S04]  /*4410*/  DEPBAR.LE SB0, 0x0 ;  /* 0x000080000000791a */ /* 0x000fe80000000000 */
[----:B------:R-:W-:Y:S06]  /*4420*/  BAR.SYNC.DEFER_BLOCKING 0x0 ;  /* 0x0000000000007b1d */ /* 0x000fec0000010000 */
[----:B------:R-:W-:Y:S04]  /*4430*/  LDSM.16.M88.4 R16, [R213] ;  /* 0x00000000d510783b */ /* 0x000fe80000000200 */
        /* <DEDUP_REMOVED lines=83> */
[----:B------:R3:W1:Y:S01]  /*4970*/  LDSM.16.M88.4 R92, [R3+0x6000] ;  /* 0x00600000035c783b */ /* 0x0006620000000200 */
[C---:B----4-:R-:W-:Y:S06]  /*4980*/  HMMA.16816.F32.BF16 R4, R100.reuse, R104, R4 ;  /* 0x000000686404723c */ /* 0x050fec0000041804 */
[C---:B------:R-:W-:Y:S01]  /*4990*/  HMMA.16816.F32.BF16 R8, R100.reuse, R106, R8 ;  /* 0x0000006a6408723c */ /* 0x040fe20000041808 */
[----:B------:R-:W-:Y:S05]  /*49a0*/  LDSM.16.M88.4 R104, [R212+0x6000] ;  /* 0x00600000d468783b */ /* 0x000fea0000000200 */
[C---:B--2---:R-:W-:Y:S06]  /*49b0*/  HMMA.16816.F32.BF16 R12, R100.reuse, R88, R12 ;  /* 0x00000058640c723c */ /* 0x044fec000004180c */
[----:B------:R-:W-:Y:S01]  /*49c0*/  HMMA.16816.F32.BF16 R16, R100, R90, R16 ;  /* 0x0000005a6410723c */ /* 0x000fe20000041810 */
[----:B------:R-:W2:Y:S04]  /*49d0*/  LDSM.16.M88.4 R88, [R209+0x6800] ;  /* 0x00680000d158783b */ /* 0x000ea80000000200 */
[----:B------:R4:W2:Y:S01]  /*49e0*/  LDSM.16.M88.4 R100, [R2+0x6000] ;  /* 0x006000000264783b */ /* 0x0008a20000000200 */
[C---:B------:R-:W-:Y:S01]  /*49f0*/  HMMA.16816.F32.BF16 R4, R108.reuse, R112, R4 ;  /* 0x000000706c04723c */ /* 0x040fe20000041804 */
[----:B---3--:R-:W-:Y:S04]  /*4a00*/  IMAD.U32 R3, RZ, RZ, UR34 ;  /* 0x00000022ff037e24 */ /* 0x008fe8000f8e00ff */
[----:B------:R-:W-:Y:S01]  /*4a10*/  @P1 IMAD R3, R3, 0x40, R251 ;  /* 0x0000004003031824 */ /* 0x000fe200078e02fb */
[C---:B------:R-:W-:Y:S01]  /*4a20*/  HMMA.16816.F32.BF16 R8, R108.reuse, R114, R8 ;  /* 0x000000726c08723c */ /* 0x040fe20000041808 */
[----:B------:R-:W-:Y:S01]  /*4a30*/  LDSM.16.M88.4 R112, [R211+0x6000] ;  /* 0x00600000d370783b */ /* 0x000fe20000000200 */
[----:B------:R-:W-:Y:S02]  /*4a40*/  PLOP3.LUT P1, PT, PT, PT, UP0, 0x80, 0x0 ;  /* 0x000000000000781c */ /* 0x000fe40003f2f008 */
[C---:B------:R-:W-:Y:S02]  /*4a50*/  @P5 ISETP.GE.AND P5, PT, R3.reuse, UR5, PT ;  /* 0x0000000503005c0c */ /* 0x040fe4000bfa6270 */
[C---:B-1----:R-:W-:Y:S06]  /*4a60*/  HMMA.16816.F32.BF16 R12, R108.reuse, R84, R12 ;  /* 0x000000546c0c723c */ /* 0x042fec000004180c */
[----:B------:R-:W-:Y:S01]  /*4a70*/  HMMA.16816.F32.BF16 R16, R108, R86, R16 ;  /* 0x000000566c10723c */ /* 0x000fe20000041810 */
[----:B------:R-:W1:Y:S04]  /*4a80*/  LDSM.16.M88.4 R84, [R212+0x6800] ;  /* 0x00680000d454783b */ /* 0x000e680000000200 */
[----:B------:R3:W1:Y:S01]  /*4a90*/  LDSM.16.M88.4 R108, [R0+0x6000] ;  /* 0x00600000006c783b */ /* 0x0006620000000200 */
[C---:B------:R-:W-:Y:S05]  /*4aa0*/  HMMA.16816.F32.BF16 R4, R92.reuse, R96, R4 ;  /* 0x000000605c04723c */ /* 0x040fea0000041804 */
[----:B----4-:R-:W-:Y:S01]  /*4ab0*/  FMUL.FTZ R2, R240, 1.4426950216293334961 ;  /* 0x3fb8aa3bf0027820 */ /* 0x010fe20000410000 */
[C---:B------:R-:W-:Y:S05]  /*4ac0*/  HMMA.16816.F32.BF16 R8, R92.reuse, R98, R8 ;  /* 0x000000625c08723c */ /* 0x040fea0000041808 */
[----:B------:R-:W-:Y:S01]  /*4ad0*/  FSEL R2, R2, RZ, P3 ;  /* 0x000000ff02027208 */ /* 0x000fe20001800000 */
[C---:B--2---:R-:W-:Y:S01]  /*4ae0*/  HMMA.16816.F32.BF16 R12, R92.reuse, R88, R12 ;  /* 0x000000585c0c723c */ /* 0x044fe2000004180c */
[----:B------:R-:W-:Y:S05]  /*4af0*/  PLOP3.LUT P3, PT, PT, PT, UP0, 0x80, 0x0 ;  /* 0x000000000000781c */ /* 0x000fea0003f6f008 */
[----:B------:R-:W-:Y:S05]  /*4b00*/  HMMA.16816.F32.BF16 R16, R92, R90, R16 ;  /* 0x0000005a5c10723c */ /* 0x000fea0000041810 */
[----:B---3--:R-:W-:Y:S01]  /*4b10*/  @P2 VIADD R0, R3, 0x1 ;  /* 0x0000000103002836 */ /* 0x008fe20000000000 */
[C---:B------:R-:W-:Y:S05]  /*4b20*/  HMMA.16816.F32.BF16 R4, R100.reuse, R104, R4 ;  /* 0x000000686404723c */ /* 0x040fea0000041804 */
[C---:B------:R-:W-:Y:S01]  /*4b30*/  FSETP.NEU.FTZ.AND P2, PT, R241.reuse, -INF , PT ;  /* 0xff800000f100780b */ /* 0x040fe20003f5d000 */
[C---:B------:R-:W-:Y:S03]  /*4b40*/  HMMA.16816.F32.BF16 R8, R100.reuse, R106, R8 ;  /* 0x0000006a6408723c */ /* 0x040fe60000041808 */
[----:B------:R-:W-:Y:S02]  /*4b50*/  @P4 ISETP.GE.AND P4, PT, R0, UR5, PT ;  /* 0x0000000500004c0c */ /* 0x000fe4000bf86270 */
[----:B------:R-:W-:Y:S01]  /*4b60*/  FMUL.FTZ R0, R241, 1.4426950216293334961 ;  /* 0x3fb8aa3bf1007820 */ /* 0x000fe20000410000 */
[C---:B-1----:R-:W-:Y:S05]  /*4b70*/  HMMA.16816.F32.BF16 R12, R100.reuse, R84, R12 ;  /* 0x00000054640c723c */ /* 0x042fea000004180c */
[----:B------:R-:W-:Y:S01]  /*4b80*/  FSEL R0, R0, RZ, P2 ;  /* 0x000000ff00007208 */ /* 0x000fe20001000000 */
[----:B------:R-:W-:Y:S01]  /*4b90*/  HMMA.16816.F32.BF16 R16, R100, R86, R16 ;  /* 0x000000566410723c */ /* 0x000fe20000041810 */
[----:B------:R-:W1:Y:S01]  /*4ba0*/  LDSM.16.M88.4 R84, [R211+0x6800] ;  /* 0x00680000d354783b */ /* 0x000e620000000200 */
[----:B------:R-:W-:Y:S04]  /*4bb0*/  PLOP3.LUT P2, PT, PT, PT, UP0, 0x80, 0x0 ;  /* 0x000000000000781c */ /* 0x000fe80003f4f008 */
[C---:B------:R-:W-:Y:S06]  /*4bc0*/  HMMA.16816.F32.BF16 R4, R108.reuse, R112, R4 ;  /* 0x000000706c04723c */ /* 0x040fec0000041804 */
[C---:B------:R-:W-:Y:S11]  /*4bd0*/  HMMA.16816.F32.BF16 R8, R108.reuse, R114, R8 ;  /* 0x000000726c08723c */ /* 0x040ff60000041808 */
[----:B------:R-:W-:Y:S07]  /*4be0*/  @!UPT UIADD3 URZ, URZ, URZ, URZ ;  /* 0x0000003f3f3ff290 */ /* 0x000fee000fffe03f */
[----:B------:R-:W-:Y:S02]  /*4bf0*/  @P0 FSEL R4, R4, -INF , !P5 ;  /* 0xff80000004040808 */ /* 0x000fe40006800000 */
[----:B------:R-:W-:Y:S02]  /*4c00*/  PLOP3.LUT P0, PT, PT, PT, UP0, 0x80, 0x0 ;  /* 0x000000000000781c */ /* 0x000fe40003f0f008 */
[----:B------:R-:W-:Y:S01]  /*4c10*/  @P1 FSEL R5, R5, -INF , !P4 ;  /* 0xff80000005051808 */ /* 0x000fe20006000000 */
[--C-:B------:R-:W-:Y:S01]  /*4c20*/  FFMA.FTZ R4, R4, UR14, -R2.reuse ;  /* 0x0000000e04047c23 */ /* 0x100fe20008010802 */
[----:B------:R-:W-:Y:S03]  /*4c30*/  PLOP3.LUT P1, PT, PT, PT, UP0, 0x80, 0x0 ;  /* 0x000000000000781c */ /* 0x000fe60003f2f008 */
[----:B------:R2:W-:Y:S01]  /*4c40*/  MUFU.EX2 R127, R4 ;  /* 0x00000004007f7308 */ /* 0x0005e20000000800 */
[----:B------:R-:W-:Y:S01]  /*4c50*/  FFMA.FTZ R5, R5, UR14, -R2 ;  /* 0x0000000e05057c23 */ /* 0x000fe20008010802 */
[C---:B-1----:R-:W-:Y:S04]  /*4c60*/  HMMA.16816.F32.BF16 R12, R108.reuse, R84, R12 ;  /* 0x000000546c0c723c */ /* 0x042fe8000004180c */
[----:B------:R-:W-:Y:S02]  /*4c70*/  @P0 FSEL R6, R6, -INF , !P5 ;  /* 0xff80000006060808 */ /* 0x000fe40006800000 */
[----:B------:R-:W-:Y:S01]  /*4c80*/  HMMA.16816.F32.BF16 R16, R108, R86, R16 ;  /* 0x000000566c10723c */ /* 0x000fe20000041810 */
[----:B------:R-:W-:Y:S01]  /*4c90*/  PLOP3.LUT P0, PT, PT, PT, UP0, 0x80, 0x0 ;  /* 0x000000000000781c */ /* 0x000fe20003f0f008 */
[----:B------:R-:W1:Y:S01]  /*4ca0*/  MUFU.EX2 R126, R5 ;  /* 0x00000005007e7308 */ /* 0x000e620000000800 */
[----:B------:R-:W-:Y:S02]  /*4cb0*/  PLOP3.LUT P5, PT, PT, PT, UP0, 0x80, 0x0 ;  /* 0x000000000000781c */ /* 0x000fe40003faf008 */
[----:B------:R-:W-:Y:S01]  /*4cc0*/  @P1 FSEL R7, R7, -INF , !P4 ;  /* 0xff80000007071808 */ /* 0x000fe20006000000 */
[--C-:B------:R-:W-:Y:S01]  /*4cd0*/  FFMA.FTZ R6, R6, UR14, -R0.reuse ;  /* 0x0000000e06067c23 */ /* 0x100fe20008010800 */
[----:B------:R-:W-:Y:S02]  /*4ce0*/  PLOP3.LUT P1, PT, PT, PT, UP0, 0x80, 0x0 ;  /* 0x000000000000781c */ /* 0x000fe40003f2f008 */
[----:B------:R-:W-:Y:S03]  /*4cf0*/  PLOP3.LUT P4, PT, PT, PT, UP0, 0x80, 0x0 ;  /* 0x000000000000781c */ /* 0x000fe60003f8f008 */
[----:B------:R-:W-:Y:S01]  /*4d00*/  MUFU.EX2 R131, R6 ;  /* 0x0000000600837308 */ /* 0x000fe20000000800 */
[----:B--2---:R-:W-:Y:S01]  /*4d10*/  @P3 VIADD R4, R3, 0x8 ;  /* 0x0000000803043836 */ /* 0x004fe20000000000 */
[----:B------:R-:W-:Y:S01]  /*4d20*/  PLOP3.LUT P3, PT, PT, PT, UP0, 0x80, 0x0 ;  /* 0x000000000000781c */ /* 0x000fe20003f6f008 */
[----:B------:R-:W-:Y:S03]  /*4d30*/  FFMA.FTZ R7, R7, UR14, -R0 ;  /* 0x0000000e07077c23 */ /* 0x000fe60008010800 */
[----:B------:R-:W-:Y:S01]  /*4d40*/  @P6 ISETP.GE.AND P6, PT, R4, UR5, PT ;  /* 0x0000000504006c0c */ /* 0x000fe2000bfc6270 */
[C---:B------:R-:W-:Y:S01]  /*4d50*/  @P2 VIADD R4, R3.reuse, 0x9 ;  /* 0x0000000903042836 */ /* 0x040fe20000000000 */
[----:B------:R-:W-:Y:S02]  /*4d60*/  PLOP3.LUT P2, PT, PT, PT, UP0, 0x80, 0x0 ;  /* 0x000000000000781c */ /* 0x000fe40003f4f008 */
[----:B------:R-:W2:Y:S01]  /*4d70*/  MUFU.EX2 R130, R7 ;  /* 0x0000000700827308 */ /* 0x000ea20000000800 */
[----:B------:R-:W-:Y:S02]  /*4d80*/  @P0 FSEL R8, R8, -INF , !P6 ;  /* 0xff80000008080808 */ /* 0x000fe40007000000 */
[----:B------:R-:W-:Y:S02]  /*4d90*/  PLOP3.LUT P0, PT, PT, PT, UP0, 0x80, 0x0 ;  /* 0x000000000000781c */ /* 0x000fe40003f0f008 */
[----:B------:R-:W-:Y:S01]  /*4da0*/  @P5 ISETP.GE.AND P5, PT, R4, UR5, PT ;  /* 0x0000000504005c0c */ /* 0x000fe2000bfa6270 */
[----:B------:R-:W-:Y:S01]  /*4db0*/  @P3 VIADD R4, R3, 0x10 ;  /* 0x0000001003043836 */ /* 0x000fe20000000000 */
[----:B------:R-:W-:Y:S01]  /*4dc0*/  PLOP3.LUT P3, PT, PT, PT, UP0, 0x80, 0x0 ;  /* 0x000000000000781c */ /* 0x000fe20003f6f008 */
[--C-:B------:R-:W-:Y:S01]  /*4dd0*/  FFMA.FTZ R8, R8, UR14, -R2.reuse ;  /* 0x0000000e08087c23 */ /* 0x100fe20008010802 */
[----:B------:R-:W-:Y:S02]  /*4de0*/  @P1 FSEL R9, R9, -INF , !P5 ;  /* 0xff80000009091808 */ /* 0x000fe40006800000 */
[----:B------:R-:W-:Y:S01]  /*4df0*/  PLOP3.LUT P1, PT, PT, PT, UP0, 0x80, 0x0 ;  /* 0x000000000000781c */ /* 0x000fe20003f2f008 */
[----:B------:R-:W-:Y:S01]  /*4e00*/  MUFU.EX2 R124, R8 ;  /* 0x00000008007c7308 */ /* 0x000fe20000000800 */
[----:B------:R-:W-:Y:S01]  /*4e10*/  @P2 FSEL R11, R11, -INF , !P5 ;  /* 0xff8000000b0b2808 */ /* 0x000fe20006800000 */
[----:B------:R-:W-:Y:S01]  /*4e20*/  FFMA.FTZ R9, R9, UR14, -R2 ;  /* 0x0000000e09097c23 */ /* 0x000fe20008010802 */
[----:B------:R-:W-:Y:S02]  /*4e30*/  @P4 ISETP.GE.AND P4, PT, R4, UR5, PT ;  /* 0x0000000504004c0c */ /* 0x000fe4000bf86270 */
[----:B------:R-:W-:Y:S01]  /*4e40*/  @P0 FSEL R10, R10, -INF , !P6 ;  /* 0xff8000000a0a0808 */ /* 0x000fe20007000000 */
[--C-:B------:R-:W-:Y:S01]  /*4e50*/  FFMA.FTZ R11, R11, UR14, -R0.reuse ;  /* 0x0000000e0b0b7c23 */ /* 0x100fe20008010800 */
[----:B------:R-:W-:Y:S03]  /*4e60*/  PLOP3.LUT P0, PT, PT, PT, UP0, 0x80, 0x0 ;  /* 0x000000000000781c */ /* 0x000fe60003f0f008 */
[----:B------:R-:W-:Y:S01]  /*4e70*/  MUFU.EX2 R123, R9 ;  /* 0x00000009007b7308 */ /* 0x000fe20000000800 */
[----:B------:R-:W-:Y:S01]  /*4e80*/  PLOP3.LUT P6, PT, PT, PT, UP0, 0x80, 0x0 ;  /* 0x000000000000781c */ /* 0x000fe20003fcf008 */
[----:B------:R-:W-:Y:S01]  /*4e90*/  FFMA.FTZ R10, R10, UR14, -R0 ;  /* 0x0000000e0a0a7c23 */ /* 0x000fe20008010800 */
[----:B------:R-:W-:Y:S01]  /*4ea0*/  PLOP3.LUT P2, PT, PT, PT, UP0, 0x80, 0x0 ;  /* 0x000000000000781c */ /* 0x000fe20003f4f008 */
[----:B------:R-:W-:Y:S01]  /*4eb0*/  @P1 VIADD R4, R3, 0x11 ;  /* 0x0000001103041836 */ /* 0x000fe20000000000 */
[----:B------:R-:W-:Y:S02]  /*4ec0*/  PLOP3.LUT P1, PT, PT, PT, UP0, 0x80, 0x0 ;  /* 0x000000000000781c */ /* 0x000fe40003f2f008 */
[----:B------:R-:W-:Y:S03]  /*4ed0*/  PLOP3.LUT P5, PT, PT, PT, UP0, 0x80, 0x0 ;  /* 0x000000000000781c */ /* 0x000fe60003faf008 */
[----:B------:R-:W-:Y:S01]  /*4ee0*/  MUFU.EX2 R129, R10 ;  /* 0x0000000a00817308 */ /* 0x000fe20000000800 */
[----:B------:R-:W-:Y:S02]  /*4ef0*/  @P0 FSEL R12, R12, -INF , !P4 ;  /* 0xff8000000c0c0808 */ /* 0x000fe40006000000 */
[----:B------:R-:W-:Y:S02]  /*4f00*/  PLOP3.LUT P0, PT, PT, PT, UP0, 0x80, 0x0 ;  /* 0x000000000000781c */ /* 0x000fe40003f0f008 */
[----:B------:R-:W-:Y:S01]  /*4f10*/  @P6 ISETP.GE.AND P6, PT, R4, UR5, PT ;  /* 0x0000000504006c0c */ /* 0x000fe2000bfc6270 */
[----:B------:R-:W-:Y:S02]  /*4f20*/  FFMA.FTZ R12, R12, UR14, -R2 ;  /* 0x0000000e0c0c7c23 */ /* 0x000fe40008010802 */
[----:B------:R-:W-:Y:S02]  /*4f30*/  @P1 FSEL R14, R14, -INF , !P4 ;  /* 0xff8000000e0e1808 */ /* 0x000fe40006000000 */
[----:B------:R-:W-:Y:S01]  /*4f40*/  MUFU.EX2 R128, R11 ;  /* 0x0000000b00807308 */ /* 0x000fe20000000800 */
[----:B------:R-:W-:Y:S02]  /*4f50*/  @P2 FSEL R13, R13, -INF , !P6 ;  /* 0xff8000000d0d2808 */ /* 0x000fe40007000000 */
[----:B------:R-:W-:Y:S01]  /*4f60*/  PLOP3.LUT P2, PT, PT, PT, UP0, 0x80, 0x0 ;  /* 0x000000000000781c */ /* 0x000fe20003f4f008 */
[----:B------:R-:W-:Y:S01]  /*4f70*/  FFMA.FTZ R14, R14, UR14, -R0 ;  /* 0x0000000e0e0e7c23 */ /* 0x000fe20008010800 */
[----:B------:R-:W-:Y:S01]  /*4f80*/  PLOP3.LUT P1, PT, PT, PT, UP0, 0x80, 0x0 ;  /* 0x000000000000781c */ /* 0x000fe20003f2f008 */
[----:B------:R-:W-:Y:S01]  /*4f90*/  FFMA.FTZ R13, R13, UR14, -R2 ;  /* 0x0000000e0d0d7c23 */ /* 0x000fe20008010802 */
[----:B------:R-:W-:Y:S01]  /*4fa0*/  PLOP3.LUT P4, PT, PT, PT, UP0, 0x80, 0x0 ;  /* 0x000000000000781c */ /* 0x000fe20003f8f008 */
[C---:B------:R-:W-:Y:S01]  /*4fb0*/  @P0 VIADD R4, R3.reuse, 0x18 ;  /* 0x0000001803040836 */ /* 0x040fe20000000000 */
[----:B------:R-:W-:Y:S01]  /*4fc0*/  PLOP3.LUT P0, PT, PT, PT, UP0, 0x80, 0x0 ;  /* 0x000000000000781c */ /* 0x000fe20003f0f008 */
[----:B------:R-:W-:Y:S01]  /*4fd0*/  @P5 VIADD R3, R3, 0x19 ;  /* 0x0000001903035836 */ /* 0x000fe20000000000 */
[----:B------:R-:W-:Y:S02]  /*4fe0*/  MUFU.EX2 R119, R12 ;  /* 0x0000000c00777308 */ /* 0x000fe40000000800 */
        /* <DEDUP_REMOVED lines=10> */
[----:B------:R-:W3:Y:S01]  /*5090*/  MUFU.EX2 R118, R13 ;  /* 0x0000000d00767308 */ /* 0x000ee20000000800 */
[----:B--2---:R-:W-:Y:S02]  /*50a0*/  F2FP.BF16.F32.PACK_AB R3, R130, R131 ;  /* 0x000000838203723e */ /* 0x004fe400000010ff */
[----:B------:R-:W-:Y:S02]  /*50b0*/  @P0 FSEL R17, R17, -INF , !P4 ;  /* 0xff80000011110808 */ /* 0x000fe40006000000 */
[----:B------:R-:W-:Y:S01]  /*50c0*/  IADD3 R114, P0, R245, UR13, RZ ;  /* 0x0000000df5727c10 */ /* 0x000fe2000ff1e0ff */
[----:B------:R-:W-:Y:S02]  /*50d0*/  STS [R236+0x2a400], R3 ;  /* 0x02a40003ec007388 */ /* 0x000fe40000000800 */
[----:B------:R-:W-:Y:S01]  /*50e0*/  FFMA.FTZ R2, R17, UR14, -R2 ;  /* 0x0000000e11027c23 */ /* 0x000fe20008010802 */
[----:B------:R-:W-:Y:S01]  /*50f0*/  @P2 FSEL R18, R18, -INF , !P3 ;  /* 0xff80000012122808 */ /* 0x000fe20005800000 */
[----:B------:R-:W-:Y:S01]  /*5100*/  MUFU.EX2 R125, R14 ;  /* 0x0000000e007d7308 */ /* 0x000fe20000000800 */
[----:B------:R-:W-:Y:S02]  /*5110*/  @P1 FSEL R19, R19, -INF , !P4 ;  /* 0xff80000013131808 */ /* 0x000fe40006000000 */
[----:B------:R-:W-:Y:S01]  /*5120*/  IADD3.X R115, R246, UR12, RZ, P0, !PT ;  /* 0x0000000cf6737c10 */ /* 0x000fe200087fe4ff */
[--C-:B------:R-:W-:Y:S01]  /*5130*/  FFMA.FTZ R18, R18, UR14, -R0.reuse ;  /* 0x0000000e12127c23 */ /* 0x100fe20008010800 */
[----:B------:R-:W-:Y:S01]  /*5140*/  PLOP3.LUT P0, PT, PT, PT, UP3, 0x80, 0x0 ;  /* 0x000000000000781c */ /* 0x000fe20003f0f038 */
[----:B------:R-:W-:Y:S01]  /*5150*/  FFMA.FTZ R0, R19, UR14, -R0 ;  /* 0x0000000e13007c23 */ /* 0x000fe20008010800 */
[----:B---3--:R-:W-:Y:S03]  /*5160*/  F2FP.BF16.F32.PACK_AB R5, R118, R119 ;  /* 0x000000777605723e */ /* 0x008fe600000010ff */
[----:B------:R2:W-:Y:S01]  /*5170*/  MUFU.EX2 R116, R2 ;  /* 0x0000000200747308 */ /* 0x0005e20000000800 */
[----:B------:R-:W3:Y:S09]  /*5180*/  LDG.E R113, desc[UR6][R114.64] ;  /* 0x0000000672717981 */ /* 0x000ef2000c1e1900 */
[----:B------:R4:W-:Y:S10]  /*5190*/  MUFU.EX2 R120, R0 ;  /* 0x0000000000787308 */ /* 0x0009f40000000800 */
[----:B------:R-:W1:Y:S01]  /*51a0*/  MUFU.EX2 R122, R15 ;  /* 0x0000000f007a7308 */ /* 0x000e620000000800 */
[----:B--2---:R-:W-:Y:S05]  /*51b0*/  F2FP.BF16.F32.PACK_AB R2, R123, R124 ;  /* 0x0000007c7b02723e */ /* 0x004fea00000010ff */
[----:B------:R2:W-:Y:S04]  /*51c0*/  STS [R239+0x2a000], R2 ;  /* 0x02a00002ef007388 */ /* 0x0005e80000000800 */
[----:B------:R-:W2:Y:S01]  /*51d0*/  MUFU.EX2 R121, R18 ;  /* 0x0000001200797308 */ /* 0x000ea20000000800 */
[----:B----4-:R-:W-:Y:S01]  /*51e0*/  F2FP.BF16.F32.PACK_AB R0, R128, R129 ;  /* 0x000000818000723e */ /* 0x010fe200000010ff */
[----:B------:R-:W4:Y:S04]  /*51f0*/  LDG.E R114, desc[UR6][R114.64+0x20] ;  /* 0x0000200672727981 */ /* 0x000f28000c1e1900 */
[----:B------:R2:W-:Y:S04]  /*5200*/  STS [R239+0x2a400], R0 ;  /* 0x02a40000ef007388 */ /* 0x0005e80000000800 */
[----:B------:R-:W2:Y:S01]  /*5210*/  MUFU.EX2 R117, R16 ;  /* 0x0000001000757308 */ /* 0x000ea20000000800 */
[----:B-1----:R-:W-:Y:S01]  /*5220*/  F2FP.BF16.F32.PACK_AB R4, R122, R125 ;  /* 0x0000007d7a04723e */ /* 0x002fe200000010ff */
[----:B------:R-:W-:Y:S04]  /*5230*/  STS [R237+0x2a000], R5 ;  /* 0x02a00005ed007388 */ /* 0x000fe80000000800 */
[----:B------:R-:W-:Y:S01]  /*5240*/  STS [R237+0x2a400], R4 ;  /* 0x02a40004ed007388 */ /* 0x000fe20000000800 */
[----:B--2---:R-:W-:Y:S02]  /*5250*/  F2FP.BF16.F32.PACK_AB R2, R120, R121 ;  /* 0x000000797802723e */ /* 0x004fe400000010ff */
[----:B------:R-:W-:Y:S03]  /*5260*/  F2FP.BF16.F32.PACK_AB R3, R116, R117 ;  /* 0x000000757403723e */ /* 0x000fe600000010ff */
[----:B------:R1:W-:Y:S01]  /*5270*/  STS [R238+0x2a400], R2 ;  /* 0x02a40002ee007388 */ /* 0x0003e20000000800 */
[----:B------:R-:W-:Y:S03]  /*5280*/  LEA R0, R222, UR4, 0x1 ;  /* 0x00000004de007c11 */ /* 0x000fe6000f8e08ff */
[----:B------:R2:W-:Y:S04]  /*5290*/  STS [R238+0x2a000], R3 ;  /* 0x02a00003ee007388 */ /* 0x0005e80000000800 */
[----:B------:R-:W-:Y:S04]  /*52a0*/  LDSM.16.M88.4 R16, [R0+0x10000] ;  /* 0x010000000010783b */ /* 0x000fe80000000200 */
[----:B------:R-:W2:Y:S04]  /*52b0*/  LDSM.16.M88.4 R8, [R210+UR4+0x20000] ;  /* 0x02000004d208783b */ /* 0x000ea80008000200 */
[----:B------:R-:W2:Y:S04]  /*52c0*/  LDSM.16.M88.4 R84, [R210+UR4+0x20800] ;  /* 0x02080004d254783b */ /* 0x000ea80008000200 */
[----:B------:R-:W-:Y:S04]  /*52d0*/  LDSM.16.M88.4 R92, [R209+0x8000] ;  /* 0x00800000d15c783b */ /* 0x000fe80000000200 */
[----:B------:R-:W-:Y:S01]  /*52e0*/  LDSM.16.M88.4 R96, [R209+0x8800] ;  /* 0x00880000d160783b */ /* 0x000fe20000000200 */
[--C-:B-1----:R-:W-:Y:S03]  /*52f0*/  IMAD.IADD R2, R217, 0x1, R0.reuse ;  /* 0x00000001d9027824 */ /* 0x102fe600078e0200 */
[----:B------:R-:W-:Y:S01]  /*5300*/  LDSM.16.M88.4 R104, [R212+0x8000] ;  /* 0x00800000d468783b */ /* 0x000fe20000000200 */
[C---:B--2---:R-:W-:Y:S02]  /*5310*/  IMAD.IADD R3, R216.reuse, 0x1, R0 ;  /* 0x00000001d8037824 */ /* 0x044fe400078e0200 */
[----:B------:R-:W-:Y:S01]  /*5320*/  IMAD.IADD R112, R216, 0x1, R2 ;  /* 0x00000001d8707824 */ /* 0x000fe200078e0202 */
[----:B------:R-:W1:Y:S04]  /*5330*/  LDSM.16.M88.4 R88, [R2+0x10000] ;  /* 0x010000000258783b */ /* 0x000e680000000200 */
[----:B------:R-:W2:Y:S04]  /*5340*/  LDSM.16.M88.4 R100, [R3+0x10000] ;  /* 0x010000000364783b */ /* 0x000ea80000000200 */
[----:B------:R-:W-:Y:S01]  /*5350*/  LDSM.16.M88.4 R108, [R211+0x8000] ;  /* 0x00800000d36c783b */ /* 0x000fe20000000200 */
[C---:B------:R-:W-:Y:S06]  /*5360*/  HMMA.16816.F32.BF16 R4, R16.reuse, R8, RZ ;  /* 0x000000081004723c */ /* 0x040fec00000418ff */
[C---:B------:R-:W-:Y:S06]  /*5370*/  HMMA.16816.F32.BF16 R8, R16.reuse, R10, RZ ;  /* 0x0000000a1008723c */ /* 0x040fec00000418ff */
[C---:B------:R-:W-:Y:S06]  /*5380*/  HMMA.16816.F32.BF16 R12, R16.reuse, R84, RZ ;  /* 0x00000054100c723c */ /* 0x040fec00000418ff */
[----:B------:R-:W-:Y:S01]  /*5390*/  HMMA.16816.F32.BF16 R16, R16, R86, RZ ;  /* 0x000000561010723c */ /* 0x000fe200000418ff */
[----:B------:R-:W2:Y:S05]  /*53a0*/  LDSM.16.M88.4 R84, [R212+0x8800] ;  /* 0x00880000d454783b */ /* 0x000eaa0000000200 */
[C---:B-1----:R-:W-:Y:S06]  /*53b0*/  HMMA.16816.F32.BF16 R4, R88.reuse, R92, R4 ;  /* 0x0000005c5804723c */ /* 0x042fec0000041804 */
[C---:B------:R-:W-:Y:S01]  /*53c0*/  HMMA.16816.F32.BF16 R8, R88.reuse, R94, R8 ;  /* 0x0000005e5808723c */ /* 0x040fe20000041808 */
[----:B------:R-:W1:Y:S05]  /*53d0*/  LDSM.16.M88.4 R92, [R112+0x10000] ;  /* 0x01000000705c783b */ /* 0x000e6a0000000200 */
[C---:B------:R-:W-:Y:S06]  /*53e0*/  HMMA.16816.F32.BF16 R12, R88.reuse, R96, R12 ;  /* 0x00000060580c723c */ /* 0x040fec000004180c */
[----:B------:R-:W-:Y:S01]  /*53f0*/  HMMA.16816.F32.BF16 R16, R88, R98, R16 ;  /* 0x000000625810723c */ /* 0x000fe20000041810 */
[----:B------:R-:W1:Y:S04]  /*5400*/  LDSM.16.M88.4 R88, [R211+0x8800] ;  /* 0x00880000d358783b */ /* 0x000e680000000200 */
[----:B------:R-:W-:Y:S01]  /*5410*/  LDSM.16.M88.4 R96, [R0+0x12000] ;  /* 0x012000000060783b */ /* 0x000fe20000000200 */
[C---:B--2---:R-:W-:Y:S06]  /*5420*/  HMMA.16816.F32.BF16 R4, R100.reuse, R104, R4 ;  /* 0x000000686404723c */ /* 0x044fec0000041804 */
[C---:B------:R-:W-:Y:S01]  /*5430*/  HMMA.16816.F32.BF16 R8, R100.reuse, R106, R8 ;  /* 0x0000006a6408723c */ /* 0x040fe20000041808 */
[----:B------:R-:W2:Y:S05]  /*5440*/  LDSM.16.M88.4 R104, [R210+UR4+0x22000] ;  /* 0x02200004d268783b */ /* 0x000eaa0008000200 */
[C---:B------:R-:W-:Y:S06]  /*5450*/  HMMA.16816.F32.BF16 R12, R100.reuse, R84, R12 ;  /* 0x00000054640c723c */ /* 0x040fec000004180c */
[----:B------:R-:W-:Y:S01]  /*5460*/  HMMA.16816.F32.BF16 R16, R100, R86, R16 ;  /* 0x000000566410723c */ /* 0x000fe20000041810 */
[----:B------:R-:W2:Y:S04]  /*5470*/  LDSM.16.M88.4 R84, [R210+UR4+0x22800] ;  /* 0x02280004d254783b */ /* 0x000ea80008000200 */
[----:B------:R-:W-:Y:S01]  /*5480*/  LDSM.16.M88.4 R100, [R2+0x12000] ;  /* 0x012000000264783b */ /* 0x000fe20000000200 */
        /* <DEDUP_REMOVED lines=9> */
[----:B------:R-:W2:Y:S05]  /*5520*/  LDSM.16.M88.4 R104, [R212+0xa000] ;  /* 0x00a00000d468783b */ /* 0x000eaa0000000200 */
[C---:B------:R-:W-:Y:S06]  /*5530*/  HMMA.16816.F32.BF16 R12, R96.reuse, R84, R12 ;  /* 0x00000054600c723c */ /* 0x040fec000004180c */
[----:B------:R-:W-:Y:S01]  /*5540*/  HMMA.16816.F32.BF16 R16, R96, R86, R16 ;  /* 0x000000566010723c */ /* 0x000fe20000041810 */
[----:B------:R-:W2:Y:S04]  /*5550*/  LDSM.16.M88.4 R84, [R212+0xa800] ;  /* 0x00a80000d454783b */ /* 0x000ea80000000200 */
[----:B------:R-:W-:Y:S01]  /*5560*/  LDSM.16.M88.4 R96, [R112+0x12000] ;  /* 0x012000007060783b */ /* 0x000fe20000000200 */
[C---:B-1----:R-:W-:Y:S06]  /*5570*/  HMMA.16816.F32.BF16 R4, R100.reuse, R108, R4 ;  /* 0x0000006c6404723c */ /* 0x042fec0000041804 */
[C---:B------:R-:W-:Y:S01]  /*5580*/  HMMA.16816.F32.BF16 R8, R100.reuse, R110, R8 ;  /* 0x0000006e6408723c */ /* 0x040fe20000041808 */
[----:B------:R-:W1:Y:S05]  /*5590*/  LDSM.16.M88.4 R108, [R211+0xa000] ;  /* 0x00a00000d36c783b */ /* 0x000e6a0000000200 */
[C---:B------:R-:W-:Y:S06]  /*55a0*/  HMMA.16816.F32.BF16 R12, R100.reuse, R88, R12 ;  /* 0x00000058640c723c */ /* 0x040fec000004180c */
[----:B------:R-:W-:Y:S01]  /*55b0*/  HMMA.16816.F32.BF16 R16, R100, R90, R16 ;  /* 0x0000005a6410723c */ /* 0x000fe20000041810 */
[----:B------:R-:W3:Y:S04]  /*55c0*/  LDSM.16.M88.4 R88, [R211+0xa800] ;  /* 0x00a80000d358783b */ /* 0x000ee80000000200 */
        /* <DEDUP_REMOVED lines=18> */
[C---:B------:R-:W-:Y:S06]  /*56f0*/  HMMA.16816.F32.BF16 R12, R100.reuse, R84, R12 ;  /* 0x00000054640c723c */ /* 0x040fec000004180c */
        /* <DEDUP_REMOVED lines=12> */
[----:B------:R-:W2:Y:S05]  /*57c0*/  LDSM.16.M88.4 R104, [R210+UR4+0x26000] ;  /* 0x02600004d268783b */ /* 0x000eaa0008000200 */
[C---:B----4-:R-:W-:Y:S06]  /*57d0*/  HMMA.16816.F32.BF16 R12, R96.reuse, R84, R12 ;  /* 0x00000054600c723c */ /* 0x050fec000004180c */
[----:B------:R-:W-:Y:S01]  /*57e0*/  HMMA.16816.F32.BF16 R16, R96, R86, R16 ;  /* 0x000000566010723c */ /* 0x000fe20000041810 */
[----:B------:R-:W4:Y:S04]  /*57f0*/  LDSM.16.M88.4 R84, [R210+UR4+0x26800] ;  /* 0x02680004d254783b */ /* 0x000f280008000200 */
        /* <DEDUP_REMOVED lines=20> */
[----:B------:R-:W3:Y:S05]  /*5940*/  LDSM.16.M88.4 R88, [R211+0xe800] ;  /* 0x00e80000d358783b */ /* 0x000eea0000000200 */
[C---:B--2---:R-:W-:Y:S06]  /*5950*/  HMMA.16816.F32.BF16 R4, R100.reuse, R104, R4 ;  /* 0x000000686404723c */ /* 0x044fec0000041804 */
[C---:B------:R-:W-:Y:S06]  /*5960*/  HMMA.16816.F32.BF16 R8, R100.reuse, R106, R8 ;  /* 0x0000006a6408723c */ /* 0x040fec0000041808 */
[C---:B----4-:R-:W-:Y:S06]  /*5970*/  HMMA.16816.F32.BF16 R12, R100.reuse, R84, R12 ;  /* 0x00000054640c723c */ /* 0x050fec000004180c */
[----:B------:R-:W-:Y:S06]  /*5980*/  HMMA.16816.F32.BF16 R16, R100, R86, R16 ;  /* 0x000000566410723c */ /* 0x000fec0000041810 */
[C---:B-1----:R-:W-:Y:S06]  /*5990*/  HMMA.16816.F32.BF16 R4, R92.reuse, R108, R4 ;  /* 0x0000006c5c04723c */ /* 0x042fec0000041804 */
        /* <DEDUP_REMOVED lines=8> */
[C---:B------:R-:W-:Y:S01]  /*5a20*/  FADD.FTZ R3, -R113.reuse, R8 ;  /* 0x0000000871037221 */ /* 0x040fe20000010100 */
[----:B------:R-:W-:Y:S01]  /*5a30*/  FADD.FTZ R9, -R113, R9 ;  /* 0x0000000971097221 */ /* 0x000fe20000010100 */
[C---:B------:R-:W-:Y:S01]  /*5a40*/  FADD.FTZ R10, -R114.reuse, R10 ;  /* 0x0000000a720a7221 */ /* 0x040fe20000010100 */
[----:B------:R-:W-:Y:S01]  /*5a50*/  FADD.FTZ R11, -R114, R11 ;  /* 0x0000000b720b7221 */ /* 0x000fe20000010100 */
[----:B------:R-:W-:Y:S01]  /*5a60*/  F2FP.BF16.F32.PACK_AB R85, R85, R0 ;  /* 0x000000005555723e */ /* 0x000fe200000010ff */
[----:B------:R-:W-:Y:S01]  /*5a70*/  FMUL.FTZ R3, R124, R3 ;  /* 0x000000037c037220 */ /* 0x000fe20000410000 */
[----:B------:R-:W-:Y:S01]  /*5a80*/  FMUL.FTZ R84, R123, R9 ;  /* 0x000000097b547220 */ /* 0x000fe20000410000 */
        /* <DEDUP_REMOVED lines=11> */
[----:B------:R-:W-:Y:S01]  /*5b40*/  FADD.FTZ R3, -R114, R6 ;  /* 0x0000000672037221 */ /* 0x000fe20000010100 */
[----:B------:R-:W-:Y:S01]  /*5b50*/  F2FP.BF16.F32.PACK_AB R5, R5, R2 ;  /* 0x000000020505723e */ /* 0x000fe200000010ff */
[----:B------:R-:W-:Y:S01]  /*5b60*/  FMUL.FTZ R16, R130, R7 ;  /* 0x0000000782107220 */ /* 0x000fe20000410000 */
[----:B------:R-:W-:Y:S01]  /*5b70*/  F2FP.BF16.F32.PACK_AB R17, R17, R0 ;  /* 0x000000001111723e */ /* 0x000fe200000010ff */
[----:B------:R-:W-:Y:S01]  /*5b80*/  FMUL.FTZ R3, R131, R3 ;  /* 0x0000000383037220 */ /* 0x000fe20000410000 */
[C---:B------:R-:W-:Y:S01]  /*5b90*/  FADD.FTZ R2, -R114.reuse, R14 ;  /* 0x0000000e72027221 */ /* 0x040fe20000010100 */
[C---:B------:R-:W-:Y:S01]  /*5ba0*/  FADD.FTZ R0, -R114.reuse, R18 ;  /* 0x0000001272007221 */ /* 0x040fe20000010100 */
[C---:B------:R-:W-:Y:S01]  /*5bb0*/  FADD.FTZ R14, -R114.reuse, R15 ;  /* 0x0000000f720e7221 */ /* 0x040fe20000010100 */
[----:B------:R-:W-:Y:S01]  /*5bc0*/  FADD.FTZ R18, -R114, R19 ;  /* 0x0000001372127221 */ /* 0x000fe20000010100 */
[----:B------:R-:W-:Y:S01]  /*5bd0*/  F2FP.BF16.F32.PACK_AB R16, R16, R3 ;  /* 0x000000031010723e */ /* 0x000fe200000010ff */
[----:B------:R-:W-:Y:S01]  /*5be0*/  FMUL.FTZ R15, R125, R2 ;  /* 0x000000027d0f7220 */ /* 0x000fe20000410000 */
[----:B------:R-:W-:Y:S01]  /*5bf0*/  FMUL.FTZ R14, R122, R14 ;  /* 0x0000000e7a0e7220 */ /* 0x000fe20000410000 */
[----:B------:R-:W-:Y:S01]  /*5c00*/  FMUL.FTZ R19, R121, R0 ;  /* 0x0000000079137220 */ /* 0x000fe20000410000 */
[----:B------:R-:W-:Y:S01]  /*5c10*/  FMUL.FTZ R18, R120, R18 ;  /* 0x0000001278127220 */ /* 0x000fe20000410000 */
[----:B------:R-:W-:Y:S06]  /*5c20*/  @!P0 BRA `(.L_x_676) ;  /* 0x00000004007c8947 */ /* 0x000fec0003800000 */
[----:B------:R-:W1:Y:S01]  /*5c30*/  LDC R6, c[0x0][0x240] ;  /* 0x00009000ff067b82 */ /* 0x000e620000000800 */
[----:B------:R-:W-:Y:S01]  /*5c40*/  ISETP.GE.AND P6, PT, R232, UR17, PT ;  /* 0x00000011e8007c0c */ /* 0x000fe2000bfc6270 */
[----:B------:R-:W-:Y:S01]  /*5c50*/  IMAD.MOV.U32 R2, RZ, RZ, R231 ;  /* 0x000000ffff027224 */ /* 0x000fe200078e00e7 */
[----:B------:R-:W-:Y:S01]  /*5c60*/  ISETP.GE.AND P5, PT, R242, UR17, PT ;  /* 0x00000011f2007c0c */ /* 0x000fe2000bfa6270 */
[----:B------:R-:W-:Y:S01]  /*5c70*/  IMAD.MOV.U32 R3, RZ, RZ, R230 ;  /* 0x000000ffff037224 */ /* 0x000fe200078e00e6 */
[----:B------:R-:W-:Y:S01]  /*5c80*/  ISETP.GE.AND P4, PT, R243, UR17, PT ;  /* 0x00000011f3007c0c */ /* 0x000fe2000bf86270 */
[----:B------:R-:W-:Y:S01]  /*5c90*/  ULOP3.LUT UR9, UR8, 0x1, URZ, 0xc0, !UPT ;  /* 0x0000000108097892 */ /* 0x000fe2000f8ec03f */
[----:B------:R-:W-:Y:S01]  /*5ca0*/  ISETP.GE.AND P3, PT, R244, UR17, PT ;  /* 0x00000011f4007c0c */ /* 0x000fe2000bf66270 */
[----:B------:R-:W2:Y:S02]  /*5cb0*/  LDC R7, c[0x0][0x244] ;  /* 0x00009100ff077b82 */ /* 0x000ea40000000800 */
[----:B------:R-:W-:Y:S04]  /*5cc0*/  UISETP.NE.U32.AND UP1, UPT, UR9, 0x1, UPT ;  /* 0x000000010900788c */ /* 0x000fe8000bf25070 */
[----:B------:R-:W-:Y:S06]  /*5cd0*/  USEL UR9, UR60, 0x8000, !UP1 ;  /* 0x000080003c097887 */ /* 0x000fec000c800000 */
[----:B------:R-:W-:Y:S02]  /*5ce0*/  VIADD R226, R226, UR9 ;  /* 0x00000009e2e27c36 */ /* 0x000fe40008000000 */
[----:B------:R-:W-:Y:S02]  /*5cf0*/  VIADD R229, R229, UR9 ;  /* 0x00000009e5e57c36 */ /* 0x000fe40008000000 */
[----:B------:R-:W-:Y:S01]  /*5d00*/  VIADD R213, R213, UR9 ;  /* 0x00000009d5d57c36 */ /* 0x000fe20008000000 */
[----:B------:R3:W-:Y:S04]  /*5d10*/  @P6 STS [R226], RZ ;  /* 0x000000ffe2006388 */ /* 0x0007e80000000800 */
[----:B------:R3:W-:Y:S04]  /*5d20*/  @P6 STS [R226+0x4], RZ ;  /* 0x000004ffe2006388 */ /* 0x0007e80000000800 */
[----:B------:R3:W-:Y:S01]  /*5d30*/  @P6 STS [R226+0x8], RZ ;  /* 0x000008ffe2006388 */ /* 0x0007e20000000800 */
[----:B-1----:R-:W-:Y:S03]  /*5d40*/  IMAD.U32 R0, R6, -0x40, RZ ;  /* 0xffffffc006007824 */ /* 0x002fe600078e00ff */
[----:B------:R3:W-:Y:S02]  /*5d50*/  @P6 STS [R226+0xc], RZ ;  /* 0x00000cffe2006388 */ /* 0x0007e40000000800 */
        /* <DEDUP_REMOVED lines=9> */
[--C-:B--2---:R-:W-:Y:S02]  /*5df0*/  @!P6 LEA.HI.X R13, R6, R3, R7.reuse, 0x6, P1 ;  /* 0x00000003060de211 */ /* 0x104fe400008f3407 */
[-C--:B------:R-:W-:Y:S01]  /*5e00*/  @!P5 LEA R10, P1, R0, R231.reuse, 0x1 ;  /* 0x000000e7000ad211 */ /* 0x080fe200078208ff */
[----:B------:R3:W-:Y:S01]  /*5e10*/  @P5 STS [R226+0x2000], RZ ;  /* 0x002000ffe2005388 */ /* 0x0007e20000000800 */
[----:B------:R-:W-:Y:S02]  /*5e20*/  LEA.HI.X R4, R6, R4, R7, 0x5, P2 ;  /* 0x0000000406047211 */ /* 0x000fe400010f2c07 */
[CC--:B------:R-:W-:Y:S01]  /*5e30*/  @!P4 LEA R8, P2, R0.reuse, R231.reuse, 0x1 ;  /* 0x000000e70008c211 */ /* 0x0c0fe200078408ff */
[----:B------:R3:W-:Y:S01]  /*5e40*/  @P5 STS [R226+0x2004], RZ ;  /* 0x002004ffe2005388 */ /* 0x0007e20000000800 */
[CCC-:B------:R-:W-:Y:S02]  /*5e50*/  @!P5 LEA.HI.X R11, R0.reuse, R230.reuse, R4.reuse, 0x1, P1 ;  /* 0x000000e6000bd211 */ /* 0x1c0fe400008f0c04 */
[CC--:B------:R-:W-:Y:S01]  /*5e60*/  @!P4 LEA.HI.X R9, R0.reuse, R230.reuse, R4, 0x1, P2 ;  /* 0x000000e60009c211 */ /* 0x0c0fe200010f0c04 */
[----:B------:R3:W-:Y:S01]  /*5e70*/  @P5 STS [R226+0x2008], RZ ;  /* 0x002008ffe2005388 */ /* 0x0007e20000000800 */
[C---:B------:R-:W-:Y:S01]  /*5e80*/  @!P3 LEA R6, P1, R0.reuse, R231, 0x1 ;  /* 0x000000e70006b211 */ /* 0x040fe200078208ff */
[----:B------:R-:W-:Y:S02]  /*5e90*/  IMAD.MOV.U32 R231, RZ, RZ, R2 ;  /* 0x000000ffffe77224 */ /* 0x000fe400078e0002 */
[----:B------:R3:W-:Y:S01]  /*5ea0*/  @P5 STS [R226+0x200c], RZ ;  /* 0x00200cffe2005388 */ /* 0x0007e20000000800 */
[----:B------:R-:W-:Y:S01]  /*5eb0*/  @!P3 LEA.HI.X R7, R0, R230, R4, 0x1, P1 ;  /* 0x000000e60007b211 */ /* 0x000fe200008f0c04 */
[----:B------:R-:W-:Y:S02]  /*5ec0*/  IMAD.MOV.U32 R230, RZ, RZ, R3 ;  /* 0x000000ffffe67224 */ /* 0x000fe400078e0003 */
        /* <DEDUP_REMOVED lines=52> */
[----:B------:R-:W0:Y:S02]  /*6210*/  LDGDEPBAR ;  /* 0x00000000000079af */ /* 0x000e240000000000 */
.L_x_676:
[----:B---3--:R-:W-:Y:S01]  /*6220*/  F2FP.BF16.F32.PACK_AB R2, R86, R87 ;  /* 0x000000575602723e */ /* 0x008fe200000010ff */
[----:B------:R-:W-:Y:S01]  /*6230*/  STS [R236+0x28000], R85 ;  /* 0x02800055ec007388 */ /* 0x000fe20000000800 */
[----:B------:R-:W-:Y:S01]  /*6240*/  F2FP.BF16.F32.PACK_AB R0, R14, R15 ;  /* 0x0000000f0e00723e */ /* 0x000fe200000010ff */
[----:B------:R-:W-:Y:S01]  /*6250*/  IMAD R227, R250, UR19, RZ ;  /* 0x00000013fae37c24 */ /* 0x000fe2000f8e02ff */
[----:B------:R-:W-:Y:S02]  /*6260*/  F2FP.BF16.F32.PACK_AB R3, R18, R19 ;  /* 0x000000131203723e */ /* 0x000fe400000010ff */
[----:B------:R-:W-:Y:S05]  /*6270*/  STS [R236+0x28400], R16 ;  /* 0x02840010ec007388 */ /* 0x000fea0000000800 */
[----:B------:R-:W-:Y:S05]  /*6280*/  STS [R239+0x28000], R84 ;  /* 0x02800054ef007388 */ /* 0x000fea0000000800 */
[----:B------:R1:W-:Y:S05]  /*6290*/  STS [R239+0x28400], R2 ;  /* 0x02840002ef007388 */ /* 0x0003ea0000000800 */
[----:B------:R-:W-:Y:S05]  /*62a0*/  STS [R237+0x28000], R5 ;  /* 0x02800005ed007388 */ /* 0x000fea0000000800 */
[----:B------:R2:W-:Y:S05]  /*62b0*/  STS [R237+0x28400], R0 ;  /* 0x02840000ed007388 */ /* 0x0005ea0000000800 */
[----:B------:R-:W-:Y:S05]  /*62c0*/  STS [R238+0x28000], R17 ;  /* 0x02800011ee007388 */ /* 0x000fea0000000800 */
[----:B------:R-:W-:Y:S01]  /*62d0*/  STS [R238+0x28400], R3 ;  /* 0x02840003ee007388 */ /* 0x000fe20000000800 */
[----:B------:R-:W-:Y:S01]  /*62e0*/  BAR.SYNC.DEFER_BLOCKING 0x0 ;  /* 0x0000000000007b1d */ /* 0x000fe20000010000 */
[----:B-1----:R-:W-:Y:S05]  /*62f0*/  IMAD.U32 R2, R227, -0x40, RZ ;  /* 0xffffffc0e3027824 */ /* 0x002fea00078e00ff */
[C---:B------:R-:W-:Y:S02]  /*6300*/  LEA R224, P1, R2.reuse, R224, 0x2 ;  /* 0x000000e002e07211 */ /* 0x040fe400078210ff */
[----:B--2---:R-:W-:Y:S02]  /*6310*/  LEA R0, R223, UR4, 0x1 ;  /* 0x00000004df007c11 */ /* 0x004fe4000f8e08ff */
[----:B------:R-:W-:Y:S01]  /*6320*/  LEA.HI.X.SX32 R225, R2, R225, 0x2, P1 ;  /* 0x000000e102e17211 */ /* 0x000fe200008f16ff */
[----:B------:R-:W-:Y:S05]  /*6330*/  LDSM.16.MT88.4 R4, [R214+0x2a000] ;  /* 0x02a00000d604783b */ /* 0x000fea0000004200 */
[----:B------:R-:W1:Y:S05]  /*6340*/  LDSM.16.MT88.4 R8, [R0+0x10000] ;  /* 0x010000000008783b */ /* 0x000e6a0000004200 */
[----:B------:R-:W2:Y:S05]  /*6350*/  LDSM.16.MT88.4 R12, [R215+0x2a000] ;  /* 0x02a00000d70c783b */ /* 0x000eaa0000004200 */
[----:B------:R-:W3:Y:S05]  /*6360*/  LDSM.16.MT88.4 R16, [R0+0x12000] ;  /* 0x012000000010783b */ /* 0x000eea0000004200 */
[----:B------:R-:W4:Y:S05]  /*6370*/  LDSM.16.MT88.4 R84, [R0+0x14000] ;  /* 0x014000000054783b */ /* 0x000f2a0000004200 */
[----:B------:R-:W5:Y:S05]  /*6380*/  LDSM.16.MT88.4 R88, [R0+0x16000] ;  /* 0x016000000058783b */ /* 0x000f6a0000004200 */
[----:B------:R-:W-:Y:S05]  /*6390*/  LDSM.16.MT88.4 R92, [R214+0x2a800] ;  /* 0x02a80000d65c783b */ /* 0x000fea0000004200 */
[----:B------:R-:W5:Y:S05]  /*63a0*/  LDSM.16.MT88.4 R96, [R0+0x10800] ;  /* 0x010800000060783b */ /* 0x000f6a0000004200 */
[----:B------:R-:W5:Y:S01]  /*63b0*/  LDSM.16.MT88.4 R100, [R215+0x2a800] ;  /* 0x02a80000d764783b */ /* 0x000f620000004200 */
[-C--:B-1----:R-:W-:Y:S04]  /*63c0*/  HMMA.16816.F32.BF16 R20, R4, R8.reuse, R20 ;  /* 0x000000080414723c */ /* 0x082fe80000041814 */
[----:B------:R-:W-:Y:S02]  /*63d0*/  LDSM.16.MT88.4 R104, [R0+0x17000] ;  /* 0x017000000068783b */ /* 0x000fe40000004200 */
[C---:B--2---:R-:W-:Y:S03]  /*63e0*/  HMMA.16816.F32.BF16 R24, R12.reuse, R8, R24 ;  /* 0x000000080c18723c */ /* 0x044fe60000041818 */
[----:B------:R-:W-:Y:S03]  /*63f0*/  LDSM.16.MT88.4 R108, [R0+0x15800] ;  /* 0x01580000006c783b */ /* 0x000fe60000004200 */
[-C--:B------:R-:W-:Y:S02]  /*6400*/  HMMA.16816.F32.BF16 R28, R12, R10.reuse, R28 ;  /* 0x0000000a0c1c723c */ /* 0x080fe4000004181c */
[----:B------:R-:W-:Y:S04]  /*6410*/  LDSM.16.MT88.4 R112, [R0+0x17800] ;  /* 0x017800000070783b */ /* 0x000fe80000004200 */
[C---:B------:R-:W-:Y:S01]  /*6420*/  HMMA.16816.F32.BF16 R32, R4.reuse, R10, R32 ;  /* 0x0000000a0420723c */ /* 0x040fe20000041820 */
[----:B------:R-:W1:Y:S05]  /*6430*/  LDSM.16.MT88.4 R8, [R0+0x12800] ;  /* 0x012800000008783b */ /* 0x000e6a0000004200 */
[-C--:B---3--:R-:W-:Y:S06]  /*6440*/  HMMA.16816.F32.BF16 R36, R4, R16.reuse, R36 ;  /* 0x000000100424723c */ /* 0x088fec0000041824 */
[C---:B------:R-:W-:Y:S06]  /*6450*/  HMMA.16816.F32.BF16 R40, R12.reuse, R16, R40 ;  /* 0x000000100c28723c */ /* 0x040fec0000041828 */
[-C--:B------:R-:W-:Y:S06]  /*6460*/  HMMA.16816.F32.BF16 R44, R12, R18.reuse, R44 ;  /* 0x000000120c2c723c */ /* 0x080fec000004182c */
[C---:B------:R-:W-:Y:S01]  /*6470*/  HMMA.16816.F32.BF16 R48, R4.reuse, R18, R48 ;  /* 0x000000120430723c */ /* 0x040fe20000041830 */
[----:B------:R-:W2:Y:S05]  /*6480*/  LDSM.16.MT88.4 R16, [R0+0x14800] ;  /* 0x014800000010783b */ /* 0x000eaa0000004200 */
[-C--:B----4-:R-:W-:Y:S06]  /*6490*/  HMMA.16816.F32.BF16 R52, R4, R84.reuse, R52 ;  /* 0x000000540434723c */ /* 0x090fec0000041834 */
[C---:B------:R-:W-:Y:S06]  /*64a0*/  HMMA.16816.F32.BF16 R56, R12.reuse, R84, R56 ;  /* 0x000000540c38723c */ /* 0x040fec0000041838 */
[-C--:B------:R-:W-:Y:S06]  /*64b0*/  HMMA.16816.F32.BF16 R60, R12, R86.reuse, R60 ;  /* 0x000000560c3c723c */ /* 0x080fec000004183c */
[C---:B------:R-:W-:Y:S01]  /*64c0*/  HMMA.16816.F32.BF16 R64, R4.reuse, R86, R64 ;  /* 0x000000560440723c */ /* 0x040fe20000041840 */
[----:B------:R-:W3:Y:S05]  /*64d0*/  LDSM.16.MT88.4 R84, [R0+0x16800] ;  /* 0x016800000054783b */ /* 0x000eea0000004200 */
[-C--:B-----5:R-:W-:Y:S06]  /*64e0*/  HMMA.16816.F32.BF16 R68, R4, R88.reuse, R68 ;  /* 0x000000580444723c */ /* 0x0a0fec0000041844 */
[C---:B------:R-:W-:Y:S06]  /*64f0*/  HMMA.16816.F32.BF16 R72, R12.reuse, R88, R72 ;  /* 0x000000580c48723c */ /* 0x040fec0000041848 */
[-C--:B------:R-:W-:Y:S01]  /*6500*/  HMMA.16816.F32.BF16 R76, R12, R90.reuse, R76 ;  /* 0x0000005a0c4c723c */ /* 0x080fe2000004184c */
[----:B------:R-:W-:Y:S05]  /*6510*/  LDSM.16.MT88.4 R12, [R0+0x11000] ;  /* 0x01100000000c783b */ /* 0x000fea0000004200 */
[----:B------:R-:W-:Y:S01]  /*6520*/  HMMA.16816.F32.BF16 R80, R4, R90, R80 ;  /* 0x0000005a0450723c */ /* 0x000fe20000041850 */
[----:B------:R-:W4:Y:S05]  /*6530*/  LDSM.16.MT88.4 R4, [R214+0x2b000] ;  /* 0x02b00000d604783b */ /* 0x000f2a0000004200 */
[-C--:B------:R-:W-:Y:S01]  /*6540*/  HMMA.16816.F32.BF16 R20, R92, R96.reuse, R20 ;  /* 0x000000605c14723c */ /* 0x080fe20000041814 */
[----:B------:R-:W5:Y:S05]  /*6550*/  LDSM.16.MT88.4 R88, [R215+0x2b000] ;  /* 0x02b00000d758783b */ /* 0x000f6a0000004200 */
        /* <DEDUP_REMOVED lines=19> */
[----:B------:R-:W2:Y:S05]  /*6690*/  LDSM.16.MT88.4 R84, [R0+0x11800] ;  /* 0x011800000054783b */ /* 0x000eaa0000004200 */
[-C--:B----4-:R-:W-:Y:S01]  /*66a0*/  HMMA.16816.F32.BF16 R20, R4, R12.reuse, R20 ;  /* 0x0000000c0414723c */ /* 0x090fe20000041814 */
[----:B------:R-:W3:Y:S05]  /*66b0*/  LDSM.16.MT88.4 R92, [R215+0x2b800] ;  /* 0x02b80000d75c783b */ /* 0x000eea0000004200 */
[C---:B-----5:R-:W-:Y:S01]  /*66c0*/  HMMA.16816.F32.BF16 R24, R88.reuse, R12, R24 ;  /* 0x0000000c5818723c */ /* 0x060fe20000041818 */
[----:B------:R-:W-:Y:S05]  /*66d0*/  BAR.SYNC.DEFER_BLOCKING 0x0 ;  /* 0x0000000000007b1d */ /* 0x000fea0000010000 */
        /* <DEDUP_REMOVED lines=98> */
.L_x_677:
[----:B------:R-:W-:Y:S01]  /*6d00*/  LDSM.16.M88.4 R128, [R218] ;  /* 0x00000000da80783b */ /* 0x000fe20000000200 */
[----:B---3--:R-:W-:Y:S01]  /*6d10*/  @P0 IADD3 R2, P1, R245, UR11, RZ ;  /* 0x0000000bf5020c10 */ /* 0x008fe2000ff3e0ff */
[----:B------:R-:W-:Y:S02]  /*6d20*/  ULOP3.LUT UR9, UR8, 0x1, URZ, 0xc0, !UPT ;  /* 0x0000000108097892 */ /* 0x000fe4000f8ec03f */
[----:B------:R-:W1:Y:S01]  /*6d30*/  LDSM.16.MT88.4 R16, [R0+0x18000] ;  /* 0x018000000010783b */ /* 0x000e620000004200 */
[----:B------:R-:W-:Y:S01]  /*6d40*/  @P0 IADD3.X R3, R246, UR10, RZ, P1, !PT ;  /* 0x0000000af6030c10 */ /* 0x000fe20008ffe4ff */
[----:B------:R-:W-:Y:S02]  /*6d50*/  UISETP.NE.U32.AND UP1, UPT, UR9, 0x1, UPT ;  /* 0x000000010900788c */ /* 0x000fe4000bf25070 */
[----:B------:R-:W2:Y:S01]  /*6d60*/  LDSM.16.M88.4 R124, [R218+0x1000] ;  /* 0x00100000da7c783b */ /* 0x000ea20000000200 */
[----:B------:R-:W-:Y:S02]  /*6d70*/  @UP3 UIADD3 UR15, UP2, UR11, -0x100, URZ ;  /* 0xffffff000b0f3890 */ /* 0x000fe4000ff5e03f */
[----:B------:R-:W-:Y:S01]  /*6d80*/  UIADD3 UR16, UR8, -0x1, URZ ;  /* 0xffffffff08107890 */ /* 0x000fe2000fffe03f */
[----:B------:R-:W3:Y:S01]  /*6d90*/  LDSM.16.MT88.4 R96, [R0+0x1a000] ;  /* 0x01a000000060783b */ /* 0x000ee20000004200 */
[----:B------:R-:W-:Y:S03]  /*6da0*/  @UP3 UIADD3.X UR9, UR10, -0x1, URZ, UP2, !UPT ;  /* 0xffffffff0a093890 */ /* 0x000fe600097fe43f */
[----:B------:R-:W4:Y:S01]  /*6db0*/  LDSM.16.MT88.4 R112, [R0+0x1c000] ;  /* 0x01c000000070783b */ /* 0x000f220000004200 */
[----:B------:R-:W-:Y:S03]  /*6dc0*/  @UP3 UMOV UR11, UR15 ;  /* 0x0000000f000b3c82 */ /* 0x000fe60008000000 */
[----:B------:R-:W4:Y:S01]  /*6dd0*/  LDSM.16.MT88.4 R196, [R0+0x1e000] ;  /* 0x01e0000000c4783b */ /* 0x000f220000004200 */
[----:B------:R-:W-:Y:S03]  /*6de0*/  @UP3 UMOV UR10, UR9 ;  /* 0x00000009000a3c82 */ /* 0x000fe60008000000 */
[----:B------:R-:W-:Y:S04]  /*6df0*/  LDSM.16.M88.4 R200, [R219] ;  /* 0x00000000dbc8783b */ /* 0x000fe80000000200 */
[----:B------:R-:W4:Y:S04]  /*6e00*/  LDSM.16.MT88.4 R204, [R0+0x18800] ;  /* 0x0188000000cc783b */ /* 0x000f280000004200 */
[----:B------:R-:W5:Y:S04]  /*6e10*/  @P0 LDG.E R240, desc[UR6][R2.64+-0x100] ;  /* 0xffff000602f00981 */ /* 0x000f68000c1e1900 */
[----:B------:R4:W5:Y:S01]  /*6e20*/  @P0 LDG.E R241, desc[UR6][R2.64+-0xe0] ;  /* 0xffff200602f10981 */ /* 0x000962000c1e1900 */
        /* <DEDUP_REMOVED lines=16> */
[----:B------:R-:W1:Y:S05]  /*6f30*/  LDSM.16.M88.4 R196, [R219+0x1000] ;  /* 0x00100000dbc4783b */ /* 0x000e6a0000000200 */
[-C--:B------:R-:W-:Y:S06]  /*6f40*/  HMMA.16816.F32.BF16 R4, R200, R204.reuse, R4 ;  /* 0x000000ccc804723c */ /* 0x080fec0000041804 */
[C---:B-1----:R-:W-:Y:S06]  /*6f50*/  HMMA.16816.F32.BF16 R8, R196.reuse, R204, R8 ;  /* 0x000000ccc408723c */ /* 0x042fec0000041808 */
[-C--:B------:R-:W-:Y:S06]  /*6f60*/  HMMA.16816.F32.BF16 R12, R196, R206.reuse, R12 ;  /* 0x000000cec40c723c */ /* 0x080fec000004180c */
[C---:B------:R-:W-:Y:S01]  /*6f70*/  HMMA.16816.F32.BF16 R16, R200.reuse, R206, R16 ;  /* 0x000000cec810723c */ /* 0x040fe20000041810 */
[----:B------:R-:W1:Y:S05]  /*6f80*/  LDSM.16.MT88.4 R204, [R0+0x1a800] ;  /* 0x01a8000000cc783b */ /* 0x000e6a0000004200 */
[-C--:B-1----:R-:W-:Y:S06]  /*6f90*/  HMMA.16816.F32.BF16 R84, R200, R204.reuse, R84 ;  /* 0x000000ccc854723c */ /* 0x082fec0000041854 */
[C---:B------:R-:W-:Y:S06]  /*6fa0*/  HMMA.16816.F32.BF16 R88, R196.reuse, R204, R88 ;  /* 0x000000ccc458723c */ /* 0x040fec0000041858 */
        /* <DEDUP_REMOVED lines=10> */
[-C--:B------:R-:W-:Y:S01]  /*7050*/  HMMA.16816.F32.BF16 R124, R196, R206.reuse, R124 ;  /* 0x000000cec47c723c */ /* 0x080fe2000004187c */
[----:B------:R-:W-:Y:S05]  /*7060*/  LDSM.16.M88.4 R196, [R220] ;  /* 0x00000000dcc4783b */ /* 0x000fea0000000200 */
[----:B------:R-:W-:Y:S01]  /*7070*/  HMMA.16816.F32.BF16 R128, R200, R206, R128 ;  /* 0x000000cec880723c */ /* 0x000fe20000041880 */
[----:B------:R-:W1:Y:S04]  /*7080*/  LDSM.16.MT88.4 R200, [R0+0x19000] ;  /* 0x0190000000c8783b */ /* 0x000e680000004200 */
[----:B------:R-:W2:Y:S01]  /*7090*/  LDSM.16.M88.4 R204, [R220+0x1000] ;  /* 0x00100000dccc783b */ /* 0x000ea20000000200 */
[-C--:B-1----:R-:W-:Y:S06]  /*70a0*/  HMMA.16816.F32.BF16 R4, R196, R200.reuse, R4 ;  /* 0x000000c8c404723c */ /* 0x082fec0000041804 */
[C---:B--2---:R-:W-:Y:S06]  /*70b0*/  HMMA.16816.F32.BF16 R8, R204.reuse, R200, R8 ;  /* 0x000000c8cc08723c */ /* 0x044fec0000041808 */
        /* <DEDUP_REMOVED lines=24> */
[----:B------:R-:W1:Y:S04]  /*7240*/  LDSM.16.MT88.4 R196, [R0+0x1b800] ;  /* 0x01b8000000c4783b */ /* 0x000e680000004200 */
[----:B------:R-:W-:Y:S01]  /*7250*/  REDG.E.ADD.F32.FTZ.RN.STRONG.GPU desc[UR6][R224.64], R4 ;  /* 0x00000004e00079a6 */ /* 0x000fe2000c10f386 */
        /* <DEDUP_REMOVED lines=9> */
[----:B------:R1:W2:Y:S04]  /*72f0*/  LDSM.16.MT88.4 R196, [R0+0x1f800] ;  /* 0x01f8000000c4783b */ /* 0x0002a80000004200 */
[C---:B-1----:R-:W-:Y:S01]  /*7300*/  IMAD R0, R227.reuse, 0x18, RZ ;  /* 0x00000018e3007824 */ /* 0x042fe200078e02ff */
[-C--:B--2---:R-:W-:Y:S06]  /*7310*/  HMMA.16816.F32.BF16 R116, R204, R196.reuse, R116 ;  /* 0x000000c4cc74723c */ /* 0x084fec0000041874 */
[C---:B------:R-:W-:Y:S06]  /*7320*/  HMMA.16816.F32.BF16 R120, R200.reuse, R196, R120 ;  /* 0x000000c4c878723c */ /* 0x040fec0000041878 */
[-C--:B------:R-:W-:Y:S05]  /*7330*/  HMMA.16816.F32.BF16 R124, R200, R198.reuse, R124 ;  /* 0x000000c6c87c723c */ /* 0x080fea000004187c */
[C---:B------:R-:W-:Y:S01]  /*7340*/  IMAD.SHL.U32 R197, R227.reuse, 0x20, RZ ;  /* 0x00000020e3c57824 */ /* 0x040fe200078e00ff */
[----:B------:R-:W-:Y:S05]  /*7350*/  HMMA.16816.F32.BF16 R128, R204, R198, R128 ;  /* 0x000000c6cc80723c */ /* 0x000fea0000041880 */
[C---:B------:R-:W-:Y:S02]  /*7360*/  IMAD.SHL.U32 R201, R227.reuse, 0x8, RZ ;  /* 0x00000008e3c97824 */ /* 0x040fe400078e00ff */
[----:B------:R-:W-:Y:S04]  /*7370*/  IMAD.SHL.U32 R200, R227, 0x10, RZ ;  /* 0x00000010e3c87824 */ /* 0x000fe800078e00ff */
[-C--:B------:R-:W-:Y:S01]  /*7380*/  LEA R2, P0, R201, R224.reuse, 0x2 ;  /* 0x000000e0c9027211 */ /* 0x080fe200078010ff */
[----:B------:R-:W-:Y:S01]  /*7390*/  IMAD R202, R227, 0x28, RZ ;  /* 0x00000028e3ca7824 */ /* 0x000fe200078e02ff */
[-C--:B------:R-:W-:Y:S02]  /*73a0*/  LEA R198, P1, R200, R224.reuse, 0x2 ;  /* 0x000000e0c8c67211 */ /* 0x080fe400078210ff */
[-C--:B------:R-:W-:Y:S02]  /*73b0*/  LEA.HI.X.SX32 R3, R201, R225.reuse, 0x2, P0 ;  /* 0x000000e1c9037211 */ /* 0x080fe400000f16ff */
[-C--:B------:R-:W-:Y:S02]  /*73c0*/  LEA R4, P0, R0, R224.reuse, 0x2 ;  /* 0x000000e000047211 */ /* 0x080fe400078010ff */
[-C--:B------:R-:W-:Y:S01]  /*73d0*/  LEA.HI.X.SX32 R199, R200, R225.reuse, 0x2, P1 ;  /* 0x000000e1c8c77211 */ /* 0x080fe200008f16ff */
[----:B------:R1:W-:Y:S01]  /*73e0*/  REDG.E.ADD.F32.FTZ.RN.STRONG.GPU desc[UR6][R2.64], R5 ;  /* 0x00000005020079a6 */ /* 0x0003e2000c10f386 */
[CC--:B------:R-:W-:Y:S03]  /*73f0*/  LEA R196, P1, R197.reuse, R224.reuse, 0x2 ;  /* 0x000000e0c5c47211 */ /* 0x0c0fe600078210ff */
[----:B------:R2:W-:Y:S01]  /*7400*/  REDG.E.ADD.F32.FTZ.RN.STRONG.GPU desc[UR6][R198.64], R6 ;  /* 0x00000006c60079a6 */ /* 0x0005e2000c10f386 */
[-C--:B------:R-:W-:Y:S02]  /*7410*/  LEA.HI.X.SX32 R197, R197, R225.reuse, 0x2, P1 ;  /* 0x000000e1c5c57211 */ /* 0x080fe400008f16ff */
[-C--:B-1----:R-:W-:Y:S01]  /*7420*/  LEA.HI.X.SX32 R5, R0, R225.reuse, 0x2, P0 ;  /* 0x000000e100057211 */ /* 0x082fe200000f16ff */
[C---:B------:R-:W-:Y:S02]  /*7430*/  IMAD R0, R227.reuse, 0x30, RZ ;  /* 0x00000030e3007824 */ /* 0x040fe400078e02ff */
[----:B------:R-:W-:Y:S01]  /*7440*/  IMAD R227, R227, 0x38, RZ ;  /* 0x00000038e3e37824 */ /* 0x000fe200078e02ff */
[CC--:B--2---:R-:W-:Y:S01]  /*7450*/  LEA R6, P0, R202.reuse, R224.reuse, 0x2 ;  /* 0x000000e0ca067211 */ /* 0x0c4fe200078010ff */
[----:B------:R1:W-:Y:S04]  /*7460*/  REDG.E.ADD.F32.FTZ.RN.STRONG.GPU desc[UR6][R4.64], R7 ;  /* 0x00000007040079a6 */ /* 0x0003e8000c10f386 */
[----:B------:R2:W-:Y:S01]  /*7470*/  REDG.E.ADD.F32.FTZ.RN.STRONG.GPU desc[UR6][R196.64], R8 ;  /* 0x00000008c40079a6 */ /* 0x0005e2000c10f386 */
[-C--:B-1----:R-:W-:Y:S02]  /*7480*/  LEA.HI.X.SX32 R7, R202, R225.reuse, 0x2, P0 ;  /* 0x000000e1ca077211 */ /* 0x082fe400000f16ff */
[CC--:B------:R-:W-:Y:S02]  /*7490*/  LEA R4, P1, R0.reuse, R224.reuse, 0x2 ;  /* 0x000000e000047211 */ /* 0x0c0fe400078210ff */
[CC--:B--2---:R-:W-:Y:S01]  /*74a0*/  LEA R8, P0, R227.reuse, R224.reuse, 0x2 ;  /* 0x000000e0e3087211 */ /* 0x0c4fe200078010ff */
[----:B------:R1:W-:Y:S01]  /*74b0*/  REDG.E.ADD.F32.FTZ.RN.STRONG.GPU desc[UR6][R6.64], R9 ;  /* 0x00000009060079a6 */ /* 0x0003e2000c10f386 */
[-C--:B------:R-:W-:Y:S05]  /*74c0*/  LEA.HI.X.SX32 R5, R0, R225.reuse, 0x2, P1 ;  /* 0x000000e100057211 */ /* 0x080fea00008f16ff */
[----:B------:R2:W-:Y:S01]  /*74d0*/  REDG.E.ADD.F32.FTZ.RN.STRONG.GPU desc[UR6][R4.64], R10 ;  /* 0x0000000a040079a6 */ /* 0x0005e2000c10f386 */
[-C--:B-1----:R-:W-:Y:S01]  /*74e0*/  LEA.HI.X.SX32 R9, R227, R225.reuse, 0x2, P0 ;  /* 0x000000e1e3097211 */ /* 0x082fe200000f16ff */
[----:B------:R-:W-:Y:S04]  /*74f0*/  VIADD R7, R200, 0x20 ;  /* 0x00000020c8077836 */ /* 0x000fe80000000000 */
[----:B------:R1:W-:Y:S01]  /*7500*/  REDG.E.ADD.F32.FTZ.RN.STRONG.GPU desc[UR6][R8.64], R11 ;  /* 0x0000000b080079a6 */ /* 0x0003e2000c10f386 */
[-C--:B------:R-:W-:Y:S01]  /*7510*/  LEA R6, P0, R7, R224.reuse, 0x2 ;  /* 0x000000e007067211 */ /* 0x080fe200078010ff */
[----:B------:R-:W-:Y:S02]  /*7520*/  IMAD.IADD R0, R201, 0x1, R7 ;  /* 0x00000001c9007824 */ /* 0x000fe400078e0207 */
[----:B------:R-:W-:Y:S01]  /*7530*/  REDG.E.ADD.F32.FTZ.RN.STRONG.GPU desc[UR6][R224.64+0x80], R16 ;  /* 0x00008010e00079a6 */ /* 0x000fe2000c10f386 */
[-C--:B------:R-:W-:Y:S01]  /*7540*/  LEA.HI.X.SX32 R7, R7, R225.reuse, 0x2, P0 ;  /* 0x000000e107077211 */ /* 0x080fe200000f16ff */
[C---:B--2---:R-:W-:Y:S01]  /*7550*/  IMAD.IADD R5, R201.reuse, 0x1, R0 ;  /* 0x00000001c9057824 */ /* 0x044fe200078e0200 */
[CC--:B------:R-:W-:Y:S01]  /*7560*/  LEA R196, P0, R0.reuse, R224.reuse, 0x2 ;  /* 0x000000e000c47211 */ /* 0x0c0fe200078010ff */
[----:B------:R-:W-:Y:S02]  /*7570*/  REDG.E.ADD.F32.FTZ.RN.STRONG.GPU desc[UR6][R2.64+0x80], R17 ;  /* 0x00008011020079a6 */ /* 0x000fe4000c10f386 */
[C---:B------:R-:W-:Y:S01]  /*7580*/  IMAD.IADD R4, R201.reuse, 0x1, R5 ;  /* 0x00000001c9047824 */ /* 0x040fe200078e0205 */
[-C--:B------:R-:W-:Y:S01]  /*7590*/  LEA.HI.X.SX32 R197, R0, R225.reuse, 0x2, P0 ;  /* 0x000000e100c57211 */ /* 0x080fe200000f16ff */
[----:B------:R2:W-:Y:S02]  /*75a0*/  REDG.E.ADD.F32.FTZ.RN.STRONG.GPU desc[UR6][R6.64], R18 ;  /* 0x00000012060079a6 */ /* 0x0005e4000c10f386 */
[----:B------:R-:W-:Y:S01]  /*75b0*/  IMAD.IADD R0, R201, 0x1, R4 ;  /* 0x00000001c9007824 */ /* 0x000fe200078e0204 */
[CC--:B------:R-:W-:Y:S01]  /*75c0*/  LEA R10, P0, R4.reuse, R224.reuse, 0x2 ;  /* 0x000000e0040a7211 */ /* 0x0c0fe200078010ff */
[----:B------:R-:W-:Y:S04]  /*75d0*/  REDG.E.ADD.F32.FTZ.RN.STRONG.GPU desc[UR6][R196.64], R19 ;  /* 0x00000013c40079a6 */ /* 0x000fe8000c10f386 */
[----:B------:R-:W-:Y:S01]  /*75e0*/  LDSM.16.MT88.4 R16, [R208+0x2000] ;  /* 0x00200000d010783b */ /* 0x000fe20000004200 */
[CC--:B-1----:R-:W-:Y:S02]  /*75f0*/  LEA R8, P1, R5.reuse, R224.reuse, 0x2 ;  /* 0x000000e005087211 */ /* 0x0c2fe400078210ff */
[-C--:B------:R-:W-:Y:S02]  /*7600*/  LEA.HI.X.SX32 R11, R4, R225.reuse, 0x2, P0 ;  /* 0x000000e1040b7211 */ /* 0x080fe400000f16ff */
[-C--:B------:R-:W-:Y:S01]  /*7610*/  LEA.HI.X.SX32 R9, R5, R225.reuse, 0x2, P1 ;  /* 0x000000e105097211 */ /* 0x080fe200008f16ff */
[----:B------:R-:W-:Y:S04]  /*7620*/  IMAD.IADD R5, R201, 0x1, R0 ;  /* 0x00000001c9057824 */ /* 0x000fe800078e0200 */
[----:B------:R1:W-:Y:S01]  /*7630*/  REDG.E.ADD.F32.FTZ.RN.STRONG.GPU desc[UR6][R8.64], R12 ;  /* 0x0000000c080079a6 */ /* 0x0003e2000c10f386 */
[CC--:B--2---:R-:W-:Y:S03]  /*7640*/  LEA R6, P0, R0.reuse, R224.reuse, 0x2 ;  /* 0x000000e000067211 */ /* 0x0c4fe600078010ff */
[----:B------:R-:W-:Y:S01]  /*7650*/  REDG.E.ADD.F32.FTZ.RN.STRONG.GPU desc[UR6][R10.64], R13 ;  /* 0x0000000d0a0079a6 */ /* 0x000fe2000c10f386 */
[-C--:B------:R-:W-:Y:S02]  /*7660*/  LEA.HI.X.SX32 R7, R0, R225.reuse, 0x2, P0 ;  /* 0x000000e100077211 */ /* 0x080fe400000f16ff */
[CC--:B------:R-:W-:Y:S03]  /*7670*/  LEA R4, P0, R5.reuse, R224.reuse, 0x2 ;  /* 0x000000e005047211 */ /* 0x0c0fe600078010ff */
[----:B------:R2:W-:Y:S01]  /*7680*/  REDG.E.ADD.F32.FTZ.RN.STRONG.GPU desc[UR6][R6.64], R14 ;  /* 0x0000000e060079a6 */ /* 0x0005e2000c10f386 */
[-C--:B------:R-:W-:Y:S05]  /*7690*/  LEA.HI.X.SX32 R5, R5, R225.reuse, 0x2, P0 ;  /* 0x000000e105057211 */ /* 0x080fea00000f16ff */
[----:B------:R3:W-:Y:S04]  /*76a0*/  REDG.E.ADD.F32.FTZ.RN.STRONG.GPU desc[UR6][R4.64], R15 ;  /* 0x0000000f040079a6 */ /* 0x0007e8000c10f386 */
[----:B------:R-:W-:Y:S04]  /*76b0*/  REDG.E.ADD.F32.FTZ.RN.STRONG.GPU desc[UR6][R224.64+0x100], R84 ;  /* 0x00010054e00079a6 */ /* 0x000fe8000c10f386 */
[----:B------:R-:W-:Y:S01]  /*76c0*/  REDG.E.ADD.F32.FTZ.RN.STRONG.GPU desc[UR6][R2.64+0x100], R85 ;  /* 0x00010055020079a6 */ /* 0x000fe2000c10f386 */
[----:B-1----:R-:W-:Y:S04]  /*76d0*/  VIADD R8, R200, 0x40 ;  /* 0x00000040c8087836 */ /* 0x002fe80000000000 */
[C---:B------:R-:W-:Y:S01]  /*76e0*/  IMAD.IADD R0, R201.reuse, 0x1, R8 ;  /* 0x00000001c9007824 */ /* 0x040fe200078e0208 */
[CC--:B--2---:R-:W-:Y:S04]  /*76f0*/  LEA R6, P0, R8.reuse, R224.reuse, 0x2 ;  /* 0x000000e008067211 */ /* 0x0c4fe800078010ff */
[-C--:B------:R-:W-:Y:S01]  /*7700*/  LEA.HI.X.SX32 R7, R8, R225.reuse, 0x2, P0 ;  /* 0x000000e108077211 */ /* 0x080fe200000f16ff */
[C---:B---3--:R-:W-:Y:S01]  /*7710*/  IMAD.IADD R5, R201.reuse, 0x1, R0 ;  /* 0x00000001c9057824 */ /* 0x048fe200078e0200 */
[CC--:B------:R-:W-:Y:S03]  /*7720*/  LEA R12, P0, R0.reuse, R224.reuse, 0x2 ;  /* 0x000000e0000c7211 */ /* 0x0c0fe600078010ff */
[----:B------:R1:W-:Y:S01]  /*7730*/  REDG.E.ADD.F32.FTZ.RN.STRONG.GPU desc[UR6][R6.64], R86 ;  /* 0x00000056060079a6 */ /* 0x0003e2000c10f386 */
[----:B------:R-:W-:Y:S01]  /*7740*/  IMAD.IADD R4, R201, 0x1, R5 ;  /* 0x00000001c9047824 */ /* 0x000fe200078e0205 */
[-C--:B------:R-:W-:Y:S02]  /*7750*/  LEA.HI.X.SX32 R13, R0, R225.reuse, 0x2, P0 ;  /* 0x000000e1000d7211 */ /* 0x080fe400000f16ff */
[-C--:B------:R-:W-:Y:S01]  /*7760*/  LEA R8, P1, R5, R224.reuse, 0x2 ;  /* 0x000000e005087211 */ /* 0x080fe200078210ff */
[----:B------:R-:W-:Y:S01]  /*7770*/  IMAD.IADD R0, R201, 0x1, R4 ;  /* 0x00000001c9007824 */ /* 0x000fe200078e0204 */
[CC--:B------:R-:W-:Y:S01]  /*7780*/  LEA R10, P0, R4.reuse, R224.reuse, 0x2 ;  /* 0x000000e0040a7211 */ /* 0x0c0fe200078010ff */
[----:B------:R-:W-:Y:S01]  /*7790*/  REDG.E.ADD.F32.FTZ.RN.STRONG.GPU desc[UR6][R12.64], R87 ;  /* 0x000000570c0079a6 */ /* 0x000fe2000c10f386 */
[-C--:B------:R-:W-:Y:S01]  /*77a0*/  LEA.HI.X.SX32 R9, R5, R225.reuse, 0x2, P1 ;  /* 0x000000e105097211 */ /* 0x080fe200008f16ff */
[----:B------:R-:W-:Y:S01]  /*77b0*/  IMAD.IADD R5, R201, 0x1, R0 ;  /* 0x00000001c9057824 */ /* 0x000fe200078e0200 */
[-C--:B------:R-:W-:Y:S01]  /*77c0*/  LEA.HI.X.SX32 R11, R4, R225.reuse, 0x2, P0 ;  /* 0x000000e1040b7211 */ /* 0x080fe200000f16ff */
[----:B------:R-:W-:Y:S04]  /*77d0*/  LDSM.16.MT88.4 R84, [R208+0x4000] ;  /* 0x00400000d054783b */ /* 0x000fe80000004200 */
[----:B------:R2:W-:Y:S04]  /*77e0*/  REDG.E.ADD.F32.FTZ.RN.STRONG.GPU desc[UR6][R8.64], R88 ;  /* 0x00000058080079a6 */ /* 0x0005e8000c10f386 */
[----:B------:R-:W-:Y:S01]  /*77f0*/  REDG.E.ADD.F32.FTZ.RN.STRONG.GPU desc[UR6][R10.64], R89 ;  /* 0x000000590a0079a6 */ /* 0x000fe2000c10f386 */
[CC--:B-1----:R-:W-:Y:S04]  /*7800*/  LEA R6, P0, R0.reuse, R224.reuse, 0x2 ;  /* 0x000000e000067211 */ /* 0x0c2fe800078010ff */
[-C--:B------:R-:W-:Y:S02]  /*7810*/  LEA.HI.X.SX32 R7, R0, R225.reuse, 0x2, P0 ;  /* 0x000000e100077211 */ /* 0x080fe400000f16ff */
[CC--:B------:R-:W-:Y:S03]  /*7820*/  LEA R4, P0, R5.reuse, R224.reuse, 0x2 ;  /* 0x000000e005047211 */ /* 0x0c0fe600078010ff */
[----:B------:R1:W-:Y:S01]  /*7830*/  REDG.E.ADD.F32.FTZ.RN.STRONG.GPU desc[UR6][R6.64], R90 ;  /* 0x0000005a060079a6 */ /* 0x0003e2000c10f386 */
[-C--:B------:R-:W-:Y:S05]  /*7840*/  LEA.HI.X.SX32 R5, R5, R225.reuse, 0x2, P0 ;  /* 0x000000e105057211 */ /* 0x080fea00000f16ff */
[----:B------:R3:W-:Y:S01]  /*7850*/  REDG.E.ADD.F32.FTZ.RN.STRONG.GPU desc[UR6][R4.64], R91 ;  /* 0x0000005b040079a6 */ /* 0x0007e2000c10f386 */
[----:B--2---:R-:W-:Y:S03]  /*7860*/  VIADD R8, R200, 0x60 ;  /* 0x00000060c8087836 */ /* 0x004fe60000000000 */
[----:B------:R-:W-:Y:S01]  /*7870*/  REDG.E.ADD.F32.FTZ.RN.STRONG.GPU desc[UR6][R224.64+0x180], R96 ;  /* 0x00018060e00079a6 */ /* 0x000fe2000c10f386 */
[C---:B------:R-:W-:Y:S03]  /*7880*/  IMAD.IADD R0, R201.reuse, 0x1, R8 ;  /* 0x00000001c9007824 */ /* 0x040fe600078e0208 */
[----:B------:R-:W-:Y:S04]  /*7890*/  REDG.E.ADD.F32.FTZ.RN.STRONG.GPU desc[UR6][R2.64+0x180], R97 ;  /* 0x00018061020079a6 */ /* 0x000fe8000c10f386 */
[----:B------:R-:W-:Y:S01]  /*78a0*/  LDSM.16.MT88.4 R88, [R208+0x6000] ;  /* 0x00600000d058783b */ /* 0x000fe20000004200 */
[CC--:B-1----:R-:W-:Y:S04]  /*78b0*/  LEA R6, P0, R8.reuse, R224.reuse, 0x2 ;  /* 0x000000e008067211 */ /* 0x0c2fe800078010ff */
        /* <DEDUP_REMOVED lines=96> */
[-C--:B------:R-:W-:Y:S03]  /*7ec0*/  LEA.HI.X.SX32 R11, R4, R225.reuse, 0x2, P0 ;  /* 0x000000e1040b7211 */ /* 0x080fe600000f16ff */
[----:B------:R2:W-:Y:S04]  /*7ed0*/  REDG.E.ADD.F32.FTZ.RN.STRONG.GPU desc[UR6][R8.64], R120 ;  /* 0x00000078080079a6 */ /* 0x0005e8000c10f386 */
[----:B------:R-:W-:Y:S01]  /*7ee0*/  REDG.E.ADD.F32.FTZ.RN.STRONG.GPU desc[UR6][R10.64], R121 ;  /* 0x000000790a0079a6 */ /* 0x000fe2000c10f386 */
[CC--:B-1----:R-:W-:Y:S04]  /*7ef0*/  LEA R6, P0, R0.reuse, R224.reuse, 0x2 ;  /* 0x000000e000067211 */ /* 0x0c2fe800078010ff */
[-C--:B------:R-:W-:Y:S01]  /*7f00*/  LEA.HI.X.SX32 R7, R0, R225.reuse, 0x2, P0 ;  /* 0x000000e100077211 */ /* 0x080fe200000f16ff */
[----:B------:R-:W-:Y:S01]  /*7f10*/  VIADD R0, R200, 0xe0 ;  /* 0x000000e0c8007836 */ /* 0x000fe20000000000 */
[CC--:B------:R-:W-:Y:S03]  /*7f20*/  LEA R4, P0, R5.reuse, R224.reuse, 0x2 ;  /* 0x000000e005047211 */ /* 0x0c0fe600078010ff */
[----:B------:R1:W-:Y:S01]  /*7f30*/  REDG.E.ADD.F32.FTZ.RN.STRONG.GPU desc[UR6][R6.64], R122 ;  /* 0x0000007a060079a6 */ /* 0x0003e2000c10f386 */
[-C--:B------:R-:W-:Y:S01]  /*7f40*/  LEA.HI.X.SX32 R5, R5, R225.reuse, 0x2, P0 ;  /* 0x000000e105057211 */ /* 0x080fe200000f16ff */
[C---:B--2---:R-:W-:Y:S04]  /*7f50*/  IMAD.IADD R8, R201.reuse, 0x1, R0 ;  /* 0x00000001c9087824 */ /* 0x044fe800078e0200 */
[----:B------:R2:W-:Y:S04]  /*7f60*/  REDG.E.ADD.F32.FTZ.RN.STRONG.GPU desc[UR6][R4.64], R123 ;  /* 0x0000007b040079a6 */ /* 0x0005e8000c10f386 */
[----:B------:R-:W-:Y:S04]  /*7f70*/  REDG.E.ADD.F32.FTZ.RN.STRONG.GPU desc[UR6][R224.64+0x380], R128 ;  /* 0x00038080e00079a6 */ /* 0x000fe8000c10f386 */
[----:B------:R3:W-:Y:S01]  /*7f80*/  REDG.E.ADD.F32.FTZ.RN.STRONG.GPU desc[UR6][R2.64+0x380], R129 ;  /* 0x00038081020079a6 */ /* 0x0007e2000c10f386 */
[CC--:B-1----:R-:W-:Y:S04]  /*7f90*/  LEA R6, P0, R0.reuse, R224.reuse, 0x2 ;  /* 0x000000e000067211 */ /* 0x0c2fe800078010ff */
[-C--:B------:R-:W-:Y:S01]  /*7fa0*/  LEA.HI.X.SX32 R7, R0, R225.reuse, 0x2, P0 ;  /* 0x000000e100077211 */ /* 0x080fe200000f16ff */
[C---:B--2---:R-:W-:Y:S01]  /*7fb0*/  IMAD.IADD R5, R201.reuse, 0x1, R8 ;  /* 0x00000001c9057824 */ /* 0x044fe200078e0208 */
        /* <DEDUP_REMOVED lines=9> */
[----:B---3--:R-:W-:Y:S01]  /*8050*/  IMAD.IADD R3, R201, 0x1, R0 ;  /* 0x00000001c9037824 */ /* 0x008fe200078e0200 */
[-C--:B------:R-:W-:Y:S01]  /*8060*/  LEA.HI.X.SX32 R9, R4, R225.reuse, 0x2, P2 ;  /* 0x000000e104097211 */ /* 0x080fe200010f16ff */
[----:B------:R-:W-:Y:S03]  /*8070*/  LDSM.16.MT88.4 R12, [R215+0x28000] ;  /* 0x02800000d70c783b */ /* 0x000fe60000004200 */
[CC--:B------:R-:W-:Y:S01]  /*8080*/  LEA R2, P0, R3.reuse, R224.reuse, 0x2 ;  /* 0x000000e003027211 */ /* 0x0c0fe200078010ff */
[----:B------:R-:W-:Y:S03]  /*8090*/  REDG.E.ADD.F32.FTZ.RN.STRONG.GPU desc[UR6][R10.64], R124 ;  /* 0x0000007c0a0079a6 */ /* 0x000fe6000c10f386 */
[-C--:B------:R-:W-:Y:S01]  /*80a0*/  LEA.HI.X.SX32 R3, R3, R225.reuse, 0x2, P0 ;  /* 0x000000e103037211 */ /* 0x080fe200000f16ff */
[----:B------:R-:W-:Y:S01]  /*80b0*/  REDG.E.ADD.F32.FTZ.RN.STRONG.GPU desc[UR6][R8.64], R125 ;  /* 0x0000007d080079a6 */ /* 0x000fe2000c10f386 */
[----:B------:R-:W-:Y:S01]  /*80c0*/  PLOP3.LUT P0, PT, PT, PT, UP1, 0x80, 0x0 ;  /* 0x000000000000781c */ /* 0x000fe20003f0f018 */
[----:B------:R-:W-:Y:S02]  /*80d0*/  @UP3 UIADD3 UR13, UP1, UR13, -0x100, URZ ;  /* 0xffffff000d0d3890 */ /* 0x000fe4000ff3e03f */
[----:B------:R-:W-:Y:S02]  /*80e0*/  LDSM.16.MT88.4 R8, [R208] ;  /* 0x00000000d008783b */ /* 0x000fe40000004200 */
[----:B------:R-:W-:Y:S01]  /*80f0*/  @UP3 UIADD3.X UR12, UR12, -0x1, URZ, UP1, !UPT ;  /* 0xffffffff0c0c3890 */ /* 0x000fe20008ffe43f */
[C---:B-1----:R-:W-:Y:S04]  /*8100*/  LEA R6, P1, R0.reuse, R224, 0x2 ;  /* 0x000000e000067211 */ /* 0x042fe800078210ff */
[----:B------:R-:W-:Y:S01]  /*8110*/  LEA.HI.X.SX32 R7, R0, R225, 0x2, P1 ;  /* 0x000000e100077211 */ /* 0x000fe200008f16ff */
[C---:B------:R-:W-:Y:S01]  /*8120*/  VIADD R0, R208.reuse, 0xffff8000 ;  /* 0xffff8000d0007836 */ /* 0x040fe20000000000 */
[----:B------:R-:W-:Y:S01]  /*8130*/  ISETP.LT.AND P1, PT, RZ, UR8, PT ;  /* 0x00000008ff007c0c */ /* 0x000fe2000bf21270 */
[----:B------:R-:W-:Y:S01]  /*8140*/  @P0 VIADD R0, R208, 0x8000 ;  /* 0x00008000d0000836 */ /* 0x000fe20000000000 */
[----:B------:R-:W-:Y:S01]  /*8150*/  UMOV UR8, UR16 ;  /* 0x0000001000087c82 */ /* 0x000fe20008000000 */
[----:B------:R-:W-:Y:S04]  /*8160*/  REDG.E.ADD.F32.FTZ.RN.STRONG.GPU desc[UR6][R6.64], R126 ;  /* 0x0000007e060079a6 */ /* 0x000fe8000c10f386 */
[----:B------:R-:W1:Y:S04]  /*8170*/  LDSM.16.MT88.4 R4, [R214+0x28000] ;  /* 0x02800000d604783b */ /* 0x000e680000004200 */
[----:B------:R-:W-:Y:S01]  /*8180*/  REDG.E.ADD.F32.FTZ.RN.STRONG.GPU desc[UR6][R2.64], R127 ;  /* 0x0000007f020079a6 */ /* 0x000fe2000c10f386 */
        /* <DEDUP_REMOVED lines=42> */
[----:B------:R2:W3:Y:S04]  /*8430*/  LDSM.16.MT88.4 R84, [R208+0x1800] ;  /* 0x00180000d054783b */ /* 0x0004e80000004200 */
[----:B------:R-:W3:Y:S01]  /*8440*/  LDSM.16.MT88.4 R92, [R215+0x29800] ;  /* 0x02980000d75c783b */ /* 0x000ee20000004200 */
[-C--:B----4-:R-:W-:Y:S06]  /*8450*/  HMMA.16816.F32.BF16 R132, R4, R12.reuse, R132 ;  /* 0x0000000c0484723c */ /* 0x090fec0000041884 */
[C---:B------:R-:W-:Y:S06]  /*8460*/  HMMA.16816.F32.BF16 R136, R88.reuse, R12, R136 ;  /* 0x0000000c5888723c */ /* 0x040fec0000041888 */
[-C--:B------:R-:W-:Y:S06]  /*8470*/  HMMA.16816.F32.BF16 R140, R88, R14.reuse, R140 ;  /* 0x0000000e588c723c */ /* 0x080fec000004188c */
[C---:B------:R-:W-:Y:S05]  /*8480*/  HMMA.16816.F32.BF16 R144, R4.reuse, R14, R144 ;  /* 0x0000000e0490723c */ /* 0x040fea0000041890 */
[----:B--2---:R-:W-:Y:S01]  /*8490*/  IMAD.MOV.U32 R208, RZ, RZ, R0 ;  /* 0x000000ffffd07224 */ /* 0x004fe200078e0000 */
        /* <DEDUP_REMOVED lines=12> */
[-C--:B---3--:R-:W-:Y:S06]  /*8560*/  HMMA.16816.F32.BF16 R132, R16, R84.reuse, R132 ;  /* 0x000000541084723c */ /* 0x088fec0000041884 */
        /* <DEDUP_REMOVED lines=17> */
[----:B------:R-:W-:Y:S11]  /*8680*/  @P1 BRA `(.L_x_678) ;  /* 0xffffffbc00301947 */ /* 0x000ff6000383ffff */
        /* <DEDUP_REMOVED lines=161> */
[----:B------:R1:W-:Y:S01]  /*90a0*/  STS [R249+0x6000], R4 ;  /* 0x00600004f9007388 */ /* 0x0003e20000000800 */
        /* <DEDUP_REMOVED lines=9> */
[----:B------:R3:W-:Y:S01]  /*9140*/  STS [R248+0x8000], R88 ;  /* 0x00800058f8007388 */ /* 0x0007e20000000800 */
[----:B-1----:R-:W1:Y:S03]  /*9150*/  S2R R4, SR_TID.X ;  /* 0x0000000000047919 */ /* 0x002e660000002100 */
[----:B------:R3:W-:Y:S04]  /*9160*/  STS [R248+0x8400], R87 ;  /* 0x00840057f8007388 */ /* 0x0007e80000000800 */
[----:B------:R3:W-:Y:S04]  /*9170*/  STS [R249+0x8000], R84 ;  /* 0x00800054f9007388 */ /* 0x0007e80000000800 */
[----:B------:R3:W-:Y:S04]  /*9180*/  STS [R249+0x8400], R35 ;  /* 0x00840023f9007388 */ /* 0x0007e80000000800 */
[----:B------:R3:W-:Y:S01]  /*9190*/  STS [R248+0x9000], R86 ;  /* 0x00900056f8007388 */ /* 0x0007e20000000800 */
[----:B--2---:R-:W-:-:S03]  /*91a0*/  IMAD.SHL.U32 R0, R247, 0x40, RZ ;  /* 0x00000040f7007824 */ /* 0x004fc600078e00ff */
[----:B------:R3:W-:Y:S02]  /*91b0*/  STS [R248+0x9400], R85 ;  /* 0x00940055f8007388 */ /* 0x0007e40000000800 */
[----:B------:R-:W-:Y:S02]  /*91c0*/  LOP3.LUT R0, R0, 0x1c0, RZ, 0xc0, !PT ;  /* 0x000001c000007812 */ /* 0x000fe400078ec0ff */
[----:B------:R3:W-:Y:S02]  /*91d0*/  STS [R249+0x9000], R34 ;  /* 0x00900022f9007388 */ /* 0x0007e40000000800 */
[----:B------:R-:W-:Y:S02]  /*91e0*/  LOP3.LUT R3, R0, 0x38, R232, 0xf8, !PT ;  /* 0x0000003800037812 */ /* 0x000fe400078ef8e8 */
[----:B------:R3:W-:Y:S01]  /*91f0*/  STS [R249+0x9400], R33 ;  /* 0x00940021f9007388 */ /* 0x0007e20000000800 */
[----:B------:R-:W-:-:S03]  /*9200*/  SHF.R.U32.HI R0, RZ, 0x3, R0 ;  /* 0x00000003ff007819 */ /* 0x000fc60000011600 */
[----:B------:R3:W-:Y:S01]  /*9210*/  STS [R248+0xa000], R36 ;  /* 0x00a00024f8007388 */ /* 0x0007e20000000800 */
[----:B-1----:R-:W-:Y:S02]  /*9220*/  SHF.R.S32.HI R2, RZ, 0x1f, R4 ;  /* 0x0000001fff027819 */ /* 0x002fe40000011404 */
[----:B------:R-:W-:Y:S01]  /*9230*/  LOP3.LUT R0, R3, R0, RZ, 0x3c, !PT ;  /* 0x0000000003007212 */ /* 0x000fe200078e3cff */
[----:B------:R3:W-:Y:S01]  /*9240*/  STS [R248+0xa400], R38 ;  /* 0x00a40026f8007388 */ /* 0x0007e20000000800 */
[----:B------:R-:W-:-:S03]  /*9250*/  LEA.HI R2, R2, R4, RZ, 0x6 ;  /* 0x0000000402027211 */ /* 0x000fc600078f30ff */
        /* <DEDUP_REMOVED lines=36> */
.L_x_679:
[----:B------:R-:W-:Y:S01]  /*94a0*/  @UP0 UIADD3 UR14, UR18, UR32, URZ ;  /* 0x00000020120e0290 */ /* 0x000fe2000fffe03f */
[----:B------:R-:W-:Y:S01]  /*94b0*/  SHF.R.S32.HI R2, RZ, 0x6, R2 ;  /* 0x00000006ff027819 */ /* 0x000fe20000011402 */
[----:B------:R-:W-:Y:S02]  /*94c0*/  @UP0 ULDC.64 UR8, c[0x0][0x458] ;  /* 0x0001160000080ab9 */ /* 0x000fe40000000a00 */
[----:B------:R-:W-:Y:S02]  /*94d0*/  @UP0 UIMAD.WIDE.U32 UR12, UR14, UR8, URZ ;  /* 0x000000080e0c02a5 */ /* 0x000fe4000f8e003f */
[----:B------:R-:W-:Y:S01]  /*94e0*/  @UP0 UIMAD UR14, UR14, UR9, URZ ;  /* 0x000000090e0e02a4 */ /* 0x000fe2000f8e023f */
[----:B------:R-:W-:-:S03]  /*94f0*/  IMAD R0, R2, 0x200, R0 ;  /* 0x0000020002007824 */ /* 0x000fc600078e0200 */
[----:B------:R-:W-:Y:S01]  /*9500*/  @UP0 UIADD3 UR17, UR13, UR14, URZ ;  /* 0x0000000e0d110290 */ /* 0x000fe2000fffe03f */
[----:B------:R-:W-:Y:S01]  /*9510*/  @UP0 UMOV UR16, UR12 ;  /* 0x0000000c00100c82 */ /* 0x000fe20008000000 */
[----:B------:R-:W-:Y:S01]  /*9520*/  LEA R0, R0, UR4, 0x1 ;  /* 0x0000000400007c11 */ /* 0x000fe2000f8e08ff */
        /* <DEDUP_REMOVED lines=14> */
.L_x_680:
[----:B------:R-:W-:Y:S01]  /*9610*/  BAR.SYNC.DEFER_BLOCKING 0x0 ;  /* 0x0000000000007b1d */ /* 0x000fe20000010000 */
[----:B------:R-:W-:Y:S01]  /*9620*/  USHF.R.S32.HI UR12, URZ, 0x1f, UR19 ;  /* 0x0000001f3f0c7899 */ /* 0x000fe20008011413 */
[--C-:B------:R-:W-:Y:S01]  /*9630*/  SHF.R.S32.HI R5, RZ, 0x1f, R232.reuse ;  /* 0x0000001fff057819 */ /* 0x100fe200000114e8 */
[----:B------:R-:W-:Y:S01]  /*9640*/  IMAD.U32 R2, RZ, RZ, UR10 ;  /* 0x0000000aff027e24 */ /* 0x000fe2000f8e00ff */
[----:B------:R-:W-:Y:S01]  /*9650*/  UIMAD UR5, UR34, -0x40, UR5 ;  /* 0xffffffc0220578a4 */ /* 0x000fe2000f8e0205 */
[----:B------:R-:W-:Y:S01]  /*9660*/  IMAD.MOV.U32 R4, RZ, RZ, R232 ;  /* 0x000000ffff047224 */ /* 0x000fe200078e00e8 */
[----:B------:R-:W-:Y:S01]  /*9670*/  UIMAD UR13, UR12, UR10, URZ ;  /* 0x0000000a0c0d72a4 */ /* 0x000fe2000f8e023f */
[C---:B------:R-:W-:Y:S01]  /*9680*/  VIADD R7, R247.reuse, 0x20 ;  /* 0x00000020f7077836 */ /* 0x040fe20000000000 */
[----:B------:R-:W-:Y:S01]  /*9690*/  USHF.R.S32.HI UR18, URZ, 0x1f, UR56 ;  /* 0x0000001f3f127899 */ /* 0x000fe20008011438 */
[----:B------:R-:W-:Y:S01]  /*96a0*/  IMAD.WIDE.U32 R2, R2, UR19, R4 ;  /* 0x0000001302027c25 */ /* 0x000fe2000f8e0004 */
[----:B------:R-:W-:Y:S01]  /*96b0*/  UIMAD UR13, UR19, UR11, UR13 ;  /* 0x0000000b130d72a4 */ /* 0x000fe2000f8e020d */
[----:B------:R-:W-:Y:S01]  /*96c0*/  ISETP.GE.AND P5, PT, R247, UR5, PT ;  /* 0x00000005f7007c0c */ /* 0x000fe2000bfa6270 */
[----:B------:R-:W-:Y:S01]  /*96d0*/  ULDC.64 UR14, c[0x0][0x468] ;  /* 0x00011a00000e7ab9 */ /* 0x000fe20000000a00 */
[----:B------:R-:W-:Y:S01]  /*96e0*/  ISETP.GE.AND P4, PT, R7, UR5, PT ;  /* 0x0000000507007c0c */ /* 0x000fe2000bf86270 */
[----:B------:R-:W-:Y:S01]  /*96f0*/  BSSY B0, `(.L_x_681) ;  /* 0x000002c000007945 */ /* 0x000fe20003800000 */
[----:B------:R-:W-:Y:S01]  /*9700*/  IADD3 R2, P0, R2, UR20, RZ ;  /* 0x0000001402027c10 */ /* 0x000fe2000ff1e0ff */
[C---:B------:R-:W-:Y:S01]  /*9710*/  VIADD R28, R232.reuse, 0x80 ;  /* 0x00000080e81c7836 */ /* 0x040fe20000000000 */
[----:B------:R-:W-:Y:S01]  /*9720*/  MOV R6, UR13 ;  /* 0x0000000d00067c02 */ /* 0x000fe20008000f00 */
[----:B------:R-:W-:Y:S01]  /*9730*/  UIMAD UR13, UR18, UR14, URZ ;  /* 0x0000000e120d72a4 */ /* 0x000fe2000f8e023f */
[C---:B------:R-:W-:Y:S01]  /*9740*/  IADD3 R29, R232.reuse, 0xc0, RZ ;  /* 0x000000c0e81d7810 */ /* 0x040fe20007ffe0ff */
[----:B------:R-:W-:Y:S01]  /*9750*/  VIADD R11, R232, 0x40 ;  /* 0x00000040e80b7836 */ /* 0x000fe20000000000 */
[----:B------:R-:W-:Y:S01]  /*9760*/  IADD3.X R3, R3, UR21, R6, P0, !PT ;  /* 0x0000001503037c10 */ /* 0x000fe200087fe406 */
[----:B------:R-:W-:Y:S01]  /*9770*/  UIMAD UR15, UR56, UR15, UR13 ;  /* 0x0000000f380f72a4 */ /* 0x000fe2000f8e020d */
[----:B------:R-:W-:Y:S01]  /*9780*/  MOV R6, UR14 ;  /* 0x0000000e00067c02 */ /* 0x000fe20008000f00 */
[----:B---3--:R1:W2:Y:S01]  /*9790*/  LDS.128 R44, [R0+0x19000] ;  /* 0x01900000002c7984 */ /* 0x0082a20000000c00 */
[----:B------:R-:W-:-:S03]  /*97a0*/  SHF.R.S32.HI R31, RZ, 0x1f, R247 ;  /* 0x0000001fff1f7819 */ /* 0x000fc600000114f7 */
[----:B------:R1:W3:Y:S01]  /*97b0*/  LDS.128 R40, [R0+0x1b000] ;  /* 0x01b0000000287984 */ /* 0x0002e20000000c00 */
[----:B------:R-:W-:-:S03]  /*97c0*/  IMAD.WIDE.U32 R6, R6, UR56, R2 ;  /* 0x0000003806067c25 */ /* 0x000fc6000f8e0002 */
[----:B------:R1:W4:Y:S02]  /*97d0*/  LDS.128 R36, [R0+0x1d000] ;  /* 0x01d0000000247984 */ /* 0x0003240000000c00 */
[----:B------:R-:W-:Y:S02]  /*97e0*/  IADD3 R10, R7, UR15, RZ ;  /* 0x0000000f070a7c10 */ /* 0x000fe4000fffe0ff */
        /* <DEDUP_REMOVED lines=9> */
[----:B------:R-:W-:Y:S01]  /*9880*/  IMAD.MOV.U32 R2, RZ, RZ, R6 ;  /* 0x000000ffff027224 */ /* 0x000fe200078e0006 */
[----:B------:R-:W-:Y:S01]  /*9890*/  ISETP.GE.AND P3, PT, R11, UR13, PT ;  /* 0x0000000d0b007c0c */ /* 0x000fe2000bf66270 */
[----:B------:R-:W3:Y:S01]  /*98a0*/  LDS.128 R20, [R0+0x1c000] ;  /* 0x01c0000000147984 */ /* 0x000ee20000000c00 */
[----:B------:R-:W-:Y:S01]  /*98b0*/  IMAD.MOV.U32 R3, RZ, RZ, R10 ;  /* 0x000000ffff037224 */ /* 0x000fe200078e000a */
[----:B------:R-:W-:Y:S01]  /*98c0*/  ISETP.GE.AND P2, PT, R28, UR13, PT ;  /* 0x0000000d1c007c0c */ /* 0x000fe2000bf46270 */
[----:B------:R-:W-:Y:S01]  /*98d0*/  IMAD R30, R31, UR10, RZ ;  /* 0x0000000a1f1e7c24 */ /* 0x000fe2000f8e02ff */
[----:B------:R-:W4:Y:S01]  /*98e0*/  LDS.128 R16, [R0+0x1e000] ;  /* 0x01e0000000107984 */ /* 0x000f220000000c00 */
[----:B------:R-:W-:Y:S01]  /*98f0*/  IMAD.WIDE.U32 R8, R247, UR10, R2 ;  /* 0x0000000af7087c25 */ /* 0x000fe2000f8e0002 */
[----:B------:R-:W-:Y:S01]  /*9900*/  ISETP.GE.AND P1, PT, R29, UR13, PT ;  /* 0x0000000d1d007c0c */ /* 0x000fe2000bf26270 */
[----:B------:R-:W-:-:S02]  /*9910*/  ULDC.64 UR14, c[0x0][0x3f0] ;  /* 0x0000fc00000e7ab9 */ /* 0x000fc40000000a00 */
[----:B------:R-:W-:Y:S01]  /*9920*/  IMAD R2, R247, UR11, R30 ;  /* 0x0000000bf7027c24 */ /* 0x000fe2000f8e021e */
[----:B------:R-:W1:Y:S03]  /*9930*/  @!P6 LDS.128 R12, [R0+0x18000] ;  /* 0x01800000000ce984 */ /* 0x000e660000000c00 */
[----:B------:R-:W-:Y:S01]  /*9940*/  IMAD.IADD R3, R9, 0x1, R2 ;  /* 0x0000000109037824 */ /* 0x000fe200078e0202 */
[----:B------:R-:W-:-:S04]  /*9950*/  LEA R2, P0, R8, UR14, 0x1 ;  /* 0x0000000e08027c11 */ /* 0x000fc8000f8008ff */
[----:B------:R-:W-:-:S05]  /*9960*/  LEA.HI.X R3, R8, UR15, R3, 0x1, P0 ;  /* 0x0000000f08037c11 */ /* 0x000fca00080f0c03 */
[----:B--2---:R2:W-:Y:S04]  /*9970*/  @!P3 STG.E.128 desc[UR6][R2.64+0x80], R24 ;  /* 0x000080180200b986 */ /* 0x0045e8000c101d06 */
[----:B---3--:R2:W-:Y:S04]  /*9980*/  @!P2 STG.E.128 desc[UR6][R2.64+0x100], R20 ;  /* 0x000100140200a986 */ /* 0x0085e8000c101d06 */
[----:B----4-:R2:W-:Y:S04]  /*9990*/  @!P1 STG.E.128 desc[UR6][R2.64+0x180], R16 ;  /* 0x0001801002009986 */ /* 0x0105e8000c101d06 */
[----:B-1----:R2:W-:Y:S02]  /*99a0*/  @!P6 STG.E.128 desc[UR6][R2.64], R12 ;  /* 0x0000000c0200e986 */ /* 0x0025e4000c101d06 */
.L_x_682:
[----:B------:R-:W-:Y:S05]  /*99b0*/  BSYNC B0 ;  /* 0x0000000000007941 */ /* 0x000fea0003800000 */
.L_x_681:
[----:B------:R-:W-:Y:S04]  /*99c0*/  BSSY B0, `(.L_x_683) ;  /* 0x0000015000007945 */ /* 0x000fe80003800000 */
[----:B------:R-:W-:Y:S05]  /*99d0*/  @P4 BRA `(.L_x_684) ;  /* 0x00000000004c4947 */ /* 0x000fea0003800000 */
[----:B--2---:R-:W-:Y:S01]  /*99e0*/  IADD3 R2, P0, R247, 0x20, RZ ;  /* 0x00000020f7027810 */ /* 0x004fe20007f1e0ff */
[----:B------:R-:W-:Y:S01]  /*99f0*/  IMAD.MOV.U32 R7, RZ, RZ, R10 ;  /* 0x000000ffff077224 */ /* 0x000fe200078e000a */
[----:B------:R-:W-:Y:S01]  /*9a00*/  ULDC UR5, c[0x0][0x2d0] ;  /* 0x0000b40000057ab9 */ /* 0x000fe20000000800 */
[----:B------:R-:W-:Y:S01]  /*9a10*/  ULDC.64 UR14, c[0x0][0x3f0] ;  /* 0x0000fc00000e7ab9 */ /* 0x000fe20000000a00 */
[----:B------:R-:W-:Y:S01]  /*9a20*/  ISETP.GE.AND P3, PT, R232, UR5, PT ;  /* 0x00000005e8007c0c */ /* 0x000fe2000bf66270 */
[----:B------:R-:W-:Y:S01]  /*9a30*/  IMAD.X R3, RZ, RZ, R31, P0 ;  /* 0x000000ffff037224 */ /* 0x000fe200000e061f */
        /* <DEDUP_REMOVED lines=13> */
.L_x_684:
[----:B------:R-:W-:Y:S05]  /*9b10*/  BSYNC B0 ;  /* 0x0000000000007941 */ /* 0x000fea0003800000 */
.L_x_683:
[----:B------:R-:W-:Y:S01]  /*9b20*/  UIMAD UR5, UR12, UR8, URZ ;  /* 0x000000080c0572a4 */ /* 0x000fe2000f8e023f */
[----:B--2---:R-:W-:Y:S01]  /*9b30*/  IMAD.U32 R2, RZ, RZ, UR8 ;  /* 0x00000008ff027e24 */ /* 0x004fe2000f8e00ff */
[----:B------:R-:W2:Y:S01]  /*9b40*/  LDS.128 R24, [R0+0x20000] ;  /* 0x0200000000187984 */ /* 0x000ea20000000c00 */
[----:B------:R-:W-:Y:S01]  /*9b50*/  USHF.R.S32.HI UR13, URZ, 0x1f, UR56 ;  /* 0x0000001f3f0d7899 */ /* 0x000fe20008011438 */
[----:B------:R-:W-:Y:S01]  /*9b60*/  BSSY B0, `(.L_x_685) ;  /* 0x0000022000007945 */ /* 0x000fe20003800000 */
[----:B------:R-:W-:Y:S01]  /*9b70*/  UIMAD UR5, UR19, UR9, UR5 ;  /* 0x00000009130572a4 */ /* 0x000fe2000f8e0205 */
[----:B------:R-:W-:Y:S01]  /*9b80*/  IMAD.WIDE.U32 R2, R2, UR19, R4 ;  /* 0x0000001302027c25 */ /* 0x000fe2000f8e0004 */
[----:B------:R-:W2:Y:S01]  /*9b90*/  LDS.128 R20, [R0+0x22000] ;  /* 0x0220000000147984 */ /* 0x000ea20000000c00 */
[----:B------:R-:W-:-:S03]  /*9ba0*/  ULDC.64 UR10, c[0x0][0x470] ;  /* 0x00011c00000a7ab9 */ /* 0x000fc60000000a00 */
[----:B------:R-:W2:Y:S01]  /*9bb0*/  LDS.128 R16, [R0+0x24000] ;  /* 0x0240000000107984 */ /* 0x000ea20000000c00 */
[----:B------:R-:W-:-:S03]  /*9bc0*/  IADD3 R2, P0, R2, UR16, RZ ;  /* 0x0000001002027c10 */ /* 0x000fc6000ff1e0ff */
[----:B------:R1:W2:Y:S02]  /*9bd0*/  LDS.128 R12, [R0+0x26000] ;  /* 0x02600000000c7984 */ /* 0x0002a40000000c00 */
[----:B-1----:R-:W-:Y:S01]  /*9be0*/  IMAD.U32 R0, RZ, RZ, UR5 ;  /* 0x00000005ff007e24 */ /* 0x002fe2000f8e00ff */
[----:B------:R-:W-:-:S04]  /*9bf0*/  UIMAD UR5, UR13, UR10, URZ ;  /* 0x0000000a0d0572a4 */ /* 0x000fc8000f8e023f */
[----:B------:R-:W-:Y:S01]  /*9c00*/  IADD3.X R3, R3, UR17, R0, P0, !PT ;  /* 0x0000001103037c10 */ /* 0x000fe200087fe400 */
[----:B------:R-:W-:Y:S01]  /*9c10*/  UIMAD UR11, UR56, UR11, UR5 ;  /* 0x0000000b380b72a4 */ /* 0x000fe2000f8e0205 */
[----:B------:R-:W-:-:S05]  /*9c20*/  MOV R0, UR10 ;  /* 0x0000000a00007c02 */ /* 0x000fca0008000f00 */
[----:B------:R-:W-:-:S05]  /*9c30*/  IMAD.WIDE.U32 R4, R0, UR56, R2 ;  /* 0x0000003800047c25 */ /* 0x000fca000f8e0002 */
[----:B------:R-:W-:Y:S01]  /*9c40*/  IADD3 R8, R5, UR11, RZ ;  /* 0x0000000b05087c10 */ /* 0x000fe2000fffe0ff */
[----:B--2---:R-:W-:Y:S06]  /*9c50*/  @P5 BRA `(.L_x_686) ;  /* 0x0000000000485947 */ /* 0x004fec0003800000 */
        /* <DEDUP_REMOVED lines=14> */
[----:B------:R1:W-:Y:S04]  /*9d40*/  @!P3 STG.E.128 desc[UR6][R2.64], R24 ;  /* 0x000000180200b986 */ /* 0x0003e8000c101d06 */
[----:B------:R1:W-:Y:S04]  /*9d50*/  @!P2 STG.E.128 desc[UR6][R2.64+0x80], R20 ;  /* 0x000080140200a986 */ /* 0x0003e8000c101d06 */
[----:B------:R1:W-:Y:S04]  /*9d60*/  @!P1 STG.E.128 desc[UR6][R2.64+0x100], R16 ;  /* 0x0001001002009986 */ /* 0x0003e8000c101d06 */
[----:B------:R1:W-:Y:S02]  /*9d70*/  @!P0 STG.E.128 desc[UR6][R2.64+0x180], R12 ;  /* 0x0001800c02008986 */ /* 0x0003e4000c101d06 */
.L_x_686:
[----:B------:R-:W-:Y:S05]  /*9d80*/  BSYNC B0 ;  /* 0x0000000000007941 */ /* 0x000fea0003800000 */
.L_x_685:
        /* <DEDUP_REMOVED lines=10> */
[----:B------:R-:W-:-:S04]  /*9e30*/  IMAD.MOV.U32 R2, RZ, RZ, R4 ;  /* 0x000000ffff027224 */ /* 0x000fc800078e0004 */
[----:B------:R-:W-:-:S04]  /*9e40*/  IMAD.WIDE.U32 R4, R0, UR8, R2 ;  /* 0x0000000800047c25 */ /* 0x000fc8000f8e0002 */
[----:B------:R-:W-:Y:S01]  /*9e50*/  IMAD R0, R0, UR9, R6 ;  /* 0x0000000900007c24 */ /* 0x000fe2000f8e0206 */
[----:B------:R-:W-:-:S03]  /*9e60*/  LEA R2, P3, R4, UR10, 0x1 ;  /* 0x0000000a04027c11 */ /* 0x000fc6000f8608ff */
[----:B------:R-:W-:-:S05]  /*9e70*/  IMAD.IADD R0, R5, 0x1, R0 ;  /* 0x0000000105007824 */ /* 0x000fca00078e0200 */
        /* <DEDUP_REMOVED lines=8> */
.L_x_657:
        /* <DEDUP_REMOVED lines=23> */
.L_x_688:
        /* <DEDUP_REMOVED lines=21> */
.L_x_689:
[----:B------:R-:W-:Y:S01]  /*a1c0*/  UIMAD UR12, UR19, UR8, URZ ;  /* 0x00000008130c72a4 */ /* 0x000fe2000f8e023f */
[----:B------:R-:W-:Y:S01]  /*a1d0*/  IMAD.U32 R2, RZ, RZ, UR8 ;  /* 0x00000008ff027e24 */ /* 0x000fe2000f8e00ff */
[----:B------:R-:W-:Y:S01]  /*a1e0*/  UIADD3 UR5, -UR16, UR5, URZ ;  /* 0x0000000510057290 */ /* 0x000fe2000fffe13f */
[----:B------:R-:W-:Y:S01]  /*a1f0*/  BSSY B0, `(.L_x_690) ;  /* 0x0000027000007945 */ /* 0x000fe20003800000 */
[----:B------:R-:W-:Y:S01]  /*a200*/  UIMAD UR12, UR16, UR9, UR12 ;  /* 0x00000009100c72a4 */ /* 0x000fe2000f8e020c */
[----:B------:R-:W-:Y:S01]  /*a210*/  IMAD.WIDE.U32 R2, R2, UR16, R232 ;  /* 0x0000001002027c25 */ /* 0x000fe2000f8e00e8 */
[----:B------:R-:W-:Y:S01]  /*a220*/  USHF.R.S32.HI UR14, URZ, 0x1f, UR56 ;  /* 0x0000001f3f0e7899 */ /* 0x000fe20008011438 */
[----:B------:R-:W-:Y:S02]  /*a230*/  SHF.R.S32.HI R12, RZ, 0x1f, R247 ;  /* 0x0000001fff0c7819 */ /* 0x000fe400000114f7 */
[C---:B------:R-:W-:Y:S01]  /*a240*/  ISETP.GE.AND P5, PT, R247.reuse, UR5, PT ;  /* 0x00000005f7007c0c */ /* 0x040fe2000bfa6270 */
[----:B------:R-:W-:Y:S01]  /*a250*/  IMAD.U32 R0, RZ, RZ, UR12 ;  /* 0x0000000cff007e24 */ /* 0x000fe2000f8e00ff */
[----:B------:R-:W-:Y:S01]  /*a260*/  IADD3 R4, P0, R2, UR20, RZ ;  /* 0x0000001402047c10 */ /* 0x000fe2000ff1e0ff */
[----:B------:R-:W-:Y:S01]  /*a270*/  ULDC.64 UR12, c[0x0][0x468] ;  /* 0x00011a00000c7ab9 */ /* 0x000fe20000000a00 */
[----:B------:R-:W-:Y:S01]  /*a280*/  IADD3 R2, R247, 0x20, RZ ;  /* 0x00000020f7027810 */ /* 0x000fe20007ffe0ff */
[----:B------:R-:W-:Y:S01]  /*a290*/  UIMAD UR14, UR14, UR12, URZ ;  /* 0x0000000c0e0e72a4 */ /* 0x000fe2000f8e023f */
[----:B------:R-:W-:Y:S01]  /*a2a0*/  IADD3.X R5, R3, UR21, R0, P0, !PT ;  /* 0x0000001503057c10 */ /* 0x000fe200087fe400 */
[----:B------:R-:W-:Y:S01]  /*a2b0*/  IMAD.U32 R0, RZ, RZ, UR12 ;  /* 0x0000000cff007e24 */ /* 0x000fe2000f8e00ff */
[----:B------:R-:W-:Y:S01]  /*a2c0*/  ISETP.GE.AND P4, PT, R2, UR5, PT ;  /* 0x0000000502007c0c */ /* 0x000fe2000bf86270 */
[----:B------:R-:W-:Y:S01]  /*a2d0*/  UIMAD UR13, UR56, UR13, UR14 ;  /* 0x0000000d380d72a4 */ /* 0x000fe2000f8e020e */
[----:B------:R-:W-:Y:S01]  /*a2e0*/  IADD3 R11, R232, 0xc0, RZ ;  /* 0x000000c0e80b7810 */ /* 0x000fe20007ffe0ff */
[----:B------:R-:W-:Y:S01]  /*a2f0*/  IMAD.WIDE.U32 R4, R0, UR56, R4 ;  /* 0x0000003800047c25 */ /* 0x000fe2000f8e0004 */
[----:B------:R-:W-:-:S03]  /*a300*/  IADD3 R9, R232, 0x40, RZ ;  /* 0x00000040e8097810 */ /* 0x000fc60007ffe0ff */
[----:B------:R-:W-:Y:S02]  /*a310*/  VIADD R8, R5, UR13 ;  /* 0x0000000d05087c36 */ /* 0x000fe40008000000 */
[----:B------:R-:W-:Y:S01]  /*a320*/  VIADD R10, R232, 0x80 ;  /* 0x00000080e80a7836 */ /* 0x000fe20000000000 */
        /* <DEDUP_REMOVED lines=19> */
.L_x_691:
[----:B------:R-:W-:Y:S05]  /*a460*/  BSYNC B0 ;  /* 0x0000000000007941 */ /* 0x000fea0003800000 */
.L_x_690:
        /* <DEDUP_REMOVED lines=21> */
.L_x_693:
[----:B------:R-:W-:Y:S05]  /*a5c0*/  BSYNC B0 ;  /* 0x0000000000007941 */ /* 0x000fea0003800000 */
.L_x_692:
        /* <DEDUP_REMOVED lines=34> */
.L_x_695:
[----:B------:R-:W-:Y:S05]  /*a7f0*/  BSYNC B0 ;  /* 0x0000000000007941 */ /* 0x000fea0003800000 */
.L_x_694:
        /* <DEDUP_REMOVED lines=20> */
.L_x_687:
[----:B------:R-:W-:Y:S05]  /*a940*/  BSYNC B1 ;  /* 0x0000000000017941 */ /* 0x000fea0003800000 */
.L_x_652:
[----:B------:R-:W-:Y:S01]  /*a950*/  ULDC UR8, c[0x0][0x2c8] ;  /* 0x0000b20000087ab9 */ /* 0x000fe20000000800 */
[----:B------:R-:W-:Y:S02]  /*a960*/  UIADD3 UR59, UR59, 0x1, URZ ;  /* 0x000000013b3b7890 */ /* 0x000fe4000fffe03f */
[----:B------:R-:W-:-:S04]  /*a970*/  UIADD3 UR8, UR8, 0x3f, URZ ;  /* 0x0000003f08087890 */ /* 0x000fc8000fffe03f */
[----:B------:R-:W-:-:S04]  /*a980*/  USHF.R.S32.HI UR5, URZ, 0x1f, UR8 ;  /* 0x0000001f3f057899 */ /* 0x000fc80008011408 */
[----:B------:R-:W-:-:S03]  /*a990*/  ULEA.HI UR5, UR5, UR8, URZ, 0x6 ;  /* 0x0000000805057291 */ /* 0x000fc6000f8f303f */
[----:B------:R-:W-:Y:S01]  /*a9a0*/  ULDC UR8, c[0x0][0xc] ;  /* 0x0000030000087ab9 */ /* 0x000fe20000000800 */
[----:B------:R-:W-:Y:S02]  /*a9b0*/  USHF.R.S32.HI UR5, URZ, 0x6, UR5 ;  /* 0x000000063f057899 */ /* 0x000fe40008011405 */
[----:B------:R-:W-:-:S04]  /*a9c0*/  UIADD3 UR34, UR8, UR34, URZ ;  /* 0x0000002208227290 */ /* 0x000fc8000fffe03f */
[----:B------:R-:W-:-:S06]  /*a9d0*/  UISETP.GE.AND UP0, UPT, UR34, UR5, UPT ;  /* 0x000000052200728c */ /* 0x000fcc000bf06270 */
[----:B------:R-:W-:-:S13]  /*a9e0*/  PLOP3.LUT P0, PT, PT, PT, UP0, 0x80, 0x0 ;  /* 0x000000000000781c */ /* 0x000fda0003f0f008 */
[----:B------:R-:W-:Y:S05]  /*a9f0*/  @P0 BRA `(.L_x_696) ;  /* 0x0000000000040947 */ /* 0x000fea0003800000 */
[----:B------:R-:W-:Y:S05]  /*aa00*/  BRA `(.L_x_697) ;  /* 0xffffff5c00d07947 */ /* 0x000fea000383ffff */
.L_x_696:
[----:B------:R-:W-:Y:S05]  /*aa10*/  EXIT ;  /* 0x000000000000794d */ /* 0x000fea0003800000 */
.L_x_698:
        /* <DEDUP_REMOVED lines=14> */
.L_x_2040:


//--------------------- .text._ZN5flash44flash_bwd_dq_dk_dv_loop_seqk_parallel_kernelI23Flash_bwd_kernel_traitsILi256ELi64ELi64ELi8ELi4ELi2ELi2ELb0ELb0EN7cutlass10bfloat16_tE19Flash_kernel_traitsILi256ELi64ELi64ELi8ES3_EELb0ELb0ELb1ELb0ELb0ELb0ELb0EEEvNS_16Flash_bwd_paramsE --------------------------
	.section	.text._ZN5flash44flash_bwd_dq_dk_dv_loop_seqk_parallel_kernelI23Flash_bwd_kernel_traitsILi256ELi64ELi64ELi8ELi4ELi2ELi2ELb0ELb0EN7cutlass10bfloat16_tE19Flash_kernel_traitsILi256ELi64ELi64ELi8ES3_EELb0ELb0ELb1ELb0ELb0ELb0ELb0EEEvNS_16Flash_bwd_paramsE,"ax",@progbits
	.align	128
        .global         _ZN5flash44flash_bwd_dq_dk_dv_loop_seqk_parallel_kernelI23Flash_bwd_kernel_traitsILi256ELi64ELi64ELi8ELi4ELi2ELi2ELb0ELb0EN7cutlass10bfloat16_tE19Flash_kernel_traitsILi256ELi64ELi64ELi8ES3_EELb0ELb0ELb1ELb0ELb0ELb0ELb0EEEvNS_16Flash_bwd_paramsE
        .type           _ZN5flash44flash_bwd_dq_dk_dv_loop_seqk_parallel_kernelI23Flash_bwd_kernel_traitsILi256ELi64ELi64ELi8ELi4ELi2ELi2ELb0ELb0EN7cutlass10bfloat16_tE19Flash_kernel_traitsILi256ELi64ELi64ELi8ES3_EELb0ELb0ELb1ELb0ELb0ELb0ELb0EEEvNS_16Flash_bwd_paramsE,@function
        .size           _ZN5flash44flash_bwd_dq_dk_dv_loop_seqk_parallel_kernelI23Flash_bwd_kernel_traitsILi256ELi64ELi64ELi8ELi4ELi2ELi2ELb0ELb0EN7cutlass10bfloat16_tE19Flash_kernel_traitsILi256ELi64ELi64ELi8ES3_EELb0ELb0ELb1ELb0ELb0ELb0ELb0EEEvNS_16Flash_bwd_paramsE,(.L_x_2041 - _ZN5flash44flash_bwd_dq_dk_dv_loop_seqk_parallel_kernelI23Flash_bwd_kernel_traitsILi256ELi64ELi64ELi8ELi4ELi2ELi2ELb0ELb0EN7cutlass10bfloat16_tE19Flash_kernel_traitsILi256ELi64ELi64ELi8ES3_EELb0ELb0ELb1ELb0ELb0ELb0ELb0EEEvNS_16Flash_bwd_paramsE)
        .other          _ZN5flash44flash_bwd_dq_dk_dv_loop_seqk_parallel_kernelI23Flash_bwd_kernel_traitsILi256ELi64ELi64ELi8ELi4ELi2ELi2ELb0ELb0EN7cutlass10bfloat16_tE19Flash_kernel_traitsILi256ELi64ELi64ELi8ES3_EELb0ELb0ELb1ELb0ELb0ELb0ELb0EEEvNS_16Flash_bwd_paramsE,@"STO_CUDA_ENTRY STV_DEFAULT"
_ZN5flash44flash_bwd_dq_dk_dv_loop_seqk_parallel_kernelI23Flash_bwd_kernel_traitsILi256ELi64ELi64ELi8ELi4ELi2ELi2ELb0ELb0EN7cutlass10bfloat16_tE19Flash_kernel_traitsILi256ELi64ELi64ELi8ES3_EELb0ELb0ELb1ELb0ELb0ELb0ELb0EEEvNS_16Flash_bwd_paramsE:
.text._ZN5flash44flash_bwd_dq_dk_dv_loop_seqk_parallel_kernelI23Flash_bwd_kernel_traitsILi256ELi64ELi64ELi8ELi4ELi2ELi2ELb0ELb0EN7cutlass10bfloat16_tE19Flash_kernel_traitsILi256ELi64ELi64ELi8ES3_EELb0ELb0ELb1ELb0ELb0ELb0ELb0EEEvNS_16Flash_bwd_paramsE:
        /* <DEDUP_REMOVED lines=17> */
[----:B------:R-:W-:Y:S01]  /*0110*/  ULDC.64 UR6, c[0x0][0x208] ;  /* 0x0000820000067ab9 */ /* 0x000fe20000000a00 */
[----:B------:R-:W-:Y:S01]  /*0120*/  ULDC UR58, c[0x0][0x394] ;  /* 0x0000e500003a7ab9 */ /* 0x000fe20000000800 */
[----:B------:R-:W-:Y:S01]  /*0130*/  UMOV UR59, 0xffff8000 ;  /* 0xffff8000003b7882 */ /* 0x000fe20000000000 */
[----:B------:R-:W3:Y:S08]  /*0140*/  S2UR UR48, SR_CTAID.Y ;  /* 0x00000000003079c3 */ /* 0x000ef00000002600 */
[----:B------:R-:W4:Y:S01]  /*0150*/  S2UR UR54, SR_CTAID.Z ;  /* 0x00000000003679c3 */ /* 0x000f220000002700 */
[----:B--2---:R-:W-:Y:S01]  /*0160*/  ULEA UR4, UR4, UR5, 0x18 ;  /* 0x0000000504047291 */ /* 0x004fe2000f8ec03f */
[----:B-1----:R-:W-:Y:S01]  /*0170*/  SHF.R.S32.HI R21, RZ, 0x1f, R4 ;  /* 0x0000001fff157819 */ /* 0x002fe20000011404 */
[----:B---3--:R-:W-:-:S02]  /*0180*/  USHF.L.U32 UR5, UR48, 0x7, URZ ;  /* 0x0000000730057899 */ /* 0x008fc4000800063f */
[----:B------:R-:W-:Y:S01]  /*0190*/  USHF.R.S32.HI UR8, URZ, 0x1f, UR48 ;  /* 0x0000001f3f087899 */ /* 0x000fe20008011430 */
[CC--:B------:R-:W-:Y:S02]  /*01a0*/  LEA.HI R9, R21.reuse, R4.reuse, RZ, 0x5 ;  /* 0x0000000415097211 */ /* 0x0c0fe400078f28ff */
[----:B------:R-:W-:Y:S02]  /*01b0*/  LEA.HI R19, R21, R4, RZ, 0x3 ;  /* 0x0000000415137211 */ /* 0x000fe400078f18ff */
[--C-:B------:R-:W-:Y:S02]  /*01c0*/  SHF.R.S32.HI R6, RZ, 0x5, R9.reuse ;  /* 0x00000005ff067819 */ /* 0x100fe40000011409 */
[----:B------:R-:W-:Y:S02]  /*01d0*/  SHF.R.S32.HI R7, RZ, 0x1f, R9 ;  /* 0x0000001fff077819 */ /* 0x000fe40000011409 */
[-C--:B------:R-:W-:Y:S02]  /*01e0*/  LEA.HI R5, R9, R6.reuse, RZ, 0x1 ;  /* 0x0000000609057211 */ /* 0x080fe400078f08ff */
[----:B------:R-:W-:-:S02]  /*01f0*/  LEA.HI R7, R7, R6, RZ, 0x2 ;  /* 0x0000000607077211 */ /* 0x000fc400078f10ff */
[----:B------:R-:W-:Y:S02]  /*0200*/  LOP3.LUT R5, R5, 0xfffffffe, RZ, 0xc0, !PT ;  /* 0xfffffffe05057812 */ /* 0x000fe400078ec0ff */
[----:B------:R-:W-:Y:S02]  /*0210*/  LOP3.LUT R7, R7, 0xfffffffc, RZ, 0xc0, !PT ;  /* 0xfffffffc07077812 */ /* 0x000fe400078ec0ff */
[-C--:B------:R-:W-:Y:S01]  /*0220*/  LEA.HI R3, R21, R4.reuse, RZ, 0x4 ;  /* 0x0000000415037211 */ /* 0x080fe200078f20ff */
[C---:B------:R-:W-:Y:S01]  /*0230*/  IMAD.IADD R5, R6.reuse, 0x1, -R5 ;  /* 0x0000000106057824 */ /* 0x040fe200078e0a05 */
[----:B------:R-:W-:Y:S01]  /*0240*/  LOP3.LUT R11, R19, 0xfffffff8, RZ, 0xc0, !PT ;  /* 0xfffffff8130b7812 */ /* 0x000fe200078ec0ff */
[----:B------:R-:W-:Y:S01]  /*0250*/  IMAD.IADD R7, R6, 0x1, -R7 ;  /* 0x0000000106077824 */ /* 0x000fe200078e0a07 */
[----:B------:R-:W-:Y:S02]  /*0260*/  SHF.R.S32.HI R6, RZ, 0x3, R19 ;  /* 0x00000003ff067819 */ /* 0x000fe40000011413 */
[----:B------:R-:W-:Y:S01]  /*0270*/  SHF.R.S32.HI R0, RZ, 0x4, R3 ;  /* 0x00000004ff007819 */ /* 0x000fe20000011403 */
[----:B------:R-:W-:Y:S01]  /*0280*/  IMAD.IADD R12, R4, 0x1, -R11 ;  /* 0x00000001040c7824 */ /* 0x000fe200078e0a0b */
[----:B------:R-:W-:Y:S01]  /*0290*/  LEA.HI R10, R21, R4, RZ, 0x2 ;  /* 0x00000004150a7211 */ /* 0x000fe200078f10ff */
[----:B------:R-:W-:Y:S01]  /*02a0*/  IMAD.SHL.U32 R6, R6, 0x40, RZ ;  /* 0x0000004006067824 */ /* 0x000fe200078e00ff */
[C---:B------:R-:W-:Y:S01]  /*02b0*/  LEA.HI R2, R3.reuse, R0, RZ, 0x1 ;  /* 0x0000000003027211 */ /* 0x040fe200078f08ff */
[----:B------:R-:W-:Y:S01]  /*02c0*/  IMAD.SHL.U32 R16, R12, 0x8, RZ ;  /* 0x000000080c107824 */ /* 0x000fe200078e00ff */
[----:B------:R-:W-:-:S02]  /*02d0*/  LOP3.LUT R3, R3, 0xfffffff0, RZ, 0xc0, !PT ;  /* 0xfffffff003037812 */ /* 0x000fc400078ec0ff */
[----:B------:R-:W-:Y:S02]  /*02e0*/  LOP3.LUT R6, R6, 0x1c0, RZ, 0xc0, !PT ;  /* 0x000001c006067812 */ /* 0x000fe400078ec0ff */
[--C-:B------:R-:W-:Y:S01]  /*02f0*/  SHF.R.S32.HI R13, RZ, 0x2, R10.reuse ;  /* 0x00000002ff0d7819 */ /* 0x100fe2000001140a */
[----:B------:R-:W-:Y:S01]  /*0300*/  IMAD.IADD R14, R4, 0x1, -R3 ;  /* 0x00000001040e7824 */ /* 0x000fe200078e0a03 */
[----:B------:R-:W-:Y:S01]  /*0310*/  SHF.R.S32.HI R8, RZ, 0x1f, R10 ;  /* 0x0000001fff087819 */ /* 0x000fe2000001140a */
[----:B------:R-:W-:Y:S01]  /*0320*/  STL [R1+0x10], R16 ;  /* 0x0000101001007387 */ /* 0x000fe20000100800 */
[----:B------:R-:W-:Y:S02]  /*0330*/  SHF.R.U32.HI R11, RZ, 0x3, R6 ;  /* 0x00000003ff0b7819 */ /* 0x000fe40000011606 */
[----:B------:R-:W-:Y:S02]  /*0340*/  LOP3.LUT R6, R6, 0x38, R16, 0xf8, !PT ;  /* 0x0000003806067812 */ /* 0x000fe400078ef810 */
[----:B------:R-:W-:-:S02]  /*0350*/  SHF.R.S32.HI R3, RZ, 0x1f, R14 ;  /* 0x0000001fff037819 */ /* 0x000fc4000001140e */
[----:B------:R-:W-:Y:S02]  /*0360*/  LEA.HI R8, R8, R13, RZ, 0x3 ;  /* 0x0000000d08087211 */ /* 0x000fe400078f18ff */
[----:B------:R-:W-:Y:S02]  /*0370*/  LOP3.LUT R11, R6, R11, RZ, 0x3c, !PT ;  /* 0x0000000b060b7212 */ /* 0x000fe400078e3cff */
[----:B------:R-:W-:Y:S02]  /*0380*/  LEA.HI R6, R3, R14, RZ, 0x3 ;  /* 0x0000000e03067211 */ /* 0x000fe400078f18ff */
[----:B------:R-:W-:Y:S02]  /*0390*/  LOP3.LUT R8, R8, 0xfffffff8, RZ, 0xc0, !PT ;  /* 0xfffffff808087812 */ /* 0x000fe400078ec0ff */
[----:B------:R-:W-:Y:S02]  /*03a0*/  LOP3.LUT R9, R9, 0xffffffe0, RZ, 0xc0, !PT ;  /* 0xffffffe009097812 */ /* 0x000fe400078ec0ff */
[C---:B------:R-:W-:Y:S01]  /*03b0*/  LOP3.LUT P4, RZ, R12.reuse, 0x4, RZ, 0xc0, !PT ;  /* 0x000000040cff7812 */ /* 0x040fe2000788c0ff */
[----:B------:R-:W-:Y:S01]  /*03c0*/  IMAD.IADD R8, R13, 0x1, -R8 ;  /* 0x000000010d087824 */ /* 0x000fe200078e0a08 */
[C---:B------:R-:W-:Y:S01]  /*03d0*/  LOP3.LUT P3, RZ, R12.reuse, 0x2, RZ, 0xc0, !PT ;  /* 0x000000020cff7812 */ /* 0x040fe2000786c0ff */
[----:B------:R-:W-:Y:S01]  /*03e0*/  IMAD.SHL.U32 R12, R12, 0x40, RZ ;  /* 0x000000400c0c7824 */ /* 0x000fe200078e00ff */
[----:B------:R-:W-:Y:S01]  /*03f0*/  LOP3.LUT R3, R6, 0xfffffff8, RZ, 0xc0, !PT ;  /* 0xfffffff806037812 */ /* 0x000fe200078ec0ff */
[----:B------:R-:W-:Y:S01]  /*0400*/  IMAD.IADD R9, R4, 0x1, -R9 ;  /* 0x0000000104097824 */ /* 0x000fe200078e0a09 */
[----:B------:R-:W-:Y:S01]  /*0410*/  LOP3.LUT R2, R2, 0xfffffffe, RZ, 0xc0, !PT ;  /* 0xfffffffe02027812 */ /* 0x000fe200078ec0ff */
[----:B------:R-:W-:Y:S01]  /*0420*/  IMAD.SHL.U32 R13, R5, 0x10, RZ ;  /* 0x00000010050d7824 */ /* 0x000fe200078e00ff */
[----:B------:R-:W-:Y:S01]  /*0430*/  LOP3.LUT R12, R12, 0x1c0, RZ, 0xc0, !PT ;  /* 0x000001c00c0c7812 */ /* 0x000fe200078ec0ff */
[----:B------:R-:W-:Y:S01]  /*0440*/  IMAD.IADD R3, R14, 0x1, -R3 ;  /* 0x000000010e037824 */ /* 0x000fe200078e0a03 */
[----:B------:R-:W-:Y:S01]  /*0450*/  LEA.HI R14, R21, R4, RZ, 0x6 ;  /* 0x00000004150e7211 */ /* 0x000fe200078f30ff */
[----:B------:R-:W-:Y:S01]  /*0460*/  IMAD.IADD R2, R0, 0x1, -R2 ;  /* 0x0000000100027824 */ /* 0x000fe200078e0a02 */
[----:B------:R-:W-:Y:S01]  /*0470*/  SHF.R.S32.HI R0, RZ, 0x1f, R9 ;  /* 0x0000001fff007819 */ /* 0x000fe20000011409 */
[----:B------:R-:W-:Y:S01]  /*0480*/  IMAD.SHL.U32 R6, R6, 0x40, RZ ;  /* 0x0000004006067824 */ /* 0x000fe200078e00ff */
[----:B------:R-:W-:Y:S01]  /*0490*/  LOP3.LUT R246, R12, 0x10, R13, 0xf8, !PT ;  /* 0x000000100cf67812 */ /* 0x000fe200078ef80d */
[C---:B------:R-:W-:Y:S01]  /*04a0*/  IMAD.SHL.U32 R251, R2.reuse, 0x20, RZ ;  /* 0x0000002002fb7824 */ /* 0x040fe200078e00ff */
[----:B------:R-:W-:Y:S01]  /*04b0*/  SHF.R.S32.HI R14, RZ, 0x6, R14 ;  /* 0x00000006ff0e7819 */ /* 0x000fe2000001140e */
[----:B------:R-:W-:Y:S01]  /*04c0*/  IMAD.SHL.U32 R245, R2, 0x8, RZ ;  /* 0x0000000802f57824 */ /* 0x000fe200078e00ff */
[----:B------:R-:W-:-:S02]  /*04d0*/  LOP3.LUT R250, R12, 0x8, R19, 0xf8, !PT ;  /* 0x000000080cfa7812 */ /* 0x000fc400078ef813 */
[----:B------:R-:W-:Y:S01]  /*04e0*/  SHF.R.U32.HI R13, RZ, 0x3, R12 ;  /* 0x00000003ff0d7819 */ /* 0x000fe2000001160c */
[----:B------:R-:W-:Y:S01]  /*04f0*/  IMAD.SHL.U32 R12, R2, 0x200, RZ ;  /* 0x00000200020c7824 */ /* 0x000fe200078e00ff */
[----:B------:R-:W-:Y:S01]  /*0500*/  LEA.HI R0, R0, R9, RZ, 0x2 ;  /* 0x0000000900007211 */ /* 0x000fe200078f10ff */
[----:B------:R-:W-:Y:S01]  /*0510*/  IMAD R11, R14, 0x200, R11 ;  /* 0x000002000e0b7824 */ /* 0x000fe200078e020b */
[----:B------:R-:W-:Y:S01]  /*0520*/  LOP3.LUT R246, R246, 0x8, R19, 0xf8, !PT ;  /* 0x00000008f6f67812 */ /* 0x000fe200078ef813 */
[----:B------:R-:W-:Y:S01]  /*0530*/  IMAD.SHL.U32 R14, R14, 0x8, RZ ;  /* 0x000000080e0e7824 */ /* 0x000fe200078e00ff */
[----:B------:R-:W-:Y:S02]  /*0540*/  LEA.HI R9, R21, R4, RZ, 0x7 ;  /* 0x0000000415097211 */ /* 0x000fe400078f38ff */
[----:B------:R-:W-:Y:S01]  /*0550*/  LOP3.LUT R250, R250, R13, RZ, 0x3c, !PT ;  /* 0x0000000dfafa7212 */ /* 0x000fe200078e3cff */
[----:B------:R1:W-:Y:S01]  /*0560*/  STL [R1+0x8], R11 ;  /* 0x0000080b01007387 */ /* 0x0003e20000100800 */
[----:B------:R-:W-:-:S02]  /*0570*/  LOP3.LUT R246, R12, R246, R13, 0xf6, !PT ;  /* 0x000000f60cf67212 */ /* 0x000fc400078ef60d */
[----:B------:R-:W-:Y:S02]  /*0580*/  SHF.R.S32.HI R9, RZ, 0x7, R9 ;  /* 0x00000007ff097819 */ /* 0x000fe40000011409 */
[----:B------:R-:W-:Y:S02]  /*0590*/  LOP3.LUT R13, R10, 0x7ffffffc, RZ, 0xc0, !PT ;  /* 0x7ffffffc0a0d7812 */ /* 0x000fe400078ec0ff */
[----:B------:R-:W-:Y:S01]  /*05a0*/  LOP3.LUT R15, R8, 0x1, RZ, 0xc0, !PT ;  /* 0x00000001080f7812 */ /* 0x000fe200078ec0ff */
[----:B------:R-:W-:Y:S01]  /*05b0*/  IMAD R17, R9, 0x800, R12 ;  /* 0x0000080009117824 */ /* 0x000fe200078e020c */
[----:B------:R-:W-:Y:S01]  /*05c0*/  SEL R249, R249, 0xffffffe0, !P3 ;  /* 0xffffffe0f9f97807 */ /* 0x000fe20005800000 */
[C---:B------:R-:W-:Y:S01]  /*05d0*/  IMAD.IADD R10, R4.reuse, 0x1, -R13 ;  /* 0x00000001040a7824 */ /* 0x040fe200078e0a0d */
[----:B------:R-:W-:Y:S01]  /*05e0*/  ISETP.NE.U32.AND P0, PT, R15, 0x1, PT ;  /* 0x000000010f00780c */ /* 0x000fe20003f05070 */
[----:B------:R-:W-:Y:S01]  /*05f0*/  IMAD.SHL.U32 R13, R4, 0x2, RZ ;  /* 0x00000002040d7824 */ /* 0x000fe200078e00ff */
[----:B------:R-:W-:Y:S01]  /*0600*/  LOP3.LUT R4, R14, 0x18, RZ, 0xc0, !PT ;  /* 0x000000180e047812 */ /* 0x000fe200078ec0ff */
[----:B------:R-:W-:Y:S01]  /*0610*/  IMAD.SHL.U32 R12, R9, 0x20, RZ ;  /* 0x00000020090c7824 */ /* 0x000fe200078e00ff */
[----:B------:R-:W-:Y:S01]  /*0620*/  R2P PR, R8, 0x6 ;  /* 0x0000000608007804 */ /* 0x000fe20000000000 */
[----:B------:R-:W-:Y:S01]  /*0630*/  IMAD.SHL.U32 R10, R10, 0x2, RZ ;  /* 0x000000020a0a7824 */ /* 0x000fe200078e00ff */
[----:B------:R-:W-:Y:S01]  /*0640*/  LOP3.LUT R251, R4, 0x20, R251, 0xf8, !PT ;  /* 0x0000002004fb7812 */ /* 0x000fe200078ef8fb */
[----:B------:R-:W-:Y:S01]  /*0650*/  IMAD.IADD R250, R17, 0x1, R250 ;  /* 0x0000000111fa7824 */ /* 0x000fe200078e02fa */
[----:B------:R-:W-:-:S02]  /*0660*/  SEL R247, R247, 0xffffffc0, !P4 ;  /* 0xffffffc0f7f77807 */ /* 0x000fc40006000000 */
[----:B------:R-:W-:Y:S01]  /*0670*/  LEA R246, R246, UR4, 0x1 ;  /* 0x00000004f6f67c11 */ /* 0x000fe2000f8e08ff */
[----:B------:R-:W-:Y:S02]  /*0680*/  IMAD.SHL.U32 R250, R250, 0x2, RZ ;  /* 0x00000002fafa7824 */ /* 0x000fe400078e00ff */
[----:B-1----:R-:W-:Y:S01]  /*0690*/  IMAD.SHL.U32 R11, R8, 0x40, RZ ;  /* 0x00000040080b7824 */ /* 0x002fe200078e00ff */
[----:B------:R-:W-:-:S04]  /*06a0*/  LOP3.LUT R8, R12, 0x6, R13, 0xf8, !PT ;  /* 0x000000060c087812 */ /* 0x000fc800078ef80d */
[----:B------:R-:W-:Y:S01]  /*06b0*/  LOP3.LUT R11, R11, 0x1c0, RZ, 0xc0, !PT ;  /* 0x000001c00b0b7812 */ /* 0x000fe200078ec0ff */
[----:B------:R1:W-:Y:S03]  /*06c0*/  STL [R1], R8 ;  /* 0x0000000801007387 */ /* 0x0003e60000100800 */
[----:B------:R-:W-:Y:S02]  /*06d0*/  LOP3.LUT R12, R11, 0x20, R12, 0xf8, !PT ;  /* 0x000000200b0c7812 */ /* 0x000fe400078ef80c */
[----:B------:R-:W-:-:S04]  /*06e0*/  SHF.R.U32.HI R9, RZ, 0x3, R11 ;  /* 0x00000003ff097819 */ /* 0x000fc8000001160b */
[----:B------:R-:W-:Y:S02]  /*06f0*/  LOP3.LUT R13, R12, R9, RZ, 0x3c, !PT ;  /* 0x000000090c0d7212 */ /* 0x000fe400078e3cff */
[----:B------:R-:W-:Y:S01]  /*0700*/  LOP3.LUT R9, R9, R11, R4, 0x1e, !PT ;  /* 0x0000000b09097212 */ /* 0x000fe200078e1e04 */
[--C-:B-1----:R-:W-:Y:S02]  /*0710*/  IMAD R8, R7, 0x400, R10.reuse ;  /* 0x0000040007087824 */ /* 0x102fe400078e020a */
[----:B------:R-:W-:Y:S02]  /*0720*/  IMAD R10, R5, 0x400, R10 ;  /* 0x00000400050a7824 */ /* 0x000fe400078e020a */
[----:B------:R-:W-:Y:S02]  /*0730*/  IMAD.IADD R4, R8, 0x1, R13 ;  /* 0x0000000108047824 */ /* 0x000fe400078e020d */
[----:B------:R-:W-:Y:S02]  /*0740*/  IMAD.SHL.U32 R8, R3, 0x40, RZ ;  /* 0x0000004003087824 */ /* 0x000fe400078e00ff */
[----:B------:R-:W-:-:S03]  /*0750*/  IMAD.IADD R3, R10, 0x1, R9 ;  /* 0x000000010a037824 */ /* 0x000fc600078e0209 */
[----:B------:R-:W-:-:S04]  /*0760*/  LOP3.LUT R8, R8, 0x1c0, RZ, 0xc0, !PT ;  /* 0x000001c008087812 */ /* 0x000fc800078ec0ff */
[--C-:B------:R-:W-:Y:S02]  /*0770*/  SHF.R.U32.HI R2, RZ, 0x3, R8.reuse ;  /* 0x00000003ff027819 */ /* 0x100fe40000011608 */
[----:B------:R-:W-:Y:S02]  /*0780*/  LOP3.LUT R245, R8, 0x8, R245, 0xf8, !PT ;  /* 0x0000000808f57812 */ /* 0x000fe400078ef8f5 */
[----:B------:R-:W-:Y:S02]  /*0790*/  LOP3.LUT R251, R2, R251, R8, 0x1e, !PT ;  /* 0x000000fb02fb7212 */ /* 0x000fe400078e1e08 */
[----:B------:R-:W-:Y:S02]  /*07a0*/  SHF.R.S32.HI R8, RZ, 0x2, R0 ;  /* 0x00000002ff087819 */ /* 0x000fe40000011400 */
[----:B------:R-:W-:Y:S02]  /*07b0*/  LOP3.LUT R245, R245, R2, RZ, 0x3c, !PT ;  /* 0x00000002f5f57212 */ /* 0x000fe400078e3cff */
[----:B------:R-:W-:Y:S01]  /*07c0*/  LOP3.LUT R0, R6, 0xfffffe00, RZ, 0xc0, !PT ;  /* 0xfffffe0006007812 */ /* 0x000fe200078ec0ff */
[----:B------:R-:W-:-:S02]  /*07d0*/  IMAD R2, R7, 0x10, R8 ;  /* 0x0000001007027824 */ /* 0x000fc400078e0208 */
[----:B------:R-:W-:Y:S01]  /*07e0*/  IMAD.U32 R6, RZ, RZ, UR5 ;  /* 0x00000005ff067e24 */ /* 0x000fe2000f8e00ff */
[----:B----4-:R-:W-:Y:S01]  /*07f0*/  USHF.R.S32.HI UR5, URZ, 0x1f, UR54 ;  /* 0x0000001f3f057899 */ /* 0x010fe20008011436 */
[----:B------:R-:W-:Y:S01]  /*0800*/  IMAD R252, R7, 0x400, R0 ;  /* 0x0000040007fc7824 */ /* 0x000fe200078e0200 */
[----:B------:R1:W-:Y:S01]  /*0810*/  STL [R1+0x4], R2 ;  /* 0x0000040201007387 */ /* 0x0003e20000100800 */
[----:B------:R-:W-:Y:S02]  /*0820*/  LOP3.LUT R251, R251, R0, RZ, 0xfc, !PT ;  /* 0x00000000fbfb7212 */ /* 0x000fe400078efcff */
[----:B------:R-:W-:Y:S01]  /*0830*/  IMAD.IADD R252, R252, 0x1, R245 ;  /* 0x00000001fcfc7824 */ /* 0x000fe200078e02f5 */
[----:B------:R-:W-:-:S05]  /*0840*/  LEA R6, R4, UR4, 0x1 ;  /* 0x0000000404067c11 */ /* 0x000fca000f8e08ff */
[----:B------:R2:W-:Y:S01]  /*0850*/  STL [R1+0x1c], R6 ;  /* 0x00001c0601007387 */ /* 0x0005e20000100800 */
[----:B-1----:R-:W-:Y:S02]  /*0860*/  IMAD R2, R5, 0x400, R0 ;  /* 0x0000040005027824 */ /* 0x002fe400078e0200 */
[----:B------:R-:W-:Y:S02]  /*0870*/  IMAD.U32 R0, RZ, RZ, UR5 ;  /* 0x00000005ff007e24 */ /* 0x000fe4000f8e00ff */
[----:B------:R-:W-:Y:S02]  /*0880*/  IMAD.IADD R245, R245, 0x1, R2 ;  /* 0x00000001f5f57824 */ /* 0x000fe400078e0202 */
[----:B------:R-:W-:Y:S01]  /*0890*/  IMAD.U32 R0, RZ, RZ, UR8 ;  /* 0x00000008ff007e24 */ /* 0x000fe2000f8e00ff */
[----:B------:R-:W-:Y:S01]  /*08a0*/  UIADD3 UR8, UR4, 0x18000, URZ ;  /* 0x0001800004087890 */ /* 0x000fe2000fffe03f */
[----:B------:R-:W-:Y:S02]  /*08b0*/  IMAD.MOV.U32 R2, RZ, RZ, -0x10 ;  /* 0xfffffff0ff027424 */ /* 0x000fe400078e00ff */
[----:B------:R-:W-:-:S02]  /*08c0*/  VIADD R5, R6, 0x20 ;  /* 0x0000002006057836 */ /* 0x000fc40000000000 */
[----:B------:R-:W-:Y:S01]  /*08d0*/  @P1 VIADD R5, R6, 0xffffffe0 ;  /* 0xffffffe006051836 */ /* 0x000fe20000000000 */
[----:B------:R-:W-:Y:S01]  /*08e0*/  SEL R2, R2, 0x10, !P0 ;  /* 0x0000001002027807 */ /* 0x000fe20004000000 */
[----:B------:R-:W-:Y:S01]  /*08f0*/  VIADD R248, R250, UR8 ;  /* 0x00000008faf87c36 */ /* 0x000fe20008000000 */
[----:B------:R-:W-:Y:S01]  /*0900*/  LEA R3, R3, UR8, 0x1 ;  /* 0x0000000803037c11 */ /* 0x000fe2000f8e08ff */
[----:B------:R-:W-:Y:S01]  /*0910*/  IMAD.U32 R0, RZ, RZ, UR5 ;  /* 0x00000005ff007e24 */ /* 0x000fe2000f8e00ff */
[----:B------:R-:W-:Y:S01]  /*0920*/  UIADD3 UR5, UR4, 0x28000, URZ ;  /* 0x0002800004057890 */ /* 0x000fe2000fffe03f */
[----:B--2---:R-:W-:Y:S02]  /*0930*/  IMAD.IADD R6, R6, 0x1, R2 ;  /* 0x0000000106067824 */ /* 0x004fe400078e0202 */
[C---:B------:R-:W-:Y:S01]  /*0940*/  VIADD R4, R3.reuse, 0x40 ;  /* 0x0000004003047836 */ /* 0x040fe20000000000 */
[----:B------:R1:W-:Y:S01]  /*0950*/  STL [R1+0x18], R3 ;  /* 0x0000180301007387 */ /* 0x0003e20000100800 */
[----:B------:R-:W-:Y:S01]  /*0960*/  @P2 VIADD R4, R3, 0xffffffc0 ;  /* 0xffffffc003042836 */ /* 0x000fe20000000000 */
[----:B------:R-:W-:Y:S01]  /*0970*/  LEA R245, R245, UR5, 0x1 ;  /* 0x00000005f5f57c11 */ /* 0x000fe2000f8e08ff */
[----:B------:R-:W-:Y:S01]  /*0980*/  IMAD.IADD R2, R2, 0x1, R5 ;  /* 0x0000000102027824 */ /* 0x000fe200078e0205 */
[----:B------:R1:W-:Y:S01]  /*0990*/  STL [R1+0x28], R6 ;  /* 0x0000280601007387 */ /* 0x0003e20000100800 */
[----:B------:R-:W-:-:S02]  /*09a0*/  IMAD.IADD R249, R248, 0x1, R249 ;  /* 0x00000001f8f97824 */ /* 0x000fc400078e02f9 */
[--C-:B------:R-:W-:Y:S01]  /*09b0*/  IMAD.IADD R248, R248, 0x1, R247.reuse ;  /* 0x00000001f8f87824 */ /* 0x100fe200078e02f7 */
[----:B------:R1:W-:Y:S01]  /*09c0*/  STL [R1+0x20], R5 ;  /* 0x0000200501007387 */ /* 0x0003e20000100800 */
[----:B------:R-:W-:Y:S02]  /*09d0*/  IMAD.IADD R0, R247, 0x1, R246 ;  /* 0x00000001f7007824 */ /* 0x000fe400078e02f6 */
[----:B------:R-:W-:Y:S01]  /*09e0*/  IMAD.IADD R247, R249, 0x1, R247 ;  /* 0x00000001f9f77824 */ /* 0x000fe200078e02f7 */
[----:B------:R1:W-:Y:S04]  /*09f0*/  STL [R1+0x24], R4 ;  /* 0x0000240401007387 */ /* 0x0003e80000100800 */
[----:B------:R1:W-:Y:S02]  /*0a00*/  STL [R1+0x44], R2 ;  /* 0x0000440201007387 */ /* 0x0003e40000100800 */
.L_x_747:
        /* <DEDUP_REMOVED lines=16> */
[----:B------:R-:W-:Y:S02]  /*0b10*/  @UP4 UIADD3 UR10, UP2, UR16, UR10, URZ ;  /* 0x0000000a100a4290 */ /* 0x000fe4000ff5e03f */
[----:B------:R-:W-:Y:S02]  /*0b20*/  UISETP.NE.AND.EX UP0, UPT, UR9, URZ, UPT, UP0 ;  /* 0x0000003f0900728c */ /* 0x000fe4000bf05300 */
[----:B------:R-:W-:Y:S01]  /*0b30*/  @UP3 UIADD3.X UR9, UR5, UR13, URZ, UP1, !UPT ;  /* 0x0000000d05093290 */ /* 0x000fe20008ffe43f */
[----:B---3--:R-:W-:Y:S01]  /*0b40*/  IMAD.U32 R14, RZ, RZ, UR8 ;  /* 0x00000008ff0e7e24 */ /* 0x008fe2000f8e00ff */
[----:B------:R-:W-:Y:S01]  /*0b50*/  @UP4 UIADD3.X UR11, UR5, UR11, URZ, UP2, !UPT ;  /* 0x0000000b050b4290 */ /* 0x000fe200097fe43f */
[----:B-12-4-:R-:W-:Y:S01]  /*0b60*/  IMAD.U32 R4, RZ, RZ, UR10 ;  /* 0x0000000aff047e24 */ /* 0x016fe2000f8e00ff */
[----:B------:R-:W-:Y:S01]  /*0b70*/  ULDC.U8 UR17, c[0x0][0x3c2] ;  /* 0x0000f08000117ab9 */ /* 0x000fe20000000000 */
[----:B------:R-:W-:Y:S01]  /*0b80*/  ULDC.64 UR12, c[0x0][0x2f8] ;  /* 0x0000be00000c7ab9 */ /* 0x000fe20000000a00 */
[----:B------:R-:W-:Y:S01]  /*0b90*/  UISETP.NE.AND UP4, UPT, UR17, URZ, UPT ;  /* 0x0000003f1100728c */ /* 0x000fe2000bf85270 */
[----:B------:R-:W-:Y:S01]  /*0ba0*/  IMAD.U32 R15, RZ, RZ, UR9 ;  /* 0x00000009ff0f7e24 */ /* 0x000fe2000f8e00ff */
[----:B------:R-:W-:Y:S01]  /*0bb0*/  UISETP.EQ.U32.AND UP2, UPT, UR12, URZ, UPT ;  /* 0x0000003f0c00728c */ /* 0x000fe2000bf42070 */
[----:B------:R-:W-:Y:S01]  /*0bc0*/  IMAD.U32 R5, RZ, RZ, UR11 ;  /* 0x0000000bff057e24 */ /* 0x000fe2000f8e00ff */
[----:B------:R-:W-:Y:S01]  /*0bd0*/  UIADD3 UR10, UP1, UR16, UR12, URZ ;  /* 0x0000000c100a7290 */ /* 0x000fe2000ff3e03f */
[----:B------:R-:W-:Y:S01]  /*0be0*/  PLOP3.LUT P3, PT, PT, PT, UP0, 0x80, 0x0 ;  /* 0x000000000000781c */ /* 0x000fe20003f6f008 */
[----:B------:R-:W-:Y:S01]  /*0bf0*/  UISETP.EQ.OR.EX UP2, UPT, UR13, URZ, !UP4, UP2 ;  /* 0x0000003f0d00728c */ /* 0x000fe2000e742720 */
[----:B------:R-:W2:Y:S01]  /*0c00*/  @P0 LDG.E R2, desc[UR6][R14.64] ;  /* 0x000000060e020981 */ /* 0x000ea2000c1e1900 */
[----:B------:R-:W-:Y:S01]  /*0c10*/  UIADD3.X UR5, UR5, UR13, URZ, UP1, !UPT ;  /* 0x0000000d05057290 */ /* 0x000fe20008ffe43f */
[----:B------:R-:W-:Y:S01]  /*0c20*/  IMAD.U32 R12, RZ, RZ, UR15 ;  /* 0x0000000fff0c7e24 */ /* 0x000fe2000f8e00ff */
[----:B------:R-:W1:Y:S02]  /*0c30*/  S2R R9, SR_TID.X ;  /* 0x0000000000097919 */ /* 0x000e640000002100 */
[----:B------:R-:W-:Y:S01]  /*0c40*/  PLOP3.LUT P2, PT, PT, PT, UP2, 0x80, 0x0 ;  /* 0x000000000000781c */ /* 0x000fe20003f4f028 */
[----:B------:R-:W-:Y:S01]  /*0c50*/  IMAD.U32 R13, RZ, RZ, UR14 ;  /* 0x0000000eff0d7e24 */ /* 0x000fe2000f8e00ff */
[----:B------:R-:W3:Y:S01]  /*0c60*/  S2UR UR50, SR_CTAID.X ;  /* 0x00000000003279c3 */ /* 0x000ee20000002500 */
[----:B------:R-:W4:Y:S01]  /*0c70*/  @P1 LDG.E R4, desc[UR6][R4.64] ;  /* 0x0000000604041981 */ /* 0x000f22000c1e1900 */
[----:B------:R-:W-:Y:S01]  /*0c80*/  IMAD.U32 R10, RZ, RZ, UR10 ;  /* 0x0000000aff0a7e24 */ /* 0x000fe2000f8e00ff */
[----:B------:R-:W-:Y:S01]  /*0c90*/  UMOV UR23, URZ ;  /* 0x0000003f00177c82 */ /* 0x000fe20008000000 */
[----:B------:R-:W-:Y:S01]  /*0ca0*/  IMAD.U32 R11, RZ, RZ, UR5 ;  /* 0x00000005ff0b7e24 */ /* 0x000fe2000f8e00ff */
[----:B------:R-:W5:Y:S01]  /*0cb0*/  @P3 LDG.E R6, desc[UR6][R12.64] ;  /* 0x000000060c063981 */ /* 0x000f62000c1e1900 */
[----:B------:R-:W-:-:S03]  /*0cc0*/  @!UP3 ULDC.64 UR8, c[0x0][0x318] ;  /* 0x0000c6000008bab9 */ /* 0x000fc60000000a00 */
[----:B------:R-:W5:Y:S04]  /*0cd0*/  @P3 LDG.E R3, desc[UR6][R12.64+0x4] ;  /* 0x000004060c033981 */ /* 0x000f68000c1e1900 */
[----:B------:R-:W5:Y:S01]  /*0ce0*/  @!P2 LDG.E R5, desc[UR6][R10.64] ;  /* 0x000000060a05a981 */ /* 0x000f62000c1e1900 */
        /* <DEDUP_REMOVED lines=9> */
[----:B---3--:R-:W-:Y:S01]  /*0d80*/  USHF.L.U32 UR15, UR50, 0x6, URZ ;  /* 0x00000006320f7899 */ /* 0x008fe2000800063f */
[----:B-1----:R-:W-:Y:S02]  /*0d90*/  SHF.R.S32.HI R8, RZ, 0x1f, R9 ;  /* 0x0000001fff087819 */ /* 0x002fe40000011409 */
[----:B--2---:R-:W-:Y:S02]  /*0da0*/  @P0 R2UR UR10, R2 ;  /* 0x00000000020a02ca */ /* 0x004fe400000e0000 */
[----:B------:R-:W-:-:S04]  /*0db0*/  ISETP.NE.U32.AND P0, PT, RZ, UR12, PT ;  /* 0x0000000cff007c0c */ /* 0x000fc8000bf05070 */
[----:B------:R-:W-:Y:S02]  /*0dc0*/  ISETP.NE.AND.EX P0, PT, RZ, UR13, PT, P0 ;  /* 0x0000000dff007c0c */ /* 0x000fe4000bf05300 */
[----:B----4-:R-:W-:Y:S02]  /*0dd0*/  @P1 R2UR UR23, R4 ;  /* 0x00000000041712ca */ /* 0x010fe400000e0000 */
[----:B-----5:R-:W-:Y:S02]  /*0de0*/  @P3 R2UR UR5, R6 ;  /* 0x00000000060532ca */ /* 0x020fe400000e0000 */
[----:B------:R-:W-:-:S09]  /*0df0*/  @P3 R2UR UR12, R3 ;  /* 0x00000000030c32ca */ /* 0x000fd200000e0000 */
[----:B------:R-:W-:-:S03]  /*0e00*/  @UP3 UIADD3 UR8, UR10, -UR23, URZ ;  /* 0x800000170a083290 */ /* 0x000fc6000fffe03f */
[----:B------:R-:W-:Y:S01]  /*0e10*/  ULDC UR10, c[0x0][0x2c8] ;  /* 0x0000b200000a7ab9 */ /* 0x000fe20000000800 */
        /* <DEDUP_REMOVED lines=8> */
.L_x_699:
        /* <DEDUP_REMOVED lines=15> */
[----:B------:R-:W-:Y:S01]  /*0f90*/  ULDC.64 UR10, c[0x0][0x228] ;  /* 0x00008a00000a7ab9 */ /* 0x000fe20000000a00 */
[----:B------:R-:W-:Y:S01]  /*0fa0*/  ULDC UR24, c[0x0][0x394] ;  /* 0x0000e50000187ab9 */ /* 0x000fe20000000800 */
[----:B------:R-:W-:Y:S02]  /*0fb0*/  UIMAD.WIDE.U32 UR20, UR48, UR10, URZ ;  /* 0x0000000a301472a5 */ /* 0x000fe4000f8e003f */
[----:B------:R-:W-:Y:S02]  /*0fc0*/  UIMAD UR10, UR55, UR10, URZ ;  /* 0x0000000a370a72a4 */ /* 0x000fe4000f8e023f */
[----:B------:R-:W-:Y:S02]  /*0fd0*/  USHF.L.U32 UR18, UR48, 0x7, URZ ;  /* 0x0000000730127899 */ /* 0x000fe4000800063f */
[----:B------:R-:W-:Y:S01]  /*0fe0*/  UIMAD UR30, UR48, UR11, UR10 ;  /* 0x0000000b301e72a4 */ /* 0x000fe2000f8e020a */
[----:B------:R-:W-:-:S02]  /*0ff0*/  ULDC.U8 UR29, c[0x0][0x480] ;  /* 0x00012000001d7ab9 */ /* 0x000fc40000000000 */
[----:B------:R-:W-:Y:S01]  /*1000*/  @!UP2 ULDC.64 UR10, c[0x0][0x418] ;  /* 0x00010600000aaab9 */ /* 0x000fe20000000a00 */
[----:B------:R-:W-:Y:S01]  /*1010*/  ULDC.64 UR26, c[0x0][0x240] ;  /* 0x00009000001a7ab9 */ /* 0x000fe20000000a00 */
[----:B------:R-:W-:Y:S02]  /*1020*/  @!UP2 UIMAD UR12, UR55, UR10, URZ ;  /* 0x0000000a370ca2a4 */ /* 0x000fe4000f8e023f */
[----:B------:R-:W-:Y:S02]  /*1030*/  @!UP2 UIMAD.WIDE.U32 UR38, UR48, UR10, URZ ;  /* 0x0000000a3026a2a5 */ /* 0x000fe4000f8e003f */
[----:B------:R-:W-:Y:S02]  /*1040*/  @!UP2 UIMAD UR34, UR48, UR11, UR12 ;  /* 0x0000000b3022a2a4 */ /* 0x000fe4000f8e020c */
[----:B------:R-:W-:Y:S01]  /*1050*/  UIADD3 UR12, UR13, 0x3f, URZ ;  /* 0x0000003f0d0c7890 */ /* 0x000fe2000fffe03f */
[----:B-1----:R-:W-:Y:S01]  /*1060*/  IABS R5, R2 ;  /* 0x0000000200057213 */ /* 0x002fe20000000000 */
[----:B------:R-:W-:Y:S01]  /*1070*/  UIADD3 UR10, UR13, 0x40, UR9 ;  /* 0x000000400d0a7890 */ /* 0x000fe2000fffe009 */
[----:B------:R-:W-:Y:S01]  /*1080*/  ISETP.NE.AND P3, PT, R2, RZ, PT ;  /* 0x000000ff0200720c */ /* 0x000fe20003f65270 */
[----:B------:R-:W-:Y:S01]  /*1090*/  USHF.R.S32.HI UR25, URZ, 0x1f, UR12 ;  /* 0x0000001f3f197899 */ /* 0x000fe2000801140c */
[----:B------:R-:W1:Y:S01]  /*10a0*/  I2F.RP R14, R5 ;  /* 0x00000005000e7306 */ /* 0x000e620000209400 */
[----:B------:R-:W-:-:S02]  /*10b0*/  UIADD3 UR24, UR10, UR24, -UR8 ;  /* 0x000000180a187290 */ /* 0x000fc4000fffe808 */
[----:B------:R-:W-:Y:S02]  /*10c0*/  USEL UR31, UR18, URZ, UP0 ;  /* 0x0000003f121f7287 */ /* 0x000fe40008000000 */
[----:B------:R-:W-:Y:S02]  /*10d0*/  UISETP.NE.AND UP4, UPT, UR29, URZ, UPT ;  /* 0x0000003f1d00728c */ /* 0x000fe4000bf85270 */
[----:B------:R-:W-:Y:S02]  /*10e0*/  UIMAD.WIDE.U32 UR18, UR5, UR26, URZ ;  /* 0x0000001a051272a5 */ /* 0x000fe4000f8e003f */
[----:B------:R-:W-:Y:S02]  /*10f0*/  ULEA.HI UR29, UR25, UR12, URZ, 0x6 ;  /* 0x0000000c191d7291 */ /* 0x000fe4000f8f303f */
[----:B------:R-:W-:Y:S02]  /*1100*/  UIADD3 UR12, UR24, 0x3f, URZ ;  /* 0x0000003f180c7890 */ /* 0x000fe4000fffe03f */
[----:B------:R-:W-:Y:S01]  /*1110*/  USEL UR41, UR20, UR18, !UP2 ;  /* 0x0000001214297287 */ /* 0x000fe2000d000000 */
[----:B-1----:R-:W1:Y:S01]  /*1120*/  MUFU.RCP R14, R14 ;  /* 0x0000000e000e7308 */ /* 0x002e620000001000 */
[----:B------:R-:W-:Y:S01]  /*1130*/  USHF.R.S32.HI UR20, URZ, 0x1f, UR12 ;  /* 0x0000001f3f147899 */ /* 0x000fe2000801140c */
[----:B------:R-:W-:Y:S01]  /*1140*/  ULDC UR56, c[0x0][0x2d4] ;  /* 0x0000b50000387ab9 */ /* 0x000fe20000000800 */
[----:B------:R-:W-:Y:S01]  /*1150*/  ULDC.64 UR16, c[0x0][0x488] ;  /* 0x0001220000107ab9 */ /* 0x000fe20000000a00 */
[----:B------:R-:W-:Y:S01]  /*1160*/  USHF.R.S32.HI UR43, URZ, 0x1f, UR56 ;  /* 0x0000001f3f2b7899 */ /* 0x000fe20008011438 */
[----:B------:R-:W-:Y:S01]  /*1170*/  @UP2 ULDC.64 UR14, c[0x0][0x420] ;  /* 0x00010800000e2ab9 */ /* 0x000fe20000000a00 */
[----:B------:R-:W-:-:S02]  /*1180*/  ULEA.HI UR12, UR20, UR12, URZ, 0x6 ;  /* 0x0000000c140c7291 */ /* 0x000fc4000f8f303f */
[----:B------:R-:W-:Y:S02]  /*1190*/  UIMAD.WIDE.U32 UR32, UR50, UR16, URZ ;  /* 0x00000010322072a5 */ /* 0x000fe4000f8e003f */
[----:B------:R-:W-:Y:S02]  /*11a0*/  @UP2 UIMAD.WIDE.U32 UR46, UR5, UR14, URZ ;  /* 0x0000000e052e22a5 */ /* 0x000fe4000f8e003f */
[----:B------:R-:W-:Y:S02]  /*11b0*/  UIADD3 UR40, UR21, UR30, URZ ;  /* 0x0000001e15287290 */ /* 0x000fe4000fffe03f */
[----:B------:R-:W-:Y:S01]  /*11c0*/  USHF.L.U64.HI UR14, UR48, 0x7, UR55 ;  /* 0x00000007300e7899 */ /* 0x000fe20008010237 */
[----:B-1----:R-:W-:Y:S01]  /*11d0*/  VIADD R14, R14, 0xffffffe ;  /* 0x0ffffffe0e0e7836 */ /* 0x002fe20000000000 */
[----:B------:R-:W-:Y:S02]  /*11e0*/  UIMAD UR21, UR43, UR48, URZ ;  /* 0x000000302b1572a4 */ /* 0x000fe4000f8e023f */
[----:B------:R-:W-:Y:S01]  /*11f0*/  USHF.R.S32.HI UR20, URZ, 0x6, UR29 ;  /* 0x000000063f147899 */ /* 0x000fe2000801141d */
[----:B------:R-:W1:Y:S01]  /*1200*/  F2I.FTZ.U32.TRUNC.NTZ R15, R14 ;  /* 0x0000000e000f7305 */ /* 0x000e62000021f000 */
[----:B------:R-:W-:Y:S01]  /*1210*/  USHF.R.S32.HI UR12, URZ, 0x6, UR12 ;  /* 0x000000063f0c7899 */ /* 0x000fe2000801140c */
[----:B------:R-:W-:Y:S01]  /*1220*/  ULDC UR61, c[0x0][0x2dc] ;  /* 0x0000b700003d7ab9 */ /* 0x000fe20000000800 */
[----:B------:R-:W-:Y:S01]  /*1230*/  ULDC UR60, c[0x0][0x270] ;  /* 0x00009c00003c7ab9 */ /* 0x000fe20000000800 */
[----:B------:R-:W-:-:S02]  /*1240*/  UIMAD UR50, UR50, UR17, UR33 ;  /* 0x00000011323272a4 */ /* 0x000fc4000f8e0221 */
[----:B------:R-:W-:Y:S02]  /*1250*/  UIMAD.WIDE UR10, UR61, UR60, URZ ;  /* 0x0000003c3d0a72a5 */ /* 0x000fe4000f8e023f */
[----:B------:R-:W-:Y:S02]  /*1260*/  UIMAD.WIDE.U32 UR16, UR48, UR56, URZ ;  /* 0x00000038301072a5 */ /* 0x000fe4000f8e003f */
[----:B------:R-:W-:Y:S02]  /*1270*/  USEL UR33, UR14, URZ, UP0 ;  /* 0x0000003f0e217287 */ /* 0x000fe40008000000 */
[----:B------:R-:W-:Y:S01]  /*1280*/  UIMAD UR21, UR55, UR56, UR21 ;  /* 0x00000038371572a4 */ /* 0x000fe2000f8e0215 */
[----:B-1----:R-:W-:Y:S01]  /*1290*/  IMAD.MOV R3, RZ, RZ, -R15 ;  /* 0x000000ffff037224 */ /* 0x002fe200078e0a0f */
[----:B------:R-:W-:Y:S01]  /*12a0*/  UISETP.LT.AND UP0, UPT, UR20, UR12, UPT ;  /* 0x0000000c1400728c */ /* 0x000fe2000bf01270 */
[----:B------:R-:W-:Y:S01]  /*12b0*/  IMAD.MOV.U32 R14, RZ, RZ, RZ ;  /* 0x000000ffff0e7224 */ /* 0x000fe200078e00ff */
[----:B------:R-:W-:Y:S01]  /*12c0*/  UIMAD UR28, UR5, UR27, URZ ;  /* 0x0000001b051c72a4 */ /* 0x000fe2000f8e023f */
[----:B------:R-:W-:Y:S01]  /*12d0*/  IMAD R4, R3, R5, RZ ;  /* 0x0000000503047224 */ /* 0x000fe200078e02ff */
[----:B------:R-:W-:Y:S01]  /*12e0*/  IABS R3, UR54 ;  /* 0x0000003600037c13 */ /* 0x000fe20008000000 */
[----:B------:R-:W-:-:S02]  /*12f0*/  UIMAD UR29, UR11, UR16, URZ ;  /* 0x000000100b1d72a4 */ /* 0x000fc4000f8e023f */
[----:B------:R-:W-:Y:S01]  /*1300*/  IMAD.HI.U32 R4, R15, R4, R14 ;  /* 0x000000040f047227 */ /* 0x000fe200078e000e */
[----:B------:R-:W-:Y:S02]  /*1310*/  UIADD3 UR21, UR17, UR21, URZ ;  /* 0x0000001511157290 */ /* 0x000fe4000fffe03f */
[----:B------:R-:W-:Y:S02]  /*1320*/  USEL UR43, UR20, UR12, UP0 ;  /* 0x0000000c142b7287 */ /* 0x000fe40008000000 */
[----:B------:R-:W-:Y:S01]  /*1330*/  @UP2 UIADD3 UR40, UR19, UR28, URZ ;  /* 0x0000001c13282290 */ /* 0x000fe2000fffe03f */
[----:B------:R-:W-:Y:S01]  /*1340*/  IMAD.HI.U32 R10, R4, R3, RZ ;  /* 0x00000003040a7227 */ /* 0x000fe200078e00ff */
[----:B------:R-:W-:Y:S02]  /*1350*/  @UP2 UIMAD UR42, UR5, UR15, UR47 ;  /* 0x0000000f052a22a4 */ /* 0x000fe4000f8e022f */
[----:B------:R-:W-:Y:S01]  /*1360*/  UIMAD.WIDE.U32 UR18, UR10, UR16, URZ ;  /* 0x000000100a1272a5 */ /* 0x000fe2000f8e003f */
[----:B------:R-:W-:Y:S01]  /*1370*/  IMAD.MOV R4, RZ, RZ, -R10 ;  /* 0x000000ffff047224 */ /* 0x000fe200078e0a0a */
[----:B------:R-:W-:Y:S01]  /*1380*/  UIMAD UR20, UR10, UR21, UR29 ;  /* 0x000000150a1472a4 */ /* 0x000fe2000f8e021d */
[----:B------:R-:W-:-:S02]  /*1390*/  ULDC.U8 UR15, c[0x0][0x3d8] ;  /* 0x0000f600000f7ab9 */ /* 0x000fc40000000000 */
[C---:B------:R-:W-:Y:S01]  /*13a0*/  IMAD R4, R5.reuse, R4, R3 ;  /* 0x0000000405047224 */ /* 0x040fe200078e0203 */
[----:B------:R-:W-:Y:S01]  /*13b0*/  ULEA UR12, UR43, 0xffffffc0, 0x6 ;  /* 0xffffffc02b0c7891 */ /* 0x000fe2000f8e303f */
[----:B------:R-:W-:Y:S01]  /*13c0*/  LOP3.LUT R3, R2, UR54, RZ, 0x3c, !PT ;  /* 0x0000003602037c12 */ /* 0x000fe2000f8e3cff */
[----:B------:R-:W-:Y:S02]  /*13d0*/  UISETP.NE.AND UP3, UPT, UR15, URZ, UPT ;  /* 0x0000003f0f00728c */ /* 0x000fe4000bf65270 */
[----:B------:R-:W-:Y:S01]  /*13e0*/  ISETP.GT.U32.AND P1, PT, R5, R4, PT ;  /* 0x000000040500720c */ /* 0x000fe20003f24070 */
[----:B------:R-:W-:Y:S01]  /*13f0*/  UIMAD.WIDE.U32 UR16, UR10, UR5, URZ ;  /* 0x000000050a1072a5 */ /* 0x000fe2000f8e003f */
[----:B------:R-:W-:Y:S01]  /*1400*/  ISETP.GE.AND P2, PT, R3, RZ, PT ;  /* 0x000000ff0300720c */ /* 0x000fe20003f46270 */
[----:B------:R-:W-:Y:S02]  /*1410*/  UIADD3 UR45, UR19, UR20, URZ ;  /* 0x00000014132d7290 */ /* 0x000fe4000fffe03f */
[----:B------:R-:W-:-:S02]  /*1420*/  UIMAD UR28, UR11, UR5, URZ ;  /* 0x000000050b1c72a4 */ /* 0x000fc4000f8e023f */
[----:B------:R-:W-:Y:S02]  /*1430*/  USHF.R.S32.HI UR29, URZ, 0x1f, UR12 ;  /* 0x0000001f3f1d7899 */ /* 0x000fe4000801140c */
[----:B------:R-:W-:Y:S02]  /*1440*/  UIADD3 UR20, UP0, UR12, UR31, URZ ;  /* 0x0000001f0c147290 */ /* 0x000fe4000ff1e03f */
[----:B------:R-:W-:Y:S02]  /*1450*/  UISETP.NE.AND UP1, UPT, UR37, -0x1, UPT ;  /* 0xffffffff2500788c */ /* 0x000fe4000bf25270 */
[----:B------:R-:W-:Y:S01]  /*1460*/  USEL UR53, UR18, UR16, !UP2 ;  /* 0x0000001012357287 */ /* 0x000fe2000d000000 */
[-C--:B------:R-:W-:Y:S01]  /*1470*/  @!P1 IADD3 R4, R4, -R5.reuse, RZ ;  /* 0x8000000504049210 */ /* 0x080fe20007ffe0ff */
[----:B------:R-:W-:Y:S01]  /*1480*/  UIADD3.X UR16, UR29, UR33, URZ, UP0, !UPT ;  /* 0x000000211d107290 */ /* 0x000fe200087fe43f */
[----:B------:R-:W-:Y:S01]  /*1490*/  @!P1 VIADD R10, R10, 0x1 ;  /* 0x000000010a0a9836 */ /* 0x000fe20000000000 */
[----:B------:R-:W-:Y:S01]  /*14a0*/  UIMAD UR11, UR11, UR20, URZ ;  /* 0x000000140b0b72a4 */ /* 0x000fe2000f8e023f */
[----:B------:R-:W-:Y:S01]  /*14b0*/  ISETP.GE.U32.AND P0, PT, R4, R5, PT ;  /* 0x000000050400720c */ /* 0x000fe20003f06070 */
[----:B------:R-:W-:Y:S01]  /*14c0*/  @UP2 UIADD3 UR45, UR17, UR28, URZ ;  /* 0x0000001c112d2290 */ /* 0x000fe2000fffe03f */
[----:B------:R-:W-:Y:S01]  /*14d0*/  PLOP3.LUT P1, PT, PT, PT, UP1, 0x80, 0x0 ;  /* 0x000000000000781c */ /* 0x000fe20003f2f018 */
[----:B------:R-:W-:Y:S01]  /*14e0*/  UIMAD UR21, UR10, UR16, UR11 ;  /* 0x000000100a1572a4 */ /* 0x000fe2000f8e020b */
[----:B------:R-:W-:Y:S01]  /*14f0*/  ULDC UR28, c[0x0][0x2c4] ;  /* 0x0000b100001c7ab9 */ /* 0x000fe20000000800 */
[----:B------:R-:W-:-:S02]  /*1500*/  UIMAD.WIDE.U32 UR30, UR10, UR20, URZ ;  /* 0x000000140a1e72a5 */ /* 0x000fc4000f8e003f */
[----:B------:R-:W-:Y:S02]  /*1510*/  @UP3 UIMAD UR10, UR48, UR28, URZ ;  /* 0x0000001c300a32a4 */ /* 0x000fe4000f8e023f */
[----:B------:R-:W-:Y:S02]  /*1520*/  @UP1 UIADD3 UR35, UR23, UR37, URZ ;  /* 0x0000002517231290 */ /* 0x000fe4000fffe03f */
[----:B------:R-:W-:Y:S02]  /*1530*/  @UP1 UIADD3 UR36, UR23, UR37, URZ ;  /* 0x0000002517241290 */ /* 0x000fe4000fffe03f */
[----:B------:R-:W-:Y:S01]  /*1540*/  @P0 VIADD R10, R10, 0x1 ;  /* 0x000000010a0a0836 */ /* 0x000fe20000000000 */
[----:B------:R-:W-:Y:S01]  /*1550*/  @UP1 ULDC.64 UR14, c[0x0][0x248] ;  /* 0x00009200000e1ab9 */ /* 0x000fe20000000a00 */
[----:B------:R-:W-:Y:S01]  /*1560*/  @UP1 ULDC.64 UR24, c[0x0][0x250] ;  /* 0x0000940000181ab9 */ /* 0x000fe20000000a00 */
[----:B------:R-:W-:Y:S01]  /*1570*/  @UP3 USEL UR11, UR10, UR5, !UP2 ;  /* 0x000000050a0b3287 */ /* 0x000fe2000d000000 */
[----:B------:R-:W-:Y:S01]  /*1580*/  PLOP3.LUT P0, PT, PT, PT, UP3, 0x80, 0x0 ;  /* 0x000000000000781c */ /* 0x000fe20003f0f038 */
[----:B------:R-:W-:Y:S01]  /*1590*/  @UP1 UIMAD.WIDE.U32 UR18, UR35, UR14, URZ ;  /* 0x0000000e231212a5 */ /* 0x000fe2000f8e003f */
[----:B------:R-:W-:Y:S01]  /*15a0*/  @!P2 IADD3 R10, -R10, RZ, RZ ;  /* 0x000000ff0a0aa210 */ /* 0x000fe20007ffe1ff */
[----:B------:R-:W-:Y:S01]  /*15b0*/  @UP1 UIMAD.WIDE.U32 UR16, UR36, UR24, URZ ;  /* 0x00000018241012a5 */ /* 0x000fe2000f8e003f */
[----:B------:R-:W-:Y:S01]  /*15c0*/  @!P3 LOP3.LUT R10, RZ, R2, RZ, 0x33, !PT ;  /* 0x00000002ff0ab212 */ /* 0x000fe200078e33ff */
[----:B------:R-:W-:Y:S01]  /*15d0*/  @UP3 ULDC UR10, c[0x0][0x2e4] ;  /* 0x0000b900000a3ab9 */ /* 0x000fe20000000800 */
[----:B------:R-:W-:-:S02]  /*15e0*/  UIMAD UR49, UR54, UR61, URZ ;  /* 0x0000003d363172a4 */ /* 0x000fc4000f8e023f */
[----:B------:R-:W-:Y:S02]  /*15f0*/  @UP3 UIMAD UR44, UR54, UR10, UR11 ;  /* 0x0000000a362c32a4 */ /* 0x000fe4000f8e020b */
[----:B------:R-:W-:Y:S02]  /*1600*/  @UP1 UIMAD UR35, UR35, UR15, URZ ;  /* 0x0000000f232312a4 */ /* 0x000fe4000f8e023f */
[----:B------:R-:W-:Y:S02]  /*1610*/  @UP1 UIMAD UR36, UR36, UR25, URZ ;  /* 0x00000019242412a4 */ /* 0x000fe4000f8e023f */
[----:B------:R-:W-:Y:S02]  /*1620*/  @!UP3 UIMAD UR10, UR48, UR60, UR54 ;  /* 0x0000003c300ab2a4 */ /* 0x000fe4000f8e0236 */
[----:B------:R-:W-:Y:S02]  /*1630*/  @!UP2 UIADD3 UR42, UR39, UR34, URZ ;  /* 0x00000022272aa290 */ /* 0x000fe4000fffe03f */
[----:B------:R-:W-:-:S02]  /*1640*/  USHF.R.S32.HI UR51, URZ, 0x1f, UR49 ;  /* 0x0000001f3f337899 */ /* 0x000fc40008011431 */
[----:B------:R-:W-:Y:S02]  /*1650*/  USEL UR52, UR32, URZ, UP4 ;  /* 0x0000003f20347287 */ /* 0x000fe4000a000000 */
        /* <DEDUP_REMOVED lines=20> */
.L_x_701:
        /* <DEDUP_REMOVED lines=13> */
.L_x_702:
        /* <DEDUP_REMOVED lines=11> */
.L_x_703:
[----:B------:R-:W-:-:S04]  /*1920*/  UIMAD UR5, UR48, UR60, UR54 ;  /* 0x0000003c300572a4 */ /* 0x000fc8000f8e0236 */
[----:B------:R-:W-:-:S12]  /*1930*/  UIMAD UR5, UR5, UR56, URZ ;  /* 0x00000038050572a4 */ /* 0x000fd8000f8e023f */
.L_x_704:
[----:B------:R-:W2:Y:S01]  /*1940*/  LDL.64 R16, [R1+0x10] ;  /* 0x0000100001107983 */ /* 0x000ea20000100a00 */
[----:B------:R-:W1:Y:S03]  /*1950*/  LDC.64 R2, c[0x0][0x420] ;  /* 0x00010800ff027b82 */ /* 0x000e660000000a00 */
[----:B------:R3:W4:Y:S01]  /*1960*/  LDL.64 R32, [R1+0x10] ;  /* 0x0000100001207983 */ /* 0x0007220000100a00 */
[----:B------:R-:W-:Y:S01]  /*1970*/  LEA.HI R14, R8, R9, RZ, 0x5 ;  /* 0x00000009080e7211 */ /* 0x000fe200078f28ff */
[----:B------:R-:W-:Y:S01]  /*1980*/  UIMAD UR16, UR61, UR60, URZ ;  /* 0x0000003c3d1072a4 */ /* 0x000fe2000f8e023f */
[----:B------:R-:W-:Y:S01]  /*1990*/  IADD3 R15, P2, R6, UR12, RZ ;  /* 0x0000000c060f7c10 */ /* 0x000fe2000ff5e0ff */
[----:B------:R-:W-:Y:S01]  /*19a0*/  UIADD3 UR17, -UR8, UR13, UR9 ;  /* 0x0000000d08117290 */ /* 0x000fe2000fffe109 */
[----:B------:R-:W-:Y:S01]  /*19b0*/  LOP3.LUT R18, R14, 0xffffffe0, RZ, 0xc0, !PT ;  /* 0xffffffe00e127812 */ /* 0x000fe200078ec0ff */
[----:B------:R-:W-:Y:S01]  /*19c0*/  USHF.L.U32 UR10, UR16, 0x6, URZ ;  /* 0x00000006100a7899 */ /* 0x000fe2000800063f */
[----:B------:R-:W-:Y:S01]  /*19d0*/  SHF.R.S32.HI R14, RZ, 0x5, R14 ;  /* 0x00000005ff0e7819 */ /* 0x000fe2000001140e */
[----:B------:R-:W-:Y:S01]  /*19e0*/  ULDC UR46, c[0x0][0x398] ;  /* 0x0000e600002e7ab9 */ /* 0x000fe20000000800 */
[----:B------:R-:W-:Y:S01]  /*19f0*/  IADD3.X R19, R7, UR29, RZ, P2, !PT ;  /* 0x0000001d07137c10 */ /* 0x000fe200097fe4ff */
[----:B------:R-:W-:Y:S01]  /*1a00*/  UIADD3 UR20, UP2, UP0, UR30, UR10, UR49 ;  /* 0x0000000a1e147290 */ /* 0x000fe2000f85e031 */
[----:B------:R-:W-:Y:S01]  /*1a10*/  IMAD.IADD R5, R9, 0x1, -R18 ;  /* 0x0000000109057824 */ /* 0x000fe200078e0a12 */
[----:B------:R-:W-:Y:S01]  /*1a20*/  USHF.R.S32.HI UR10, URZ, 0x1f, UR10 ;  /* 0x0000001f3f0a7899 */ /* 0x000fe2000801140a */
[----:B------:R-:W-:Y:S01]  /*1a30*/  BSSY B1, `(.L_x_700) ;  /* 0x0000943000017945 */ /* 0x000fe20003800000 */
[----:B------:R-:W-:Y:S01]  /*1a40*/  USHF.R.S32.HI UR38, URZ, 0x1f, UR54 ;  /* 0x0000001f3f267899 */ /* 0x000fe20008011436 */
[----:B------:R-:W-:Y:S01]  /*1a50*/  IMAD R5, R14, UR16, R5 ;  /* 0x000000100e057c24 */ /* 0x000fe2000f8e0205 */
[----:B------:R-:W-:-:S02]  /*1a60*/  UIADD3.X UR16, UR21, UR10, UR51, UP2, UP0 ;  /* 0x0000000a15107290 */ /* 0x000fc400097e0433 */
[----:B------:R-:W-:Y:S02]  /*1a70*/  UIADD3 UR10, UR17, -UR46, URZ ;  /* 0x8000002e110a7290 */ /* 0x000fe4000fffe03f */
[----:B------:R-:W-:Y:S01]  /*1a80*/  UIADD3 UR17, UP2, UP0, UR52, UR20, UR53 ;  /* 0x0000001434117290 */ /* 0x000fe2000f85e035 */
[----:B------:R-:W-:Y:S01]  /*1a90*/  ULDC.64 UR18, c[0x0][0x428] ;  /* 0x00010a0000127ab9 */ /* 0x000fe20000000a00 */
[----:B------:R-:W-:Y:S02]  /*1aa0*/  ULDC.64 UR30, c[0x0][0x400] ;  /* 0x00010000001e7ab9 */ /* 0x000fe40000000a00 */
[----:B------:R-:W-:Y:S02]  /*1ab0*/  UIADD3.X UR16, UR50, UR16, UR45, UP2, UP0 ;  /* 0x0000001032107290 */ /* 0x000fe400097e042d */
[----:B------:R-:W-:Y:S02]  /*1ac0*/  UIMAD UR32, UR38, UR18, URZ ;  /* 0x00000012262072a4 */ /* 0x000fe4000f8e023f */
[----:B------:R-:W-:-:S02]  /*1ad0*/  USHF.R.S32.HI UR21, URZ, 0x1f, UR10 ;  /* 0x0000001f3f157899 */ /* 0x000fc4000801140a */
[----:B------:R-:W-:Y:S02]  /*1ae0*/  UIMAD UR32, UR54, UR19, UR32 ;  /* 0x00000013362072a4 */ /* 0x000fe4000f8e0220 */
[----:B------:R-:W-:Y:S02]  /*1af0*/  ULEA.HI UR21, UR21, UR10, URZ, 0x6 ;  /* 0x0000000a15157291 */ /* 0x000fe4000f8f303f */
[----:B------:R-:W-:Y:S02]  /*1b00*/  UIADD3 UR39, UR12, UR5, URZ ;  /* 0x000000050c277290 */ /* 0x000fe4000fffe03f */
[----:B------:R-:W-:Y:S01]  /*1b10*/  USHF.R.S32.HI UR21, URZ, 0x6, UR21 ;  /* 0x000000063f157899 */ /* 0x000fe20008011415 */
[----:B------:R-:W-:Y:S01]  /*1b20*/  ULDC.64 UR52, c[0x0][0x478] ;  /* 0x00011e0000347ab9 */ /* 0x000fe20000000a00 */
[----:B------:R-:W-:Y:S02]  /*1b30*/  ULDC.64 UR60, c[0x0][0x2b0] ;  /* 0x0000ac00003c7ab9 */ /* 0x000fe40000000a00 */
[----:B------:R-:W-:-:S02]  /*1b40*/  UISETP.LT.AND UP0, UPT, URZ, UR21, UPT ;  /* 0x000000153f00728c */ /* 0x000fc4000bf01270 */
[----:B------:R-:W-:Y:S02]  /*1b50*/  UIADD3 UR5, UR43, -0x1, URZ ;  /* 0xffffffff2b057890 */ /* 0x000fe4000fffe03f */
[----:B------:R-:W-:-:S04]  /*1b60*/  USEL UR21, URZ, UR21, !UP0 ;  /* 0x000000153f157287 */ /* 0x000fc8000c000000 */
[----:B------:R-:W-:Y:S01]  /*1b70*/  UISETP.GT.AND UP0, UPT, UR43, UR21, UPT ;  /* 0x000000152b00728c */ /* 0x000fe2000bf04270 */
[----:B--2---:R-:W-:Y:S01]  /*1b80*/  MOV R17, UR18 ;  /* 0x0000001200117c02 */ /* 0x004fe20008000f00 */
[----:B----4-:R-:W-:Y:S02]  /*1b90*/  IMAD.MOV.U32 R32, RZ, RZ, R16 ;  /* 0x000000ffff207224 */ /* 0x010fe400078e0010 */
[----:B-1----:R-:W-:Y:S01]  /*1ba0*/  IMAD R16, R2, UR29, RZ ;  /* 0x0000001d02107c24 */ /* 0x002fe2000f8e02ff */
[----:B------:R-:W-:Y:S01]  /*1bb0*/  ULDC.64 UR28, c[0x0][0x258] ;  /* 0x00009600001c7ab9 */ /* 0x000fe20000000a00 */
[C---:B------:R-:W-:Y:S01]  /*1bc0*/  VIADD R31, R32.reuse, 0x80 ;  /* 0x00000080201f7836 */ /* 0x040fe20000000000 */
[----:B------:R-:W-:Y:S01]  /*1bd0*/  SHF.R.S32.HI R33, RZ, 0x1f, R32 ;  /* 0x0000001fff217819 */ /* 0x000fe20000011420 */
[----:B------:R-:W-:Y:S01]  /*1be0*/  IMAD R13, R3, UR12, R16 ;  /* 0x0000000c030d7c24 */ /* 0x000fe2000f8e0210 */
[C---:B------:R-:W-:Y:S01]  /*1bf0*/  IADD3 R20, P0, R32.reuse, UR11, RZ ;  /* 0x0000000b20147c10 */ /* 0x040fe2000ff1e0ff */
[----:B------:R-:W-:Y:S01]  /*1c00*/  IMAD R16, R19, UR26, RZ ;  /* 0x0000001a13107c24 */ /* 0x000fe2000f8e02ff */
[----:B------:R-:W-:Y:S01]  /*1c10*/  UIMAD UR20, UR38, UR28, URZ ;  /* 0x0000001c261472a4 */ /* 0x000fe2000f8e023f */
[C---:B------:R-:W-:Y:S01]  /*1c20*/  IADD3 R34, R32.reuse, 0x40, RZ ;  /* 0x0000004020227810 */ /* 0x040fe20007ffe0ff */
[----:B------:R-:W-:Y:S01]  /*1c30*/  VIADD R30, R32, 0xc0 ;  /* 0x000000c0201e7836 */ /* 0x000fe20000000000 */
[----:B------:R-:W-:Y:S01]  /*1c40*/  IADD3.X R21, R33, UR42, RZ, P0, !PT ;  /* 0x0000002a21157c10 */ /* 0x000fe200087fe4ff */
[----:B------:R-:W-:Y:S01]  /*1c50*/  IMAD R16, R15, UR27, R16 ;  /* 0x0000001b0f107c24 */ /* 0x000fe2000f8e0210 */
[C---:B------:R-:W-:Y:S01]  /*1c60*/  IADD3 R14, P0, R5.reuse, UR17, RZ ;  /* 0x00000011050e7c10 */ /* 0x040fe2000ff1e0ff */
[----:B------:R-:W-:Y:S01]  /*1c70*/  UIMAD UR20, UR54, UR29, UR20 ;  /* 0x0000001d361472a4 */ /* 0x000fe2000f8e0214 */
[----:B------:R3:W-:Y:S01]  /*1c80*/  STL [R1+0x14], R33 ;  /* 0x0000142101007387 */ /* 0x0007e20000100800 */
[----:B------:R-:W-:Y:S01]  /*1c90*/  IMAD.WIDE.U32 R24, R2, UR12, R20 ;  /* 0x0000000c02187c25 */ /* 0x000fe2000f8e0014 */
[----:B------:R-:W-:Y:S01]  /*1ca0*/  LEA.HI.X.SX32 R5, R5, UR16, 0x1, P0 ;  /* 0x0000001005057c11 */ /* 0x000fe200080f0eff */
[----:B------:R-:W-:Y:S01]  /*1cb0*/  UIADD3 UR38, UR12, UR44, URZ ;  /* 0x0000002c0c267290 */ /* 0x000fe2000fffe03f */
[----:B------:R-:W-:Y:S01]  /*1cc0*/  LEA R22, P0, R14, UR30, 0x2 ;  /* 0x0000001e0e167c11 */ /* 0x000fe2000f8010ff */
[----:B------:R-:W-:Y:S01]  /*1cd0*/  IMAD.WIDE.U32 R20, R15, UR26, R32 ;  /* 0x0000001a0f147c25 */ /* 0x000fe2000f8e0020 */
[----:B------:R-:W-:-:S02]  /*1ce0*/  UIMAD.WIDE UR16, UR39, 0x4, UR52 ;  /* 0x00000004271078a5 */ /* 0x000fc4000f8e0234 */
[----:B------:R-:W-:Y:S01]  /*1cf0*/  LEA.HI.X R23, R14, UR31, R5, 0x2, P0 ;  /* 0x0000001f0e177c11 */ /* 0x000fe200080f1405 */
[----:B------:R-:W-:Y:S01]  /*1d00*/  IMAD.IADD R25, R25, 0x1, R13 ;  /* 0x0000000119197824 */ /* 0x000fe200078e020d */
[----:B------:R-:W-:Y:S01]  /*1d10*/  IADD3 R20, P2, R20, UR41, RZ ;  /* 0x0000002914147c10 */ /* 0x000fe2000ff5e0ff */
[----:B------:R-:W-:Y:S01]  /*1d20*/  IMAD.U32 R13, RZ, RZ, UR28 ;  /* 0x0000001cff0d7e24 */ /* 0x000fe2000f8e00ff */
[----:B------:R-:W-:Y:S01]  /*1d30*/  ULDC.64 UR28, c[0x0][0x210] ;  /* 0x00008400001c7ab9 */ /* 0x000fe20000000a00 */
[----:B------:R-:W-:Y:S01]  /*1d40*/  IMAD.WIDE.U32 R24, R17, UR54, R24 ;  /* 0x0000003611187c25 */ /* 0x000fe2000f8e0018 */
[----:B------:R-:W-:Y:S01]  /*1d50*/  IADD3.X R21, R21, UR40, R16, P2, !PT ;  /* 0x0000002815157c10 */ /* 0x000fe200097fe410 */
[----:B------:R-:W-:Y:S01]  /*1d60*/  ULDC.64 UR30, c[0x0][0x3e0] ;  /* 0x0000f800001e7ab9 */ /* 0x000fe20000000a00 */
[----:B------:R3:W-:Y:S01]  /*1d70*/  STL.64 [R1+0x68], R22 ;  /* 0x0000681601007387 */ /* 0x0007e20000100a00 */
[----:B------:R-:W-:Y:S01]  /*1d80*/  VIADD R25, R25, UR32 ;  /* 0x0000002019197c36 */ /* 0x000fe20008000000 */
[----:B------:R-:W-:Y:S01]  /*1d90*/  PLOP3.LUT P0, PT, PT, PT, UP0, 0x80, 0x0 ;  /* 0x000000000000781c */ /* 0x000fe20003f0f008 */
[----:B------:R-:W-:Y:S01]  /*1da0*/  IMAD R5, R7, R2, RZ ;  /* 0x0000000207057224 */ /* 0x000fe200078e02ff */
[----:B------:R3:W-:Y:S01]  /*1db0*/  STL [R1+0x40], R34 ;  /* 0x0000402201007387 */ /* 0x0007e20000100800 */
[----:B------:R-:W-:Y:S01]  /*1dc0*/  IMAD.WIDE.U32 R20, R13, UR54, R20 ;  /* 0x000000360d147c25 */ /* 0x000fe2000f8e0014 */
[----:B------:R-:W-:-:S02]  /*1dd0*/  UIMAD.WIDE UR38, UR38, 0x4, UR60 ;  /* 0x00000004262678a5 */ /* 0x000fc4000f8e023c */
[----:B------:R3:W-:Y:S01]  /*1de0*/  STL [R1+0x3c], R31 ;  /* 0x00003c1f01007387 */ /* 0x0007e20000100800 */
[----:B------:R-:W-:Y:S01]  /*1df0*/  IMAD.WIDE.U32 R24, R6, R2, R24 ;  /* 0x0000000206187225 */ /* 0x000fe200078e0018 */
[----:B------:R-:W-:Y:S01]  /*1e00*/  LEA R35, P3, R20, UR28, 0x1 ;  /* 0x0000001c14237c11 */ /* 0x000fe2000f8608ff */
[----:B------:R-:W-:Y:S01]  /*1e10*/  UMOV UR19, UR16 ;  /* 0x0000001000137c82 */ /* 0x000fe20008000000 */
[----:B------:R-:W-:Y:S01]  /*1e20*/  IADD3 R14, R21, UR20, RZ ;  /* 0x00000014150e7c10 */ /* 0x000fe2000fffe0ff */
[----:B------:R-:W-:Y:S01]  /*1e30*/  IMAD R5, R6, R3, R5 ;  /* 0x0000000306057224 */ /* 0x000fe200078e0205 */
[----:B------:R-:W-:Y:S01]  /*1e40*/  LEA R37, P2, R24, UR30, 0x1 ;  /* 0x0000001e18257c11 */ /* 0x000fe2000f8408ff */
[----:B------:R3:W-:Y:S01]  /*1e50*/  STL [R1+0x38], R30 ;  /* 0x0000381e01007387 */ /* 0x0007e20000100800 */
[----:B------:R-:W-:Y:S01]  /*1e60*/  LEA.HI.X R28, R20, UR29, R14, 0x1, P3 ;  /* 0x0000001d141c7c11 */ /* 0x000fe200098f0c0e */
[----:B------:R-:W-:Y:S01]  /*1e70*/  IMAD.IADD R18, R25, 0x1, R5 ;  /* 0x0000000119127824 */ /* 0x000fe200078e0205 */
[----:B------:R-:W-:Y:S01]  /*1e80*/  UMOV UR18, UR17 ;  /* 0x0000001100127c82 */ /* 0x000fe20008000000 */
[----:B------:R3:W-:Y:S01]  /*1e90*/  STL [R1+0x4c], R35 ;  /* 0x00004c2301007387 */ /* 0x0007e20000100800 */
[----:B------:R-:W-:Y:S01]  /*1ea0*/  UMOV UR17, UR38 ;  /* 0x0000002600117c82 */ /* 0x000fe20008000000 */
[----:B------:R-:W-:Y:S01]  /*1eb0*/  UMOV UR16, UR39 ;  /* 0x0000002700107c82 */ /* 0x000fe20008000000 */
[----:B------:R-:W-:Y:S01]  /*1ec0*/  LEA.HI.X R36, R24, UR31, R18, 0x1, P2 ;  /* 0x0000001f18247c11 */ /* 0x000fe200090f0c12 */
[----:B------:R3:W-:Y:S04]  /*1ed0*/  STL [R1+0x54], R37 ;  /* 0x0000542501007387 */ /* 0x0007e80000100800 */
[----:B------:R3:W-:Y:S04]  /*1ee0*/  STL [R1+0x48], R28 ;  /* 0x0000481c01007387 */ /* 0x0007e80000100800 */
[----:B------:R3:W-:Y:S01]  /*1ef0*/  STL [R1+0x50], R36 ;  /* 0x0000502401007387 */ /* 0x0007e20000100800 */
        /* <DEDUP_REMOVED lines=20> */
.L_x_706:
[----:B------:R-:W-:Y:S01]  /*2040*/  @UP1 UIADD3 UR5, UR23, UR37, URZ ;  /* 0x0000002517051290 */ /* 0x000fe2000fffe03f */
[----:B------:R-:W-:Y:S01]  /*2050*/  @UP1 ULDC.64 UR10, c[0x0][0x458] ;  /* 0x00011600000a1ab9 */ /* 0x000fe20000000a00 */
[----:B------:R-:W-:Y:S02]  /*2060*/  USHF.R.S32.HI UR18, URZ, 0x1f, UR9 ;  /* 0x0000001f3f127899 */ /* 0x000fe40008011409 */
[----:B------:R-:W-:Y:S02]  /*2070*/  @UP1 UIMAD.WIDE.U32 UR14, UR5, UR10, URZ ;  /* 0x0000000a050e12a5 */ /* 0x000fe4000f8e003f */
[----:B------:R-:W-:-:S04]  /*2080*/  @UP1 UIMAD UR5, UR5, UR11, URZ ;  /* 0x0000000b050512a4 */ /* 0x000fc8000f8e023f */
[----:B------:R-:W-:Y:S01]  /*2090*/  @UP1 UIADD3 UR15, UR15, UR5, URZ ;  /* 0x000000050f0f1290 */ /* 0x000fe2000fffe03f */
[----:B------:R-:W-:Y:S11]  /*20a0*/  @P1 BRA `(.L_x_707) ;  /* 0x00000000002c1947 */ /* 0x000ff60003800000 */
        /* <DEDUP_REMOVED lines=10> */
[----:B------:R-:W-:-:S12]  /*2150*/  UIADD3 UR15, UR15, UR5, URZ ;  /* 0x000000050f0f7290 */ /* 0x000fd8000fffe03f */
.L_x_707:
[----:B------:R-:W-:Y:S01]  /*2160*/  UIMAD UR5, UR18, UR12, URZ ;  /* 0x0000000c120572a4 */ /* 0x000fe2000f8e023f */
[----:B------:R-:W-:Y:S01]  /*2170*/  IMAD.U32 R4, RZ, RZ, UR12 ;  /* 0x0000000cff047e24 */ /* 0x000fe2000f8e00ff */
[----:B------:R-:W-:Y:S01]  /*2180*/  UIADD3 UR8, -UR9, UR8, URZ ;  /* 0x0000000809087290 */ /* 0x000fe2000fffe13f */
[----:B------:R-:W-:Y:S01]  /*2190*/  VIADD R2, R6, 0x20 ;  /* 0x0000002006027836 */ /* 0x000fe20000000000 */
[----:B------:R-:W-:Y:S01]  /*21a0*/  UIMAD UR5, UR9, UR13, UR5 ;  /* 0x0000000d090572a4 */ /* 0x000fe2000f8e0205 */
[----:B------:R-:W-:Y:S01]  /*21b0*/  IMAD.WIDE.U32 R4, R4, UR9, R32 ;  /* 0x0000000904047c25 */ /* 0x000fe2000f8e0020 */
[----:B------:R-:W-:Y:S01]  /*21c0*/  USHF.R.S32.HI UR21, URZ, 0x1f, UR54 ;  /* 0x0000001f3f157899 */ /* 0x000fe20008011436 */
[----:B------:R-:W-:Y:S01]  /*21d0*/  BSSY B0, `(.L_x_708) ;  /* 0x000001e000007945 */ /* 0x000fe20003800000 */
[----:B------:R-:W-:Y:S01]  /*21e0*/  ULDC.64 UR16, c[0x0][0x468] ;  /* 0x00011a0000107ab9 */ /* 0x000fe20000000a00 */
[----:B------:R-:W-:Y:S02]  /*21f0*/  ISETP.GE.AND P5, PT, R6, UR8, PT ;  /* 0x0000000806007c0c */ /* 0x000fe4000bfa6270 */
[----:B------:R-:W-:Y:S01]  /*2200*/  MOV R3, UR5 ;  /* 0x0000000500037c02 */ /* 0x000fe20008000f00 */
[----:B------:R-:W-:Y:S01]  /*2210*/  UIMAD UR5, UR21, UR16, URZ ;  /* 0x00000010150572a4 */ /* 0x000fe2000f8e023f */
[----:B------:R-:W-:-:S02]  /*2220*/  IADD3 R4, P0, R4, UR19, RZ ;  /* 0x0000001304047c10 */ /* 0x000fc4000ff1e0ff */
[----:B------:R-:W-:Y:S01]  /*2230*/  MOV R8, UR16 ;  /* 0x0000001000087c02 */ /* 0x000fe20008000f00 */
[----:B------:R-:W-:Y:S01]  /*2240*/  UIMAD UR17, UR54, UR17, UR5 ;  /* 0x00000011361172a4 */ /* 0x000fe2000f8e0205 */
[----:B------:R-:W-:Y:S02]  /*2250*/  IADD3.X R5, R5, UR20, R3, P0, !PT ;  /* 0x0000001405057c10 */ /* 0x000fe400087fe403 */
[----:B------:R-:W-:Y:S01]  /*2260*/  ISETP.GE.AND P4, PT, R2, UR8, PT ;  /* 0x0000000802007c0c */ /* 0x000fe2000bf86270 */
[----:B------:R-:W-:-:S04]  /*2270*/  IMAD.WIDE.U32 R8, R8, UR54, R4 ;  /* 0x0000003608087c25 */ /* 0x000fc8000f8e0004 */
[----:B------:R-:W-:Y:S01]  /*2280*/  VIADD R3, R9, UR17 ;  /* 0x0000001109037c36 */ /* 0x000fe20008000000 */
[----:B------:R-:W-:Y:S07]  /*2290*/  @P5 BRA `(.L_x_709) ;  /* 0x0000000000445947 */ /* 0x000fee0003800000 */
[----:B------:R-:W-:Y:S01]  /*22a0*/  IMAD.MOV.U32 R2, RZ, RZ, R8 ;  /* 0x000000ffff027224 */ /* 0x000fe200078e0008 */
[----:B------:R-:W-:Y:S01]  /*22b0*/  ULDC UR5, c[0x0][0x2d0] ;  /* 0x0000b40000057ab9 */ /* 0x000fe20000000800 */
[----:B------:R-:W-:Y:S01]  /*22c0*/  IMAD R5, R7, UR12, RZ ;  /* 0x0000000c07057c24 */ /* 0x000fe2000f8e02ff */
[----:B------:R-:W-:Y:S01]  /*22d0*/  ISETP.GE.AND P6, PT, R32, UR5, PT ;  /* 0x0000000520007c0c */ /* 0x000fe2000bfc6270 */
[----:B------:R-:W-:Y:S01]  /*22e0*/  IMAD.WIDE.U32 R10, R6, UR12, R2 ;  /* 0x0000000c060a7c25 */ /* 0x000fe2000f8e0002 */
[----:B------:R-:W-:Y:S01]  /*22f0*/  ISETP.GE.AND P3, PT, R34, UR5, PT ;  /* 0x0000000522007c0c */ /* 0x000fe2000bf66270 */
[----:B------:R-:W-:Y:S01]  /*2300*/  ULDC.64 UR16, c[0x0][0x3f0] ;  /* 0x0000fc0000107ab9 */ /* 0x000fe20000000a00 */
[----:B------:R-:W-:Y:S01]  /*2310*/  ISETP.GE.AND P2, PT, R31, UR5, PT ;  /* 0x000000051f007c0c */ /* 0x000fe2000bf46270 */
[----:B------:R-:W-:Y:S01]  /*2320*/  IMAD R2, R6, UR13, R5 ;  /* 0x0000000d06027c24 */ /* 0x000fe2000f8e0205 */
[----:B------:R-:W-:Y:S02]  /*2330*/  ISETP.GE.AND P1, PT, R30, UR5, PT ;  /* 0x000000051e007c0c */ /* 0x000fe4000bf26270 */
[----:B------:R-:W-:Y:S01]  /*2340*/  LEA R4, P0, R10, UR16, 0x1 ;  /* 0x000000100a047c11 */ /* 0x000fe2000f8008ff */
[----:B------:R-:W-:-:S05]  /*2350*/  IMAD.IADD R2, R11, 0x1, R2 ;  /* 0x000000010b027824 */ /* 0x000fca00078e0202 */
[----:B------:R-:W-:-:S05]  /*2360*/  LEA.HI.X R5, R10, UR17, R2, 0x1, P0 ;  /* 0x000000110a057c11 */ /* 0x000fca00080f0c02 */
[----:B------:R1:W-:Y:S04]  /*2370*/  @!P6 STG.E.128 desc[UR6][R4.64], RZ ;  /* 0x000000ff0400e986 */ /* 0x0003e8000c101d06 */
[----:B------:R1:W-:Y:S04]  /*2380*/  @!P3 STG.E.128 desc[UR6][R4.64+0x80], RZ ;  /* 0x000080ff0400b986 */ /* 0x0003e8000c101d06 */
[----:B------:R1:W-:Y:S04]  /*2390*/  @!P2 STG.E.128 desc[UR6][R4.64+0x100], RZ ;  /* 0x000100ff0400a986 */ /* 0x0003e8000c101d06 */
[----:B------:R1:W-:Y:S02]  /*23a0*/  @!P1 STG.E.128 desc[UR6][R4.64+0x180], RZ ;  /* 0x000180ff04009986 */ /* 0x0003e4000c101d06 */
.L_x_709:
[----:B------:R-:W-:Y:S05]  /*23b0*/  BSYNC B0 ;  /* 0x0000000000007941 */ /* 0x000fea0003800000 */
.L_x_708:
[----:B------:R-:W-:Y:S04]  /*23c0*/  BSSY B0, `(.L_x_710) ;  /* 0x0000015000007945 */ /* 0x000fe80003800000 */
[----:B------:R-:W-:Y:S05]  /*23d0*/  @P4 BRA `(.L_x_711) ;  /* 0x00000000004c4947 */ /* 0x000fea0003800000 */
[----:B-1----:R-:W-:Y:S01]  /*23e0*/  IADD3 R5, P0, R6, 0x20, RZ ;  /* 0x0000002006057810 */ /* 0x002fe20007f1e0ff */
        /* <DEDUP_REMOVED lines=9> */
[----:B------:R-:W-:Y:S01]  /*2480*/  IMAD R2, R2, UR12, RZ ;  /* 0x0000000c02027c24 */ /* 0x000fe2000f8e02ff */
[----:B------:R-:W-:-:S03]  /*2490*/  LEA R4, P6, R8, UR16, 0x1 ;  /* 0x0000001008047c11 */ /* 0x000fc6000f8c08ff */
[----:B------:R-:W-:-:S04]  /*24a0*/  IMAD R2, R5, UR13, R2 ;  /* 0x0000000d05027c24 */ /* 0x000fc8000f8e0202 */
[----:B------:R-:W-:-:S05]  /*24b0*/  IMAD.IADD R3, R9, 0x1, R2 ;  /* 0x0000000109037824 */ /* 0x000fca00078e0202 */
[----:B------:R-:W-:-:S05]  /*24c0*/  LEA.HI.X R5, R8, UR17, R3, 0x1, P6 ;  /* 0x0000001108057c11 */ /* 0x000fca000b0f0c03 */
[----:B------:R2:W-:Y:S04]  /*24d0*/  @!P3 STG.E.128 desc[UR6][R4.64], RZ ;  /* 0x000000ff0400b986 */ /* 0x0005e8000c101d06 */
[----:B------:R2:W-:Y:S04]  /*24e0*/  @!P2 STG.E.128 desc[UR6][R4.64+0x80], RZ ;  /* 0x000080ff0400a986 */ /* 0x0005e8000c101d06 */
[----:B------:R2:W-:Y:S04]  /*24f0*/  @!P1 STG.E.128 desc[UR6][R4.64+0x100], RZ ;  /* 0x000100ff04009986 */ /* 0x0005e8000c101d06 */
[----:B------:R2:W-:Y:S02]  /*2500*/  @!P0 STG.E.128 desc[UR6][R4.64+0x180], RZ ;  /* 0x000180ff04008986 */ /* 0x0005e4000c101d06 */
.L_x_711:
[----:B------:R-:W-:Y:S05]  /*2510*/  BSYNC B0 ;  /* 0x0000000000007941 */ /* 0x000fea0003800000 */
.L_x_710:
[----:B------:R-:W-:Y:S01]  /*2520*/  IMAD.U32 R2, RZ, RZ, UR10 ;  /* 0x0000000aff027e24 */ /* 0x000fe2000f8e00ff */
[----:B------:R-:W-:Y:S01]  /*2530*/  UIMAD UR5, UR18, UR10, URZ ;  /* 0x0000000a120572a4 */ /* 0x000fe2000f8e023f */
[----:B------:R-:W-:Y:S01]  /*2540*/  BSSY B0, `(.L_x_712) ;  /* 0x000001f000007945 */ /* 0x000fe20003800000 */
[----:B------:R-:W-:Y:S01]  /*2550*/  USHF.R.S32.HI UR12, URZ, 0x1f, UR54 ;  /* 0x0000001f3f0c7899 */ /* 0x000fe20008011436 */
[----:B------:R-:W-:Y:S01]  /*2560*/  IMAD.WIDE.U32 R2, R2, UR9, R32 ;  /* 0x0000000902027c25 */ /* 0x000fe2000f8e0020 */
[----:B------:R-:W-:Y:S02]  /*2570*/  UIMAD UR9, UR9, UR11, UR5 ;  /* 0x0000000b090972a4 */ /* 0x000fe4000f8e0205 */
[----:B-12---:R-:W-:-:S04]  /*2580*/  IADD3 R4, P0, R2, UR14, RZ ;  /* 0x0000000e02047c10 */ /* 0x006fc8000ff1e0ff */
[----:B------:R-:W-:Y:S01]  /*2590*/  IMAD.U32 R2, RZ, RZ, UR9 ;  /* 0x00000009ff027e24 */ /* 0x000fe2000f8e00ff */
[----:B------:R-:W-:Y:S02]  /*25a0*/  ULDC.64 UR8, c[0x0][0x470] ;  /* 0x00011c0000087ab9 */ /* 0x000fe40000000a00 */
[----:B------:R-:W-:Y:S01]  /*25b0*/  UIMAD UR5, UR12, UR8, URZ ;  /* 0x000000080c0572a4 */ /* 0x000fe2000f8e023f */
[----:B------:R-:W-:Y:S02]  /*25c0*/  MOV R8, UR8 ;  /* 0x0000000800087c02 */ /* 0x000fe40008000f00 */
[----:B------:R-:W-:Y:S01]  /*25d0*/  IADD3.X R5, R3, UR15, R2, P0, !PT ;  /* 0x0000000f03057c10 */ /* 0x000fe200087fe402 */
[----:B------:R-:W-:Y:S02]  /*25e0*/  UIMAD UR9, UR54, UR9, UR5 ;  /* 0x00000009360972a4 */ /* 0x000fe4000f8e0205 */
[----:B------:R-:W-:-:S05]  /*25f0*/  IMAD.WIDE.U32 R8, R8, UR54, R4 ;  /* 0x0000003608087c25 */ /* 0x000fca000f8e0004 */
[----:B------:R-:W-:Y:S01]  /*2600*/  IADD3 R3, R9, UR9, RZ ;  /* 0x0000000909037c10 */ /* 0x000fe2000fffe0ff */
[----:B------:R-:W-:Y:S06]  /*2610*/  @P5 BRA `(.L_x_713) ;  /* 0x0000000000445947 */ /* 0x000fec0003800000 */
        /* <DEDUP_REMOVED lines=17> */
.L_x_713:
[----:B------:R-:W-:Y:S05]  /*2730*/  BSYNC B0 ;  /* 0x0000000000007941 */ /* 0x000fea0003800000 */
.L_x_712:
[----:B------:R-:W-:Y:S05]  /*2740*/  @P4 BRA `(.L_x_714) ;  /* 0x0000008400c44947 */ /* 0x000fea0003800000 */
[----:B------:R-:W-:Y:S01]  /*2750*/  IADD3 R6, P0, R6, 0x20, RZ ;  /* 0x0000002006067810 */ /* 0x000fe20007f1e0ff */
[----:B------:R-:W-:Y:S01]  /*2760*/  IMAD.MOV.U32 R2, RZ, RZ, R8 ;  /* 0x000000ffff027224 */ /* 0x000fe200078e0008 */
[----:B------:R-:W-:Y:S01]  /*2770*/  ULDC UR5, c[0x0][0x2d0] ;  /* 0x0000b40000057ab9 */ /* 0x000fe20000000800 */
[----:B------:R-:W-:Y:S01]  /*2780*/  ULDC.64 UR8, c[0x0][0x3f8] ;  /* 0x0000fe0000087ab9 */ /* 0x000fe20000000a00 */
[----:B------:R-:W-:Y:S01]  /*2790*/  ISETP.GE.AND P1, PT, R34, UR5, PT ;  /* 0x0000000522007c0c */ /* 0x000fe2000bf26270 */
[----:B------:R-:W-:Y:S01]  /*27a0*/  IMAD.X R7, RZ, RZ, R7, P0 ;  /* 0x000000ffff077224 */ /* 0x000fe200000e0607 */
[----:B------:R-:W-:Y:S01]  /*27b0*/  ISETP.GE.AND P2, PT, R32, UR5, PT ;  /* 0x0000000520007c0c */ /* 0x000fe2000bf46270 */
[----:B------:R-:W-:Y:S01]  /*27c0*/  IMAD.WIDE.U32 R2, R6, UR10, R2 ;  /* 0x0000000a06027c25 */ /* 0x000fe2000f8e0002 */
[----:B------:R-:W-:-:S03]  /*27d0*/  ISETP.GE.AND P0, PT, R31, UR5, PT ;  /* 0x000000051f007c0c */ /* 0x000fc6000bf06270 */
[----:B------:R-:W-:Y:S01]  /*27e0*/  IMAD R7, R7, UR10, RZ ;  /* 0x0000000a07077c24 */ /* 0x000fe2000f8e02ff */
[----:B-1----:R-:W-:-:S03]  /*27f0*/  LEA R4, P3, R2, UR8, 0x1 ;  /* 0x0000000802047c11 */ /* 0x002fc6000f8608ff */
[----:B------:R-:W-:-:S04]  /*2800*/  IMAD R7, R6, UR11, R7 ;  /* 0x0000000b06077c24 */ /* 0x000fc8000f8e0207 */
[----:B------:R-:W-:-:S05]  /*2810*/  IMAD.IADD R7, R3, 0x1, R7 ;  /* 0x0000000103077824 */ /* 0x000fca00078e0207 */
        /* <DEDUP_REMOVED lines=8> */
.L_x_705:
[----:B------:R-:W2:Y:S01]  /*28a0*/  LDL R38, [R1+0x8] ;  /* 0x0000080001267983 */ /* 0x000ea20000100800 */
[----:B------:R-:W-:Y:S01]  /*28b0*/  PLOP3.LUT P0, PT, PT, PT, UP4, 0x80, 0x0 ;  /* 0x000000000000781c */ /* 0x000fe20003f0f048 */
[----:B------:R-:W-:Y:S01]  /*28c0*/  UIMAD UR10, UR5, -0x40, UR13 ;  /* 0xffffffc0050a78a4 */ /* 0x000fe2000f8e020d */
[C---:B------:R-:W-:Y:S01]  /*28d0*/  VIADD R5, R6.reuse, 0x20 ;  /* 0x0000002006057836 */ /* 0x040fe20000000000 */
[----:B------:R-:W-:Y:S01]  /*28e0*/  ULEA.HI UR12, UR5, UR5, URZ, 0x1 ;  /* 0x00000005050c7291 */ /* 0x000fe2000f8f083f */
[----:B------:R-:W-:Y:S09]  /*28f0*/  BSSY B0, `(.L_x_715) ;  /* 0x0000036000007945 */ /* 0x000ff20003800000 */
[----:B------:R-:W-:Y:S01]  /*2900*/  @P0 BAR.SYNC.DEFER_BLOCKING 0x0 ;  /* 0x0000000000000b1d */ /* 0x000fe20000010000 */
[----:B------:R-:W-:Y:S01]  /*2910*/  ISETP.GE.AND P6, PT, R6, UR10, PT ;  /* 0x0000000a06007c0c */ /* 0x000fe2000bfc6270 */
[----:B------:R-:W-:Y:S01]  /*2920*/  ULOP3.LUT UR12, UR12, 0xfffffffe, URZ, 0xc0, !UPT ;  /* 0xfffffffe0c0c7892 */ /* 0x000fe2000f8ec03f */
[----:B------:R-:W-:-:S03]  /*2930*/  ISETP.GE.AND P5, PT, R5, UR10, PT ;  /* 0x0000000a05007c0c */ /* 0x000fc6000bfa6270 */
[----:B------:R-:W-:-:S04]  /*2940*/  UIADD3 UR12, UR5, -UR12, URZ ;  /* 0x8000000c050c7290 */ /* 0x000fc8000fffe03f */
[----:B------:R-:W-:Y:S01]  /*2950*/  UISETP.NE.AND UP0, UPT, UR12, 0x1, UPT ;  /* 0x000000010c00788c */ /* 0x000fe2000bf05270 */
[----:B--2---:R-:W-:-:S05]  /*2960*/  LEA R29, R38, UR4, 0x1 ;  /* 0x00000004261d7c11 */ /* 0x004fca000f8e08ff */
[----:B------:R1:W-:Y:S04]  /*2970*/  @P6 STS.128 [R29+0x10000], RZ ;  /* 0x010000ff1d006388 */ /* 0x0003e80000000c00 */
[----:B------:R1:W-:Y:S04]  /*2980*/  @P6 STS.128 [R29+0x12000], RZ ;  /* 0x012000ff1d006388 */ /* 0x0003e80000000c00 */
[----:B------:R1:W-:Y:S04]  /*2990*/  @P6 STS.128 [R29+0x14000], RZ ;  /* 0x014000ff1d006388 */ /* 0x0003e80000000c00 */
[----:B------:R1:W-:Y:S04]  /*29a0*/  STL [R1+0x34], R29 ;  /* 0x0000341d01007387 */ /* 0x0003e80000100800 */
[----:B------:R1:W-:Y:S01]  /*29b0*/  @P6 STS.128 [R29+0x16000], RZ ;  /* 0x016000ff1d006388 */ /* 0x0003e20000000c00 */
[----:B------:R-:W-:Y:S05]  /*29c0*/  @P6 BRA `(.L_x_716) ;  /* 0x0000000000a06947 */ /* 0x000fea0003800000 */
[----:B------:R-:W2:Y:S01]  /*29d0*/  LDC.64 R26, c[0x0][0x3e0] ;  /* 0x0000f800ff1a7b82 */ /* 0x000ea20000000a00 */
[----:B---3--:R-:W-:Y:S01]  /*29e0*/  IMAD R22, R19, R2, RZ ;  /* 0x0000000213167224 */ /* 0x008fe200078e02ff */
[----:B------:R-:W-:Y:S01]  /*29f0*/  UMOV UR38, UR11 ;  /* 0x0000000b00267c82 */ /* 0x000fe20008000000 */
[----:B------:R-:W-:Y:S01]  /*2a00*/  UMOV UR39, UR42 ;  /* 0x0000002a00277c82 */ /* 0x000fe20008000000 */
[----:B------:R-:W-:Y:S01]  /*2a10*/  ULDC UR12, c[0x0][0x2d0] ;  /* 0x0000b400000c7ab9 */ /* 0x000fe20000000800 */
[-C--:B------:R-:W-:Y:S01]  /*2a20*/  IMAD R19, R3, R15.reuse, R22 ;  /* 0x0000000f03137224 */ /* 0x080fe200078e0216 */
[----:B------:R-:W-:Y:S01]  /*2a30*/  ISETP.GE.AND P4, PT, R32, UR12, PT ;  /* 0x0000000c20007c0c */ /* 0x000fe2000bf86270 */
[----:B------:R-:W-:Y:S01]  /*2a40*/  IMAD.WIDE.U32 R22, R2, R15, UR38 ;  /* 0x0000002602167e25 */ /* 0x000fe2000f8e000f */
[----:B------:R-:W-:Y:S02]  /*2a50*/  ISETP.GE.AND P3, PT, R34, UR12, PT ;  /* 0x0000000c22007c0c */ /* 0x000fe4000bf66270 */
[----:B------:R-:W-:Y:S01]  /*2a60*/  ISETP.GE.AND P2, PT, R31, UR12, PT ;  /* 0x0000000c1f007c0c */ /* 0x000fe2000bf46270 */
[----:B------:R-:W-:Y:S01]  /*2a70*/  IMAD.IADD R23, R23, 0x1, R19 ;  /* 0x0000000117177824 */ /* 0x000fe200078e0213 */
[----:B------:R-:W-:Y:S01]  /*2a80*/  ISETP.GE.AND P1, PT, R30, UR12, PT ;  /* 0x0000000c1e007c0c */ /* 0x000fe2000bf26270 */
[----:B------:R-:W-:-:S04]  /*2a90*/  IMAD.WIDE.U32 R22, R17, UR54, R22 ;  /* 0x0000003611167c25 */ /* 0x000fc8000f8e0016 */
[----:B------:R-:W-:Y:S02]  /*2aa0*/  VIADD R17, R23, UR32 ;  /* 0x0000002017117c36 */ /* 0x000fe40008000000 */
[----:B------:R-:W-:Y:S01]  /*2ab0*/  @!P4 MOV R23, R36 ;  /* 0x000000240017c202 */ /* 0x000fe20000000f00 */
[----:B------:R4:W-:Y:S01]  /*2ac0*/  @P4 STS.128 [R29+0x10000], RZ ;  /* 0x010000ff1d004388 */ /* 0x0009e20000000c00 */
[----:B--2---:R-:W-:-:S03]  /*2ad0*/  IMAD.WIDE R26, R32, 0x2, R26 ;  /* 0x00000002201a7825 */ /* 0x004fc600078e021a */
        /* <DEDUP_REMOVED lines=23> */
.L_x_716:
[----:B------:R-:W-:Y:S05]  /*2c50*/  BSYNC B0 ;  /* 0x0000000000007941 */ /* 0x000fea0003800000 */
.L_x_715:
[----:B------:R1:W-:Y:S01]  /*2c60*/  @P5 STS.128 [R29+0x11000], RZ ;  /* 0x011000ff1d005388 */ /* 0x0003e20000000c00 */
[----:B------:R-:W-:Y:S01]  /*2c70*/  VIADD R19, R38, 0x4000 ;  /* 0x0000400026137836 */ /* 0x000fe20000000000 */
[----:B------:R-:W-:Y:S01]  /*2c80*/  PLOP3.LUT P0, PT, PT, PT, UP0, 0x80, 0x0 ;  /* 0x000000000000781c */ /* 0x000fe20003f0f008 */
[----:B------:R-:W-:Y:S01]  /*2c90*/  BSSY B0, `(.L_x_717) ;  /* 0x000002c000007945 */ /* 0x000fe20003800000 */
[----:B------:R1:W-:Y:S02]  /*2ca0*/  @P5 STS.128 [R29+0x13000], RZ ;  /* 0x013000ff1d005388 */ /* 0x0003e40000000c00 */
[----:B------:R-:W-:Y:S02]  /*2cb0*/  SEL R19, R19, R38, !P0 ;  /* 0x0000002613137207 */ /* 0x000fe40004000000 */
[----:B------:R1:W-:Y:S04]  /*2cc0*/  @P5 STS.128 [R29+0x15000], RZ ;  /* 0x015000ff1d005388 */ /* 0x0003e80000000c00 */
[----:B------:R1:W-:Y:S01]  /*2cd0*/  @P5 STS.128 [R29+0x17000], RZ ;  /* 0x017000ff1d005388 */ /* 0x0003e20000000c00 */
[----:B------:R-:W-:Y:S05]  /*2ce0*/  @P5 BRA `(.L_x_718) ;  /* 0x0000000000985947 */ /* 0x000fea0003800000 */
[----:B------:R-:W-:Y:S01]  /*2cf0*/  ULDC UR11, c[0x0][0x2d0] ;  /* 0x0000b400000b7ab9 */ /* 0x000fe20000000800 */
[----:B---34-:R-:W-:Y:S01]  /*2d00*/  IMAD.WIDE.U32 R22, R2, 0x20, RZ ;  /* 0x0000002002167825 */ /* 0x018fe200078e00ff */
[----:B------:R-:W-:Y:S02]  /*2d10*/  ISETP.GE.AND P2, PT, R32, UR11, PT ;  /* 0x0000000b20007c0c */ /* 0x000fe4000bf46270 */
[----:B------:R-:W-:Y:S01]  /*2d20*/  ISETP.GE.AND P4, PT, R34, UR11, PT ;  /* 0x0000000b22007c0c */ /* 0x000fe2000bf86270 */
[----:B------:R-:W-:Y:S01]  /*2d30*/  IMAD.SHL.U32 R17, R3, 0x20, RZ ;  /* 0x0000002003117824 */ /* 0x000fe200078e00ff */
[----:B------:R-:W-:Y:S02]  /*2d40*/  IADD3 R24, P1, R24, R22, RZ ;  /* 0x0000001618187210 */ /* 0x000fe40007f3e0ff */
[----:B------:R-:W-:Y:S02]  /*2d50*/  ISETP.GE.AND P3, PT, R31, UR11, PT ;  /* 0x0000000b1f007c0c */ /* 0x000fe4000bf66270 */
[----:B------:R-:W-:-:S05]  /*2d60*/  IADD3.X R17, R18, R23, R17, P1, !PT ;  /* 0x0000001712117210 */ /* 0x000fca0000ffe411 */
[C---:B------:R-:W-:Y:S01]  /*2d70*/  @!P2 LEA R22, P1, R2.reuse, R37, 0x6 ;  /* 0x000000250216a211 */ /* 0x040fe200078230ff */
[----:B------:R3:W-:Y:S03]  /*2d80*/  @P2 STS.128 [R29+0x11000], RZ ;  /* 0x011000ff1d002388 */ /* 0x0007e60000000c00 */
[----:B------:R-:W-:Y:S02]  /*2d90*/  @!P2 LEA.HI.X R23, R2, R36, R3, 0x6, P1 ;  /* 0x000000240217a211 */ /* 0x000fe400008f3403 */
[----:B------:R-:W-:-:S03]  /*2da0*/  @!P4 LEA R2, P1, R24, UR30, 0x1 ;  /* 0x0000001e1802cc11 */ /* 0x000fc6000f8208ff */
[----:B------:R-:W-:Y:S01]  /*2db0*/  @!PT LDS RZ, [RZ] ;  /* 0x00000000fffff984 */ /* 0x000fe20000000800 */
[----:B------:R-:W-:Y:S01]  /*2dc0*/  @!PT LDS RZ, [RZ] ;  /* 0x00000000fffff984 */ /* 0x000fe20000000800 */
[----:B------:R-:W-:Y:S01]  /*2dd0*/  @!PT LDS RZ, [RZ] ;  /* 0x00000000fffff984 */ /* 0x000fe20000000800 */
[----:B------:R3:W-:Y:S01]  /*2de0*/  @!P2 LDGSTS.E.BYPASS.LTC128B.128 [R29+0x11000], desc[UR6][R22.64] ;  /* 0x11000000161dafae */ /* 0x0007e2000b901d46 */
[----:B------:R-:W-:Y:S02]  /*2df0*/  @!P4 LEA.HI.X R3, R24, UR31, R17, 0x1, P1 ;  /* 0x0000001f1803cc11 */ /* 0x000fe400088f0c11 */
[----:B------:R-:W-:Y:S01]  /*2e00*/  ISETP.GE.AND P1, PT, R30, UR11, PT ;  /* 0x0000000b1e007c0c */ /* 0x000fe2000bf26270 */
[----:B------:R3:W-:Y:S01]  /*2e10*/  @P4 STS.128 [R29+0x13000], RZ ;  /* 0x013000ff1d004388 */ /* 0x0007e20000000c00 */
[----:B--2---:R-:W-:-:S03]  /*2e20*/  @!P3 LEA R26, P2, R24, UR30, 0x1 ;  /* 0x0000001e181abc11 */ /* 0x004fc6000f8408ff */
        /* <DEDUP_REMOVED lines=10> */
[----:B------:R3:W-:Y:S01]  /*2ed0*/  @P1 STS.128 [R29+0x17000], RZ ;  /* 0x017000ff1d001388 */ /* 0x0007e20000000c00 */
[----:B------:R-:W-:Y:S05]  /*2ee0*/  @P1 BRA `(.L_x_718) ;  /* 0x0000000000181947 */ /* 0x000fea0003800000 */
[----:B---3--:R-:W-:-:S04]  /*2ef0*/  LEA R2, P1, R24, UR30, 0x1 ;  /* 0x0000001e18027c11 */ /* 0x008fc8000f8208ff */
[----:B------:R-:W-:-:S05]  /*2f00*/  LEA.HI.X R3, R24, UR31, R17, 0x1, P1 ;  /* 0x0000001f18037c11 */ /* 0x000fca00088f0c11 */
[----:B------:R-:W-:Y:S01]  /*2f10*/  @!PT LDS RZ, [RZ] ;  /* 0x00000000fffff984 */ /* 0x000fe20000000800 */
[----:B------:R-:W-:Y:S01]  /*2f20*/  @!PT LDS RZ, [RZ] ;  /* 0x00000000fffff984 */ /* 0x000fe20000000800 */
[----:B------:R-:W-:Y:S01]  /*2f30*/  @!PT LDS RZ, [RZ] ;  /* 0x00000000fffff984 */ /* 0x000fe20000000800 */
[----:B------:R2:W-:Y:S04]  /*2f40*/  LDGSTS.E.BYPASS.LTC128B.128 [R29+0x17000], desc[UR6][R2.64+0x180] ;  /* 0x17000180021d7fae */ /* 0x0005e8000b901d46 */
.L_x_718:
[----:B------:R-:W-:Y:S05]  /*2f50*/  BSYNC B0 ;  /* 0x0000000000007941 */ /* 0x000fea0003800000 */
.L_x_717:
[----:B--234-:R-:W-:Y:S01]  /*2f60*/  LEA R26, R19, UR4, 0x1 ;  /* 0x00000004131a7c11 */ /* 0x01cfe2000f8e08ff */
[----:B------:R-:W-:Y:S04]  /*2f70*/  BSSY B0, `(.L_x_719) ;  /* 0x0000046000007945 */ /* 0x000fe80003800000 */
[----:B------:R2:W-:Y:S01]  /*2f80*/  STL [R1+0x64], R26 ;  /* 0x0000641a01007387 */ /* 0x0005e20000100800 */
[----:B------:R-:W-:Y:S05]  /*2f90*/  @!P6 BRA `(.L_x_720) ;  /* 0x000000000044e947 */ /* 0x000fea0003800000 */
        /* <DEDUP_REMOVED lines=17> */
.L_x_720:
[----:B------:R-:W3:Y:S01]  /*30b0*/  LDC.64 R2, c[0x0][0x210] ;  /* 0x00008400ff027b82 */ /* 0x000ee20000000a00 */
[----:B------:R-:W-:Y:S01]  /*30c0*/  IMAD.U32 R18, RZ, RZ, UR41 ;  /* 0x00000029ff127e24 */ /* 0x000fe2000f8e00ff */
        /* <DEDUP_REMOVED lines=8> */
[----:B------:R-:W-:Y:S01]  /*3150*/  @!P1 MOV R22, R35 ;  /* 0x0000002300169202 */ /* 0x000fe20000000f00 */
[----:B------:R4:W-:Y:S01]  /*3160*/  @P1 STS [R26], RZ ;  /* 0x000000ff1a001388 */ /* 0x0009e20000000800 */
[----:B------:R-:W-:-:S03]  /*3170*/  @!P1 IMAD.MOV.U32 R23, RZ, RZ, R28 ;  /* 0x000000ffff179224 */ /* 0x000fc600078e001c */
[----:B------:R4:W-:Y:S01]  /*3180*/  @P1 STS [R26+0x4], RZ ;  /* 0x000004ff1a001388 */ /* 0x0009e20000000800 */
[----:B---3--:R-:W-:-:S03]  /*3190*/  IMAD.WIDE R18, R32, 0x2, R2 ;  /* 0x0000000220127825 */ /* 0x008fc600078e0202 */
[----:B------:R4:W-:Y:S01]  /*31a0*/  @P1 STS [R26+0x8], RZ ;  /* 0x000008ff1a001388 */ /* 0x0009e20000000800 */
[----:B------:R-:W-:Y:S01]  /*31b0*/  VIADD R2, R17, UR20 ;  /* 0x0000001411027c36 */ /* 0x000fe20008000000 */
[C---:B------:R-:W-:Y:S02]  /*31c0*/  LEA R18, P4, R16.reuse, R18, 0x1 ;  /* 0x0000001210127211 */ /* 0x040fe400078808ff */
        /* <DEDUP_REMOVED lines=32> */
.L_x_721:
[----:B------:R-:W-:Y:S05]  /*33d0*/  BSYNC B0 ;  /* 0x0000000000007941 */ /* 0x000fea0003800000 */
.L_x_719:
        /* <DEDUP_REMOVED lines=21> */
.L_x_723:
[----:B------:R-:W-:Y:S01]  /*3530*/  ULDC UR12, c[0x0][0x2d0] ;  /* 0x0000b400000c7ab9 */ /* 0x000fe20000000800 */
[----:B------:R-:W-:Y:S01]  /*3540*/  IMAD.U32 R2, RZ, RZ, UR26 ;  /* 0x0000001aff027e24 */ /* 0x000fe2000f8e00ff */
[----:B------:R-:W-:Y:S01]  /*3550*/  ISETP.GE.AND P4, PT, R32, UR12, PT ;  /* 0x0000000c20007c0c */ /* 0x000fe2000bf86270 */
[----:B------:R-:W-:Y:S01]  /*3560*/  IMAD.U32 R3, RZ, RZ, UR27 ;  /* 0x0000001bff037e24 */ /* 0x000fe2000f8e00ff */
        /* <DEDUP_REMOVED lines=41> */
[----:B-1----:R-:W-:-:S04]  /*3800*/  LEA R2, P1, R20, UR28, 0x1 ;  /* 0x0000001c14027c11 */ /* 0x002fc8000f8208ff */
[----:B------:R-:W-:-:S05]  /*3810*/  LEA.HI.X R3, R20, UR29, R13, 0x1, P1 ;  /* 0x0000001d14037c11 */ /* 0x000fca00088f0c0d */
[----:B------:R-:W-:Y:S01]  /*3820*/  @!PT LDS RZ, [RZ] ;  /* 0x00000000fffff984 */ /* 0x000fe20000000800 */
[----:B------:R-:W-:Y:S01]  /*3830*/  @!PT LDS RZ, [RZ] ;  /* 0x00000000fffff984 */ /* 0x000fe20000000800 */
[----:B------:R-:W-:Y:S01]  /*3840*/  @!PT LDS RZ, [RZ] ;  /* 0x00000000fffff984 */ /* 0x000fe20000000800 */
[----:B------:R1:W-:Y:S04]  /*3850*/  LDGSTS.E.BYPASS.LTC128B.128 [R26+0x7000], desc[UR6][R2.64+0x180] ;  /* 0x07000180021a7fae */ /* 0x0003e8000b901d46 */
.L_x_724:
[----:B------:R-:W-:Y:S05]  /*3860*/  BSYNC B0 ;  /* 0x0000000000007941 */ /* 0x000fea0003800000 */
.L_x_722:
[----:B------:R-:W5:Y:S01]  /*3870*/  LDL R84, [R1+0x4] ;  /* 0x0000040001547983 */ /* 0x000f620000100800 */
[----:B------:R-:W-:Y:S01]  /*3880*/  UIADD3 UR12, -UR9, UR8, URZ ;  /* 0x00000008090c7290 */ /* 0x000fe2000fffe13f */
[----:B-1----:R-:W-:Y:S01]  /*3890*/  IMAD.U32 R2, RZ, RZ, UR14 ;  /* 0x0000000eff027e24 */ /* 0x002fe2000f8e00ff */
[----:B------:R-:W-:Y:S01]  /*38a0*/  USHF.R.S32.HI UR11, URZ, 0x1f, UR9 ;  /* 0x0000001f3f0b7899 */ /* 0x000fe20008011409 */
[----:B------:R-:W-:Y:S01]  /*38b0*/  BSSY B0, `(.L_x_725) ;  /* 0x0000044000007945 */ /* 0x000fe20003800000 */
[----:B------:R-:W-:Y:S01]  /*38c0*/  ULDC.64 UR26, c[0x0][0x260] ;  /* 0x00009800001a7ab9 */ /* 0x000fe20000000a00 */
[----:B------:R-:W-:Y:S01]  /*38d0*/  IMAD.WIDE.U32 R14, R2, UR9, R32 ;  /* 0x00000009020e7c25 */ /* 0x000fe2000f8e0020 */
[----:B------:R-:W-:Y:S01]  /*38e0*/  ISETP.GE.AND P3, PT, R6, UR12, PT ;  /* 0x0000000c06007c0c */ /* 0x000fe2000bf66270 */
[----:B------:R-:W-:Y:S02]  /*38f0*/  UIMAD UR20, UR11, UR14, URZ ;  /* 0x0000000e0b1472a4 */ /* 0x000fe4000f8e023f */
[----:B------:R-:W-:Y:S01]  /*3900*/  IMAD R13, R4, UR26, RZ ;  /* 0x0000001a040d7c24 */ /* 0x000fe2000f8e02ff */
[----:B---34-:R-:W-:Y:S01]  /*3910*/  IADD3 R18, P1, R14, UR33, RZ ;  /* 0x000000210e127c10 */ /* 0x018fe2000ff3e0ff */
[----:B------:R-:W-:-:S02]  /*3920*/  UIMAD UR20, UR9, UR15, UR20 ;  /* 0x0000000f091472a4 */ /* 0x000fc4000f8e0214 */
[----:B------:R-:W-:-:S04]  /*3930*/  IMAD R14, R10, UR27, R13 ;  /* 0x0000001b0a0e7c24 */ /* 0x000fc8000f8e020d */
[----:B------:R-:W-:Y:S02]  /*3940*/  IMAD.U32 R2, RZ, RZ, UR20 ;  /* 0x00000014ff027e24 */ /* 0x000fe4000f8e00ff */
[----:B------:R1:W-:Y:S03]  /*3950*/  @P3 STS.128 [R29+0x18000], RZ ;  /* 0x018000ff1d003388 */ /* 0x0003e60000000c00 */
[----:B------:R-:W-:Y:S01]  /*3960*/  IADD3.X R19, R15, UR35, R2, P1, !PT ;  /* 0x000000230f137c10 */ /* 0x000fe20008ffe402 */
[----:B------:R1:W-:Y:S04]  /*3970*/  @P3 STS.128 [R29+0x1a000], RZ ;  /* 0x01a000ff1d003388 */ /* 0x0003e80000000c00 */
[----:B------:R1:W-:Y:S01]  /*3980*/  @P3 STS.128 [R29+0x1c000], RZ ;  /* 0x01c000ff1d003388 */ /* 0x0003e20000000c00 */
[----:B------:R-:W-:-:S03]  /*3990*/  IMAD.WIDE.U32 R18, R10, UR26, R18 ;  /* 0x0000001a0a127c25 */ /* 0x000fc6000f8e0012 */
[----:B------:R1:W-:Y:S02]  /*39a0*/  @P3 STS.128 [R29+0x1e000], RZ ;  /* 0x01e000ff1d003388 */ /* 0x0003e40000000c00 */
[----:B------:R-:W-:Y:S02]  /*39b0*/  IADD3 R13, R19, R14, RZ ;  /* 0x0000000e130d7210 */ /* 0x000fe40007ffe0ff */
[C---:B-----5:R-:W-:Y:S02]  /*39c0*/  IADD3 R3, R84.reuse, 0x8, RZ ;  /* 0x0000000854037810 */ /* 0x060fe40007ffe0ff */
[----:B------:R-:W-:Y:S02]  /*39d0*/  ISETP.GE.AND P6, PT, R84, UR10, PT ;  /* 0x0000000a54007c0c */ /* 0x000fe4000bfc6270 */
[----:B------:R-:W-:Y:S01]  /*39e0*/  ISETP.GE.AND P5, PT, R3, UR10, PT ;  /* 0x0000000a03007c0c */ /* 0x000fe2000bfa6270 */
[----:B-1----:R-:W-:-:S12]  /*39f0*/  @P3 BRA `(.L_x_726) ;  /* 0x0000000000bc3947 */ /* 0x002fd80003800000 */
        /* <DEDUP_REMOVED lines=18> */
[----:B-1----:R-:W-:-:S04]  /*3b20*/  IMAD.WIDE R20, R32, 0x2, R20 ;  /* 0x0000000220147825 */ /* 0x002fc800078e0214 */
[----:B------:R-:W-:-:S04]  /*3b30*/  IMAD.WIDE.U32 R22, R10, UR26, R22 ;  /* 0x0000001a0a167c25 */ /* 0x000fc8000f8e0016 */
[----:B------:R-:W-:Y:S01]  /*3b40*/  IMAD.IADD R15, R14, 0x1, R23 ;  /* 0x000000010e0f7824 */ /* 0x000fe200078e0217 */
[----:B---3--:R-:W-:-:S04]  /*3b50*/  @!P2 LEA R2, P1, R24, R2, 0x1 ;  /* 0x000000021802a211 */ /* 0x008fc800078208ff */
[----:B------:R-:W-:Y:S02]  /*3b60*/  @!P2 LEA.HI.X R3, R24, R3, R16, 0x1, P1 ;  /* 0x000000031803a211 */ /* 0x000fe400008f0c10 */
        /* <DEDUP_REMOVED lines=24> */
.L_x_726:
[----:B------:R-:W-:Y:S05]  /*3cf0*/  BSYNC B0 ;  /* 0x0000000000007941 */ /* 0x000fea0003800000 */
.L_x_725:
        /* <DEDUP_REMOVED lines=11> */
[----:B------:R-:W-:Y:S01]  /*3db0*/  IMAD.U32 R22, RZ, RZ, UR33 ;  /* 0x00000021ff167e24 */ /* 0x000fe2000f8e00ff */
[----:B-1--4-:R-:W-:Y:S01]  /*3dc0*/  IADD3 R16, P1, R12, 0x20, RZ ;  /* 0x000000200c107810 */ /* 0x012fe20007f3e0ff */
[----:B------:R-:W-:Y:S01]  /*3dd0*/  IMAD.MOV.U32 R19, RZ, RZ, R13 ;  /* 0x000000ffff137224 */ /* 0x000fe200078e000d */
[----:B------:R-:W-:-:S03]  /*3de0*/  MOV R23, UR35 ;  /* 0x0000002300177c02 */ /* 0x000fc60008000f00 */
[----:B------:R-:W-:Y:S02]  /*3df0*/  IMAD.X R15, RZ, RZ, R11, P1 ;  /* 0x000000ffff0f7224 */ /* 0x000fe400008e060b */
[----:B------:R-:W-:-:S04]  /*3e00*/  IMAD.WIDE.U32 R22, R16, UR14, R22 ;  /* 0x0000000e10167c25 */ /* 0x000fc8000f8e0016 */
[----:B------:R-:W1:Y:S01]  /*3e10*/  @!P2 LDC.64 R2, c[0x0][0x218] ;  /* 0x00008600ff02ab82 */ /* 0x000e620000000a00 */
[----:B------:R-:W-:Y:S01]  /*3e20*/  IMAD R15, R15, UR14, RZ ;  /* 0x0000000e0f0f7c24 */ /* 0x000fe2000f8e02ff */
[----:B------:R4:W-:Y:S03]  /*3e30*/  @P2 STS.128 [R29+0x19000], RZ ;  /* 0x019000ff1d002388 */ /* 0x0009e60000000c00 */
[----:B------:R-:W-:Y:S01]  /*3e40*/  IMAD R15, R16, UR15, R15 ;  /* 0x0000000f100f7c24 */ /* 0x000fe2000f8e020f */
[----:B------:R-:W-:-:S03]  /*3e50*/  IADD3 R16, P1, R6, 0x20, RZ ;  /* 0x0000002006107810 */ /* 0x000fc60007f3e0ff */
[----:B------:R-:W-:Y:S01]  /*3e60*/  IMAD.IADD R23, R23, 0x1, R15 ;  /* 0x0000000117177824 */ /* 0x000fe200078e020f */
[----:B------:R-:W-:Y:S01]  /*3e70*/  IADD3.X R15, RZ, R7, RZ, P1, !PT ;  /* 0x00000007ff0f7210 */ /* 0x000fe20000ffe4ff */
[----:B-----5:R-:W-:-:S04]  /*3e80*/  IMAD.WIDE R20, R32, 0x2, R20 ;  /* 0x0000000220147825 */ /* 0x020fc800078e0214 */
[----:B------:R-:W-:-:S04]  /*3e90*/  IMAD.WIDE.U32 R22, R10, UR26, R22 ;  /* 0x0000001a0a167c25 */ /* 0x000fc8000f8e0016 */
[----:B------:R-:W-:Y:S01]  /*3ea0*/  IMAD R15, R15, UR14, RZ ;  /* 0x0000000e0f0f7c24 */ /* 0x000fe2000f8e02ff */
[----:B------:R-:W-:Y:S01]  /*3eb0*/  IADD3 R13, R14, R23, RZ ;  /* 0x000000170e0d7210 */ /* 0x000fe20007ffe0ff */
[----:B------:R-:W-:Y:S01]  /*3ec0*/  IMAD.WIDE.U32 R18, R16, UR14, R18 ;  /* 0x0000000e10127c25 */ /* 0x000fe2000f8e0012 */
[----:B------:R-:W-:-:S03]  /*3ed0*/  LEA R20, P1, R22, R20, 0x1 ;  /* 0x0000001416147211 */ /* 0x000fc600078208ff */
[----:B------:R-:W-:Y:S01]  /*3ee0*/  IMAD R15, R16, UR15, R15 ;  /* 0x0000000f100f7c24 */ /* 0x000fe2000f8e020f */
[----:B------:R-:W-:Y:S02]  /*3ef0*/  LEA.HI.X R21, R22, R21, R13, 0x1, P1 ;  /* 0x0000001516157211 */ /* 0x000fe400008f0c0d */
[----:B-1----:R-:W-:Y:S01]  /*3f00*/  @!P2 LEA R2, P1, R18, R2, 0x1 ;  /* 0x000000021202a211 */ /* 0x002fe200078208ff */
        /* <DEDUP_REMOVED lines=25> */
.L_x_728:
[----:B------:R-:W-:Y:S05]  /*40a0*/  BSYNC B0 ;  /* 0x0000000000007941 */ /* 0x000fea0003800000 */
.L_x_727:
[----:B------:R-:W-:Y:S01]  /*40b0*/  IMAD.MOV.U32 R28, RZ, RZ, 0x7f800000 ;  /* 0x7f800000ff1c7424 */ /* 0x000fe200078e00ff */
[----:B------:R-:W-:Y:S01]  /*40c0*/  MOV R27, 0x7f800000 ;  /* 0x7f800000001b7802 */ /* 0x000fe20000000f00 */
[----:B------:R-:W-:Y:S01]  /*40d0*/  UIMAD UR10, UR11, UR24, URZ ;  /* 0x000000180b0a72a4 */ /* 0x000fe2000f8e023f */
[----:B------:R2:W-:Y:S01]  /*40e0*/  @P3 STS.128 [R29+0x20000], RZ ;  /* 0x020000ff1d003388 */ /* 0x0005e20000000c00 */
[----:B------:R-:W-:Y:S01]  /*40f0*/  IMAD.WIDE.U32 R14, R5, UR9, R32 ;  /* 0x00000009050e7c25 */ /* 0x000fe2000f8e0020 */
[----:B----4-:R-:W-:Y:S01]  /*4100*/  SHF.R.S32.HI R2, RZ, 0x1f, R84 ;  /* 0x0000001fff027819 */ /* 0x010fe20000011454 */
[----:B------:R-:W-:Y:S01]  /*4110*/  UIMAD UR10, UR9, UR25, UR10 ;  /* 0x00000019090a72a4 */ /* 0x000fe2000f8e020a */
[----:B------:R2:W-:Y:S01]  /*4120*/  @P3 STS.128 [R29+0x22000], RZ ;  /* 0x022000ff1d003388 */ /* 0x0005e20000000c00 */
[----:B------:R-:W-:Y:S01]  /*4130*/  IMAD.SHL.U32 R18, R84, 0x4, RZ ;  /* 0x0000000454127824 */ /* 0x000fe200078e00ff */
[----:B-1----:R-:W-:Y:S01]  /*4140*/  IADD3 R16, P1, R14, UR34, RZ ;  /* 0x000000220e107c10 */ /* 0x002fe2000ff3e0ff */
[----:B------:R-:W-:Y:S01]  /*4150*/  BSSY B0, `(.L_x_729) ;  /* 0x000003f000007945 */ /* 0x000fe20003800000 */
[----:B------:R2:W-:Y:S01]  /*4160*/  STL [R1+0x5c], R28 ;  /* 0x00005c1c01007387 */ /* 0x0005e20000100800 */
[----:B------:R-:W-:Y:S01]  /*4170*/  MOV R3, UR10 ;  /* 0x0000000a00037c02 */ /* 0x000fe20008000f00 */
[----:B------:R-:W-:Y:S01]  /*4180*/  ULDC.64 UR10, c[0x0][0x268] ;  /* 0x00009a00000a7ab9 */ /* 0x000fe20000000a00 */
[----:B------:R-:W-:Y:S01]  /*4190*/  IADD3 R18, P2, R18, UR17, RZ ;  /* 0x0000001112127c10 */ /* 0x000fe2000ff5e0ff */
[----:B------:R2:W-:Y:S01]  /*41a0*/  @P3 STS.128 [R29+0x24000], RZ ;  /* 0x024000ff1d003388 */ /* 0x0005e20000000c00 */
[----:B------:R-:W-:Y:S01]  /*41b0*/  IADD3.X R17, R15, UR36, R3, P1, !PT ;  /* 0x000000240f117c10 */ /* 0x000fe20008ffe403 */
[----:B------:R-:W-:Y:S01]  /*41c0*/  IMAD R13, R4, UR10, RZ ;  /* 0x0000000a040d7c24 */ /* 0x000fe2000f8e02ff */
[----:B------:R-:W-:Y:S01]  /*41d0*/  SHF.L.U64.HI R3, R84, 0x2, R2 ;  /* 0x0000000254037819 */ /* 0x000fe20000010202 */
[----:B------:R2:W-:Y:S02]  /*41e0*/  STL [R1+0x60], R27 ;  /* 0x0000601b01007387 */ /* 0x0005e40000100800 */
[C---:B------:R-:W-:Y:S01]  /*41f0*/  IMAD R13, R10.reuse, UR11, R13 ;  /* 0x0000000b0a0d7c24 */ /* 0x040fe2000f8e020d */
[----:B------:R-:W-:Y:S01]  /*4200*/  IADD3.X R19, R3, UR16, RZ, P2, !PT ;  /* 0x0000001003137c10 */ /* 0x000fe200097fe4ff */
[----:B------:R2:W-:Y:S01]  /*4210*/  @P3 STS.128 [R29+0x26000], RZ ;  /* 0x026000ff1d003388 */ /* 0x0005e20000000c00 */
        /* <DEDUP_REMOVED lines=12> */
[----:B------:R-:W4:Y:S01]  /*42e0*/  @!P2 LDC.64 R4, c[0x0][0x220] ;  /* 0x00008800ff04ab82 */ /* 0x000f220000000a00 */
        /* <DEDUP_REMOVED lines=9> */
[----:B------:R-:W-:Y:S01]  /*4380*/  IMAD.WIDE.U32 R22, R10, UR10, R22 ;  /* 0x0000000a0a167c25 */ /* 0x000fe2000f8e0016 */
[----:B----4-:R-:W-:-:S04]  /*4390*/  @!P2 LEA R4, P1, R24, R4, 0x1 ;  /* 0x000000041804a211 */ /* 0x010fc800078208ff */
        /* <DEDUP_REMOVED lines=26> */
.L_x_730:
[----:B------:R-:W-:Y:S05]  /*4540*/  BSYNC B0 ;  /* 0x0000000000007941 */ /* 0x000fea0003800000 */
.L_x_729:
        /* <DEDUP_REMOVED lines=8> */
[----:B-1--4-:R-:W1:Y:S01]  /*45d0*/  LDC.64 R20, c[0x0][0x220] ;  /* 0x00008800ff147b82 */ /* 0x012e620000000a00 */
[----:B------:R-:W-:Y:S01]  /*45e0*/  ISETP.GE.AND P1, PT, R32, UR11, PT ;  /* 0x0000000b20007c0c */ /* 0x000fe2000bf26270 */
[----:B------:R-:W-:Y:S01]  /*45f0*/  IMAD.U32 R14, RZ, RZ, UR34 ;  /* 0x00000022ff0e7e24 */ /* 0x000fe2000f8e00ff */
[----:B------:R-:W-:Y:S01]  /*4600*/  IADD3 R12, P2, R12, 0x20, RZ ;  /* 0x000000200c0c7810 */ /* 0x000fe20007f5e0ff */
[----:B------:R-:W-:Y:S01]  /*4610*/  IMAD.X R7, RZ, RZ, R7, P3 ;  /* 0x000000ffff077224 */ /* 0x000fe200018e0607 */
[----:B------:R-:W-:Y:S02]  /*4620*/  MOV R17, R3 ;  /* 0x0000000300117202 */ /* 0x000fe40000000f00 */
[----:B------:R-:W-:Y:S01]  /*4630*/  MOV R15, UR36 ;  /* 0x00000024000f7c02 */ /* 0x000fe20008000f00 */
[----:B------:R-:W-:Y:S01]  /*4640*/  IMAD.X R11, RZ, RZ, R11, P2 ;  /* 0x000000ffff0b7224 */ /* 0x000fe200010e060b */
[----:B------:R-:W-:Y:S01]  /*4650*/  ISETP.GE.AND P3, PT, R34, UR11, PT ;  /* 0x0000000b22007c0c */ /* 0x000fe2000bf66270 */
[----:B------:R-:W-:-:S02]  /*4660*/  IMAD R7, R7, UR24, RZ ;  /* 0x0000001807077c24 */ /* 0x000fc4000f8e02ff */
[----:B------:R-:W-:Y:S02]  /*4670*/  IMAD R11, R11, UR24, RZ ;  /* 0x000000180b0b7c24 */ /* 0x000fe4000f8e02ff */
[----:B------:R-:W4:Y:S01]  /*4680*/  @!P1 LDC.64 R4, c[0x0][0x220] ;  /* 0x00008800ff049b82 */ /* 0x000f220000000a00 */
[C---:B------:R-:W-:Y:S01]  /*4690*/  IMAD.WIDE.U32 R16, R6.reuse, UR24, R16 ;  /* 0x0000001806107c25 */ /* 0x040fe2000f8e0010 */
[----:B------:R1:W-:Y:S03]  /*46a0*/  @P1 STS.128 [R29+0x21000], RZ ;  /* 0x021000ff1d001388 */ /* 0x0003e60000000c00 */
[----:B------:R-:W-:Y:S02]  /*46b0*/  IMAD R7, R6, UR25, R7 ;  /* 0x0000001906077c24 */ /* 0x000fe4000f8e0207 */
[----:B------:R-:W-:-:S04]  /*46c0*/  IMAD.WIDE.U32 R14, R12, UR24, R14 ;  /* 0x000000180c0e7c25 */ /* 0x000fc8000f8e000e */
[----:B------:R-:W-:Y:S02]  /*46d0*/  IMAD R11, R12, UR25, R11 ;  /* 0x000000190c0b7c24 */ /* 0x000fe4000f8e020b */
[----:B-1----:R-:W-:-:S04]  /*46e0*/  IMAD.WIDE R20, R32, 0x2, R20 ;  /* 0x0000000220147825 */ /* 0x002fc800078e0214 */
[----:B------:R-:W-:Y:S02]  /*46f0*/  IMAD.IADD R15, R15, 0x1, R11 ;  /* 0x000000010f0f7824 */ /* 0x000fe400078e020b */
[----:B------:R-:W-:Y:S01]  /*4700*/  IMAD.WIDE.U32 R10, R10, UR10, R14 ;  /* 0x0000000a0a0a7c25 */ /* 0x000fe2000f8e000e */
[----:B----4-:R-:W-:-:S03]  /*4710*/  @!P1 LEA R6, P2, R16, R4, 0x1 ;  /* 0x0000000410069211 */ /* 0x010fc600078408ff */
[----:B------:R-:W-:Y:S01]  /*4720*/  IMAD.IADD R13, R13, 0x1, R11 ;  /* 0x000000010d0d7824 */ /* 0x000fe200078e020b */
[----:B------:R-:W-:-:S04]  /*4730*/  IADD3 R4, R17, R7, RZ ;  /* 0x0000000711047210 */ /* 0x000fc80007ffe0ff */
[----:B------:R-:W-:Y:S02]  /*4740*/  @!P1 LEA.HI.X R7, R16, R5, R4, 0x1, P2 ;  /* 0x0000000510079211 */ /* 0x000fe400010f0c04 */
[----:B------:R-:W-:Y:S02]  /*4750*/  ISETP.GE.AND P2, PT, R31, UR11, PT ;  /* 0x0000000b1f007c0c */ /* 0x000fe4000bf46270 */
[----:B------:R-:W-:Y:S01]  /*4760*/  LEA R4, P4, R10, R20, 0x1 ;  /* 0x000000140a047211 */ /* 0x000fe200078808ff */
[----:B------:R-:W-:Y:S01]  /*4770*/  @!PT LDS RZ, [RZ] ;  /* 0x00000000fffff984 */ /* 0x000fe20000000800 */
[----:B------:R-:W-:Y:S01]  /*4780*/  @!PT LDS RZ, [RZ] ;  /* 0x00000000fffff984 */ /* 0x000fe20000000800 */
[----:B------:R-:W-:Y:S01]  /*4790*/  @!PT LDS RZ, [RZ] ;  /* 0x00000000fffff984 */ /* 0x000fe20000000800 */
[----:B------:R1:W-:Y:S01]  /*47a0*/  @!P1 LDGSTS.E.BYPASS.LTC128B.128 [R29+0x21000], desc[UR6][R6.64] ;  /* 0x21000000061d9fae */ /* 0x0003e2000b901d46 */
[----:B------:R-:W-:Y:S02]  /*47b0*/  ISETP.GE.AND P1, PT, R30, UR11, PT ;  /* 0x0000000b1e007c0c */ /* 0x000fe4000bf26270 */
        /* <DEDUP_REMOVED lines=17> */
.L_x_732:
[----:B------:R-:W-:Y:S05]  /*48d0*/  BSYNC B0 ;  /* 0x0000000000007941 */ /* 0x000fea0003800000 */
.L_x_731:
[----:B-1--4-:R-:W-:Y:S01]  /*48e0*/  IMAD.MOV.U32 R4, RZ, RZ, R28 ;  /* 0x000000ffff047224 */ /* 0x012fe200078e001c */
[----:B------:R-:W0:Y:S01]  /*48f0*/  LDGDEPBAR ;  /* 0x00000000000079af */ /* 0x000e220000000000 */
[----:B------:R-:W-:Y:S01]  /*4900*/  IMAD.MOV.U32 R3, RZ, RZ, R27 ;  /* 0x000000ffff037224 */ /* 0x000fe200078e001b */
[----:B------:R-:W-:Y:S01]  /*4910*/  ULDC UR24, c[0x0][0x2d0] ;  /* 0x0000b40000187ab9 */ /* 0x000fe20000000800 */
[----:B------:R-:W-:Y:S01]  /*4920*/  IMAD.MOV.U32 R242, RZ, RZ, 0x20 ;  /* 0x00000020fff27424 */ /* 0x000fe200078e00ff */
[----:B------:R-:W-:Y:S01]  /*4930*/  ULDC UR26, c[0x0][0x398] ;  /* 0x0000e600001a7ab9 */ /* 0x000fe20000000800 */
[----:B------:R-:W4:Y:S01]  /*4940*/  @!P6 LDG.E R4, desc[UR6][R18.64] ;  /* 0x000000061204e981 */ /* 0x000f22000c1e1900 */
[----:B------:R-:W-:Y:S02]  /*4950*/  IMAD.MOV.U32 R241, RZ, RZ, 0x40 ;  /* 0x00000040fff17424 */ /* 0x000fe400078e00ff */
[----:B------:R-:W-:Y:S01]  /*4960*/  IMAD.MOV.U32 R6, RZ, RZ, R26 ;  /* 0x000000ffff067224 */ /* 0x000fe200078e001a */
[----:B------:R-:W5:Y:S01]  /*4970*/  @!P5 LDG.E R3, desc[UR6][R18.64+0x20] ;  /* 0x000020061203d981 */ /* 0x000f62000c1e1900 */
[C---:B------:R-:W-:Y:S01]  /*4980*/  IMAD.SHL.U32 R5, R84.reuse, 0x4, RZ ;  /* 0x0000000454057824 */ /* 0x040fe200078e00ff */
[----:B------:R-:W-:Y:S01]  /*4990*/  SHF.L.U64.HI R2, R84, 0x2, R2 ;  /* 0x0000000254027819 */ /* 0x000fe20000010202 */
[----:B------:R-:W-:Y:S01]  /*49a0*/  UIADD3 UR9, UR9, UR13, URZ ;  /* 0x0000000d09097290 */ /* 0x000fe2000fffe03f */
[----:B------:R-:W-:-:S02]  /*49b0*/  CS2R R190, SRZ ;  /* 0x0000000000be7805 */ /* 0x000fc4000001ff00 */
[----:B------:R-:W-:Y:S02]  /*49c0*/  CS2R R188, SRZ ;  /* 0x0000000000bc7805 */ /* 0x000fe4000001ff00 */
[----:B------:R-:W-:Y:S01]  /*49d0*/  CS2R R194, SRZ ;  /* 0x0000000000c27805 */ /* 0x000fe2000001ff00 */
[----:B------:R-:W-:Y:S01]  /*49e0*/  UIADD3 UR9, -UR8, 0x40, UR9 ;  /* 0x0000004008097890 */ /* 0x000fe2000fffe109 */
        /* <DEDUP_REMOVED lines=54> */
[----:B--23--:R-:W-:Y:S02]  /*4d50*/  CS2R R28, SRZ ;  /* 0x00000000001c7805 */ /* 0x00cfe4000001ff00 */
[----:B------:R-:W-:Y:S02]  /*4d60*/  CS2R R34, SRZ ;  /* 0x0000000000227805 */ /* 0x000fe4000001ff00 */
[----:B------:R-:W-:Y:S02]  /*4d70*/  CS2R R32, SRZ ;  /* 0x0000000000207805 */ /* 0x000fe4000001ff00 */
[----:B------:R-:W-:-:S02]  /*4d80*/  CS2R R26, SRZ ;  /* 0x00000000001a7805 */ /* 0x000fc4000001ff00 */
[----:B------:R-:W-:Y:S02]  /*4d90*/  CS2R R24, SRZ ;  /* 0x0000000000187805 */ /* 0x000fe4000001ff00 */
[----:B------:R-:W-:Y:S02]  /*4da0*/  CS2R R22, SRZ ;  /* 0x0000000000167805 */ /* 0x000fe4000001ff00 */
[----:B------:R-:W-:Y:S01]  /*4db0*/  CS2R R20, SRZ ;  /* 0x0000000000147805 */ /* 0x000fe2000001ff00 */
[----:B------:R-:W-:Y:S01]  /*4dc0*/  ULDC UR10, c[0x0][0x394] ;  /* 0x0000e500000a7ab9 */ /* 0x000fe20000000800 */
[----:B------:R-:W-:Y:S01]  /*4dd0*/  UIADD3 UR25, UR9, -UR46, URZ ;  /* 0x8000002e09197290 */ /* 0x000fe2000fffe03f */
[----:B------:R-:W-:Y:S01]  /*4de0*/  UMOV UR15, UR10 ;  /* 0x0000000a000f7c82 */ /* 0x000fe20008000000 */
[----:B------:R-:W-:Y:S01]  /*4df0*/  ULDC UR27, c[0x0][0x2dc] ;  /* 0x0000b700001b7ab9 */ /* 0x000fe20000000800 */
[----:B------:R-:W-:Y:S01]  /*4e00*/  ULDC UR20, c[0x0][0x2ec] ;  /* 0x0000bb0000147ab9 */ /* 0x000fe20000000800 */
[----:B----4-:R1:W-:Y:S04]  /*4e10*/  @!P6 STL [R1+0x5c], R4 ;  /* 0x00005c040100e387 */ /* 0x0103e80000100800 */
[----:B-----5:R2:W-:Y:S04]  /*4e20*/  @!P5 STL [R1+0x60], R3 ;  /* 0x000060030100d387 */ /* 0x0205e80000100800 */
[----:B------:R-:W-:Y:S04]  /*4e30*/  STL [R1+0x58], R6 ;  /* 0x0000580601007387 */ /* 0x000fe80000100800 */
[----:B------:R-:W-:Y:S04]  /*4e40*/  STL [R1+0x30], R5 ;  /* 0x0000300501007387 */ /* 0x000fe80000100800 */
[----:B------:R3:W-:Y:S01]  /*4e50*/  STL [R1+0x2c], R2 ;  /* 0x00002c0201007387 */ /* 0x0007e20000100800 */
[----:B-1----:R-:W-:-:S04]  /*4e60*/  LEA.HI R4, R8, R9, RZ, 0x4 ;  /* 0x0000000908047211 */ /* 0x002fc800078f20ff */
[----:B------:R-:W-:-:S05]  /*4e70*/  LOP3.LUT R4, R4, 0xfffffff0, RZ, 0xc0, !PT ;  /* 0xfffffff004047812 */ /* 0x000fca00078ec0ff */
[----:B------:R-:W-:-:S05]  /*4e80*/  IMAD.IADD R4, R9, 0x1, -R4 ;  /* 0x0000000109047824 */ /* 0x000fca00078e0a04 */
[----:B--2---:R-:W-:-:S04]  /*4e90*/  SHF.R.S32.HI R3, RZ, 0x1f, R4 ;  /* 0x0000001fff037819 */ /* 0x004fc80000011404 */
[----:B------:R-:W-:-:S04]  /*4ea0*/  LEA.HI R3, R3, R4, RZ, 0x3 ;  /* 0x0000000403037211 */ /* 0x000fc800078f18ff */
[----:B------:R-:W-:-:S05]  /*4eb0*/  LOP3.LUT R3, R3, 0xfffffff8, RZ, 0xc0, !PT ;  /* 0xfffffff803037812 */ /* 0x000fca00078ec0ff */
[----:B------:R-:W-:Y:S02]  /*4ec0*/  IMAD.IADD R3, R4, 0x1, -R3 ;  /* 0x0000000104037824 */ /* 0x000fe400078e0a03 */
[----:B------:R-:W-:-:S03]  /*4ed0*/  VIADD R4, R251, 0x4000 ;  /* 0x00004000fb047836 */ /* 0x000fc60000000000 */
[----:B------:R-:W-:Y:S01]  /*4ee0*/  R2P PR, R3, 0x6 ;  /* 0x0000000603007804 */ /* 0x000fe20000000000 */
[----:B------:R-:W-:Y:S01]  /*4ef0*/  VIADD R3, R252, 0x4000 ;  /* 0x00004000fc037836 */ /* 0x000fe20000000000 */
[----:B------:R-:W-:-:S03]  /*4f00*/  SEL R243, R4, R251, !P0 ;  /* 0x000000fb04f37207 */ /* 0x000fc60004000000 */
[----:B------:R-:W-:Y:S02]  /*4f10*/  SEL R242, R242, 0xffffffe0, !P1 ;  /* 0xffffffe0f2f27807 */ /* 0x000fe40004800000 */
[----:B------:R-:W-:Y:S02]  /*4f20*/  SEL R241, R241, 0xffffffc0, !P2 ;  /* 0xffffffc0f1f17807 */ /* 0x000fe40005000000 */
[----:B------:R-:W-:Y:S01]  /*4f30*/  SEL R244, R3, R252, !P0 ;  /* 0x000000fc03f47207 */ /* 0x000fe20004000000 */
[----:B------:R-:W-:Y:S01]  /*4f40*/  IMAD.IADD R240, R245, 0x1, R242 ;  /* 0x00000001f5f07824 */ /* 0x000fe200078e02f2 */
[----:B------:R-:W-:Y:S01]  /*4f50*/  LEA R243, R243, UR4, 0x1 ;  /* 0x00000004f3f37c11 */ /* 0x000fe2000f8e08ff */
[----:B---3--:R-:W-:Y:S01]  /*4f60*/  IMAD.IADD R2, R245, 0x1, R241 ;  /* 0x00000001f5027824 */ /* 0x008fe200078e02f1 */
[----:B------:R-:W-:Y:S01]  /*4f70*/  LEA R244, R244, UR4, 0x1 ;  /* 0x00000004f4f47c11 */ /* 0x000fe2000f8e08ff */
[----:B------:R-:W-:-:S07]  /*4f80*/  IMAD.IADD R3, R241, 0x1, R240 ;  /* 0x00000001f1037824 */ /* 0x000fce00078e02f0 */
.L_x_737:
[----:B------:R-:W2:Y:S01]  /*4f90*/  LDL R111, [R1+0x30] ;  /* 0x00003000016f7983 */ /* 0x000ea20000100800 */
[C---:B------:R-:W-:Y:S01]  /*4fa0*/  IMAD.IADD R110, R244.reuse, 0x1, R242 ;  /* 0x00000001f46e7824 */ /* 0x040fe200078e02f2 */
[----:B------:R-:W-:Y:S01]  /*4fb0*/  USHF.L.U32 UR10, UR5, 0x6, URZ ;  /* 0x00000006050a7899 */ /* 0x000fe2000800063f */
[--C-:B------:R-:W-:Y:S01]  /*4fc0*/  IMAD.IADD R109, R244, 0x1, R241.reuse ;  /* 0x00000001f46d7824 */ /* 0x100fe200078e02f1 */
[----:B------:R-:W3:Y:S01]  /*4fd0*/  LDL R237, [R1+0x2c] ;  /* 0x00002c0001ed7983 */ /* 0x000ee20000100800 */
[----:B------:R-:W-:Y:S01]  /*4fe0*/  IMAD.IADD R108, R110, 0x1, R241 ;  /* 0x000000016e6c7824 */ /* 0x000fe200078e02f1 */
[----:B------:R-:W-:Y:S02]  /*4ff0*/  UISETP.GE.AND UP0, UPT, UR10, UR25, UPT ;  /* 0x000000190a00728c */ /* 0x000fe4000bf06270 */
[----:B------:R-:W0:Y:S01]  /*5000*/  LDGDEPBAR ;  /* 0x00000000000079af */ /* 0x000e220000000000 */
[----:B------:R-:W-:Y:S01]  /*5010*/  UMOV UR9, UR58 ;  /* 0x0000003a00097c82 */ /* 0x000fe20008000000 */
[----:B------:R-:W-:Y:S04]  /*5020*/  DEPBAR.LE SB0, 0x0 ;  /* 0x000080000000791a */ /* 0x000fe80000000000 */
[----:B------:R-:W-:Y:S06]  /*5030*/  BAR.SYNC.DEFER_BLOCKING 0x0 ;  /* 0x0000000000007b1d */ /* 0x000fec0000010000 */
[----:B------:R-:W-:Y:S04]  /*5040*/  LDSM.16.M88.4 R84, [R244] ;  /* 0x00000000f454783b */ /* 0x000fe80000000200 */
[----:B------:R-:W1:Y:S04]  /*5050*/  LDSM.16.M88.4 R88, [R250+UR4+0x18000] ;  /* 0x01800004fa58783b */ /* 0x000e680008000200 */
[----:B------:R-:W4:Y:S04]  /*5060*/  LDSM.16.M88.4 R92, [R250+UR4+0x18800] ;  /* 0x01880004fa5c783b */ /* 0x000f280008000200 */
[----:B------:R-:W-:Y:S04]  /*5070*/  LDSM.16.M88.4 R96, [R110] ;  /* 0x000000006e60783b */ /* 0x000fe80000000200 */
[----:B------:R-:W4:Y:S04]  /*5080*/  LDSM.16.M88.4 R100, [R249] ;  /* 0x00000000f964783b */ /* 0x000f280000000200 */
[----:B------:R-:W4:Y:S01]  /*5090*/  LDSM.16.M88.4 R104, [R249+0x800] ;  /* 0x00080000f968783b */ /* 0x000f220000000200 */
[C---:B-1----:R-:W-:Y:S06]  /*50a0*/  HMMA.16816.F32.BF16 R4, R84.reuse, R88, RZ ;  /* 0x000000585404723c */ /* 0x042fec00000418ff */
[C---:B------:R-:W-:Y:S01]  /*50b0*/  HMMA.16816.F32.BF16 R8, R84.reuse, R90, RZ ;  /* 0x0000005a5408723c */ /* 0x040fe200000418ff */
[----:B------:R-:W-:Y:S05]  /*50c0*/  LDSM.16.M88.4 R88, [R248] ;  /* 0x00000000f858783b */ /* 0x000fea0000000200 */
[C---:B----4-:R-:W-:Y:S06]  /*50d0*/  HMMA.16816.F32.BF16 R12, R84.reuse, R92, RZ ;  /* 0x0000005c540c723c */ /* 0x050fec00000418ff */
[----:B------:R-:W-:Y:S01]  /*50e0*/  HMMA.16816.F32.BF16 R16, R84, R94, RZ ;  /* 0x0000005e5410723c */ /* 0x000fe200000418ff */
[----:B------:R-:W1:Y:S04]  /*50f0*/  LDSM.16.M88.4 R84, [R109] ;  /* 0x000000006d54783b */ /* 0x000e680000000200 */
[----:B------:R-:W4:Y:S01]  /*5100*/  LDSM.16.M88.4 R92, [R248+0x800] ;  /* 0x00080000f85c783b */ /* 0x000f220000000200 */
[C---:B------:R-:W-:Y:S06]  /*5110*/  HMMA.16816.F32.BF16 R4, R96.reuse, R100, R4 ;  /* 0x000000646004723c */ /* 0x040fec0000041804 */
[C---:B------:R-:W-:Y:S01]  /*5120*/  HMMA.16816.F32.BF16 R8, R96.reuse, R102, R8 ;  /* 0x000000666008723c */ /* 0x040fe20000041808 */
[----:B------:R-:W-:Y:S05]  /*5130*/  LDSM.16.M88.4 R100, [R247] ;  /* 0x00000000f764783b */ /* 0x000fea0000000200 */
[C---:B------:R-:W-:Y:S06]  /*5140*/  HMMA.16816.F32.BF16 R12, R96.reuse, R104, R12 ;  /* 0x00000068600c723c */ /* 0x040fec000004180c */
[----:B------:R-:W-:Y:S01]  /*5150*/  HMMA.16816.F32.BF16 R16, R96, R106, R16 ;  /* 0x0000006a6010723c */ /* 0x000fe20000041810 */
[----:B------:R-:W4:Y:S04]  /*5160*/  LDSM.16.M88.4 R96, [R108] ;  /* 0x000000006c60783b */ /* 0x000f280000000200 */
[----:B------:R-:W4:Y:S01]  /*5170*/  LDSM.16.M88.4 R104, [R247+0x800] ;  /* 0x00080000f768783b */ /* 0x000f220000000200 */
[C---:B-1----:R-:W-:Y:S06]  /*5180*/  HMMA.16816.F32.BF16 R4, R84.reuse, R88, R4 ;  /* 0x000000585404723c */ /* 0x042fec0000041804 */
[C---:B------:R-:W-:Y:S01]  /*5190*/  HMMA.16816.F32.BF16 R8, R84.reuse, R90, R8 ;  /* 0x0000005a5408723c */ /* 0x040fe20000041808 */
[----:B------:R-:W-:Y:S05]  /*51a0*/  LDSM.16.M88.4 R88, [R250+UR4+0x1a000] ;  /* 0x01a00004fa58783b */ /* 0x000fea0008000200 */
[C---:B----4-:R-:W-:Y:S06]  /*51b0*/  HMMA.16816.F32.BF16 R12, R84.reuse, R92, R12 ;  /* 0x0000005c540c723c */ /* 0x050fec000004180c */
[----:B------:R-:W-:Y:S01]  /*51c0*/  HMMA.16816.F32.BF16 R16, R84, R94, R16 ;  /* 0x0000005e5410723c */ /* 0x000fe20000041810 */
[----:B------:R-:W1:Y:S04]  /*51d0*/  LDSM.16.M88.4 R84, [R244+0x2000] ;  /* 0x00200000f454783b */ /* 0x000e680000000200 */
[----:B------:R-:W4:Y:S01]  /*51e0*/  LDSM.16.M88.4 R92, [R250+UR4+0x1a800] ;  /* 0x01a80004fa5c783b */ /* 0x000f220008000200 */
[C---:B------:R-:W-:Y:S06]  /*51f0*/  HMMA.16816.F32.BF16 R4, R96.reuse, R100, R4 ;  /* 0x000000646004723c */ /* 0x040fec0000041804 */
[C---:B------:R-:W-:Y:S01]  /*5200*/  HMMA.16816.F32.BF16 R8, R96.reuse, R102, R8 ;  /* 0x000000666008723c */ /* 0x040fe20000041808 */
[----:B------:R-:W-:Y:S05]  /*5210*/  LDSM.16.M88.4 R100, [R249+0x2000] ;  /* 0x00200000f964783b */ /* 0x000fea0000000200 */
[C---:B------:R-:W-:Y:S06]  /*5220*/  HMMA.16816.F32.BF16 R12, R96.reuse, R104, R12 ;  /* 0x00000068600c723c */ /* 0x040fec000004180c */
[----:B------:R-:W-:Y:S01]  /*5230*/  HMMA.16816.F32.BF16 R16, R96, R106, R16 ;  /* 0x0000006a6010723c */ /* 0x000fe20000041810 */
[----:B------:R-:W4:Y:S04]  /*5240*/  LDSM.16.M88.4 R96, [R110+0x2000] ;  /* 0x002000006e60783b */ /* 0x000f280000000200 */
[----:B------:R-:W4:Y:S01]  /*5250*/  LDSM.16.M88.4 R104, [R249+0x2800] ;  /* 0x00280000f968783b */ /* 0x000f220000000200 */
[C---:B-1----:R-:W-:Y:S06]  /*5260*/  HMMA.16816.F32.BF16 R4, R84.reuse, R88, R4 ;  /* 0x000000585404723c */ /* 0x042fec0000041804 */
[C---:B------:R-:W-:Y:S01]  /*5270*/  HMMA.16816.F32.BF16 R8, R84.reuse, R90, R8 ;  /* 0x0000005a5408723c */ /* 0x040fe20000041808 */
[----:B------:R-:W-:Y:S05]  /*5280*/  LDSM.16.M88.4 R88, [R248+0x2000] ;  /* 0x00200000f858783b */ /* 0x000fea0000000200 */
[C---:B----4-:R-:W-:Y:S06]  /*5290*/  HMMA.16816.F32.BF16 R12, R84.reuse, R92, R12 ;  /* 0x0000005c540c723c */ /* 0x050fec000004180c */
[----:B------:R-:W-:Y:S01]  /*52a0*/  HMMA.16816.F32.BF16 R16, R84, R94, R16 ;  /* 0x0000005e5410723c */ /* 0x000fe20000041810 */
[----:B------:R-:W1:Y:S04]  /*52b0*/  LDSM.16.M88.4 R84, [R109+0x2000] ;  /* 0x002000006d54783b */ /* 0x000e680000000200 */
[----:B------:R-:W4:Y:S01]  /*52c0*/  LDSM.16.M88.4 R92, [R248+0x2800] ;  /* 0x00280000f85c783b */ /* 0x000f220000000200 */
[C---:B------:R-:W-:Y:S06]  /*52d0*/  HMMA.16816.F32.BF16 R4, R96.reuse, R100, R4 ;  /* 0x000000646004723c */ /* 0x040fec0000041804 */
[C---:B------:R-:W-:Y:S01]  /*52e0*/  HMMA.16816.F32.BF16 R8, R96.reuse, R102, R8 ;  /* 0x000000666008723c */ /* 0x040fe20000041808 */
[----:B------:R-:W-:Y:S05]  /*52f0*/  LDSM.16.M88.4 R100, [R247+0x2000] ;  /* 0x00200000f764783b */ /* 0x000fea0000000200 */
[C---:B------:R-:W-:Y:S06]  /*5300*/  HMMA.16816.F32.BF16 R12, R96.reuse, R104, R12 ;  /* 0x00000068600c723c */ /* 0x040fec000004180c */
        /* <DEDUP_REMOVED lines=9> */
[----:B--2---:R-:W-:Y:S01]  /*53a0*/  IADD3 R112, P0, R111, UR19, RZ ;  /* 0x000000136f707c10 */ /* 0x004fe2000ff1e0ff */
[C---:B------:R-:W-:Y:S01]  /*53b0*/  HMMA.16816.F32.BF16 R4, R96.reuse, R100, R4 ;  /* 0x000000646004723c */ /* 0x040fe20000041804 */
[----:B------:R-:W2:Y:S04]  /*53c0*/  LDSM.16.M88.4 R92, [R250+UR4+0x1c800] ;  /* 0x01c80004fa5c783b */ /* 0x000ea80008000200 */
[----:B---3--:R-:W-:Y:S01]  /*53d0*/  IADD3.X R113, R237, UR18, RZ, P0, !PT ;  /* 0x00000012ed717c10 */ /* 0x008fe200087fe4ff */
[C---:B------:R-:W-:Y:S01]  /*53e0*/  HMMA.16816.F32.BF16 R8, R96.reuse, R102, R8 ;  /* 0x000000666008723c */ /* 0x040fe20000041808 */
[----:B------:R-:W-:Y:S01]  /*53f0*/  LDSM.16.M88.4 R100, [R249+0x4000] ;  /* 0x00400000f964783b */ /* 0x000fe20000000200 */
[----:B------:R-:W-:Y:S03]  /*5400*/  PLOP3.LUT P0, PT, PT, PT, UP0, 0x80, 0x0 ;  /* 0x000000000000781c */ /* 0x000fe60003f0f008 */
[----:B------:R3:W5:Y:S01]  /*5410*/  LDG.E R117, desc[UR6][R112.64] ;  /* 0x0000000670757981 */ /* 0x000762000c1e1900 */
[C---:B------:R-:W-:Y:S03]  /*5420*/  HMMA.16816.F32.BF16 R12, R96.reuse, R104, R12 ;  /* 0x00000068600c723c */ /* 0x040fe6000004180c */
[----:B------:R3:W5:Y:S03]  /*5430*/  LDG.E R116, desc[UR6][R112.64+0x20] ;  /* 0x0000200670747981 */ /* 0x000766000c1e1900 */
[----:B------:R-:W-:Y:S01]  /*5440*/  HMMA.16816.F32.BF16 R16, R96, R106, R16 ;  /* 0x0000006a6010723c */ /* 0x000fe20000041810 */
[----:B------:R-:W4:Y:S04]  /*5450*/  LDSM.16.M88.4 R96, [R110+0x4000] ;  /* 0x004000006e60783b */ /* 0x000f280000000200 */
[----:B------:R-:W3:Y:S01]  /*5460*/  LDSM.16.M88.4 R104, [R249+0x4800] ;  /* 0x00480000f968783b */ /* 0x000ee20000000200 */
[C---:B-1----:R-:W-:Y:S06]  /*5470*/  HMMA.16816.F32.BF16 R4, R84.reuse, R88, R4 ;  /* 0x000000585404723c */ /* 0x042fec0000041804 */
[C---:B------:R-:W-:Y:S01]  /*5480*/  HMMA.16816.F32.BF16 R8, R84.reuse, R90, R8 ;  /* 0x0000005a5408723c */ /* 0x040fe20000041808 */
[----:B------:R-:W-:Y:S05]  /*5490*/  LDSM.16.M88.4 R88, [R248+0x4000] ;  /* 0x00400000f858783b */ /* 0x000fea0000000200 */
[C---:B--2---:R-:W-:Y:S06]  /*54a0*/  HMMA.16816.F32.BF16 R12, R84.reuse, R92, R12 ;  /* 0x0000005c540c723c */ /* 0x044fec000004180c */
[----:B------:R-:W-:Y:S01]  /*54b0*/  HMMA.16816.F32.BF16 R16, R84, R94, R16 ;  /* 0x0000005e5410723c */ /* 0x000fe20000041810 */
[----:B------:R-:W1:Y:S04]  /*54c0*/  LDSM.16.M88.4 R84, [R109+0x4000] ;  /* 0x004000006d54783b */ /* 0x000e680000000200 */
[----:B------:R-:W2:Y:S01]  /*54d0*/  LDSM.16.M88.4 R92, [R248+0x4800] ;  /* 0x00480000f85c783b */ /* 0x000ea20000000200 */
[C---:B----4-:R-:W-:Y:S06]  /*54e0*/  HMMA.16816.F32.BF16 R4, R96.reuse, R100, R4 ;  /* 0x000000646004723c */ /* 0x050fec0000041804 */
[C---:B------:R-:W-:Y:S01]  /*54f0*/  HMMA.16816.F32.BF16 R8, R96.reuse, R102, R8 ;  /* 0x000000666008723c */ /* 0x040fe20000041808 */
[----:B------:R-:W-:Y:S05]  /*5500*/  LDSM.16.M88.4 R100, [R247+0x4000] ;  /* 0x00400000f764783b */ /* 0x000fea0000000200 */
[C---:B---3--:R-:W-:Y:S06]  /*5510*/  HMMA.16816.F32.BF16 R12, R96.reuse, R104, R12 ;  /* 0x00000068600c723c */ /* 0x048fec000004180c */
[----:B------:R-:W-:Y:S01]  /*5520*/  HMMA.16816.F32.BF16 R16, R96, R106, R16 ;  /* 0x0000006a6010723c */ /* 0x000fe20000041810 */
[----:B------:R-:W3:Y:S04]  /*5530*/  LDSM.16.M88.4 R96, [R108+0x4000] ;  /* 0x004000006c60783b */ /* 0x000ee80000000200 */
[----:B------:R-:W4:Y:S01]  /*5540*/  LDSM.16.M88.4 R104, [R247+0x4800] ;  /* 0x00480000f768783b */ /* 0x000f220000000200 */
[C---:B-1----:R-:W-:Y:S06]  /*5550*/  HMMA.16816.F32.BF16 R4, R84.reuse, R88, R4 ;  /* 0x000000585404723c */ /* 0x042fec0000041804 */
[C---:B------:R-:W-:Y:S01]  /*5560*/  HMMA.16816.F32.BF16 R8, R84.reuse, R90, R8 ;  /* 0x0000005a5408723c */ /* 0x040fe20000041808 */
[----:B------:R-:W-:Y:S05]  /*5570*/  LDSM.16.M88.4 R88, [R250+UR4+0x1e000] ;  /* 0x01e00004fa58783b */ /* 0x000fea0008000200 */
[C---:B--2---:R-:W-:Y:S06]  /*5580*/  HMMA.16816.F32.BF16 R12, R84.reuse, R92, R12 ;  /* 0x0000005c540c723c */ /* 0x044fec000004180c */
[----:B------:R-:W-:Y:S01]  /*5590*/  HMMA.16816.F32.BF16 R16, R84, R94, R16 ;  /* 0x0000005e5410723c */ /* 0x000fe20000041810 */
[----:B------:R-:W1:Y:S04]  /*55a0*/  LDSM.16.M88.4 R84, [R244+0x6000] ;  /* 0x00600000f454783b */ /* 0x000e680000000200 */
[----:B------:R-:W2:Y:S01]  /*55b0*/  LDSM.16.M88.4 R92, [R250+UR4+0x1e800] ;  /* 0x01e80004fa5c783b */ /* 0x000ea20008000200 */
[C---:B---3--:R-:W-:Y:S06]  /*55c0*/  HMMA.16816.F32.BF16 R4, R96.reuse, R100, R4 ;  /* 0x000000646004723c */ /* 0x048fec0000041804 */
[C---:B------:R-:W-:Y:S01]  /*55d0*/  HMMA.16816.F32.BF16 R8, R96.reuse, R102, R8 ;  /* 0x000000666008723c */ /* 0x040fe20000041808 */
[----:B------:R-:W-:Y:S05]  /*55e0*/  LDSM.16.M88.4 R100, [R249+0x6000] ;  /* 0x00600000f964783b */ /* 0x000fea0000000200 */
[C---:B----4-:R-:W-:Y:S06]  /*55f0*/  HMMA.16816.F32.BF16 R12, R96.reuse, R104, R12 ;  /* 0x00000068600c723c */ /* 0x050fec000004180c */
[----:B------:R-:W-:Y:S01]  /*5600*/  HMMA.16816.F32.BF16 R16, R96, R106, R16 ;  /* 0x0000006a6010723c */ /* 0x000fe20000041810 */
[----:B------:R-:W3:Y:S04]  /*5610*/  LDSM.16.M88.4 R96, [R110+0x6000] ;  /* 0x006000006e60783b */ /* 0x000ee80000000200 */
[----:B------:R-:W4:Y:S01]  /*5620*/  LDSM.16.M88.4 R104, [R249+0x6800] ;  /* 0x00680000f968783b */ /* 0x000f220000000200 */
[C---:B-1----:R-:W-:Y:S06]  /*5630*/  HMMA.16816.F32.BF16 R4, R84.reuse, R88, R4 ;  /* 0x000000585404723c */ /* 0x042fec0000041804 */
[C---:B------:R-:W-:Y:S01]  /*5640*/  HMMA.16816.F32.BF16 R8, R84.reuse, R90, R8 ;  /* 0x0000005a5408723c */ /* 0x040fe20000041808 */
[----:B------:R-:W-:Y:S05]  /*5650*/  LDSM.16.M88.4 R88, [R248+0x6000] ;  /* 0x00600000f858783b */ /* 0x000fea0000000200 */
[C---:B--2---:R-:W-:Y:S06]  /*5660*/  HMMA.16816.F32.BF16 R12, R84.reuse, R92, R12 ;  /* 0x0000005c540c723c */ /* 0x044fec000004180c */
[----:B------:R-:W-:Y:S01]  /*5670*/  HMMA.16816.F32.BF16 R16, R84, R94, R16 ;  /* 0x0000005e5410723c */ /* 0x000fe20000041810 */
[----:B------:R-:W1:Y:S04]  /*5680*/  LDSM.16.M88.4 R84, [R109+0x6000] ;  /* 0x006000006d54783b */ /* 0x000e680000000200 */
[----:B------:R-:W2:Y:S01]  /*5690*/  LDSM.16.M88.4 R92, [R248+0x6800] ;  /* 0x00680000f85c783b */ /* 0x000ea20000000200 */
        /* <DEDUP_REMOVED lines=8> */
[C---:B------:R-:W-:Y:S06]  /*5720*/  HMMA.16816.F32.BF16 R8, R84.reuse, R90, R8 ;  /* 0x0000005a5408723c */ /* 0x040fec0000041808 */
[C---:B--2---:R-:W-:Y:S06]  /*5730*/  HMMA.16816.F32.BF16 R12, R84.reuse, R92, R12 ;  /* 0x0000005c540c723c */ /* 0x044fec000004180c */
[----:B------:R-:W-:Y:S06]  /*5740*/  HMMA.16816.F32.BF16 R16, R84, R94, R16 ;  /* 0x0000005e5410723c */ /* 0x000fec0000041810 */
[C---:B---3--:R-:W-:Y:S06]  /*5750*/  HMMA.16816.F32.BF16 R4, R96.reuse, R100, R4 ;  /* 0x000000646004723c */ /* 0x048fec0000041804 */
[C---:B------:R-:W-:Y:S06]  /*5760*/  HMMA.16816.F32.BF16 R8, R96.reuse, R102, R8 ;  /* 0x000000666008723c */ /* 0x040fec0000041808 */
[C---:B----4-:R-:W-:Y:S06]  /*5770*/  HMMA.16816.F32.BF16 R12, R96.reuse, R104, R12 ;  /* 0x00000068600c723c */ /* 0x050fec000004180c */
        /* <DEDUP_REMOVED lines=16> */
.L_x_733:
[----:B------:R-:W2:Y:S01]  /*5880*/  LDL R84, [R1+0x4] ;  /* 0x0000040001547983 */ /* 0x000ea20000100800 */
[----:B------:R-:W-:Y:S01]  /*5890*/  UIADD3 UR12, UR8, 0x1, -UR13 ;  /* 0x00000001080c7890 */ /* 0x000fe2000fffe80d */
[----:B------:R-:W-:Y:S01]  /*58a0*/  IMAD.U32 R100, RZ, RZ, UR22 ;  /* 0x00000016ff647e24 */ /* 0x000fe2000f8e00ff */
[----:B------:R-:W-:Y:S01]  /*58b0*/  UIADD3 UR11, -UR9, UR8, -UR13 ;  /* 0x00000008090b7290 */ /* 0x000fe2000fffe90d */
[----:B------:R-:W3:Y:S01]  /*58c0*/  LDL R85, [R1] ;  /* 0x0000000001557983 */ /* 0x000ee20000100800 */
[----:B------:R-:W-:Y:S01]  /*58d0*/  UMOV UR15, UR9 ;  /* 0x00000009000f7c82 */ /* 0x000fe20008000000 */
[----:B---3--:R-:W-:Y:S02]  /*58e0*/  IMAD R100, R100, 0x40, R85 ;  /* 0x0000004064647824 */ /* 0x008fe400078e0255 */
[----:B--2---:R-:W-:Y:S01]  /*58f0*/  VIADD R86, R84, UR10 ;  /* 0x0000000a54567c36 */ /* 0x004fe20008000000 */
[----:B------:R-:W-:Y:S01]  /*5900*/  UIADD3 UR10, UR12, UR26, URZ ;  /* 0x0000001a0c0a7290 */ /* 0x000fe2000fffe03f */
[----:B------:R-:W-:Y:S02]  /*5910*/  VIADD R98, R100, 0x1 ;  /* 0x0000000164627836 */ /* 0x000fe40000000000 */
[----:B------:R-:W-:Y:S01]  /*5920*/  IMAD.U32 R84, RZ, RZ, UR26 ;  /* 0x0000001aff547e24 */ /* 0x000fe2000f8e00ff */
[C---:B------:R-:W-:Y:S01]  /*5930*/  VIADDMNMX R89, R86.reuse, UR11, RZ, !PT ;  /* 0x0000000b56597c46 */ /* 0x040fe2000f8001ff */
[----:B------:R-:W-:Y:S02]  /*5940*/  VIADD R85, R86, 0x8 ;  /* 0x0000000856557836 */ /* 0x000fe40000000000 */
[----:B------:R-:W-:Y:S01]  /*5950*/  IMAD.U32 R87, RZ, RZ, UR10 ;  /* 0x0000000aff577e24 */ /* 0x000fe2000f8e00ff */
[CC--:B------:R-:W-:Y:S01]  /*5960*/  ISETP.GE.AND P1, PT, R100.reuse, R89.reuse, PT ;  /* 0x000000596400720c */ /* 0x0c0fe20003f26270 */
[----:B------:R-:W-:Y:S01]  /*5970*/  VIADD R96, R100, 0x8 ;  /* 0x0000000864607836 */ /* 0x000fe20000000000 */
[----:B------:R-:W-:Y:S01]  /*5980*/  ISETP.GE.AND P0, PT, R98, R89, PT ;  /* 0x000000596200720c */ /* 0x000fe20003f06270 */
[C---:B------:R-:W-:Y:S01]  /*5990*/  VIADD R94, R100.reuse, 0x9 ;  /* 0x00000009645e7836 */ /* 0x040fe20000000000 */
[----:B------:R-:W-:Y:S01]  /*59a0*/  VIADDMNMX R87, R87, R86, UR8, PT ;  /* 0x0000000857577e46 */ /* 0x000fe2000b800156 */
[C---:B------:R-:W-:Y:S01]  /*59b0*/  VIADD R92, R100.reuse, 0x10 ;  /* 0x00000010645c7836 */ /* 0x040fe20000000000 */
[C---:B------:R-:W-:Y:S01]  /*59c0*/  IADD3 R84, R85.reuse, UR12, R84 ;  /* 0x0000000c55547c10 */ /* 0x040fe2000fffe054 */
[C---:B------:R-:W-:Y:S01]  /*59d0*/  VIADD R90, R100.reuse, 0x11 ;  /* 0x00000011645a7836 */ /* 0x040fe20000000000 */
[CC--:B------:R-:W-:Y:S01]  /*59e0*/  ISETP.GE.OR P1, PT, R100.reuse, R87.reuse, !P1 ;  /* 0x000000576400720c */ /* 0x0c0fe20004f26670 */
[----:B------:R-:W-:Y:S01]  /*59f0*/  VIADD R88, R100, 0x18 ;  /* 0x0000001864587836 */ /* 0x000fe20000000000 */
[----:B------:R-:W-:Y:S01]  /*5a00*/  ISETP.GE.OR P0, PT, R98, R87, !P0 ;  /* 0x000000576200720c */ /* 0x000fe20004706670 */
[----:B------:R-:W-:Y:S01]  /*5a10*/  VIADD R86, R100, 0x19 ;  /* 0x0000001964567836 */ /* 0x000fe20000000000 */
[----:B------:R-:W-:Y:S02]  /*5a20*/  VIADDMNMX R85, R85, UR11, RZ, !PT ;  /* 0x0000000b55557c46 */ /* 0x000fe4000f8001ff */
[----:B------:R-:W-:Y:S02]  /*5a30*/  FSEL R4, R4, -INF , !P1 ;  /* 0xff80000004047808 */ /* 0x000fe40004800000 */
        /* <DEDUP_REMOVED lines=44> */
.L_x_734:
[----:B------:R-:W2:Y:S01]  /*5d00*/  LDL R85, [R1+0x5c] ;  /* 0x00005c0001557983 */ /* 0x000ea20000100800 */
[----:B------:R-:W-:Y:S01]  /*5d10*/  LEA R115, R252, UR4, 0x1 ;  /* 0x00000004fc737c11 */ /* 0x000fe2000f8e08ff */
[----:B------:R-:W-:Y:S02]  /*5d20*/  UISETP.GT.AND UP3, UPT, UR5, UR21, UPT ;  /* 0x000000150500728c */ /* 0x000fe4000bf64270 */
[----:B------:R-:W3:Y:S01]  /*5d30*/  LDL R86, [R1+0x60] ;  /* 0x0000600001567983 */ /* 0x000ee20000100800 */
[-C--:B------:R-:W-:Y:S02]  /*5d40*/  IADD3 R114, R242, R115.reuse, RZ ;  /* 0x00000073f2727210 */ /* 0x080fe40007ffe0ff */
[C---:B------:R-:W-:Y:S01]  /*5d50*/  IADD3 R113, R241.reuse, R115, RZ ;  /* 0x00000073f1717210 */ /* 0x040fe20007ffe0ff */
[----:B------:R-:W4:Y:S01]  /*5d60*/  LDL R206, [R1+0x1c] ;  /* 0x00001c0001ce7983 */ /* 0x000f220000100800 */
[----:B------:R-:W-:Y:S03]  /*5d70*/  IADD3 R112, R241, R114, RZ ;  /* 0x00000072f1707210 */ /* 0x000fe60007ffe0ff */
[----:B------:R-:W4:Y:S04]  /*5d80*/  LDL R205, [R1+0x28] ;  /* 0x0000280001cd7983 */ /* 0x000f280000100800 */
[----:B------:R-:W4:Y:S04]  /*5d90*/  LDL R204, [R1+0x20] ;  /* 0x0000200001cc7983 */ /* 0x000f280000100800 */
[----:B------:R-:W4:Y:S04]  /*5da0*/  LDL R201, [R1+0x44] ;  /* 0x0000440001c97983 */ /* 0x000f280000100800 */
[----:B------:R1:W5:Y:S04]  /*5db0*/  LDL.64 R202, [R1+0x10] ;  /* 0x0000100001ca7983 */ /* 0x0003680000100a00 */
[----:B------:R1:W5:Y:S04]  /*5dc0*/  LDL R200, [R1+0x40] ;  /* 0x0000400001c87983 */ /* 0x0003680000100800 */
[----:B------:R1:W5:Y:S04]  /*5dd0*/  LDL R199, [R1+0x3c] ;  /* 0x00003c0001c77983 */ /* 0x0003680000100800 */
[----:B------:R1:W5:Y:S01]  /*5de0*/  LDL R198, [R1+0x38] ;  /* 0x0000380001c67983 */ /* 0x0003620000100800 */
[C---:B--2---:R-:W-:Y:S01]  /*5df0*/  FMUL.FTZ R84, R85.reuse, 1.4426950216293334961 ;  /* 0x3fb8aa3b55547820 */ /* 0x044fe20000410000 */
[----:B------:R-:W-:Y:S01]  /*5e00*/  FSETP.NEU.FTZ.AND P0, PT, R85, -INF , PT ;  /* 0xff8000005500780b */ /* 0x000fe20003f1d000 */
[----:B---3--:R-:W-:Y:S03]  /*5e10*/  FMUL.FTZ R85, R86, 1.4426950216293334961 ;  /* 0x3fb8aa3b56557820 */ /* 0x008fe60000410000 */
[----:B------:R-:W-:Y:S02]  /*5e20*/  FSEL R84, R84, RZ, P0 ;  /* 0x000000ff54547208 */ /* 0x000fe40000000000 */
[----:B------:R-:W-:Y:S03]  /*5e30*/  FSETP.NEU.FTZ.AND P0, PT, R86, -INF , PT ;  /* 0xff8000005600780b */ /* 0x000fe60003f1d000 */
[--C-:B------:R-:W-:Y:S01]  /*5e40*/  FFMA.FTZ R118, R4, UR20, -R84.reuse ;  /* 0x0000001404767c23 */ /* 0x100fe20008010854 */
[----:B------:R-:W-:Y:S01]  /*5e50*/  FSEL R4, R85, RZ, P0 ;  /* 0x000000ff55047208 */ /* 0x000fe20000000000 */
[--C-:B------:R-:W-:Y:S01]  /*5e60*/  FFMA.FTZ R119, R5, UR20, -R84.reuse ;  /* 0x0000001405777c23 */ /* 0x100fe20008010854 */
[--C-:B------:R-:W-:Y:S01]  /*5e70*/  FFMA.FTZ R123, R9, UR20, -R84.reuse ;  /* 0x00000014097b7c23 */ /* 0x100fe20008010854 */
[--C-:B------:R-:W-:Y:S01]  /*5e80*/  FFMA.FTZ R122, R8, UR20, -R84.reuse ;  /* 0x00000014087a7c23 */ /* 0x100fe20008010854 */
[----:B------:R-:W-:Y:S01]  /*5e90*/  FFMA.FTZ R126, R12, UR20, -R84 ;  /* 0x000000140c7e7c23 */ /* 0x000fe20008010854 */
[--C-:B------:R-:W-:Y:S01]  /*5ea0*/  FFMA.FTZ R120, R6, UR20, -R4.reuse ;  /* 0x0000001406787c23 */ /* 0x100fe20008010804 */
[--C-:B------:R-:W-:Y:S01]  /*5eb0*/  FFMA.FTZ R121, R7, UR20, -R4.reuse ;  /* 0x0000001407797c23 */ /* 0x100fe20008010804 */
[----:B------:R-:W-:Y:S01]  /*5ec0*/  MUFU.EX2 R118, R118 ;  /* 0x0000007600767308 */ /* 0x000fe20000000800 */
[--C-:B------:R-:W-:Y:S01]  /*5ed0*/  FFMA.FTZ R124, R10, UR20, -R4.reuse ;  /* 0x000000140a7c7c23 */ /* 0x100fe20008010804 */
[----:B------:R-:W-:Y:S01]  /*5ee0*/  FFMA.FTZ R125, R11, UR20, -R4 ;  /* 0x000000140b7d7c23 */ /* 0x000fe20008010804 */
[----:B------:R-:W-:Y:S01]  /*5ef0*/  FFMA.FTZ R127, R13, UR20, -R84 ;  /* 0x000000140d7f7c23 */ /* 0x000fe20008010854 */
[--C-:B------:R-:W-:Y:S01]  /*5f00*/  FFMA.FTZ R128, R14, UR20, -R4.reuse ;  /* 0x000000140e807c23 */ /* 0x100fe20008010804 */
[----:B------:R-:W-:Y:S01]  /*5f10*/  FFMA.FTZ R129, R15, UR20, -R4 ;  /* 0x000000140f817c23 */ /* 0x000fe20008010804 */
[--C-:B------:R-:W-:Y:S01]  /*5f20*/  FFMA.FTZ R130, R16, UR20, -R84.reuse ;  /* 0x0000001410827c23 */ /* 0x100fe20008010854 */
[----:B------:R-:W-:Y:S03]  /*5f30*/  FFMA.FTZ R84, R17, UR20, -R84 ;  /* 0x0000001411547c23 */ /* 0x000fe60008010854 */
[----:B------:R-:W2:Y:S01]  /*5f40*/  MUFU.EX2 R119, R119 ;  /* 0x0000007700777308 */ /* 0x000ea20000000800 */
[--C-:B------:R-:W-:Y:S01]  /*5f50*/  FFMA.FTZ R196, R18, UR20, -R4.reuse ;  /* 0x0000001412c47c23 */ /* 0x100fe20008010804 */
[----:B------:R-:W-:Y:S01]  /*5f60*/  FFMA.FTZ R4, R19, UR20, -R4 ;  /* 0x0000001413047c23 */ /* 0x000fe20008010804 */
[----:B------:R-:W-:Y:S07]  /*5f70*/  PLOP3.LUT P0, PT, PT, PT, UP3, 0x80, 0x0 ;  /* 0x000000000000781c */ /* 0x000fee0003f0f038 */
[----:B------:R-:W-:Y:S10]  /*5f80*/  MUFU.EX2 R120, R120 ;  /* 0x0000007800787308 */ /* 0x000ff40000000800 */
[----:B------:R-:W3:Y:S01]  /*5f90*/  MUFU.EX2 R121, R121 ;  /* 0x0000007900797308 */ /* 0x000ee20000000800 */
[----:B--2---:R-:W-:Y:S05]  /*5fa0*/  F2FP.BF16.F32.PACK_AB R8, R119, R118 ;  /* 0x000000767708723e */ /* 0x004fea00000010ff */
[----:B----4-:R-:W-:Y:S04]  /*5fb0*/  STS [R206+0x2a000], R8 ;  /* 0x02a00008ce007388 */ /* 0x010fe80000000800 */
[----:B------:R-:W-:Y:S10]  /*5fc0*/  MUFU.EX2 R122, R122 ;  /* 0x0000007a007a7308 */ /* 0x000ff40000000800 */
[----:B------:R-:W2:Y:S01]  /*5fd0*/  MUFU.EX2 R123, R123 ;  /* 0x0000007b007b7308 */ /* 0x000ea20000000800 */
[----:B---3--:R-:W-:Y:S05]  /*5fe0*/  F2FP.BF16.F32.PACK_AB R7, R121, R120 ;  /* 0x000000787907723e */ /* 0x008fea00000010ff */
[----:B------:R-:W-:Y:S04]  /*5ff0*/  STS [R206+0x2a400], R7 ;  /* 0x02a40007ce007388 */ /* 0x000fe80000000800 */
[----:B------:R-:W-:Y:S10]  /*6000*/  MUFU.EX2 R124, R124 ;  /* 0x0000007c007c7308 */ /* 0x000ff40000000800 */
[----:B------:R-:W3:Y:S01]  /*6010*/  MUFU.EX2 R125, R125 ;  /* 0x0000007d007d7308 */ /* 0x000ee20000000800 */
[----:B--2---:R-:W-:Y:S05]  /*6020*/  F2FP.BF16.F32.PACK_AB R6, R123, R122 ;  /* 0x0000007a7b06723e */ /* 0x004fea00000010ff */
[----:B------:R-:W-:Y:S04]  /*6030*/  STS [R205+0x2a000], R6 ;  /* 0x02a00006cd007388 */ /* 0x000fe80000000800 */
        /* <DEDUP_REMOVED lines=15> */
[----:B------:R-:W-:Y:S01]  /*6130*/  STS [R201+0x2a000], R13 ;  /* 0x02a0000dc9007388 */ /* 0x000fe20000000800 */
[----:B---3--:R-:W-:Y:S05]  /*6140*/  F2FP.BF16.F32.PACK_AB R12, R197, R196 ;  /* 0x000000c4c50c723e */ /* 0x008fea00000010ff */
[----:B------:R-:W-:Y:S04]  /*6150*/  STS [R201+0x2a400], R12 ;  /* 0x02a4000cc9007388 */ /* 0x000fe80000000800 */
[----:B------:R-:W-:Y:S04]  /*6160*/  LDSM.16.M88.4 R16, [R115+0x10000] ;  /* 0x010000007310783b */ /* 0x000fe80000000200 */
[----:B------:R-:W2:Y:S04]  /*6170*/  LDSM.16.M88.4 R8, [R250+UR4+0x20000] ;  /* 0x02000004fa08783b */ /* 0x000ea80008000200 */
[----:B------:R-:W3:Y:S04]  /*6180*/  LDSM.16.M88.4 R84, [R250+UR4+0x20800] ;  /* 0x02080004fa54783b */ /* 0x000ee80008000200 */
[----:B------:R-:W-:Y:S04]  /*6190*/  LDSM.16.M88.4 R88, [R114+0x10000] ;  /* 0x010000007258783b */ /* 0x000fe80000000200 */
[----:B------:R-:W4:Y:S04]  /*61a0*/  LDSM.16.M88.4 R92, [R249+0x8000] ;  /* 0x00800000f95c783b */ /* 0x000f280000000200 */
[----:B------:R-:W1:Y:S04]  /*61b0*/  LDSM.16.M88.4 R96, [R249+0x8800] ;  /* 0x00880000f960783b */ /* 0x000e680000000200 */
[----:B------:R-:W-:Y:S04]  /*61c0*/  LDSM.16.M88.4 R100, [R113+0x10000] ;  /* 0x010000007164783b */ /* 0x000fe80000000200 */
[----:B------:R-:W1:Y:S04]  /*61d0*/  LDSM.16.M88.4 R104, [R248+0x8000] ;  /* 0x00800000f868783b */ /* 0x000e680000000200 */
[----:B------:R-:W-:Y:S01]  /*61e0*/  LDSM.16.M88.4 R108, [R247+0x8000] ;  /* 0x00800000f76c783b */ /* 0x000fe20000000200 */
[C---:B--2---:R-:W-:Y:S06]  /*61f0*/  HMMA.16816.F32.BF16 R4, R16.reuse, R8, RZ ;  /* 0x000000081004723c */ /* 0x044fec00000418ff */
[C---:B------:R-:W-:Y:S06]  /*6200*/  HMMA.16816.F32.BF16 R8, R16.reuse, R10, RZ ;  /* 0x0000000a1008723c */ /* 0x040fec00000418ff */
[C---:B---3--:R-:W-:Y:S06]  /*6210*/  HMMA.16816.F32.BF16 R12, R16.reuse, R84, RZ ;  /* 0x00000054100c723c */ /* 0x048fec00000418ff */
[----:B------:R-:W-:Y:S01]  /*6220*/  HMMA.16816.F32.BF16 R16, R16, R86, RZ ;  /* 0x000000561010723c */ /* 0x000fe200000418ff */
[----:B------:R-:W2:Y:S05]  /*6230*/  LDSM.16.M88.4 R84, [R248+0x8800] ;  /* 0x00880000f854783b */ /* 0x000eaa0000000200 */
[C---:B----4-:R-:W-:Y:S06]  /*6240*/  HMMA.16816.F32.BF16 R4, R88.reuse, R92, R4 ;  /* 0x0000005c5804723c */ /* 0x050fec0000041804 */
[C---:B------:R-:W-:Y:S01]  /*6250*/  HMMA.16816.F32.BF16 R8, R88.reuse, R94, R8 ;  /* 0x0000005e5808723c */ /* 0x040fe20000041808 */
[----:B------:R-:W3:Y:S05]  /*6260*/  LDSM.16.M88.4 R92, [R112+0x10000] ;  /* 0x01000000705c783b */ /* 0x000eea0000000200 */
[C---:B-1----:R-:W-:Y:S06]  /*6270*/  HMMA.16816.F32.BF16 R12, R88.reuse, R96, R12 ;  /* 0x00000060580c723c */ /* 0x042fec000004180c */
[----:B------:R-:W-:Y:S01]  /*6280*/  HMMA.16816.F32.BF16 R16, R88, R98, R16 ;  /* 0x000000625810723c */ /* 0x000fe20000041810 */
[----:B------:R-:W1:Y:S04]  /*6290*/  LDSM.16.M88.4 R88, [R247+0x8800] ;  /* 0x00880000f758783b */ /* 0x000e680000000200 */
[----:B------:R-:W-:Y:S01]  /*62a0*/  LDSM.16.M88.4 R96, [R115+0x12000] ;  /* 0x012000007360783b */ /* 0x000fe20000000200 */
[C---:B------:R-:W-:Y:S06]  /*62b0*/  HMMA.16816.F32.BF16 R4, R100.reuse, R104, R4 ;  /* 0x000000686404723c */ /* 0x040fec0000041804 */
[C---:B------:R-:W-:Y:S01]  /*62c0*/  HMMA.16816.F32.BF16 R8, R100.reuse, R106, R8 ;  /* 0x0000006a6408723c */ /* 0x040fe20000041808 */
[----:B------:R-:W4:Y:S05]  /*62d0*/  LDSM.16.M88.4 R104, [R250+UR4+0x22000] ;  /* 0x02200004fa68783b */ /* 0x000f2a0008000200 */
[C---:B--2---:R-:W-:Y:S06]  /*62e0*/  HMMA.16816.F32.BF16 R12, R100.reuse, R84, R12 ;  /* 0x00000054640c723c */ /* 0x044fec000004180c */
[----:B------:R-:W-:Y:S01]  /*62f0*/  HMMA.16816.F32.BF16 R16, R100, R86, R16 ;  /* 0x000000566410723c */ /* 0x000fe20000041810 */
[----:B------:R-:W2:Y:S04]  /*6300*/  LDSM.16.M88.4 R84, [R250+UR4+0x22800] ;  /* 0x02280004fa54783b */ /* 0x000ea80008000200 */
[----:B------:R-:W-:Y:S01]  /*6310*/  LDSM.16.M88.4 R100, [R114+0x12000] ;  /* 0x012000007264783b */ /* 0x000fe20000000200 */
[C---:B---3--:R-:W-:Y:S06]  /*6320*/  HMMA.16816.F32.BF16 R4, R92.reuse, R108, R4 ;  /* 0x0000006c5c04723c */ /* 0x048fec0000041804 */
[C---:B------:R-:W-:Y:S01]  /*6330*/  HMMA.16816.F32.BF16 R8, R92.reuse, R110, R8 ;  /* 0x0000006e5c08723c */ /* 0x040fe20000041808 */
[----:B------:R-:W3:Y:S05]  /*6340*/  LDSM.16.M88.4 R108, [R249+0xa000] ;  /* 0x00a00000f96c783b */ /* 0x000eea0000000200 */
[C---:B-1----:R-:W-:Y:S06]  /*6350*/  HMMA.16816.F32.BF16 R12, R92.reuse, R88, R12 ;  /* 0x000000585c0c723c */ /* 0x042fec000004180c */
[----:B------:R-:W-:Y:S01]  /*6360*/  HMMA.16816.F32.BF16 R16, R92, R90, R16 ;  /* 0x0000005a5c10723c */ /* 0x000fe20000041810 */
[----:B------:R-:W1:Y:S04]  /*6370*/  LDSM.16.M88.4 R88, [R249+0xa800] ;  /* 0x00a80000f958783b */ /* 0x000e680000000200 */
[----:B------:R-:W-:Y:S01]  /*6380*/  LDSM.16.M88.4 R92, [R113+0x12000] ;  /* 0x01200000715c783b */ /* 0x000fe20000000200 */
[C---:B----4-:R-:W-:Y:S06]  /*6390*/  HMMA.16816.F32.BF16 R4, R96.reuse, R104, R4 ;  /* 0x000000686004723c */ /* 0x050fec0000041804 */
[C---:B------:R-:W-:Y:S01]  /*63a0*/  HMMA.16816.F32.BF16 R8, R96.reuse, R106, R8 ;  /* 0x0000006a6008723c */ /* 0x040fe20000041808 */
[----:B------:R-:W4:Y:S05]  /*63b0*/  LDSM.16.M88.4 R104, [R248+0xa000] ;  /* 0x00a00000f868783b */ /* 0x000f2a0000000200 */
[C---:B--2---:R-:W-:Y:S06]  /*63c0*/  HMMA.16816.F32.BF16 R12, R96.reuse, R84, R12 ;  /* 0x00000054600c723c */ /* 0x044fec000004180c */
[----:B------:R-:W-:Y:S01]  /*63d0*/  HMMA.16816.F32.BF16 R16, R96, R86, R16 ;  /* 0x000000566010723c */ /* 0x000fe20000041810 */
[----:B------:R-:W2:Y:S04]  /*63e0*/  LDSM.16.M88.4 R84, [R248+0xa800] ;  /* 0x00a80000f854783b */ /* 0x000ea80000000200 */
        /* <DEDUP_REMOVED lines=62> */
[----:B------:R-:W1:Y:S05]  /*67d0*/  LDSM.16.M88.4 R88, [R247+0xe800] ;  /* 0x00e80000f758783b */ /* 0x000e6a0000000200 */
[C---:B----4-:R-:W-:Y:S06]  /*67e0*/  HMMA.16816.F32.BF16 R4, R100.reuse, R104, R4 ;  /* 0x000000686404723c */ /* 0x050fec0000041804 */
[C---:B------:R-:W-:Y:S06]  /*67f0*/  HMMA.16816.F32.BF16 R8, R100.reuse, R106, R8 ;  /* 0x0000006a6408723c */ /* 0x040fec0000041808 */
[C---:B--2---:R-:W-:Y:S06]  /*6800*/  HMMA.16816.F32.BF16 R12, R100.reuse, R84, R12 ;  /* 0x00000054640c723c */ /* 0x044fec000004180c */
[----:B------:R-:W-:Y:S06]  /*6810*/  HMMA.16816.F32.BF16 R16, R100, R86, R16 ;  /* 0x000000566410723c */ /* 0x000fec0000041810 */
[C---:B---3--:R-:W-:Y:S06]  /*6820*/  HMMA.16816.F32.BF16 R4, R92.reuse, R108, R4 ;  /* 0x0000006c5c04723c */ /* 0x048fec0000041804 */
[C---:B------:R-:W-:Y:S06]  /*6830*/  HMMA.16816.F32.BF16 R8, R92.reuse, R110, R8 ;  /* 0x0000006e5c08723c */ /* 0x040fec0000041808 */
[C---:B-1----:R-:W-:Y:S06]  /*6840*/  HMMA.16816.F32.BF16 R12, R92.reuse, R88, R12 ;  /* 0x000000585c0c723c */ /* 0x042fec000004180c */
        /* <DEDUP_REMOVED lines=10> */
[C---:B------:R-:W-:Y:S01]  /*68f0*/  FADD.FTZ R8, -R117.reuse, R9 ;  /* 0x0000000975087221 */ /* 0x040fe20000010100 */
[----:B------:R-:W-:Y:S01]  /*6900*/  FADD.FTZ R9, -R116, R10 ;  /* 0x0000000a74097221 */ /* 0x000fe20000010100 */
[----:B------:R-:W-:Y:S01]  /*6910*/  F2FP.BF16.F32.PACK_AB R85, R4, R85 ;  /* 0x000000550455723e */ /* 0x000fe200000010ff */
[----:B------:R-:W-:Y:S01]  /*6920*/  FADD.FTZ R10, -R116, R11 ;  /* 0x0000000b740a7221 */ /* 0x000fe20000010100 */
[----:B------:R-:W-:Y:S01]  /*6930*/  F2FP.BF16.F32.PACK_AB R84, R6, R5 ;  /* 0x000000050654723e */ /* 0x000fe200000010ff */
[C---:B------:R-:W-:Y:S01]  /*6940*/  FADD.FTZ R6, -R116.reuse, R15 ;  /* 0x0000000f74067221 */ /* 0x040fe20000010100 */
[C---:B------:R-:W-:Y:S01]  /*6950*/  FADD.FTZ R5, -R117.reuse, R12 ;  /* 0x0000000c75057221 */ /* 0x040fe20000010100 */
[C---:B------:R-:W-:Y:S01]  /*6960*/  FADD.FTZ R4, -R117.reuse, R13 ;  /* 0x0000000d75047221 */ /* 0x040fe20000010100 */
[C---:B------:R-:W-:Y:S01]  /*6970*/  FADD.FTZ R11, -R116.reuse, R14 ;  /* 0x0000000e740b7221 */ /* 0x040fe20000010100 */
[C---:B------:R-:W-:Y:S01]  /*6980*/  FADD.FTZ R15, -R116.reuse, R18 ;  /* 0x00000012740f7221 */ /* 0x040fe20000010100 */
[C---:B------:R-:W-:Y:S01]  /*6990*/  FADD.FTZ R13, -R117.reuse, R16 ;  /* 0x00000010750d7221 */ /* 0x040fe20000010100 */
[----:B------:R-:W-:Y:S01]  /*69a0*/  FADD.FTZ R12, -R117, R17 ;  /* 0x00000011750c7221 */ /* 0x000fe20000010100 */
[----:B------:R-:W-:Y:S01]  /*69b0*/  FADD.FTZ R116, -R116, R19 ;  /* 0x0000001374747221 */ /* 0x000fe20000010100 */
[----:B------:R-:W-:Y:S01]  /*69c0*/  FMUL.FTZ R7, R122, R7 ;  /* 0x000000077a077220 */ /* 0x000fe20000410000 */
[----:B------:R-:W-:Y:S01]  /*69d0*/  FMUL.FTZ R8, R123, R8 ;  /* 0x000000087b087220 */ /* 0x000fe20000410000 */
[----:B------:R-:W-:Y:S01]  /*69e0*/  FMUL.FTZ R9, R124, R9 ;  /* 0x000000097c097220 */ /* 0x000fe20000410000 */
[----:B------:R-:W-:Y:S01]  /*69f0*/  FMUL.FTZ R10, R125, R10 ;  /* 0x0000000a7d0a7220 */ /* 0x000fe20000410000 */
[----:B------:R-:W-:Y:S01]  /*6a00*/  FMUL.FTZ R5, R126, R5 ;  /* 0x000000057e057220 */ /* 0x000fe20000410000 */
[----:B------:R-:W-:Y:S01]  /*6a10*/  FMUL.FTZ R4, R127, R4 ;  /* 0x000000047f047220 */ /* 0x000fe20000410000 */
[----:B------:R-:W-:Y:S01]  /*6a20*/  F2FP.BF16.F32.PACK_AB R16, R8, R7 ;  /* 0x000000070810723e */ /* 0x000fe200000010ff */
[----:B------:R-:W-:Y:S01]  /*6a30*/  FMUL.FTZ R11, R128, R11 ;  /* 0x0000000b800b7220 */ /* 0x000fe20000410000 */
[----:B------:R-:W-:Y:S01]  /*6a40*/  F2FP.BF16.F32.PACK_AB R86, R10, R9 ;  /* 0x000000090a56723e */ /* 0x000fe200000010ff */
[----:B------:R-:W-:Y:S01]  /*6a50*/  FMUL.FTZ R6, R129, R6 ;  /* 0x0000000681067220 */ /* 0x000fe20000410000 */
[----:B------:R-:W-:Y:S01]  /*6a60*/  F2FP.BF16.F32.PACK_AB R88, R4, R5 ;  /* 0x000000050458723e */ /* 0x000fe200000010ff */
[----:B------:R-:W-:Y:S01]  /*6a70*/  FMUL.FTZ R13, R130, R13 ;  /* 0x0000000d820d7220 */ /* 0x000fe20000410000 */
[----:B------:R-:W-:Y:S01]  /*6a80*/  FMUL.FTZ R12, R131, R12 ;  /* 0x0000000c830c7220 */ /* 0x000fe20000410000 */
[----:B------:R-:W-:Y:S01]  /*6a90*/  FMUL.FTZ R15, R196, R15 ;  /* 0x0000000fc40f7220 */ /* 0x000fe20000410000 */
[----:B------:R-:W-:Y:S01]  /*6aa0*/  F2FP.BF16.F32.PACK_AB R92, R6, R11 ;  /* 0x0000000b065c723e */ /* 0x000fe200000010ff */
[----:B------:R-:W-:Y:S02]  /*6ab0*/  FMUL.FTZ R116, R197, R116 ;  /* 0x00000074c5747220 */ /* 0x000fe40000410000 */
[----:B------:R-:W-:Y:S03]  /*6ac0*/  F2FP.BF16.F32.PACK_AB R100, R12, R13 ;  /* 0x0000000d0c64723e */ /* 0x000fe600000010ff */
[----:B------:R-:W-:Y:S01]  /*6ad0*/  F2FP.BF16.F32.PACK_AB R104, R116, R15 ;  /* 0x0000000f7468723e */ /* 0x000fe200000010ff */
[----:B------:R-:W-:Y:S06]  /*6ae0*/  @!P0 BRA `(.L_x_735) ;  /* 0x0000000400948947 */ /* 0x000fec0003800000 */
[----:B------:R-:W2:Y:S01]  /*6af0*/  LDL.LU R210, [R1+0x4c] ;  /* 0x00004c0001d27983 */ /* 0x000ea20000300800 */
[----:B------:R-:W1:Y:S01]  /*6b00*/  LDC R5, c[0x0][0x240] ;  /* 0x00009000ff057b82 */ /* 0x000e620000000800 */
[----:B------:R-:W-:Y:S01]  /*6b10*/  ISETP.GE.AND P6, PT, R202, UR24, PT ;  /* 0x00000018ca007c0c */ /* 0x000fe2000bfc6270 */
[----:B------:R-:W-:Y:S01]  /*6b20*/  ULOP3.LUT UR9, UR5, 0x1, URZ, 0xc0, !UPT ;  /* 0x0000000105097892 */ /* 0x000fe2000f8ec03f */
[----:B------:R-:W3:Y:S01]  /*6b30*/  LDL.LU R209, [R1+0x48] ;  /* 0x0000480001d17983 */ /* 0x000ee20000300800 */
[----:B------:R-:W-:Y:S02]  /*6b40*/  ISETP.GE.AND P5, PT, R200, UR24, PT ;  /* 0x00000018c8007c0c */ /* 0x000fe4000bfa6270 */
[----:B------:R-:W-:Y:S01]  /*6b50*/  ISETP.GE.AND P4, PT, R199, UR24, PT ;  /* 0x00000018c7007c0c */ /* 0x000fe2000bf86270 */
[----:B------:R-:W4:Y:S01]  /*6b60*/  LDL.LU R208, [R1+0x64] ;  /* 0x0000640001d07983 */ /* 0x000f220000300800 */
[----:B------:R-:W5:Y:S01]  /*6b70*/  LDC R4, c[0x0][0x244] ;  /* 0x00009100ff047b82 */ /* 0x000f620000000800 */
[----:B------:R-:W-:Y:S01]  /*6b80*/  ISETP.GE.AND P3, PT, R198, UR24, PT ;  /* 0x00000018c6007c0c */ /* 0x000fe2000bf66270 */
[----:B------:R-:W-:Y:S01]  /*6b90*/  UISETP.NE.U32.AND UP0, UPT, UR9, 0x1, UPT ;  /* 0x000000010900788c */ /* 0x000fe2000bf05070 */
[----:B------:R-:W5:Y:S03]  /*6ba0*/  LDL.LU R207, [R1+0x58] ;  /* 0x0000580001cf7983 */ /* 0x000f660000300800 */
[----:B------:R-:W-:Y:S06]  /*6bb0*/  USEL UR9, UR59, 0x8000, !UP0 ;  /* 0x000080003b097887 */ /* 0x000fec000c000000 */
[----:B------:R-:W-:Y:S02]  /*6bc0*/  VIADD R244, R244, UR9 ;  /* 0x00000009f4f47c36 */ /* 0x000fe40008000000 */
[----:B-----5:R-:W-:Y:S02]  /*6bd0*/  VIADD R207, R207, UR9 ;  /* 0x00000009cfcf7c36 */ /* 0x020fe40008000000 */
[----:B----4-:R-:W-:Y:S02]  /*6be0*/  VIADD R208, R208, UR9 ;  /* 0x00000009d0d07c36 */ /* 0x010fe40008000000 */
[C---:B-1----:R-:W-:Y:S02]  /*6bf0*/  IMAD.U32 R6, R5.reuse, -0x40, RZ ;  /* 0xffffffc005067824 */ /* 0x042fe400078e00ff */
[----:B--2---:R-:W-:Y:S01]  /*6c00*/  IMAD.MOV.U32 R8, RZ, RZ, R210 ;  /* 0x000000ffff087224 */ /* 0x004fe200078e00d2 */
[----:B------:R1:W-:Y:S01]  /*6c10*/  @P6 STS [R208], RZ ;  /* 0x000000ffd0006388 */ /* 0x0003e20000000800 */
[----:B---3--:R-:W-:Y:S01]  /*6c20*/  IMAD.MOV.U32 R9, RZ, RZ, R209 ;  /* 0x000000ffff097224 */ /* 0x008fe200078e00d1 */
[----:B------:R-:W-:Y:S02]  /*6c30*/  SHF.R.S32.HI R7, RZ, 0x1f, R6 ;  /* 0x0000001fff077819 */ /* 0x000fe40000011406 */
[----:B------:R1:W-:Y:S01]  /*6c40*/  @P6 STS [R208+0x4], RZ ;  /* 0x000004ffd0006388 */ /* 0x0003e20000000800 */
[C---:B------:R-:W-:Y:S03]  /*6c50*/  LEA R8, P1, R6.reuse, R8, 0x1 ;  /* 0x0000000806087211 */ /* 0x040fe600078208ff */
[----:B------:R1:W-:Y:S01]  /*6c60*/  @P6 STS [R208+0x8], RZ ;  /* 0x000008ffd0006388 */ /* 0x0003e20000000800 */
[----:B------:R-:W-:Y:S02]  /*6c70*/  LEA.HI.X.SX32 R9, R6, R9, 0x1, P1 ;  /* 0x0000000906097211 */ /* 0x000fe400008f0eff */
[C---:B------:R-:W-:Y:S01]  /*6c80*/  @!P6 LEA R10, P1, R5.reuse, R8, 0x6 ;  /* 0x00000008050ae211 */ /* 0x040fe200078230ff */
[----:B------:R1:W-:Y:S01]  /*6c90*/  @P6 STS [R208+0xc], RZ ;  /* 0x00000cffd0006388 */ /* 0x0003e20000000800 */
[C---:B------:R-:W-:Y:S02]  /*6ca0*/  LEA R6, P2, R5.reuse, R6, 0x5 ;  /* 0x0000000605067211 */ /* 0x040fe400078428ff */
[C-C-:B------:R-:W-:Y:S01]  /*6cb0*/  @!P6 LEA.HI.X R11, R5.reuse, R9, R4.reuse, 0x6, P1 ;  /* 0x00000009050be211 */ /* 0x140fe200008f3404 */
[----:B------:R-:W-:Y:S01]  /*6cc0*/  @!PT LDS RZ, [RZ] ;  /* 0x00000000fffff984 */ /* 0x000fe20000000800 */
[----:B------:R-:W-:Y:S01]  /*6cd0*/  @!PT LDS RZ, [RZ] ;  /* 0x00000000fffff984 */ /* 0x000fe20000000800 */
[----:B------:R-:W-:Y:S01]  /*6ce0*/  @!PT LDS RZ, [RZ] ;  /* 0x00000000fffff984 */ /* 0x000fe20000000800 */
[----:B------:R1:W-:Y:S01]  /*6cf0*/  @!P6 LDGSTS.E.BYPASS.LTC128B.128 [R207], desc[UR6][R8.64] ;  /* 0x0000000008cfefae */ /* 0x0003e2000b901d46 */
[CC--:B------:R-:W-:Y:S02]  /*6d00*/  @!P5 LEA R12, P1, R6.reuse, R210.reuse, 0x1 ;  /* 0x000000d2060cd211 */ /* 0x0c0fe400078208ff */
[----:B------:R-:W-:Y:S01]  /*6d10*/  LEA.HI.X R7, R5, R7, R4, 0x5, P2 ;  /* 0x0000000705077211 */ /* 0x000fe200010f2c04 */
[----:B------:R1:W-:Y:S01]  /*6d20*/  @P5 STS [R208+0x2000], RZ ;  /* 0x002000ffd0005388 */ /* 0x0003e20000000800 */
[CC--:B------:R-:W-:Y:S02]  /*6d30*/  @!P4 LEA R4, P2, R6.reuse, R210.reuse, 0x1 ;  /* 0x000000d20604c211 */ /* 0x0c0fe400078408ff */
[CCC-:B------:R-:W-:Y:S01]  /*6d40*/  @!P5 LEA.HI.X R13, R6.reuse, R209.reuse, R7.reuse, 0x1, P1 ;  /* 0x000000d1060dd211 */ /* 0x1c0fe200008f0c07 */
[----:B------:R1:W-:Y:S01]  /*6d50*/  @P5 STS [R208+0x2004], RZ ;  /* 0x002004ffd0005388 */ /* 0x0003e20000000800 */
[CCC-:B------:R-:W-:Y:S02]  /*6d60*/  @!P4 LEA.HI.X R5, R6.reuse, R209.reuse, R7.reuse, 0x1, P2 ;  /* 0x000000d10605c211 */ /* 0x1c0fe400010f0c07 */
[C---:B------:R-:W-:Y:S01]  /*6d70*/  @!P3 LEA R14, P1, R6.reuse, R210, 0x1 ;  /* 0x000000d2060eb211 */ /* 0x040fe200078208ff */
[----:B------:R1:W-:Y:S03]  /*6d80*/  @P5 STS [R208+0x2008], RZ ;  /* 0x002008ffd0005388 */ /* 0x0003e60000000800 */
[----:B------:R-:W-:Y:S01]  /*6d90*/  @!P3 LEA.HI.X R15, R6, R209, R7, 0x1, P1 ;  /* 0x000000d1060fb211 */ /* 0x000fe200008f0c07 */
        /* <DEDUP_REMOVED lines=47> */
[----:B------:R1:W-:Y:S04]  /*7090*/  STL [R1+0x64], R208 ;  /* 0x000064d001007387 */ /* 0x0003e80000100800 */
[----:B------:R1:W-:Y:S04]  /*70a0*/  @P3 STS [R208+0x7008], RZ ;  /* 0x007008ffd0003388 */ /* 0x0003e80000000800 */
[----:B------:R1:W-:Y:S04]  /*70b0*/  STL [R1+0x58], R207 ;  /* 0x000058cf01007387 */ /* 0x0003e80000100800 */
[----:B------:R1:W-:Y:S04]  /*70c0*/  @P3 STS [R208+0x700c], RZ ;  /* 0x00700cffd0003388 */ /* 0x0003e80000000800 */
[----:B------:R-:W-:Y:S01]  /*70d0*/  @!PT LDS RZ, [RZ] ;  /* 0x00000000fffff984 */ /* 0x000fe20000000800 */
[----:B------:R-:W-:Y:S01]  /*70e0*/  @!PT LDS RZ, [RZ] ;  /* 0x00000000fffff984 */ /* 0x000fe20000000800 */
[----:B------:R-:W-:Y:S01]  /*70f0*/  @!PT LDS RZ, [RZ] ;  /* 0x00000000fffff984 */ /* 0x000fe20000000800 */
[----:B------:R1:W-:Y:S04]  /*7100*/  @!P3 LDGSTS.E.BYPASS.LTC128B.128 [R207+0x7000], desc[UR6][R14.64+0x180] ;  /* 0x070001800ecfbfae */ /* 0x0003e8000b901d46 */
[----:B------:R1:W-:Y:S04]  /*7110*/  STL [R1+0x4c], R8 ;  /* 0x00004c0801007387 */ /* 0x0003e80000100800 */
[----:B------:R-:W0:Y:S04]  /*7120*/  LDGDEPBAR ;  /* 0x00000000000079af */ /* 0x000e280000000000 */
[----:B------:R1:W-:Y:S02]  /*7130*/  STL [R1+0x48], R9 ;  /* 0x0000480901007387 */ /* 0x0003e40000100800 */
.L_x_735:
[----:B------:R-:W-:Y:S01]  /*7140*/  STS [R206+0x28000], R85 ;  /* 0x02800055ce007388 */ /* 0x000fe20000000800 */
[----:B------:R-:W-:Y:S03]  /*7150*/  LEA R116, R251, UR4, 0x1 ;  /* 0x00000004fb747c11 */ /* 0x000fe6000f8e08ff */
[----:B------:R-:W-:Y:S04]  /*7160*/  STS [R206+0x28400], R84 ;  /* 0x02840054ce007388 */ /* 0x000fe80000000800 */
[----:B------:R-:W-:Y:S04]  /*7170*/  STS [R205+0x28000], R16 ;  /* 0x02800010cd007388 */ /* 0x000fe80000000800 */
[----:B------:R-:W-:Y:S04]  /*7180*/  STS [R205+0x28400], R86 ;  /* 0x02840056cd007388 */ /* 0x000fe80000000800 */
[----:B------:R-:W-:Y:S04]  /*7190*/  STS [R204+0x28000], R88 ;  /* 0x02800058cc007388 */ /* 0x000fe80000000800 */
[----:B------:R-:W-:Y:S04]  /*71a0*/  STS [R204+0x28400], R92 ;  /* 0x0284005ccc007388 */ /* 0x000fe80000000800 */
[----:B------:R-:W-:Y:S04]  /*71b0*/  STS [R201+0x28000], R100 ;  /* 0x02800064c9007388 */ /* 0x000fe80000000800 */
[----:B------:R-:W-:Y:S01]  /*71c0*/  STS [R201+0x28400], R104 ;  /* 0x02840068c9007388 */ /* 0x000fe20000000800 */
[----:B------:R-:W-:Y:S06]  /*71d0*/  BAR.SYNC.DEFER_BLOCKING 0x0 ;  /* 0x0000000000007b1d */ /* 0x000fec0000010000 */
[----:B-1----:R-:W-:Y:S04]  /*71e0*/  LDSM.16.MT88.4 R4, [R246+0x2a000] ;  /* 0x02a00000f604783b */ /* 0x002fe80000004200 */
[----:B------:R-:W1:Y:S04]  /*71f0*/  LDSM.16.MT88.4 R8, [R116+0x10000] ;  /* 0x010000007408783b */ /* 0x000e680000004200 */
[----:B------:R-:W2:Y:S04]  /*7200*/  LDSM.16.MT88.4 R12, [R0+0x2a000] ;  /* 0x02a00000000c783b */ /* 0x000ea80000004200 */
[----:B------:R-:W3:Y:S04]  /*7210*/  LDSM.16.MT88.4 R16, [R116+0x12000] ;  /* 0x012000007410783b */ /* 0x000ee80000004200 */
[----:B------:R-:W4:Y:S04]  /*7220*/  LDL.LU.64 R118, [R1+0x68] ;  /* 0x0000680001767983 */ /* 0x000f280000300a00 */
[----:B------:R-:W5:Y:S04]  /*7230*/  LDSM.16.MT88.4 R84, [R116+0x14000] ;  /* 0x014000007454783b */ /* 0x000f680000004200 */
[----:B------:R-:W5:Y:S04]  /*7240*/  LDSM.16.MT88.4 R88, [R116+0x16000] ;  /* 0x016000007458783b */ /* 0x000f680000004200 */
[----:B------:R-:W-:Y:S04]  /*7250*/  LDSM.16.MT88.4 R92, [R246+0x2a800] ;  /* 0x02a80000f65c783b */ /* 0x000fe80000004200 */
[----:B------:R-:W5:Y:S04]  /*7260*/  LDSM.16.MT88.4 R96, [R116+0x10800] ;  /* 0x010800007460783b */ /* 0x000f680000004200 */
[----:B------:R-:W5:Y:S04]  /*7270*/  LDSM.16.MT88.4 R100, [R0+0x2a800] ;  /* 0x02a800000064783b */ /* 0x000f680000004200 */
[----:B------:R-:W-:Y:S01]  /*7280*/  LDSM.16.MT88.4 R104, [R116+0x17000] ;  /* 0x017000007468783b */ /* 0x000fe20000004200 */
[-C--:B-1----:R-:W-:Y:S03]  /*7290*/  HMMA.16816.F32.BF16 R20, R4, R8.reuse, R20 ;  /* 0x000000080414723c */ /* 0x082fe60000041814 */
[----:B------:R-:W-:Y:S04]  /*72a0*/  LDSM.16.MT88.4 R108, [R116+0x15800] ;  /* 0x01580000746c783b */ /* 0x000fe80000004200 */
[----:B------:R-:W-:Y:S01]  /*72b0*/  LDSM.16.MT88.4 R112, [R116+0x17800] ;  /* 0x017800007470783b */ /* 0x000fe20000004200 */
        /* <DEDUP_REMOVED lines=9> */
[-C--:B-----5:R-:W-:Y:S06]  /*7350*/  HMMA.16816.F32.BF16 R52, R4, R84.reuse, R52 ;  /* 0x000000540434723c */ /* 0x0a0fec0000041834 */
        /* <DEDUP_REMOVED lines=9> */
[----:B------:R-:W5:Y:S04]  /*73f0*/  LDSM.16.MT88.4 R4, [R246+0x2b000] ;  /* 0x02b00000f604783b */ /* 0x000f680000004200 */
[----:B------:R-:W5:Y:S01]  /*7400*/  LDSM.16.MT88.4 R88, [R0+0x2b000] ;  /* 0x02b000000058783b */ /* 0x000f620000004200 */
        /* <DEDUP_REMOVED lines=22> */
[-C--:B-----5:R-:W-:Y:S01]  /*7570*/  HMMA.16816.F32.BF16 R20, R4, R12.reuse, R20 ;  /* 0x0000000c0414723c */ /* 0x0a0fe20000041814 */
[----:B------:R-:W-:Y:S05]  /*7580*/  BAR.SYNC.DEFER_BLOCKING 0x0 ;  /* 0x0000000000007b1d */ /* 0x000fea0000010000 */
        /* <DEDUP_REMOVED lines=17> */
[-C--:B------:R-:W-:Y:S01]  /*76a0*/  HMMA.16816.F32.BF16 R28, R92, R86.reuse, R28 ;  /* 0x000000565c1c723c */ /* 0x080fe2000004181c */
[----:B------:R-:W1:Y:S05]  /*76b0*/  LDC R4, c[0x0][0x270] ;  /* 0x00009c00ff047b82 */ /* 0x000e6a0000000800 */
[C---:B------:R-:W-:Y:S06]  /*76c0*/  HMMA.16816.F32.BF16 R32, R16.reuse, R86, R32 ;  /* 0x000000561020723c */ /* 0x040fec0000041820 */
[-C--:B------:R-:W-:Y:S06]  /*76d0*/  HMMA.16816.F32.BF16 R36, R16, R100.reuse, R36 ;  /* 0x000000641024723c */ /* 0x080fec0000041824 */
[C---:B------:R-:W-:Y:S06]  /*76e0*/  HMMA.16816.F32.BF16 R40, R92.reuse, R100, R40 ;  /* 0x000000645c28723c */ /* 0x040fec0000041828 */
[-C--:B------:R-:W-:Y:S05]  /*76f0*/  HMMA.16816.F32.BF16 R44, R92, R102.reuse, R44 ;  /* 0x000000665c2c723c */ /* 0x080fea000004182c */
[----:B-1----:R-:W-:Y:S01]  /*7700*/  IMAD R117, R4, UR27, RZ ;  /* 0x0000001b04757c24 */ /* 0x002fe2000f8e02ff */
[C---:B------:R-:W-:Y:S05]  /*7710*/  HMMA.16816.F32.BF16 R48, R16.reuse, R102, R48 ;  /* 0x000000661030723c */ /* 0x040fea0000041830 */
[----:B------:R-:W-:Y:S01]  /*7720*/  IMAD.U32 R5, R117, -0x40, RZ ;  /* 0xffffffc075057824 */ /* 0x000fe200078e00ff */
[-C--:B------:R-:W-:Y:S05]  /*7730*/  HMMA.16816.F32.BF16 R52, R16, R108.reuse, R52 ;  /* 0x0000006c1034723c */ /* 0x080fea0000041834 */
[C---:B----4-:R-:W-:Y:S01]  /*7740*/  LEA R4, P1, R5.reuse, R118, 0x2 ;  /* 0x0000007605047211 */ /* 0x050fe200078210ff */
[C---:B------:R-:W-:Y:S05]  /*7750*/  HMMA.16816.F32.BF16 R56, R92.reuse, R108, R56 ;  /* 0x0000006c5c38723c */ /* 0x040fea0000041838 */
[----:B------:R-:W-:Y:S01]  /*7760*/  LEA.HI.X.SX32 R5, R5, R119, 0x2, P1 ;  /* 0x0000007705057211 */ /* 0x000fe200008f16ff */
[-C--:B------:R-:W-:Y:S04]  /*7770*/  HMMA.16816.F32.BF16 R60, R92, R110.reuse, R60 ;  /* 0x0000006e5c3c723c */ /* 0x080fe8000004183c */
[----:B------:R1:W-:Y:S02]  /*7780*/  STL.64 [R1+0x68], R4 ;  /* 0x0000680401007387 */ /* 0x0003e40000100a00 */
[C---:B------:R-:W-:Y:S06]  /*7790*/  HMMA.16816.F32.BF16 R64, R16.reuse, R110, R64 ;  /* 0x0000006e1040723c */ /* 0x040fec0000041840 */
[-C--:B------:R-:W-:Y:S06]  /*77a0*/  HMMA.16816.F32.BF16 R68, R16, R112.reuse, R68 ;  /* 0x000000701044723c */ /* 0x080fec0000041844 */
[C---:B------:R-:W-:Y:S06]  /*77b0*/  HMMA.16816.F32.BF16 R72, R92.reuse, R112, R72 ;  /* 0x000000705c48723c */ /* 0x040fec0000041848 */
[-C--:B------:R-:W-:Y:S06]  /*77c0*/  HMMA.16816.F32.BF16 R76, R92, R114.reuse, R76 ;  /* 0x000000725c4c723c */ /* 0x080fec000004184c */
[----:B------:R-:W-:Y:S01]  /*77d0*/  HMMA.16816.F32.BF16 R80, R16, R114, R80 ;  /* 0x000000721050723c */ /* 0x000fe20000041850 */
[----:B------:R-:W-:Y:S11]  /*77e0*/  @!UPT UIADD3 URZ, URZ, URZ, URZ ;  /* 0x0000003f3f3ff290 */ /* 0x000ff6000fffe03f */
[----:B------:R-:W-:Y:S01]  /*77f0*/  @!UPT UIADD3 URZ, URZ, URZ, URZ ;  /* 0x0000003f3f3ff290 */ /* 0x000fe2000fffe03f */
[----:B-1----:R-:W-:Y:S11]  /*7800*/  @!P0 BRA `(.L_x_736) ;  /* 0x0000000400108947 */ /* 0x002ff60003800000 */
[----:B------:R-:W2:Y:S01]  /*7810*/  LDL.LU R119, [R1+0x54] ;  /* 0x0000540001777983 */ /* 0x000ea20000300800 */
[----:B------:R-:W1:Y:S01]  /*7820*/  LDC R5, c[0x0][0x420] ;  /* 0x00010800ff057b82 */ /* 0x000e620000000800 */
[----:B------:R-:W-:Y:S02]  /*7830*/  ISETP.GE.AND P6, PT, R202, UR24, PT ;  /* 0x00000018ca007c0c */ /* 0x000fe4000bfc6270 */
[----:B------:R-:W3:Y:S01]  /*7840*/  LDL.LU R118, [R1+0x50] ;  /* 0x0000500001767983 */ /* 0x000ee20000300800 */
[----:B------:R-:W-:Y:S02]  /*7850*/  ISETP.GE.AND P5, PT, R200, UR24, PT ;  /* 0x00000018c8007c0c */ /* 0x000fe4000bfa6270 */
[----:B------:R-:W-:Y:S01]  /*7860*/  ISETP.GE.AND P4, PT, R199, UR24, PT ;  /* 0x00000018c7007c0c */ /* 0x000fe2000bf86270 */
[----:B------:R-:W4:Y:S01]  /*7870*/  LDL R117, [R1+0x34] ;  /* 0x0000340001757983 */ /* 0x000f220000100800 */
[----:B------:R-:W5:Y:S01]  /*7880*/  LDC R4, c[0x0][0x424] ;  /* 0x00010900ff047b82 */ /* 0x000f620000000800 */
[----:B------:R-:W-:Y:S05]  /*7890*/  ISETP.GE.AND P3, PT, R198, UR24, PT ;  /* 0x00000018c6007c0c */ /* 0x000fea000bf66270 */
[----:B----4-:R4:W-:Y:S01]  /*78a0*/  @P6 STS.128 [R117+0x10000], RZ ;  /* 0x010000ff75006388 */ /* 0x0109e20000000c00 */
[C---:B-1----:R-:W-:Y:S02]  /*78b0*/  IMAD.U32 R6, R5.reuse, -0x40, RZ ;  /* 0xffffffc005067824 */ /* 0x042fe400078e00ff */
[----:B--2---:R-:W-:Y:S02]  /*78c0*/  IMAD.MOV.U32 R8, RZ, RZ, R119 ;  /* 0x000000ffff087224 */ /* 0x004fe400078e0077 */
[----:B---3--:R-:W-:Y:S01]  /*78d0*/  IMAD.MOV.U32 R9, RZ, RZ, R118 ;  /* 0x000000ffff097224 */ /* 0x008fe200078e0076 */
[----:B------:R-:W-:Y:S02]  /*78e0*/  SHF.R.S32.HI R7, RZ, 0x1f, R6 ;  /* 0x0000001fff077819 */ /* 0x000fe40000011406 */
[C---:B------:R-:W-:Y:S04]  /*78f0*/  LEA R8, P1, R6.reuse, R8, 0x1 ;  /* 0x0000000806087211 */ /* 0x040fe800078208ff */
[----:B------:R-:W-:Y:S02]  /*7900*/  LEA.HI.X.SX32 R9, R6, R9, 0x1, P1 ;  /* 0x0000000906097211 */ /* 0x000fe400008f0eff */
[C---:B------:R-:W-:Y:S02]  /*7910*/  @!P6 LEA R10, P2, R5.reuse, R8, 0x6 ;  /* 0x00000008050ae211 */ /* 0x040fe400078430ff */
[C---:B------:R-:W-:Y:S01]  /*7920*/  LEA R6, P1, R5.reuse, R6, 0x5 ;  /* 0x0000000605067211 */ /* 0x040fe200078228ff */
[----:B------:R-:W-:Y:S01]  /*7930*/  @!PT LDS RZ, [RZ] ;  /* 0x00000000fffff984 */ /* 0x000fe20000000800 */
[----:B------:R-:W-:Y:S01]  /*7940*/  @!PT LDS RZ, [RZ] ;  /* 0x00000000fffff984 */ /* 0x000fe20000000800 */
[----:B------:R-:W-:Y:S01]  /*7950*/  @!PT LDS RZ, [RZ] ;  /* 0x00000000fffff984 */ /* 0x000fe20000000800 */
[----:B------:R4:W-:Y:S01]  /*7960*/  @!P6 LDGSTS.E.BYPASS.LTC128B.128 [R117+0x10000], desc[UR6][R8.64] ;  /* 0x100000000875efae */ /* 0x0009e2000b901d46 */
[C-C-:B-----5:R-:W-:Y:S02]  /*7970*/  @!P6 LEA.HI.X R11, R5.reuse, R9, R4.reuse, 0x6, P2 ;  /* 0x00000009050be211 */ /* 0x160fe400010f3404 */
[----:B------:R-:W-:Y:S01]  /*7980*/  LEA.HI.X R7, R5, R7, R4, 0x5, P1 ;  /* 0x0000000705077211 */ /* 0x000fe200008f2c04 */
[----:B------:R4:W-:Y:S01]  /*7990*/  @P5 STS.128 [R117+0x12000], RZ ;  /* 0x012000ff75005388 */ /* 0x0009e20000000c00 */
[CC--:B------:R-:W-:Y:S02]  /*79a0*/  @!P5 LEA R12, P1, R6.reuse, R119.reuse, 0x1 ;  /* 0x00000077060cd211 */ /* 0x0c0fe400078208ff */
        /* <DEDUP_REMOVED lines=8> */
[C---:B------:R-:W-:Y:S03]  /*7a30*/  @!P3 LEA R14, P1, R6.reuse, R119, 0x1 ;  /* 0x00000077060eb211 */ /* 0x040fe600078208ff */
[----:B------:R-:W-:Y:S01]  /*7a40*/  @!PT LDS RZ, [RZ] ;  /* 0x00000000fffff984 */ /* 0x000fe20000000800 */
[----:B------:R-:W-:Y:S01]  /*7a50*/  @!PT LDS RZ, [RZ] ;  /* 0x00000000fffff984 */ /* 0x000fe20000000800 */
[----:B------:R-:W-:Y:S01]  /*7a60*/  @!PT LDS RZ, [RZ] ;  /* 0x00000000fffff984 */ /* 0x000fe20000000800 */
[----:B------:R4:W-:Y:S01]  /*7a70*/  @!P4 LDGSTS.E.BYPASS.LTC128B.128 [R117+0x14000], desc[UR6][R8.64+0x100] ;  /* 0x140001000875cfae */ /* 0x0009e2000b901d46 */
[----:B------:R-:W-:Y:S03]  /*7a80*/  @!P3 LEA.HI.X R15, R6, R118, R7, 0x1, P1 ;  /* 0x00000076060fb211 */ /* 0x000fe600008f0c07 */
        /* <DEDUP_REMOVED lines=25> */
[----:B------:R4:W-:Y:S04]  /*7c20*/  STL [R1+0x54], R8 ;  /* 0x0000540801007387 */ /* 0x0009e80000100800 */
[----:B------:R-:W0:Y:S04]  /*7c30*/  LDGDEPBAR ;  /* 0x00000000000079af */ /* 0x000e280000000000 */
[----:B------:R4:W-:Y:S02]  /*7c40*/  STL [R1+0x50], R9 ;  /* 0x0000500901007387 */ /* 0x0009e40000100800 */
.L_x_736:
[----:B------:R-:W-:Y:S01]  /*7c50*/  LEA R236, R251, UR4, 0x1 ;  /* 0x00000004fbec7c11 */ /* 0x000fe2000f8e08ff */
[----:B------:R-:W-:Y:S01]  /*7c60*/  LDSM.16.M88.4 R128, [R245] ;  /* 0x00000000f580783b */ /* 0x000fe20000000200 */
[----:B------:R-:W-:Y:S02]  /*7c70*/  ULOP3.LUT UR9, UR5, 0x1, URZ, 0xc0, !UPT ;  /* 0x0000000105097892 */ /* 0x000fe4000f8ec03f */
[----:B------:R-:W-:Y:S01]  /*7c80*/  UISETP.GT.AND UP2, UPT, UR5, UR21, UPT ;  /* 0x000000150500728c */ /* 0x000fe2000bf44270 */
[----:B------:R-:W4:Y:S01]  /*7c90*/  LDSM.16.MT88.4 R16, [R236+0x18000] ;  /* 0x01800000ec10783b */ /* 0x000f220000004200 */
[----:B------:R-:W-:Y:S02]  /*7ca0*/  UISETP.NE.U32.AND UP0, UPT, UR9, 0x1, UPT ;  /* 0x000000010900788c */ /* 0x000fe4000bf05070 */
[----:B------:R-:W-:Y:S01]  /*7cb0*/  @UP3 UIADD3 UR10, UP1, UR17, -0x100, URZ ;  /* 0xffffff00110a3890 */ /* 0x000fe2000ff3e03f */
[----:B------:R-:W1:Y:S01]  /*7cc0*/  LDSM.16.M88.4 R124, [R245+0x1000] ;  /* 0x00100000f57c783b */ /* 0x000e620000000200 */
[----:B------:R-:W-:Y:S02]  /*7cd0*/  UIADD3 UR5, UR5, -0x1, URZ ;  /* 0xffffffff05057890 */ /* 0x000fe4000fffe03f */
[----:B------:R-:W-:Y:S01]  /*7ce0*/  @UP3 UIADD3.X UR9, UR16, -0x1, URZ, UP1, !UPT ;  /* 0xffffffff10093890 */ /* 0x000fe20008ffe43f */
[----:B------:R-:W2:Y:S04]  /*7cf0*/  LDSM.16.MT88.4 R96, [R236+0x1a000] ;  /* 0x01a00000ec60783b */ /* 0x000ea80000004200 */
[----:B------:R-:W3:Y:S04]  /*7d00*/  LDSM.16.MT88.4 R112, [R236+0x1c000] ;  /* 0x01c00000ec70783b */ /* 0x000ee80000004200 */
[----:B------:R-:W5:Y:S04]  /*7d10*/  LDSM.16.MT88.4 R196, [R236+0x1e000] ;  /* 0x01e00000ecc4783b */ /* 0x000f680000004200 */
[----:B------:R-:W-:Y:S04]  /*7d20*/  LDSM.16.M88.4 R200, [R240] ;  /* 0x00000000f0c8783b */ /* 0x000fe80000000200 */
[----:B------:R-:W5:Y:S04]  /*7d30*/  LDSM.16.MT88.4 R204, [R236+0x18800] ;  /* 0x01880000eccc783b */ /* 0x000f680000004200 */
[----:B------:R-:W5:Y:S04]  /*7d40*/  LDSM.16.M88.4 R208, [R240+0x1000] ;  /* 0x00100000f0d0783b */ /* 0x000f680000000200 */
[----:B------:R-:W5:Y:S04]  /*7d50*/  LDSM.16.MT88.4 R212, [R236+0x1a800] ;  /* 0x01a80000ecd4783b */ /* 0x000f680000004200 */
[----:B------:R-:W5:Y:S01]  /*7d60*/  LDSM.16.MT88.4 R216, [R236+0x1c800] ;  /* 0x01c80000ecd8783b */ /* 0x000f620000004200 */
[-C--:B----4-:R-:W-:Y:S03]  /*7d70*/  HMMA.16816.F32.BF16 R4, R128, R16.reuse, RZ ;  /* 0x000000108004723c */ /* 0x090fe600000418ff */
[----:B------:R-:W4:Y:S04]  /*7d80*/  LDSM.16.MT88.4 R220, [R236+0x1e800] ;  /* 0x01e80000ecdc783b */ /* 0x000f280000004200 */
[----:B------:R-:W-:Y:S01]  /*7d90*/  LDSM.16.M88.4 R224, [R2] ;  /* 0x0000000002e0783b */ /* 0x000fe20000000200 */
[C---:B-1----:R-:W-:Y:S03]  /*7da0*/  HMMA.16816.F32.BF16 R8, R124.reuse, R16, RZ ;  /* 0x000000107c08723c */ /* 0x042fe600000418ff */
[----:B------:R-:W1:Y:S03]  /*7db0*/  LDSM.16.MT88.4 R228, [R236+0x19000] ;  /* 0x01900000ece4783b */ /* 0x000e660000004200 */
[-C--:B------:R-:W-:Y:S01]  /*7dc0*/  HMMA.16816.F32.BF16 R12, R124, R18.reuse, RZ ;  /* 0x000000127c0c723c */ /* 0x080fe200000418ff */
[----:B------:R-:W1:Y:S05]  /*7dd0*/  LDSM.16.M88.4 R232, [R2+0x1000] ;  /* 0x0010000002e8783b */ /* 0x000e6a0000000200 */
[C---:B------:R-:W-:Y:S06]  /*7de0*/  HMMA.16816.F32.BF16 R16, R128.reuse, R18, RZ ;  /* 0x000000128010723c */ /* 0x040fec00000418ff */
[-C--:B--2---:R-:W-:Y:S06]  /*7df0*/  HMMA.16816.F32.BF16 R84, R128, R96.reuse, RZ ;  /* 0x000000608054723c */ /* 0x084fec00000418ff */
[C---:B------:R-:W-:Y:S06]  /*7e00*/  HMMA.16816.F32.BF16 R88, R124.reuse, R96, RZ ;  /* 0x000000607c58723c */ /* 0x040fec00000418ff */
[-C--:B------:R-:W-:Y:S06]  /*7e10*/  HMMA.16816.F32.BF16 R92, R124, R98.reuse, RZ ;  /* 0x000000627c5c723c */ /* 0x080fec00000418ff */
[C---:B------:R-:W-:Y:S06]  /*7e20*/  HMMA.16816.F32.BF16 R96, R128.reuse, R98, RZ ;  /* 0x000000628060723c */ /* 0x040fec00000418ff */
[-C--:B---3--:R-:W-:Y:S06]  /*7e30*/  HMMA.16816.F32.BF16 R100, R128, R112.reuse, RZ ;  /* 0x000000708064723c */ /* 0x088fec00000418ff */
[C---:B------:R-:W-:Y:S06]  /*7e40*/  HMMA.16816.F32.BF16 R104, R124.reuse, R112, RZ ;  /* 0x000000707c68723c */ /* 0x040fec00000418ff */
[-C--:B------:R-:W-:Y:S06]  /*7e50*/  HMMA.16816.F32.BF16 R108, R124, R114.reuse, RZ ;  /* 0x000000727c6c723c */ /* 0x080fec00000418ff */
[C---:B------:R-:W-:Y:S06]  /*7e60*/  HMMA.16816.F32.BF16 R112, R128.reuse, R114, RZ ;  /* 0x000000728070723c */ /* 0x040fec00000418ff */
[-C--:B-----5:R-:W-:Y:S06]  /*7e70*/  HMMA.16816.F32.BF16 R116, R128, R196.reuse, RZ ;  /* 0x000000c48074723c */ /* 0x0a0fec00000418ff */
[C---:B------:R-:W-:Y:S06]  /*7e80*/  HMMA.16816.F32.BF16 R120, R124.reuse, R196, RZ ;  /* 0x000000c47c78723c */ /* 0x040fec00000418ff */
[-C--:B------:R-:W-:Y:S06]  /*7e90*/  HMMA.16816.F32.BF16 R124, R124, R198.reuse, RZ ;  /* 0x000000c67c7c723c */ /* 0x080fec00000418ff */
[----:B------:R-:W-:Y:S01]  /*7ea0*/  HMMA.16816.F32.BF16 R128, R128, R198, RZ ;  /* 0x000000c68080723c */ /* 0x000fe200000418ff */
        /* <DEDUP_REMOVED lines=15> */
[----:B------:R-:W-:Y:S05]  /*7fa0*/  LDSM.16.M88.4 R216, [R3+0x1000] ;  /* 0x0010000003d8783b */ /* 0x000fea0000000200 */
[-C--:B----4-:R-:W-:Y:S06]  /*7fb0*/  HMMA.16816.F32.BF16 R116, R200, R220.reuse, R116 ;  /* 0x000000dcc874723c */ /* 0x090fec0000041874 */
[C---:B------:R-:W-:Y:S06]  /*7fc0*/  HMMA.16816.F32.BF16 R120, R208.reuse, R220, R120 ;  /* 0x000000dcd078723c */ /* 0x040fec0000041878 */
[-C--:B------:R-:W-:Y:S01]  /*7fd0*/  HMMA.16816.F32.BF16 R124, R208, R222.reuse, R124 ;  /* 0x000000ded07c723c */ /* 0x080fe2000004187c */
[----:B------:R-:W4:Y:S05]  /*7fe0*/  LDSM.16.MT88.4 R208, [R236+0x1f000] ;  /* 0x01f00000ecd0783b */ /* 0x000f2a0000004200 */
[----:B------:R-:W-:Y:S01]  /*7ff0*/  HMMA.16816.F32.BF16 R128, R200, R222, R128 ;  /* 0x000000dec880723c */ /* 0x000fe20000041880 */
[----:B------:R-:W5:Y:S04]  /*8000*/  LDSM.16.M88.4 R200, [R3] ;  /* 0x0000000003c8783b */ /* 0x000f680000000200 */
[----:B------:R-:W5:Y:S01]  /*8010*/  LDSM.16.MT88.4 R220, [R236+0x1b800] ;  /* 0x01b80000ecdc783b */ /* 0x000f620000004200 */
[-C--:B-1----:R-:W-:Y:S06]  /*8020*/  HMMA.16816.F32.BF16 R4, R224, R228.reuse, R4 ;  /* 0x000000e4e004723c */ /* 0x082fec0000041804 */
[C---:B------:R-:W-:Y:S06]  /*8030*/  HMMA.16816.F32.BF16 R8, R232.reuse, R228, R8 ;  /* 0x000000e4e808723c */ /* 0x040fec0000041808 */
[-C--:B------:R-:W-:Y:S06]  /*8040*/  HMMA.16816.F32.BF16 R12, R232, R230.reuse, R12 ;  /* 0x000000e6e80c723c */ /* 0x080fec000004180c */
[C---:B------:R-:W-:Y:S01]  /*8050*/  HMMA.16816.F32.BF16 R16, R224.reuse, R230, R16 ;  /* 0x000000e6e010723c */ /* 0x040fe20000041810 */
[----:B------:R-:W1:Y:S05]  /*8060*/  LDSM.16.MT88.4 R228, [R236+0x1d800] ;  /* 0x01d80000ece4783b */ /* 0x000e6a0000004200 */
[-C--:B--2---:R-:W-:Y:S06]  /*8070*/  HMMA.16816.F32.BF16 R84, R224, R196.reuse, R84 ;  /* 0x000000c4e054723c */ /* 0x084fec0000041854 */
[C---:B------:R-:W-:Y:S01]  /*8080*/  HMMA.16816.F32.BF16 R88, R232.reuse, R196, R88 ;  /* 0x000000c4e858723c */ /* 0x040fe20000041858 */
[----:B------:R-:W2:Y:S05]  /*8090*/  LDL R197, [R1+0x60] ;  /* 0x0000600001c57983 */ /* 0x000eaa0000100800 */
[-C--:B------:R-:W-:Y:S05]  /*80a0*/  HMMA.16816.F32.BF16 R92, R232, R198.reuse, R92 ;  /* 0x000000c6e85c723c */ /* 0x080fea000004185c */
[----:B------:R-:W-:Y:S01]  /*80b0*/  IMAD.MOV.U32 R196, RZ, RZ, R237 ;  /* 0x000000ffffc47224 */ /* 0x000fe200078e00ed */
[C---:B------:R-:W-:Y:S01]  /*80c0*/  HMMA.16816.F32.BF16 R96, R224.reuse, R198, R96 ;  /* 0x000000c6e060723c */ /* 0x040fe20000041860 */
[----:B------:R-:W2:Y:S04]  /*80d0*/  LDL R199, [R1+0x30] ;  /* 0x0000300001c77983 */ /* 0x000ea80000100800 */
[----:B------:R-:W1:Y:S01]  /*80e0*/  LDSM.16.MT88.4 R236, [R236+0x1f800] ;  /* 0x01f80000ecec783b */ /* 0x000e620000004200 */
[-C--:B---3--:R-:W-:Y:S06]  /*80f0*/  HMMA.16816.F32.BF16 R100, R224, R204.reuse, R100 ;  /* 0x000000cce064723c */ /* 0x088fec0000041864 */
[C---:B------:R-:W-:Y:S01]  /*8100*/  HMMA.16816.F32.BF16 R104, R232.reuse, R204, R104 ;  /* 0x000000cce868723c */ /* 0x040fe20000041868 */
[----:B------:R-:W3:Y:S05]  /*8110*/  LDL R205, [R1+0x5c] ;  /* 0x00005c0001cd7983 */ /* 0x000eea0000100800 */
[-C--:B------:R-:W-:Y:S06]  /*8120*/  HMMA.16816.F32.BF16 R108, R232, R206.reuse, R108 ;  /* 0x000000cee86c723c */ /* 0x080fec000004186c */
[C---:B------:R-:W-:Y:S06]  /*8130*/  HMMA.16816.F32.BF16 R112, R224.reuse, R206, R112 ;  /* 0x000000cee070723c */ /* 0x040fec0000041870 */
[-C--:B----4-:R-:W-:Y:S06]  /*8140*/  HMMA.16816.F32.BF16 R116, R224, R208.reuse, R116 ;  /* 0x000000d0e074723c */ /* 0x090fec0000041874 */
[C---:B------:R-:W-:Y:S06]  /*8150*/  HMMA.16816.F32.BF16 R120, R232.reuse, R208, R120 ;  /* 0x000000d0e878723c */ /* 0x040fec0000041878 */
[-C--:B------:R-:W-:Y:S01]  /*8160*/  HMMA.16816.F32.BF16 R124, R232, R210.reuse, R124 ;  /* 0x000000d2e87c723c */ /* 0x080fe2000004187c */
[----:B------:R-:W4:Y:S01]  /*8170*/  LDL.64 R234, [R1+0x68] ;  /* 0x0000680001ea7983 */ /* 0x000f220000100a00 */
[----:B------:R-:W1:Y:S04]  /*8180*/  LDC R233, c[0x0][0x270] ;  /* 0x00009c00ffe97b82 */ /* 0x000e680000000800 */
[----:B------:R-:W-:Y:S06]  /*8190*/  HMMA.16816.F32.BF16 R128, R224, R210, R128 ;  /* 0x000000d2e080723c */ /* 0x000fec0000041880 */
[-C--:B-----5:R-:W-:Y:S06]  /*81a0*/  HMMA.16816.F32.BF16 R4, R200, R212.reuse, R4 ;  /* 0x000000d4c804723c */ /* 0x0a0fec0000041804 */
[C---:B------:R-:W-:Y:S06]  /*81b0*/  HMMA.16816.F32.BF16 R8, R216.reuse, R212, R8 ;  /* 0x000000d4d808723c */ /* 0x040fec0000041808 */
[-C--:B------:R-:W-:Y:S05]  /*81c0*/  HMMA.16816.F32.BF16 R12, R216, R214.reuse, R12 ;  /* 0x000000d6d80c723c */ /* 0x080fea000004180c */
[----:B-1----:R-:W-:Y:S01]  /*81d0*/  IMAD R233, R233, UR27, RZ ;  /* 0x0000001be9e97c24 */ /* 0x002fe2000f8e02ff */
        /* <DEDUP_REMOVED lines=13> */
[C---:B------:R-:W-:Y:S04]  /*82b0*/  IMAD R200, R233.reuse, 0x18, RZ ;  /* 0x00000018e9c87824 */ /* 0x040fe800078e02ff */
[----:B------:R-:W-:Y:S01]  /*82c0*/  IMAD.SHL.U32 R201, R233, 0x20, RZ ;  /* 0x00000020e9c97824 */ /* 0x000fe200078e00ff */
[----:B--2---:R-:W-:Y:S01]  /*82d0*/  @P0 IADD3 R198, P1, R199, UR17, RZ ;  /* 0x00000011c7c60c10 */ /* 0x004fe2000ff3e0ff */
[----:B------:R-:W-:Y:S03]  /*82e0*/  @UP3 UMOV UR17, UR10 ;  /* 0x0000000a00113c82 */ /* 0x000fe60008000000 */
[----:B------:R-:W-:Y:S01]  /*82f0*/  @P0 IADD3.X R199, R196, UR16, RZ, P1, !PT ;  /* 0x00000010c4c70c10 */ /* 0x000fe20008ffe4ff */
[C---:B------:R-:W-:Y:S01]  /*8300*/  IMAD.SHL.U32 R196, R233.reuse, 0x8, RZ ;  /* 0x00000008e9c47824 */ /* 0x040fe200078e00ff */
[----:B------:R-:W-:Y:S03]  /*8310*/  @UP3 UMOV UR16, UR9 ;  /* 0x0000000900103c82 */ /* 0x000fe60008000000 */
[----:B------:R-:W2:Y:S04]  /*8320*/  @P0 LDG.E R197, desc[UR6][R198.64+-0xe0] ;  /* 0xffff2006c6c50981 */ /* 0x000ea8000c1e1900 */
[----:B---3--:R1:W3:Y:S02]  /*8330*/  @P0 LDG.E R205, desc[UR6][R198.64+-0x100] ;  /* 0xffff0006c6cd0981 */ /* 0x0082e4000c1e1900 */
[C---:B-1----:R-:W-:Y:S02]  /*8340*/  IMAD R198, R233.reuse, 0x28, RZ ;  /* 0x00000028e9c67824 */ /* 0x042fe400078e02ff */
[C---:B------:R-:W-:Y:S01]  /*8350*/  IMAD R199, R233.reuse, 0x30, RZ ;  /* 0x00000030e9c77824 */ /* 0x040fe200078e02ff */
[----:B----4-:R1:W-:Y:S02]  /*8360*/  REDG.E.ADD.F32.FTZ.RN.STRONG.GPU desc[UR6][R234.64], R4 ;  /* 0x00000004ea0079a6 */ /* 0x0103e4000c10f386 */
[C---:B-1----:R-:W-:Y:S02]  /*8370*/  IMAD R4, R233.reuse, 0x38, RZ ;  /* 0x00000038e9047824 */ /* 0x042fe400078e02ff */
[----:B--2---:R1:W-:Y:S04]  /*8380*/  @P0 STL [R1+0x60], R197 ;  /* 0x000060c501000387 */ /* 0x0043e80000100800 */
[----:B---3--:R2:W-:Y:S01]  /*8390*/  @P0 STL [R1+0x5c], R205 ;  /* 0x00005ccd01000387 */ /* 0x0085e20000100800 */
[CC--:B------:R-:W-:Y:S01]  /*83a0*/  LEA R204, P0, R196.reuse, R234.reuse, 0x2 ;  /* 0x000000eac4cc7211 */ /* 0x0c0fe200078010ff */
[----:B-1----:R-:W-:Y:S03]  /*83b0*/  IMAD.SHL.U32 R197, R233, 0x10, RZ ;  /* 0x00000010e9c57824 */ /* 0x002fe600078e00ff */
[-C--:B--2---:R-:W-:Y:S02]  /*83c0*/  LEA.HI.X.SX32 R205, R196, R235.reuse, 0x2, P0 ;  /* 0x000000ebc4cd7211 */ /* 0x084fe400000f16ff */
[CC--:B------:R-:W-:Y:S02]  /*83d0*/  LEA R206, P1, R197.reuse, R234.reuse, 0x2 ;  /* 0x000000eac5ce7211 */ /* 0x0c0fe400078210ff */
[CC--:B------:R-:W-:Y:S01]  /*83e0*/  LEA R202, P0, R200.reuse, R234.reuse, 0x2 ;  /* 0x000000eac8ca7211 */ /* 0x0c0fe200078010ff */
[----:B------:R1:W-:Y:S01]  /*83f0*/  REDG.E.ADD.F32.FTZ.RN.STRONG.GPU desc[UR6][R204.64], R5 ;  /* 0x00000005cc0079a6 */ /* 0x0003e2000c10f386 */
[-C--:B------:R-:W-:Y:S02]  /*8400*/  LEA.HI.X.SX32 R207, R197, R235.reuse, 0x2, P1 ;  /* 0x000000ebc5cf7211 */ /* 0x080fe400008f16ff */
[-C--:B------:R-:W-:Y:S02]  /*8410*/  LEA.HI.X.SX32 R203, R200, R235.reuse, 0x2, P0 ;  /* 0x000000ebc8cb7211 */ /* 0x080fe400000f16ff */
[CC--:B------:R-:W-:Y:S01]  /*8420*/  LEA R208, P1, R201.reuse, R234.reuse, 0x2 ;  /* 0x000000eac9d07211 */ /* 0x0c0fe200078210ff */
[----:B------:R-:W-:Y:S01]  /*8430*/  REDG.E.ADD.F32.FTZ.RN.STRONG.GPU desc[UR6][R206.64], R6 ;  /* 0x00000006ce0079a6 */ /* 0x000fe2000c10f386 */
[CC--:B------:R-:W-:Y:S02]  /*8440*/  LEA R200, P0, R198.reuse, R234.reuse, 0x2 ;  /* 0x000000eac6c87211 */ /* 0x0c0fe400078010ff */
[-C--:B------:R-:W-:Y:S01]  /*8450*/  LEA.HI.X.SX32 R209, R201, R235.reuse, 0x2, P1 ;  /* 0x000000ebc9d17211 */ /* 0x080fe200008f16ff */
[----:B------:R2:W-:Y:S01]  /*8460*/  REDG.E.ADD.F32.FTZ.RN.STRONG.GPU desc[UR6][R202.64], R7 ;  /* 0x00000007ca0079a6 */ /* 0x0005e2000c10f386 */
[-C--:B------:R-:W-:Y:S02]  /*8470*/  LEA.HI.X.SX32 R201, R198, R235.reuse, 0x2, P0 ;  /* 0x000000ebc6c97211 */ /* 0x080fe400000f16ff */
[CC--:B------:R-:W-:Y:S01]  /*8480*/  LEA R210, P1, R199.reuse, R234.reuse, 0x2 ;  /* 0x000000eac7d27211 */ /* 0x0c0fe200078210ff */
[----:B------:R-:W-:Y:S01]  /*8490*/  REDG.E.ADD.F32.FTZ.RN.STRONG.GPU desc[UR6][R208.64], R8 ;  /* 0x00000008d00079a6 */ /* 0x000fe2000c10f386 */
[CC--:B------:R-:W-:Y:S02]  /*84a0*/  LEA R198, P0, R4.reuse, R234.reuse, 0x2 ;  /* 0x000000ea04c67211 */ /* 0x0c0fe400078010ff */
[-C--:B------:R-:W-:Y:S01]  /*84b0*/  LEA.HI.X.SX32 R211, R199, R235.reuse, 0x2, P1 ;  /* 0x000000ebc7d37211 */ /* 0x080fe200008f16ff */
[----:B------:R3:W-:Y:S01]  /*84c0*/  REDG.E.ADD.F32.FTZ.RN.STRONG.GPU desc[UR6][R200.64], R9 ;  /* 0x00000009c80079a6 */ /* 0x0007e2000c10f386 */
[-C--:B------:R-:W-:Y:S03]  /*84d0*/  LEA.HI.X.SX32 R199, R4, R235.reuse, 0x2, P0 ;  /* 0x000000eb04c77211 */ /* 0x080fe600000f16ff */
[----:B------:R-:W-:Y:S04]  /*84e0*/  REDG.E.ADD.F32.FTZ.RN.STRONG.GPU desc[UR6][R210.64], R10 ;  /* 0x0000000ad20079a6 */ /* 0x000fe8000c10f386 */
[----:B------:R-:W-:Y:S01]  /*84f0*/  REDG.E.ADD.F32.FTZ.RN.STRONG.GPU desc[UR6][R198.64], R11 ;  /* 0x0000000bc60079a6 */ /* 0x000fe2000c10f386 */
[----:B-1----:R-:W-:Y:S03]  /*8500*/  VIADD R5, R197, 0x20 ;  /* 0x00000020c5057836 */ /* 0x002fe60000000000 */
[----:B------:R-:W-:Y:S04]  /*8510*/  REDG.E.ADD.F32.FTZ.RN.STRONG.GPU desc[UR6][R234.64+0x80], R16 ;  /* 0x00008010ea0079a6 */ /* 0x000fe8000c10f386 */
[----:B------:R1:W-:Y:S01]  /*8520*/  REDG.E.ADD.F32.FTZ.RN.STRONG.GPU desc[UR6][R204.64+0x80], R17 ;  /* 0x00008011cc0079a6 */ /* 0x0003e2000c10f386 */
[CC--:B--2---:R-:W-:Y:S01]  /*8530*/  LEA R202, P0, R5.reuse, R234.reuse, 0x2 ;  /* 0x000000ea05ca7211 */ /* 0x0c4fe200078010ff */
[C---:B------:R-:W-:Y:S03]  /*8540*/  IMAD.IADD R7, R196.reuse, 0x1, R5 ;  /* 0x00000001c4077824 */ /* 0x040fe600078e0205 */
[-C--:B------:R-:W-:Y:S01]  /*8550*/  LEA.HI.X.SX32 R203, R5, R235.reuse, 0x2, P0 ;  /* 0x000000eb05cb7211 */ /* 0x080fe200000f16ff */
[C---:B------:R-:W-:Y:S01]  /*8560*/  IMAD.IADD R5, R196.reuse, 0x1, R7 ;  /* 0x00000001c4057824 */ /* 0x040fe200078e0207 */
[CC--:B------:R-:W-:Y:S03]  /*8570*/  LEA R206, P0, R7.reuse, R234.reuse, 0x2 ;  /* 0x000000ea07ce7211 */ /* 0x0c0fe600078010ff */
[----:B------:R2:W-:Y:S01]  /*8580*/  REDG.E.ADD.F32.FTZ.RN.STRONG.GPU desc[UR6][R202.64], R18 ;  /* 0x00000012ca0079a6 */ /* 0x0005e2000c10f386 */
[-C--:B------:R-:W-:Y:S01]  /*8590*/  LEA.HI.X.SX32 R207, R7, R235.reuse, 0x2, P0 ;  /* 0x000000eb07cf7211 */ /* 0x080fe200000f16ff */
[C---:B------:R-:W-:Y:S01]  /*85a0*/  IMAD.IADD R7, R196.reuse, 0x1, R5 ;  /* 0x00000001c4077824 */ /* 0x040fe200078e0205 */
[-C--:B---3--:R-:W-:Y:S03]  /*85b0*/  LEA R200, P1, R5, R234.reuse, 0x2 ;  /* 0x000000ea05c87211 */ /* 0x088fe600078210ff */
[----:B------:R3:W-:Y:S01]  /*85c0*/  REDG.E.ADD.F32.FTZ.RN.STRONG.GPU desc[UR6][R206.64], R19 ;  /* 0x00000013ce0079a6 */ /* 0x0007e2000c10f386 */
[-C--:B------:R-:W-:Y:S01]  /*85d0*/  LEA R6, P0, R7, R234.reuse, 0x2 ;  /* 0x000000ea07067211 */ /* 0x080fe200078010ff */
[C---:B------:R-:W-:Y:S01]  /*85e0*/  IMAD.IADD R9, R196.reuse, 0x1, R7 ;  /* 0x00000001c4097824 */ /* 0x040fe200078e0207 */
[-C--:B------:R-:W-:Y:S01]  /*85f0*/  LEA.HI.X.SX32 R201, R5, R235.reuse, 0x2, P1 ;  /* 0x000000eb05c97211 */ /* 0x080fe200008f16ff */
[----:B------:R-:W-:Y:S01]  /*8600*/  VIADD R5, R197, 0x40 ;  /* 0x00000040c5057836 */ /* 0x000fe20000000000 */
[-C--:B------:R-:W-:Y:S01]  /*8610*/  LEA.HI.X.SX32 R7, R7, R235.reuse, 0x2, P0 ;  /* 0x000000eb07077211 */ /* 0x080fe200000f16ff */
[C---:B------:R-:W-:Y:S01]  /*8620*/  IMAD.IADD R4, R196.reuse, 0x1, R9 ;  /* 0x00000001c4047824 */ /* 0x040fe200078e0209 */
[CC--:B------:R-:W-:Y:S01]  /*8630*/  LEA R8, P0, R9.reuse, R234.reuse, 0x2 ;  /* 0x000000ea09087211 */ /* 0x0c0fe200078010ff */
[----:B------:R4:W-:Y:S01]  /*8640*/  REDG.E.ADD.F32.FTZ.RN.STRONG.GPU desc[UR6][R200.64], R12 ;  /* 0x0000000cc80079a6 */ /* 0x0009e2000c10f386 */
[----:B-1----:R-:W-:Y:S02]  /*8650*/  IMAD.IADD R17, R196, 0x1, R5 ;  /* 0x00000001c4117824 */ /* 0x002fe400078e0205 */
[-C--:B------:R-:W-:Y:S01]  /*8660*/  LEA.HI.X.SX32 R9, R9, R235.reuse, 0x2, P0 ;  /* 0x000000eb09097211 */ /* 0x080fe200000f16ff */
[----:B------:R1:W-:Y:S01]  /*8670*/  REDG.E.ADD.F32.FTZ.RN.STRONG.GPU desc[UR6][R6.64], R13 ;  /* 0x0000000d060079a6 */ /* 0x0003e2000c10f386 */
[CC--:B------:R-:W-:Y:S03]  /*8680*/  LEA R10, P0, R4.reuse, R234.reuse, 0x2 ;  /* 0x000000ea040a7211 */ /* 0x0c0fe600078010ff */
[----:B------:R5:W-:Y:S01]  /*8690*/  REDG.E.ADD.F32.FTZ.RN.STRONG.GPU desc[UR6][R8.64], R14 ;  /* 0x0000000e080079a6 */ /* 0x000be2000c10f386 */
[-C--:B------:R-:W-:Y:S02]  /*86a0*/  LEA.HI.X.SX32 R11, R4, R235.reuse, 0x2, P0 ;  /* 0x000000eb040b7211 */ /* 0x080fe400000f16ff */
[CC--:B--2---:R-:W-:Y:S03]  /*86b0*/  LEA R18, P0, R5.reuse, R234.reuse, 0x2 ;  /* 0x000000ea05127211 */ /* 0x0c4fe600078010ff */
[----:B------:R2:W-:Y:S04]  /*86c0*/  REDG.E.ADD.F32.FTZ.RN.STRONG.GPU desc[UR6][R10.64], R15 ;  /* 0x0000000f0a0079a6 */ /* 0x0005e8000c10f386 */
[----:B------:R-:W-:Y:S01]  /*86d0*/  REDG.E.ADD.F32.FTZ.RN.STRONG.GPU desc[UR6][R234.64+0x100], R84 ;  /* 0x00010054ea0079a6 */ /* 0x000fe2000c10f386 */
[-C--:B---3--:R-:W-:Y:S01]  /*86e0*/  LEA.HI.X.SX32 R19, R5, R235.reuse, 0x2, P0 ;  /* 0x000000eb05137211 */ /* 0x088fe200000f16ff */
[C---:B------:R-:W-:Y:S01]  /*86f0*/  IMAD.IADD R5, R196.reuse, 0x1, R17 ;  /* 0x00000001c4057824 */ /* 0x040fe200078e0211 */
[CC--:B------:R-:W-:Y:S01]  /*8700*/  LEA R16, P0, R17.reuse, R234.reuse, 0x2 ;  /* 0x000000ea11107211 */ /* 0x0c0fe200078010ff */
[----:B------:R-:W-:Y:S03]  /*8710*/  REDG.E.ADD.F32.FTZ.RN.STRONG.GPU desc[UR6][R204.64+0x100], R85 ;  /* 0x00010055cc0079a6 */ /* 0x000fe6000c10f386 */
[-C--:B------:R-:W-:Y:S01]  /*8720*/  LEA.HI.X.SX32 R17, R17, R235.reuse, 0x2, P0 ;  /* 0x000000eb11117211 */ /* 0x080fe200000f16ff */
[----:B------:R-:W-:Y:S01]  /*8730*/  REDG.E.ADD.F32.FTZ.RN.STRONG.GPU desc[UR6][R18.64], R86 ;  /* 0x00000056120079a6 */ /* 0x000fe2000c10f386 */
[CC--:B----4-:R-:W-:Y:S03]  /*8740*/  LEA R12, P1, R5.reuse, R234.reuse, 0x2 ;  /* 0x000000ea050c7211 */ /* 0x0d0fe600078210ff */
[----:B------:R3:W-:Y:S01]  /*8750*/  REDG.E.ADD.F32.FTZ.RN.STRONG.GPU desc[UR6][R16.64], R87 ;  /* 0x00000057100079a6 */ /* 0x0007e2000c10f386 */
[C---:B-1----:R-:W-:Y:S01]  /*8760*/  IMAD.IADD R7, R196.reuse, 0x1, R5 ;  /* 0x00000001c4077824 */ /* 0x042fe200078e0205 */
[-C--:B------:R-:W-:Y:S01]  /*8770*/  LEA.HI.X.SX32 R13, R5, R235.reuse, 0x2, P1 ;  /* 0x000000eb050d7211 */ /* 0x080fe200008f16ff */
[----:B------:R-:W-:Y:S01]  /*8780*/  VIADD R5, R197, 0x60 ;  /* 0x00000060c5057836 */ /* 0x000fe20000000000 */
[----:B------:R-:W-:Y:S01]  /*8790*/  LDSM.16.MT88.4 R84, [R243+0x4000] ;  /* 0x00400000f354783b */ /* 0x000fe20000004200 */
[C---:B-----5:R-:W-:Y:S01]  /*87a0*/  IMAD.IADD R9, R196.reuse, 0x1, R7 ;  /* 0x00000001c4097824 */ /* 0x060fe200078e0207 */
[CC--:B------:R-:W-:Y:S02]  /*87b0*/  LEA R6, P0, R7.reuse, R234.reuse, 0x2 ;  /* 0x000000ea07067211 */ /* 0x0c0fe400078010ff */
[----:B------:R1:W-:Y:S01]  /*87c0*/  REDG.E.ADD.F32.FTZ.RN.STRONG.GPU desc[UR6][R12.64], R88 ;  /* 0x000000580c0079a6 */ /* 0x0003e2000c10f386 */
[C---:B------:R-:W-:Y:S01]  /*87d0*/  IMAD.IADD R4, R196.reuse, 0x1, R9 ;  /* 0x00000001c4047824 */ /* 0x040fe200078e0209 */
[-C--:B------:R-:W-:Y:S01]  /*87e0*/  LEA.HI.X.SX32 R7, R7, R235.reuse, 0x2, P0 ;  /* 0x000000eb07077211 */ /* 0x080fe200000f16ff */
[----:B--2---:R-:W-:Y:S01]  /*87f0*/  IMAD.IADD R15, R196, 0x1, R5 ;  /* 0x00000001c40f7824 */ /* 0x004fe200078e0205 */
[CC--:B------:R-:W-:Y:S03]  /*8800*/  LEA R8, P0, R9.reuse, R234.reuse, 0x2 ;  /* 0x000000ea09087211 */ /* 0x0c0fe600078010ff */
[----:B------:R2:W-:Y:S01]  /*8810*/  REDG.E.ADD.F32.FTZ.RN.STRONG.GPU desc[UR6][R6.64], R89 ;  /* 0x00000059060079a6 */ /* 0x0005e2000c10f386 */
[-C--:B------:R-:W-:Y:S02]  /*8820*/  LEA.HI.X.SX32 R9, R9, R235.reuse, 0x2, P0 ;  /* 0x000000eb09097211 */ /* 0x080fe400000f16ff */
[CC--:B------:R-:W-:Y:S03]  /*8830*/  LEA R10, P0, R4.reuse, R234.reuse, 0x2 ;  /* 0x000000ea040a7211 */ /* 0x0c0fe600078010ff */
[----:B------:R4:W-:Y:S01]  /*8840*/  REDG.E.ADD.F32.FTZ.RN.STRONG.GPU desc[UR6][R8.64], R90 ;  /* 0x0000005a080079a6 */ /* 0x0009e2000c10f386 */
[-C--:B------:R-:W-:Y:S05]  /*8850*/  LEA.HI.X.SX32 R11, R4, R235.reuse, 0x2, P0 ;  /* 0x000000eb040b7211 */ /* 0x080fea00000f16ff */
[----:B------:R5:W-:Y:S01]  /*8860*/  REDG.E.ADD.F32.FTZ.RN.STRONG.GPU desc[UR6][R10.64], R91 ;  /* 0x0000005b0a0079a6 */ /* 0x000be2000c10f386 */
[CC--:B---3--:R-:W-:Y:S03]  /*8870*/  LEA R16, P0, R5.reuse, R234.reuse, 0x2 ;  /* 0x000000ea05107211 */ /* 0x0c8fe600078010ff */
[----:B------:R-:W-:Y:S01]  /*8880*/  REDG.E.ADD.F32.FTZ.RN.STRONG.GPU desc[UR6][R234.64+0x180], R96 ;  /* 0x00018060ea0079a6 */ /* 0x000fe2000c10f386 */
[-C--:B------:R-:W-:Y:S01]  /*8890*/  LEA.HI.X.SX32 R17, R5, R235.reuse, 0x2, P0 ;  /* 0x000000eb05117211 */ /* 0x080fe200000f16ff */
[C---:B------:R-:W-:Y:S01]  /*88a0*/  IMAD.IADD R5, R196.reuse, 0x1, R15 ;  /* 0x00000001c4057824 */ /* 0x040fe200078e020f */
[-C--:B-1----:R-:W-:Y:S01]  /*88b0*/  LEA R12, P0, R15, R234.reuse, 0x2 ;  /* 0x000000ea0f0c7211 */ /* 0x082fe200078010ff */
[----:B------:R-:W-:Y:S03]  /*88c0*/  REDG.E.ADD.F32.FTZ.RN.STRONG.GPU desc[UR6][R204.64+0x180], R97 ;  /* 0x00018061cc0079a6 */ /* 0x000fe6000c10f386 */
[-C--:B------:R-:W-:Y:S02]  /*88d0*/  LEA R14, P1, R5, R234.reuse, 0x2 ;  /* 0x000000ea050e7211 */ /* 0x080fe400078210ff */
[-C--:B------:R-:W-:Y:S01]  /*88e0*/  LEA.HI.X.SX32 R13, R15, R235.reuse, 0x2, P0 ;  /* 0x000000eb0f0d7211 */ /* 0x080fe200000f16ff */
[----:B------:R1:W-:Y:S01]  /*88f0*/  REDG.E.ADD.F32.FTZ.RN.STRONG.GPU desc[UR6][R16.64], R98 ;  /* 0x00000062100079a6 */ /* 0x0003e2000c10f386 */
[C---:B--2---:R-:W-:Y:S01]  /*8900*/  IMAD.IADD R7, R196.reuse, 0x1, R5 ;  /* 0x00000001c4077824 */ /* 0x044fe200078e0205 */
[-C--:B------:R-:W-:Y:S01]  /*8910*/  LEA.HI.X.SX32 R15, R5, R235.reuse, 0x2, P1 ;  /* 0x000000eb050f7211 */ /* 0x080fe200008f16ff */
[----:B------:R-:W-:Y:S01]  /*8920*/  VIADD R5, R197, 0x80 ;  /* 0x00000080c5057836 */ /* 0x000fe20000000000 */
[----:B------:R2:W-:Y:S02]  /*8930*/  REDG.E.ADD.F32.FTZ.RN.STRONG.GPU desc[UR6][R12.64], R99 ;  /* 0x000000630c0079a6 */ /* 0x0005e4000c10f386 */
[CC--:B------:R-:W-:Y:S01]  /*8940*/  LEA R6, P0, R7.reuse, R234.reuse, 0x2 ;  /* 0x000000ea07067211 */ /* 0x0c0fe200078010ff */
[C---:B----4-:R-:W-:Y:S01]  /*8950*/  IMAD.IADD R9, R196.reuse, 0x1, R7 ;  /* 0x00000001c4097824 */ /* 0x050fe200078e0207 */
[----:B------:R3:W-:Y:S02]  /*8960*/  REDG.E.ADD.F32.FTZ.RN.STRONG.GPU desc[UR6][R14.64], R92 ;  /* 0x0000005c0e0079a6 */ /* 0x0007e4000c10f386 */
[-C--:B------:R-:W-:Y:S01]  /*8970*/  LEA.HI.X.SX32 R7, R7, R235.reuse, 0x2, P0 ;  /* 0x000000eb07077211 */ /* 0x080fe200000f16ff */
[----:B------:R-:W-:Y:S01]  /*8980*/  IMAD.IADD R4, R196, 0x1, R9 ;  /* 0x00000001c4047824 */ /* 0x000fe200078e0209 */
[CC--:B------:R-:W-:Y:S01]  /*8990*/  LEA R8, P0, R9.reuse, R234.reuse, 0x2 ;  /* 0x000000ea09087211 */ /* 0x0c0fe200078010ff */
[----:B------:R-:W-:Y:S03]  /*89a0*/  LDSM.16.MT88.4 R88, [R243+0x6000] ;  /* 0x00600000f358783b */ /* 0x000fe60000004200 */
[-C--:B------:R-:W-:Y:S01]  /*89b0*/  LEA.HI.X.SX32 R9, R9, R235.reuse, 0x2, P0 ;  /* 0x000000eb09097211 */ /* 0x080fe200000f16ff */
[----:B------:R4:W-:Y:S01]  /*89c0*/  REDG.E.ADD.F32.FTZ.RN.STRONG.GPU desc[UR6][R6.64], R93 ;  /* 0x0000005d060079a6 */ /* 0x0009e2000c10f386 */
[CC--:B-----5:R-:W-:Y:S03]  /*89d0*/  LEA R10, P0, R4.reuse, R234.reuse, 0x2 ;  /* 0x000000ea040a7211 */ /* 0x0e0fe600078010ff */
[----:B------:R5:W-:Y:S01]  /*89e0*/  REDG.E.ADD.F32.FTZ.RN.STRONG.GPU desc[UR6][R8.64], R94 ;  /* 0x0000005e080079a6 */ /* 0x000be2000c10f386 */
[-C--:B------:R-:W-:Y:S05]  /*89f0*/  LEA.HI.X.SX32 R11, R4, R235.reuse, 0x2, P0 ;  /* 0x000000eb040b7211 */ /* 0x080fea00000f16ff */
[----:B------:R5:W-:Y:S01]  /*8a00*/  REDG.E.ADD.F32.FTZ.RN.STRONG.GPU desc[UR6][R10.64], R95 ;  /* 0x0000005f0a0079a6 */ /* 0x000be2000c10f386 */
[CC--:B-1----:R-:W-:Y:S01]  /*8a10*/  LEA R16, P0, R5.reuse, R234.reuse, 0x2 ;  /* 0x000000ea05107211 */ /* 0x0c2fe200078010ff */
[C---:B--2---:R-:W-:Y:S02]  /*8a20*/  IMAD.IADD R13, R196.reuse, 0x1, R5 ;  /* 0x00000001c40d7824 */ /* 0x044fe400078e0205 */
[----:B------:R-:W-:Y:S01]  /*8a30*/  REDG.E.ADD.F32.FTZ.RN.STRONG.GPU desc[UR6][R234.64+0x200], R100 ;  /* 0x00020064ea0079a6 */ /* 0x000fe2000c10f386 */
[-C--:B------:R-:W-:Y:S01]  /*8a40*/  LEA.HI.X.SX32 R17, R5, R235.reuse, 0x2, P0 ;  /* 0x000000eb05117211 */ /* 0x080fe200000f16ff */
[C---:B------:R-:W-:Y:S01]  /*8a50*/  IMAD.IADD R5, R196.reuse, 0x1, R13 ;  /* 0x00000001c4057824 */ /* 0x040fe200078e020d */
[CC--:B------:R-:W-:Y:S01]  /*8a60*/  LEA R12, P0, R13.reuse, R234.reuse, 0x2 ;  /* 0x000000ea0d0c7211 */ /* 0x0c0fe200078010ff */
[----:B------:R-:W-:Y:S03]  /*8a70*/  REDG.E.ADD.F32.FTZ.RN.STRONG.GPU desc[UR6][R204.64+0x200], R101 ;  /* 0x00020065cc0079a6 */ /* 0x000fe6000c10f386 */
[-C--:B------:R-:W-:Y:S01]  /*8a80*/  LEA.HI.X.SX32 R13, R13, R235.reuse, 0x2, P0 ;  /* 0x000000eb0d0d7211 */ /* 0x080fe200000f16ff */
[----:B------:R1:W-:Y:S01]  /*8a90*/  REDG.E.ADD.F32.FTZ.RN.STRONG.GPU desc[UR6][R16.64], R102 ;  /* 0x00000066100079a6 */ /* 0x0003e2000c10f386 */
[CC--:B---3--:R-:W-:Y:S01]  /*8aa0*/  LEA R14, P1, R5.reuse, R234.reuse, 0x2 ;  /* 0x000000ea050e7211 */ /* 0x0c8fe200078210ff */
[C---:B----4-:R-:W-:Y:S02]  /*8ab0*/  IMAD.IADD R7, R196.reuse, 0x1, R5 ;  /* 0x00000001c4077824 */ /* 0x050fe400078e0205 */
[----:B------:R2:W-:Y:S01]  /*8ac0*/  REDG.E.ADD.F32.FTZ.RN.STRONG.GPU desc[UR6][R12.64], R103 ;  /* 0x000000670c0079a6 */ /* 0x0005e2000c10f386 */
[-C--:B------:R-:W-:Y:S01]  /*8ad0*/  LEA.HI.X.SX32 R15, R5, R235.reuse, 0x2, P1 ;  /* 0x000000eb050f7211 */ /* 0x080fe200008f16ff */
[----:B------:R-:W-:Y:S01]  /*8ae0*/  VIADD R5, R197, 0xa0 ;  /* 0x000000a0c5057836 */ /* 0x000fe20000000000 */
[CC--:B------:R-:W-:Y:S01]  /*8af0*/  LEA R6, P0, R7.reuse, R234.reuse, 0x2 ;  /* 0x000000ea07067211 */ /* 0x0c0fe200078010ff */
[C---:B-----5:R-:W-:Y:S02]  /*8b00*/  IMAD.IADD R9, R196.reuse, 0x1, R7 ;  /* 0x00000001c4097824 */ /* 0x060fe400078e0207 */
[----:B------:R3:W-:Y:S01]  /*8b10*/  REDG.E.ADD.F32.FTZ.RN.STRONG.GPU desc[UR6][R14.64], R104 ;  /* 0x000000680e0079a6 */ /* 0x0007e2000c10f386 */
[-C--:B------:R-:W-:Y:S01]  /*8b20*/  LEA.HI.X.SX32 R7, R7, R235.reuse, 0x2, P0 ;  /* 0x000000eb07077211 */ /* 0x080fe200000f16ff */
[----:B------:R-:W-:Y:S01]  /*8b30*/  IMAD.IADD R4, R196, 0x1, R9 ;  /* 0x00000001c4047824 */ /* 0x000fe200078e0209 */
[CC--:B------:R-:W-:Y:S01]  /*8b40*/  LEA R8, P0, R9.reuse, R234.reuse, 0x2 ;  /* 0x000000ea09087211 */ /* 0x0c0fe200078010ff */
[----:B------:R-:W-:Y:S03]  /*8b50*/  LDSM.16.MT88.4 R92, [R246+0x28800] ;  /* 0x02880000f65c783b */ /* 0x000fe60000004200 */
[-C--:B------:R-:W-:Y:S01]  /*8b60*/  LEA.HI.X.SX32 R9, R9, R235.reuse, 0x2, P0 ;  /* 0x000000eb09097211 */ /* 0x080fe200000f16ff */
[----:B------:R4:W-:Y:S01]  /*8b70*/  REDG.E.ADD.F32.FTZ.RN.STRONG.GPU desc[UR6][R6.64], R105 ;  /* 0x00000069060079a6 */ /* 0x0009e2000c10f386 */
[CC--:B------:R-:W-:Y:S03]  /*8b80*/  LEA R10, P0, R4.reuse, R234.reuse, 0x2 ;  /* 0x000000ea040a7211 */ /* 0x0c0fe600078010ff */
[----:B------:R5:W-:Y:S01]  /*8b90*/  REDG.E.ADD.F32.FTZ.RN.STRONG.GPU desc[UR6][R8.64], R106 ;  /* 0x0000006a080079a6 */ /* 0x000be2000c10f386 */
[-C--:B------:R-:W-:Y:S02]  /*8ba0*/  LEA.HI.X.SX32 R11, R4, R235.reuse, 0x2, P0 ;  /* 0x000000eb040b7211 */ /* 0x080fe400000f16ff */
[CC--:B-1----:R-:W-:Y:S03]  /*8bb0*/  LEA R16, P0, R5.reuse, R234.reuse, 0x2 ;  /* 0x000000ea05107211 */ /* 0x0c2fe600078010ff */
[----:B------:R1:W-:Y:S01]  /*8bc0*/  REDG.E.ADD.F32.FTZ.RN.STRONG.GPU desc[UR6][R10.64], R107 ;  /* 0x0000006b0a0079a6 */ /* 0x0003e2000c10f386 */
[C---:B--2---:R-:W-:Y:S01]  /*8bd0*/  IMAD.IADD R13, R196.reuse, 0x1, R5 ;  /* 0x00000001c40d7824 */ /* 0x044fe200078e0205 */
[-C--:B------:R-:W-:Y:S02]  /*8be0*/  LEA.HI.X.SX32 R17, R5, R235.reuse, 0x2, P0 ;  /* 0x000000eb05117211 */ /* 0x080fe400000f16ff */
[----:B------:R-:W-:Y:S01]  /*8bf0*/  REDG.E.ADD.F32.FTZ.RN.STRONG.GPU desc[UR6][R234.64+0x280], R112 ;  /* 0x00028070ea0079a6 */ /* 0x000fe2000c10f386 */
[C---:B------:R-:W-:Y:S01]  /*8c00*/  IMAD.IADD R5, R196.reuse, 0x1, R13 ;  /* 0x00000001c4057824 */ /* 0x040fe200078e020d */
[CC--:B------:R-:W-:Y:S02]  /*8c10*/  LEA R12, P0, R13.reuse, R234.reuse, 0x2 ;  /* 0x000000ea0d0c7211 */ /* 0x0c0fe400078010ff */
[----:B------:R-:W-:Y:S02]  /*8c20*/  REDG.E.ADD.F32.FTZ.RN.STRONG.GPU desc[UR6][R204.64+0x280], R113 ;  /* 0x00028071cc0079a6 */ /* 0x000fe4000c10f386 */
[-C--:B------:R-:W-:Y:S02]  /*8c30*/  LEA.HI.X.SX32 R13, R13, R235.reuse, 0x2, P0 ;  /* 0x000000eb0d0d7211 */ /* 0x080fe400000f16ff */
[----:B------:R2:W-:Y:S01]  /*8c40*/  REDG.E.ADD.F32.FTZ.RN.STRONG.GPU desc[UR6][R16.64], R114 ;  /* 0x00000072100079a6 */ /* 0x0005e2000c10f386 */
[CC--:B---3--:R-:W-:Y:S03]  /*8c50*/  LEA R14, P1, R5.reuse, R234.reuse, 0x2 ;  /* 0x000000ea050e7211 */ /* 0x0c8fe600078210ff */
[----:B------:R3:W-:Y:S01]  /*8c60*/  REDG.E.ADD.F32.FTZ.RN.STRONG.GPU desc[UR6][R12.64], R115 ;  /* 0x000000730c0079a6 */ /* 0x0007e2000c10f386 */
[C---:B----4-:R-:W-:Y:S01]  /*8c70*/  IMAD.IADD R7, R196.reuse, 0x1, R5 ;  /* 0x00000001c4077824 */ /* 0x050fe200078e0205 */
[-C--:B------:R-:W-:Y:S01]  /*8c80*/  LEA.HI.X.SX32 R15, R5, R235.reuse, 0x2, P1 ;  /* 0x000000eb050f7211 */ /* 0x080fe200008f16ff */
[----:B------:R-:W-:Y:S01]  /*8c90*/  VIADD R5, R197, 0xc0 ;  /* 0x000000c0c5057836 */ /* 0x000fe20000000000 */
[----:B------:R-:W-:Y:S01]  /*8ca0*/  LDSM.16.MT88.4 R112, [R243+0x7800] ;  /* 0x00780000f370783b */ /* 0x000fe20000004200 */
[C---:B-----5:R-:W-:Y:S01]  /*8cb0*/  IMAD.IADD R9, R196.reuse, 0x1, R7 ;  /* 0x00000001c4097824 */ /* 0x060fe200078e0207 */
[-C--:B------:R-:W-:Y:S01]  /*8cc0*/  LEA R6, P0, R7, R234.reuse, 0x2 ;  /* 0x000000ea07067211 */ /* 0x080fe200078010ff */
[----:B------:R-:W-:Y:S01]  /*8cd0*/  VIADD R197, R197, 0xe0 ;  /* 0x000000e0c5c57836 */ /* 0x000fe20000000000 */
[----:B------:R4:W-:Y:S01]  /*8ce0*/  REDG.E.ADD.F32.FTZ.RN.STRONG.GPU desc[UR6][R14.64], R108 ;  /* 0x0000006c0e0079a6 */ /* 0x0009e2000c10f386 */
[----:B------:R-:W-:Y:S01]  /*8cf0*/  IMAD.IADD R4, R196, 0x1, R9 ;  /* 0x00000001c4047824 */ /* 0x000fe200078e0209 */
[-C--:B------:R-:W-:Y:S02]  /*8d00*/  LEA.HI.X.SX32 R7, R7, R235.reuse, 0x2, P0 ;  /* 0x000000eb07077211 */ /* 0x080fe400000f16ff */
[CC--:B------:R-:W-:Y:S03]  /*8d10*/  LEA R8, P0, R9.reuse, R234.reuse, 0x2 ;  /* 0x000000ea09087211 */ /* 0x0c0fe600078010ff */
[----:B------:R5:W-:Y:S01]  /*8d20*/  REDG.E.ADD.F32.FTZ.RN.STRONG.GPU desc[UR6][R6.64], R109 ;  /* 0x0000006d060079a6 */ /* 0x000be2000c10f386 */
[-C--:B------:R-:W-:Y:S02]  /*8d30*/  LEA.HI.X.SX32 R9, R9, R235.reuse, 0x2, P0 ;  /* 0x000000eb09097211 */ /* 0x080fe400000f16ff */
[CC--:B-1----:R-:W-:Y:S03]  /*8d40*/  LEA R10, P0, R4.reuse, R234.reuse, 0x2 ;  /* 0x000000ea040a7211 */ /* 0x0c2fe600078010ff */
[----:B------:R1:W-:Y:S01]  /*8d50*/  REDG.E.ADD.F32.FTZ.RN.STRONG.GPU desc[UR6][R8.64], R110 ;  /* 0x0000006e080079a6 */ /* 0x0003e2000c10f386 */
[-C--:B------:R-:W-:Y:S02]  /*8d60*/  LEA.HI.X.SX32 R11, R4, R235.reuse, 0x2, P0 ;  /* 0x000000eb040b7211 */ /* 0x080fe400000f16ff */
[CC--:B--2---:R-:W-:Y:S03]  /*8d70*/  LEA R16, P0, R5.reuse, R234.reuse, 0x2 ;  /* 0x000000ea05107211 */ /* 0x0c4fe600078010ff */
[----:B------:R2:W-:Y:S01]  /*8d80*/  REDG.E.ADD.F32.FTZ.RN.STRONG.GPU desc[UR6][R10.64], R111 ;  /* 0x0000006f0a0079a6 */ /* 0x0005e2000c10f386 */
[C---:B---3--:R-:W-:Y:S01]  /*8d90*/  IMAD.IADD R13, R196.reuse, 0x1, R5 ;  /* 0x00000001c40d7824 */ /* 0x048fe200078e0205 */
[-C--:B------:R-:W-:Y:S02]  /*8da0*/  LEA.HI.X.SX32 R17, R5, R235.reuse, 0x2, P0 ;  /* 0x000000eb05117211 */ /* 0x080fe400000f16ff */
[----:B------:R-:W-:Y:S01]  /*8db0*/  REDG.E.ADD.F32.FTZ.RN.STRONG.GPU desc[UR6][R234.64+0x300], R116 ;  /* 0x00030074ea0079a6 */ /* 0x000fe2000c10f386 */
[C---:B------:R-:W-:Y:S01]  /*8dc0*/  IMAD.IADD R5, R196.reuse, 0x1, R13 ;  /* 0x00000001c4057824 */ /* 0x040fe200078e020d */
[CC--:B------:R-:W-:Y:S02]  /*8dd0*/  LEA R12, P0, R13.reuse, R234.reuse, 0x2 ;  /* 0x000000ea0d0c7211 */ /* 0x0c0fe400078010ff */
[----:B------:R-:W-:Y:S02]  /*8de0*/  REDG.E.ADD.F32.FTZ.RN.STRONG.GPU desc[UR6][R204.64+0x300], R117 ;  /* 0x00030075cc0079a6 */ /* 0x000fe4000c10f386 */
[-C--:B------:R-:W-:Y:S02]  /*8df0*/  LEA.HI.X.SX32 R13, R13, R235.reuse, 0x2, P0 ;  /* 0x000000eb0d0d7211 */ /* 0x080fe400000f16ff */
[CC--:B----4-:R-:W-:Y:S01]  /*8e00*/  LEA R14, P1, R5.reuse, R234.reuse, 0x2 ;  /* 0x000000ea050e7211 */ /* 0x0d0fe200078210ff */
[----:B------:R3:W-:Y:S01]  /*8e10*/  REDG.E.ADD.F32.FTZ.RN.STRONG.GPU desc[UR6][R16.64], R118 ;  /* 0x00000076100079a6 */ /* 0x0007e2000c10f386 */
[C---:B-----5:R-:W-:Y:S02]  /*8e20*/  IMAD.IADD R7, R196.reuse, 0x1, R5 ;  /* 0x00000001c4077824 */ /* 0x060fe400078e0205 */
[-C--:B------:R-:W-:Y:S01]  /*8e30*/  LEA.HI.X.SX32 R15, R5, R235.reuse, 0x2, P1 ;  /* 0x000000eb050f7211 */ /* 0x080fe200008f16ff */
[----:B------:R4:W-:Y:S01]  /*8e40*/  REDG.E.ADD.F32.FTZ.RN.STRONG.GPU desc[UR6][R12.64], R119 ;  /* 0x000000770c0079a6 */ /* 0x0009e2000c10f386 */
[C---:B------:R-:W-:Y:S01]  /*8e50*/  IMAD.IADD R5, R196.reuse, 0x1, R197 ;  /* 0x00000001c4057824 */ /* 0x040fe200078e02c5 */
[CC--:B------:R-:W-:Y:S01]  /*8e60*/  LEA R6, P0, R7.reuse, R234.reuse, 0x2 ;  /* 0x000000ea07067211 */ /* 0x0c0fe200078010ff */
[C---:B-1----:R-:W-:Y:S01]  /*8e70*/  IMAD.IADD R9, R196.reuse, 0x1, R7 ;  /* 0x00000001c4097824 */ /* 0x042fe200078e0207 */
[----:B------:R-:W-:Y:S02]  /*8e80*/  REDG.E.ADD.F32.FTZ.RN.STRONG.GPU desc[UR6][R14.64], R120 ;  /* 0x000000780e0079a6 */ /* 0x000fe4000c10f386 */
[-C--:B------:R-:W-:Y:S01]  /*8e90*/  LEA.HI.X.SX32 R7, R7, R235.reuse, 0x2, P0 ;  /* 0x000000eb07077211 */ /* 0x080fe200000f16ff */
[----:B------:R-:W-:Y:S01]  /*8ea0*/  IMAD.IADD R4, R196, 0x1, R9 ;  /* 0x00000001c4047824 */ /* 0x000fe200078e0209 */
[CC--:B------:R-:W-:Y:S01]  /*8eb0*/  LEA R8, P0, R9.reuse, R234.reuse, 0x2 ;  /* 0x000000ea09087211 */ /* 0x0c0fe200078010ff */
[----:B------:R-:W-:Y:S03]  /*8ec0*/  LDSM.16.MT88.4 R108, [R243+0x5800] ;  /* 0x00580000f36c783b */ /* 0x000fe60000004200 */
[-C--:B------:R-:W-:Y:S01]  /*8ed0*/  LEA.HI.X.SX32 R9, R9, R235.reuse, 0x2, P0 ;  /* 0x000000eb09097211 */ /* 0x080fe200000f16ff */
[----:B------:R1:W-:Y:S01]  /*8ee0*/  REDG.E.ADD.F32.FTZ.RN.STRONG.GPU desc[UR6][R6.64], R121 ;  /* 0x00000079060079a6 */ /* 0x0003e2000c10f386 */
[CC--:B--2---:R-:W-:Y:S03]  /*8ef0*/  LEA R10, P0, R4.reuse, R234.reuse, 0x2 ;  /* 0x000000ea040a7211 */ /* 0x0c4fe600078010ff */
[----:B------:R-:W-:Y:S01]  /*8f00*/  REDG.E.ADD.F32.FTZ.RN.STRONG.GPU desc[UR6][R8.64], R122 ;  /* 0x0000007a080079a6 */ /* 0x000fe2000c10f386 */
[-C--:B------:R-:W-:Y:S02]  /*8f10*/  LEA.HI.X.SX32 R11, R4, R235.reuse, 0x2, P0 ;  /* 0x000000eb040b7211 */ /* 0x080fe400000f16ff */
[CC--:B---3--:R-:W-:Y:S03]  /*8f20*/  LEA R16, P0, R197.reuse, R234.reuse, 0x2 ;  /* 0x000000eac5107211 */ /* 0x0c8fe600078010ff */
[----:B------:R-:W-:Y:S01]  /*8f30*/  REDG.E.ADD.F32.FTZ.RN.STRONG.GPU desc[UR6][R10.64], R123 ;  /* 0x0000007b0a0079a6 */ /* 0x000fe2000c10f386 */
[C---:B----4-:R-:W-:Y:S01]  /*8f40*/  IMAD.IADD R13, R196.reuse, 0x1, R5 ;  /* 0x00000001c40d7824 */ /* 0x050fe200078e0205 */
[-C--:B------:R-:W-:Y:S02]  /*8f50*/  LEA.HI.X.SX32 R17, R197, R235.reuse, 0x2, P0 ;  /* 0x000000ebc5117211 */ /* 0x080fe400000f16ff */
[----:B------:R-:W-:Y:S01]  /*8f60*/  LDSM.16.MT88.4 R8, [R243] ;  /* 0x00000000f308783b */ /* 0x000fe20000004200 */
[CC--:B------:R-:W-:Y:S03]  /*8f70*/  LEA R18, P0, R5.reuse, R234.reuse, 0x2 ;  /* 0x000000ea05127211 */ /* 0x0c0fe600078010ff */
[----:B------:R-:W-:Y:S01]  /*8f80*/  REDG.E.ADD.F32.FTZ.RN.STRONG.GPU desc[UR6][R234.64+0x380], R128 ;  /* 0x00038080ea0079a6 */ /* 0x000fe2000c10f386 */
[-C--:B------:R-:W-:Y:S02]  /*8f90*/  LEA.HI.X.SX32 R19, R5, R235.reuse, 0x2, P0 ;  /* 0x000000eb05137211 */ /* 0x080fe400000f16ff */
[CC--:B------:R-:W-:Y:S01]  /*8fa0*/  LEA R96, P0, R13.reuse, R234.reuse, 0x2 ;  /* 0x000000ea0d607211 */ /* 0x0c0fe200078010ff */
[----:B------:R-:W-:Y:S03]  /*8fb0*/  REDG.E.ADD.F32.FTZ.RN.STRONG.GPU desc[UR6][R204.64+0x380], R129 ;  /* 0x00038081cc0079a6 */ /* 0x000fe6000c10f386 */
[-C--:B------:R-:W-:Y:S01]  /*8fc0*/  LEA.HI.X.SX32 R97, R13, R235.reuse, 0x2, P0 ;  /* 0x000000eb0d617211 */ /* 0x080fe200000f16ff */
[C---:B-1----:R-:W-:Y:S01]  /*8fd0*/  IMAD.IADD R7, R196.reuse, 0x1, R13 ;  /* 0x00000001c4077824 */ /* 0x042fe200078e020d */
[----:B------:R-:W-:Y:S03]  /*8fe0*/  REDG.E.ADD.F32.FTZ.RN.STRONG.GPU desc[UR6][R16.64], R130 ;  /* 0x00000082100079a6 */ /* 0x000fe6000c10f386 */
[C---:B------:R-:W-:Y:S01]  /*8ff0*/  IMAD.IADD R5, R196.reuse, 0x1, R7 ;  /* 0x00000001c4057824 */ /* 0x040fe200078e0207 */
[-C--:B------:R-:W-:Y:S01]  /*9000*/  LEA R100, P2, R7, R234.reuse, 0x2 ;  /* 0x000000ea07647211 */ /* 0x080fe200078410ff */
[----:B------:R-:W-:Y:S02]  /*9010*/  LDSM.16.MT88.4 R12, [R0+0x28000] ;  /* 0x02800000000c783b */ /* 0x000fe40000004200 */
[----:B------:R-:W-:Y:S01]  /*9020*/  IMAD.IADD R196, R196, 0x1, R5 ;  /* 0x00000001c4c47824 */ /* 0x000fe200078e0205 */
[-C--:B------:R-:W-:Y:S01]  /*9030*/  LEA R106, P1, R5, R234.reuse, 0x2 ;  /* 0x000000ea056a7211 */ /* 0x080fe200078210ff */
[----:B------:R-:W-:Y:S01]  /*9040*/  REDG.E.ADD.F32.FTZ.RN.STRONG.GPU desc[UR6][R18.64], R131 ;  /* 0x00000083120079a6 */ /* 0x000fe2000c10f386 */
[-C--:B------:R-:W-:Y:S02]  /*9050*/  LEA.HI.X.SX32 R101, R7, R235.reuse, 0x2, P2 ;  /* 0x000000eb07657211 */ /* 0x080fe400010f16ff */
[-C--:B------:R-:W-:Y:S01]  /*9060*/  LEA.HI.X.SX32 R107, R5, R235.reuse, 0x2, P1 ;  /* 0x000000eb056b7211 */ /* 0x080fe200008f16ff */
[----:B------:R-:W-:Y:S01]  /*9070*/  LDSM.16.MT88.4 R16, [R243+0x2000] ;  /* 0x00200000f310783b */ /* 0x000fe20000004200 */
[C---:B------:R-:W-:Y:S02]  /*9080*/  LEA R104, P0, R196.reuse, R234, 0x2 ;  /* 0x000000eac4687211 */ /* 0x040fe400078010ff */
[----:B------:R-:W-:Y:S01]  /*9090*/  PLOP3.LUT P1, PT, PT, PT, UP0, 0x80, 0x0 ;  /* 0x000000000000781c */ /* 0x000fe20003f2f008 */
[----:B------:R-:W1:Y:S01]  /*90a0*/  LDSM.16.MT88.4 R4, [R246+0x28000] ;  /* 0x02800000f604783b */ /* 0x000e620000004200 */
[----:B------:R-:W-:Y:S01]  /*90b0*/  LEA.HI.X.SX32 R105, R196, R235, 0x2, P0 ;  /* 0x000000ebc4697211 */ /* 0x000fe200000f16ff */
[----:B------:R-:W-:Y:S01]  /*90c0*/  @UP3 UIADD3 UR19, UP0, UR19, -0x100, URZ ;  /* 0xffffff0013133890 */ /* 0x000fe2000ff1e03f */
[----:B------:R-:W-:Y:S01]  /*90d0*/  PLOP3.LUT P0, PT, PT, PT, UP2, 0x80, 0x0 ;  /* 0x000000000000781c */ /* 0x000fe20003f0f028 */
[----:B------:R-:W-:Y:S02]  /*90e0*/  REDG.E.ADD.F32.FTZ.RN.STRONG.GPU desc[UR6][R96.64], R124 ;  /* 0x0000007c600079a6 */ /* 0x000fe4000c10f386 */
[----:B------:R-:W-:Y:S02]  /*90f0*/  @UP3 UIADD3.X UR18, UR18, -0x1, URZ, UP0, !UPT ;  /* 0xffffffff12123890 */ /* 0x000fe400087fe43f */
[----:B------:R-:W2:Y:S04]  /*9100*/  LDSM.16.MT88.4 R96, [R243+0x800] ;  /* 0x00080000f360783b */ /* 0x000ea80000004200 */
[----:B------:R-:W-:Y:S04]  /*9110*/  REDG.E.ADD.F32.FTZ.RN.STRONG.GPU desc[UR6][R100.64], R125 ;  /* 0x0000007d640079a6 */ /* 0x000fe8000c10f386 */
[----:B------:R-:W3:Y:S04]  /*9120*/  LDSM.16.MT88.4 R100, [R0+0x28800] ;  /* 0x028800000064783b */ /* 0x000ee80000004200 */
[----:B------:R-:W-:Y:S04]  /*9130*/  REDG.E.ADD.F32.FTZ.RN.STRONG.GPU desc[UR6][R106.64], R126 ;  /* 0x0000007e6a0079a6 */ /* 0x000fe8000c10f386 */
[----:B------:R-:W-:Y:S04]  /*9140*/  REDG.E.ADD.F32.FTZ.RN.STRONG.GPU desc[UR6][R104.64], R127 ;  /* 0x0000007f680079a6 */ /* 0x000fe8000c10f386 */
[----:B------:R-:W-:Y:S01]  /*9150*/  LDSM.16.MT88.4 R104, [R243+0x7000] ;  /* 0x00700000f368783b */ /* 0x000fe20000004200 */
        /* <DEDUP_REMOVED lines=9> */
[----:B------:R-:W4:Y:S05]  /*91f0*/  LDSM.16.MT88.4 R16, [R243+0x4800] ;  /* 0x00480000f310783b */ /* 0x000f2a0000004200 */
[-C--:B------:R-:W-:Y:S06]  /*9200*/  HMMA.16816.F32.BF16 R164, R4, R84.reuse, R164 ;  /* 0x0000005404a4723c */ /* 0x080fec00000418a4 */
[C---:B------:R-:W-:Y:S06]  /*9210*/  HMMA.16816.F32.BF16 R168, R12.reuse, R84, R168 ;  /* 0x000000540ca8723c */ /* 0x040fec00000418a8 */
[-C--:B------:R-:W-:Y:S06]  /*9220*/  HMMA.16816.F32.BF16 R172, R12, R86.reuse, R172 ;  /* 0x000000560cac723c */ /* 0x080fec00000418ac */
[C---:B------:R-:W-:Y:S01]  /*9230*/  HMMA.16816.F32.BF16 R176, R4.reuse, R86, R176 ;  /* 0x0000005604b0723c */ /* 0x040fe200000418b0 */
[----:B------:R-:W5:Y:S05]  /*9240*/  LDSM.16.MT88.4 R84, [R243+0x6800] ;  /* 0x00680000f354783b */ /* 0x000f6a0000004200 */
[-C--:B------:R-:W-:Y:S06]  /*9250*/  HMMA.16816.F32.BF16 R180, R4, R88.reuse, R180 ;  /* 0x0000005804b4723c */ /* 0x080fec00000418b4 */
[C---:B------:R-:W-:Y:S06]  /*9260*/  HMMA.16816.F32.BF16 R184, R12.reuse, R88, R184 ;  /* 0x000000580cb8723c */ /* 0x040fec00000418b8 */
[-C--:B------:R-:W-:Y:S01]  /*9270*/  HMMA.16816.F32.BF16 R188, R12, R90.reuse, R188 ;  /* 0x0000005a0cbc723c */ /* 0x080fe200000418bc */
[----:B------:R-:W-:Y:S05]  /*9280*/  LDSM.16.MT88.4 R12, [R243+0x1000] ;  /* 0x00100000f30c783b */ /* 0x000fea0000004200 */
[----:B------:R-:W-:Y:S01]  /*9290*/  HMMA.16816.F32.BF16 R192, R4, R90, R192 ;  /* 0x0000005a04c0723c */ /* 0x000fe200000418c0 */
[----:B------:R-:W5:Y:S04]  /*92a0*/  LDSM.16.MT88.4 R4, [R246+0x29000] ;  /* 0x02900000f604783b */ /* 0x000f680000004200 */
[----:B------:R-:W5:Y:S01]  /*92b0*/  LDSM.16.MT88.4 R88, [R0+0x29000] ;  /* 0x029000000058783b */ /* 0x000f620000004200 */
[-C--:B--2---:R-:W-:Y:S06]  /*92c0*/  HMMA.16816.F32.BF16 R132, R92, R96.reuse, R132 ;  /* 0x000000605c84723c */ /* 0x084fec0000041884 */
[C---:B---3--:R-:W-:Y:S06]  /*92d0*/  HMMA.16816.F32.BF16 R136, R100.reuse, R96, R136 ;  /* 0x000000606488723c */ /* 0x048fec0000041888 */
        /* <DEDUP_REMOVED lines=8> */
[-C--:B----4-:R-:W-:Y:S06]  /*9360*/  HMMA.16816.F32.BF16 R164, R92, R16.reuse, R164 ;  /* 0x000000105ca4723c */ /* 0x090fec00000418a4 */
[C---:B------:R-:W-:Y:S06]  /*9370*/  HMMA.16816.F32.BF16 R168, R100.reuse, R16, R168 ;  /* 0x0000001064a8723c */ /* 0x040fec00000418a8 */
[-C--:B------:R-:W-:Y:S06]  /*9380*/  HMMA.16816.F32.BF16 R172, R100, R18.reuse, R172 ;  /* 0x0000001264ac723c */ /* 0x080fec00000418ac */
[C---:B------:R-:W-:Y:S01]  /*9390*/  HMMA.16816.F32.BF16 R176, R92.reuse, R18, R176 ;  /* 0x000000125cb0723c */ /* 0x040fe200000418b0 */
[----:B------:R-:W-:Y:S05]  /*93a0*/  LDSM.16.MT88.4 R16, [R246+0x29800] ;  /* 0x02980000f610783b */ /* 0x000fea0000004200 */
[-C--:B-----5:R-:W-:Y:S06]  /*93b0*/  HMMA.16816.F32.BF16 R180, R92, R84.reuse, R180 ;  /* 0x000000545cb4723c */ /* 0x0a0fec00000418b4 */
[C---:B------:R-:W-:Y:S06]  /*93c0*/  HMMA.16816.F32.BF16 R184, R100.reuse, R84, R184 ;  /* 0x0000005464b8723c */ /* 0x040fec00000418b8 */
[-C--:B------:R-:W-:Y:S01]  /*93d0*/  HMMA.16816.F32.BF16 R188, R100, R86.reuse, R188 ;  /* 0x0000005664bc723c */ /* 0x080fe200000418bc */
[----:B------:R-:W-:Y:S05]  /*93e0*/  LDSM.16.MT88.4 R100, [R243+0x3800] ;  /* 0x00380000f364783b */ /* 0x000fea0000004200 */
[----:B------:R-:W-:Y:S01]  /*93f0*/  HMMA.16816.F32.BF16 R192, R92, R86, R192 ;  /* 0x000000565cc0723c */ /* 0x000fe200000418c0 */
[----:B------:R-:W2:Y:S04]  /*9400*/  LDSM.16.MT88.4 R84, [R243+0x1800] ;  /* 0x00180000f354783b */ /* 0x000ea80000004200 */
[----:B------:R-:W3:Y:S01]  /*9410*/  LDSM.16.MT88.4 R92, [R0+0x29800] ;  /* 0x02980000005c783b */ /* 0x000ee20000004200 */
[-C--:B------:R-:W-:Y:S06]  /*9420*/  HMMA.16816.F32.BF16 R132, R4, R12.reuse, R132 ;  /* 0x0000000c0484723c */ /* 0x080fec0000041884 */
        /* <DEDUP_REMOVED lines=15> */
[-C--:B--2---:R-:W-:Y:S05]  /*9520*/  HMMA.16816.F32.BF16 R132, R16, R84.reuse, R132 ;  /* 0x000000541084723c */ /* 0x084fea0000041884 */
[C---:B------:R-:W-:Y:S01]  /*9530*/  VIADD R4, R243.reuse, 0xffff8000 ;  /* 0xffff8000f3047836 */ /* 0x040fe20000000000 */
[C---:B---3--:R-:W-:Y:S05]  /*9540*/  HMMA.16816.F32.BF16 R136, R92.reuse, R84, R136 ;  /* 0x000000545c88723c */ /* 0x048fea0000041888 */
[----:B------:R-:W-:Y:S01]  /*9550*/  @P1 VIADD R4, R243, 0x8000 ;  /* 0x00008000f3041836 */ /* 0x000fe20000000000 */
[-C--:B------:R-:W-:Y:S05]  /*9560*/  HMMA.16816.F32.BF16 R140, R92, R86.reuse, R140 ;  /* 0x000000565c8c723c */ /* 0x080fea000004188c */
[----:B------:R-:W-:Y:S01]  /*9570*/  IMAD.MOV.U32 R243, RZ, RZ, R4 ;  /* 0x000000fffff37224 */ /* 0x000fe200078e0004 */
        /* <DEDUP_REMOVED lines=16> */
[----:B------:R-:W2:Y:S01]  /*9680*/  LDL R117, [R1+0x18] ;  /* 0x0000180001757983 */ /* 0x000ea20000100800 */
[----:B------:R-:W-:-:S03]  /*9690*/  ULDC UR5, c[0x0][0x390] ;  /* 0x0000e40000057ab9 */ /* 0x000fc60000000800 */
[----:B------:R-:W3:Y:S01]  /*96a0*/  LDL R116, [R1+0x24] ;  /* 0x0000240001747983 */ /* 0x000ee20000100800 */
        /* <DEDUP_REMOVED lines=13> */
[----:B------:R-:W-:Y:S01]  /*9780*/  BAR.SYNC.DEFER_BLOCKING 0x0 ;  /* 0x0000000000007b1d */ /* 0x000fe20000010000 */
[----:B------:R-:W-:Y:S01]  /*9790*/  FMUL.FTZ R140, R140, UR5 ;  /* 0x000000058c8c7c20 */ /* 0x000fe20008410000 */
[----:B------:R-:W-:Y:S01]  /*97a0*/  FMUL.FTZ R141, R141, UR5 ;  /* 0x000000058d8d7c20 */ /* 0x000fe20008410000 */
[----:B------:R-:W-:Y:S01]  /*97b0*/  F2FP.BF16.F32.PACK_AB R134, R135, R134 ;  /* 0x000000868786723e */ /* 0x000fe200000010ff */
        /* <DEDUP_REMOVED lines=75> */
[----:B------:R-:W-:Y:S01]  /*9c70*/  UISETP.NE.AND UP0, UPT, UR37, -0x1, UPT ;  /* 0xffffffff2500788c */ /* 0x000fe2000bf05270 */
[----:B------:R-:W-:Y:S01]  /*9c80*/  F2FP.BF16.F32.PACK_AB R194, R195, R194 ;  /* 0x000000c2c3c2723e */ /* 0x000fe200000010ff */
[----:B------:R-:W1:Y:S01]  /*9c90*/  S2R R2, SR_TID.X ;  /* 0x0000000000027919 */ /* 0x000e620000002100 */
[----:B------:R-:W-:-:S02]  /*9ca0*/  F2FP.BF16.F32.PACK_AB R184, R185, R184 ;  /* 0x000000b8b9b8723e */ /* 0x000fc400000010ff */
[----:B------:R-:W-:Y:S02]  /*9cb0*/  F2FP.BF16.F32.PACK_AB R186, R187, R186 ;  /* 0x000000babbba723e */ /* 0x000fe400000010ff */
[----:B------:R-:W-:Y:S02]  /*9cc0*/  F2FP.BF16.F32.PACK_AB R188, R189, R188 ;  /* 0x000000bcbdbc723e */ /* 0x000fe400000010ff */
[----:B------:R-:W-:Y:S02]  /*9cd0*/  F2FP.BF16.F32.PACK_AB R190, R191, R190 ;  /* 0x000000bebfbe723e */ /* 0x000fe400000010ff */
[----:B------:R-:W-:Y:S01]  /*9ce0*/  F2FP.BF16.F32.PACK_AB R20, R21, R20 ;  /* 0x000000141514723e */ /* 0x000fe200000010ff */
[----:B------:R-:W-:Y:S01]  /*9cf0*/  @UP0 UIADD3 UR5, UR23, UR37, URZ ;  /* 0x0000002517050290 */ /* 0x000fe2000fffe03f */
[----:B------:R-:W-:Y:S01]  /*9d00*/  F2FP.BF16.F32.PACK_AB R22, R23, R22 ;  /* 0x000000161716723e */ /* 0x000fe200000010ff */
[----:B------:R-:W-:Y:S01]  /*9d10*/  @UP0 ULDC.64 UR10, c[0x0][0x450] ;  /* 0x00011400000a0ab9 */ /* 0x000fe20000000a00 */
[----:B------:R-:W-:Y:S01]  /*9d20*/  F2FP.BF16.F32.PACK_AB R32, R33, R32 ;  /* 0x000000202120723e */ /* 0x000fe200000010ff */
[----:B------:R-:W-:Y:S01]  /*9d30*/  @UP0 UIMAD.WIDE.U32 UR12, UR5, UR10, URZ ;  /* 0x0000000a050c02a5 */ /* 0x000fe2000f8e003f */
[----:B------:R-:W-:Y:S01]  /*9d40*/  F2FP.BF16.F32.PACK_AB R34, R35, R34 ;  /* 0x000000222322723e */ /* 0x000fe200000010ff */
[----:B------:R-:W-:Y:S01]  /*9d50*/  @UP0 UIMAD UR5, UR5, UR11, URZ ;  /* 0x0000000b050502a4 */ /* 0x000fe2000f8e023f */
[----:B------:R-:W-:-:S02]  /*9d60*/  F2FP.BF16.F32.PACK_AB R24, R25, R24 ;  /* 0x000000181918723e */ /* 0x000fc400000010ff */
[----:B------:R-:W-:Y:S01]  /*9d70*/  F2FP.BF16.F32.PACK_AB R26, R27, R26 ;  /* 0x0000001a1b1a723e */ /* 0x000fe200000010ff */
[----:B------:R-:W-:Y:S01]  /*9d80*/  @UP0 UIADD3 UR20, UR13, UR5, URZ ;  /* 0x000000050d140290 */ /* 0x000fe2000fffe03f */
[----:B------:R-:W-:Y:S01]  /*9d90*/  F2FP.BF16.F32.PACK_AB R28, R29, R28 ;  /* 0x0000001c1d1c723e */ /* 0x000fe200000010ff */
[----:B------:R-:W-:Y:S01]  /*9da0*/  @UP0 UMOV UR19, UR12 ;  /* 0x0000000c00130c82 */ /* 0x000fe20008000000 */
        /* <DEDUP_REMOVED lines=25> */
[----:B------:R-:W-:Y:S01]  /*9f40*/  PLOP3.LUT P0, PT, PT, PT, UP0, 0x80, 0x0 ;  /* 0x000000000000781c */ /* 0x000fe20003f0f008 */
[----:B--2---:R2:W-:Y:S04]  /*9f50*/  STS [R117], R132 ;  /* 0x0000008475007388 */ /* 0x0045e80000000800 */
[----:B------:R2:W-:Y:S04]  /*9f60*/  STS [R117+0x400], R134 ;  /* 0x0004008675007388 */ /* 0x0005e80000000800 */
[----:B---3--:R2:W-:Y:S04]  /*9f70*/  STS [R116], R144 ;  /* 0x0000009074007388 */ /* 0x0085e80000000800 */
        /* <DEDUP_REMOVED lines=61> */
[----:B-1----:R-:W-:Y:S05]  /*a350*/  @P0 BRA `(.L_x_738) ;  /* 0x0000000000340947 */ /* 0x002fea0003800000 */
        /* <DEDUP_REMOVED lines=13> */
.L_x_738:
[----:B------:R-:W3:Y:S01]  /*a430*/  LDL R3, [R1+0x8] ;  /* 0x0000080001037983 */ /* 0x000ee20000100800 */
[----:B------:R-:W-:Y:S01]  /*a440*/  @UP0 UIADD3 UR9, UR23, UR37, URZ ;  /* 0x0000002517090290 */ /* 0x000fe2000fffe03f */
[----:B------:R-:W-:Y:S01]  /*a450*/  @UP0 ULDC.64 UR12, c[0x0][0x458] ;  /* 0x00011600000c0ab9 */ /* 0x000fe20000000a00 */
[----:B------:R-:W-:Y:S02]  /*a460*/  USHF.L.U32 UR5, UR22, 0x6, URZ ;  /* 0x0000000616057899 */ /* 0x000fe4000800063f */
[----:B------:R-:W-:Y:S02]  /*a470*/  @UP0 UIMAD.WIDE.U32 UR14, UR9, UR12, URZ ;  /* 0x0000000c090e02a5 */ /* 0x000fe4000f8e003f */
[----:B------:R-:W-:-:S04]  /*a480*/  @UP0 UIMAD UR9, UR9, UR13, URZ ;  /* 0x0000000d090902a4 */ /* 0x000fc8000f8e023f */
[----:B------:R-:W-:Y:S01]  /*a490*/  @UP0 UIADD3 UR18, UR15, UR9, URZ ;  /* 0x000000090f120290 */ /* 0x000fe2000fffe03f */
[----:B---3--:R-:W-:Y:S01]  /*a4a0*/  LEA R53, R3, UR4, 0x1 ;  /* 0x0000000403357c11 */ /* 0x008fe2000f8e08ff */
        /* <DEDUP_REMOVED lines=13> */
.L_x_739:
[----:B--2---:R-:W2:Y:S01]  /*a580*/  LDL.64 R66, [R1+0x10] ;  /* 0x0000100001427983 */ /* 0x004ea20000100a00 */
[----:B------:R-:W-:Y:S01]  /*a590*/  USHF.R.S32.HI UR9, URZ, 0x1f, UR5 ;  /* 0x0000001f3f097899 */ /* 0x000fe20008011405 */
[----:B------:R-:W-:Y:S01]  /*a5a0*/  SHF.R.S32.HI R5, RZ, 0x1f, R2 ;  /* 0x0000001fff057819 */ /* 0x000fe20000011402 */
[----:B------:R-:W-:Y:S01]  /*a5b0*/  IMAD.U32 R3, RZ, RZ, UR10 ;  /* 0x0000000aff037e24 */ /* 0x000fe2000f8e00ff */
[----:B------:R-:W-:Y:S01]  /*a5c0*/  BAR.SYNC.DEFER_BLOCKING 0x0 ;  /* 0x0000000000007b1d */ /* 0x000fe20000010000 */
[----:B------:R-:W-:Y:S01]  /*a5d0*/  UIMAD UR15, UR9, UR10, URZ ;  /* 0x0000000a090f72a4 */ /* 0x000fe2000f8e023f */
[----:B------:R-:W-:Y:S01]  /*a5e0*/  LEA.HI R5, R5, R2, RZ, 0x3 ;  /* 0x0000000205057211 */ /* 0x000fe200078f18ff */
[----:B------:R-:W-:Y:S02]  /*a5f0*/  UIMAD UR8, UR22, -0x40, UR8 ;  /* 0xffffffc0160878a4 */ /* 0x000fe4000f8e0208 */
[----:B------:R-:W-:Y:S01]  /*a600*/  UIMAD UR15, UR5, UR11, UR15 ;  /* 0x0000000b050f72a4 */ /* 0x000fe2000f8e020f */
[----:B------:R-:W-:Y:S01]  /*a610*/  SHF.R.S32.HI R52, RZ, 0x3, R5 ;  /* 0x00000003ff347819 */ /* 0x000fe20000011405 */
[----:B------:R-:W-:Y:S01]  /*a620*/  USHF.R.S32.HI UR21, URZ, 0x1f, UR54 ;  /* 0x0000001f3f157899 */ /* 0x000fe20008011436 */
[----:B------:R-:W-:Y:S01]  /*a630*/  BSSY B0, `(.L_x_740) ;  /* 0x0000032000007945 */ /* 0x000fe20003800000 */
[----:B------:R-:W-:Y:S01]  /*a640*/  ULDC.64 UR16, c[0x0][0x468] ;  /* 0x00011a0000107ab9 */ /* 0x000fe20000000a00 */
[----:B------:R-:W-:Y:S01]  /*a650*/  ISETP.GE.AND P5, PT, R52, UR8, PT ;  /* 0x0000000834007c0c */ /* 0x000fe2000bfa6270 */
[----:B------:R-:W-:Y:S01]  /*a660*/  IMAD.U32 R2, RZ, RZ, UR15 ;  /* 0x0000000fff027e24 */ /* 0x000fe2000f8e00ff */
[----:B------:R-:W-:-:S04]  /*a670*/  UIMAD UR15, UR21, UR16, URZ ;  /* 0x00000010150f72a4 */ /* 0x000fc8000f8e023f */
[----:B------:R-:W-:Y:S01]  /*a680*/  UIMAD UR17, UR54, UR17, UR15 ;  /* 0x00000011361172a4 */ /* 0x000fe2000f8e020f */
[----:B------:R1:W3:Y:S04]  /*a690*/  LDS.128 R48, [R53+0x19000] ;  /* 0x0190000035307984 */ /* 0x0002e80000000c00 */
[----:B------:R1:W4:Y:S04]  /*a6a0*/  LDS.128 R44, [R53+0x1b000] ;  /* 0x01b00000352c7984 */ /* 0x0003280000000c00 */
[----:B------:R1:W1:Y:S04]  /*a6b0*/  LDS.128 R40, [R53+0x1d000] ;  /* 0x01d0000035287984 */ /* 0x0002680000000c00 */
[----:B------:R1:W1:Y:S04]  /*a6c0*/  LDS.128 R36, [R53+0x1f000] ;  /* 0x01f0000035247984 */ /* 0x0002680000000c00 */
[----:B------:R1:W1:Y:S04]  /*a6d0*/  LDS.128 R32, [R53+0x21000] ;  /* 0x0210000035207984 */ /* 0x0002680000000c00 */
[----:B------:R1:W1:Y:S04]  /*a6e0*/  LDS.128 R28, [R53+0x23000] ;  /* 0x02300000351c7984 */ /* 0x0002680000000c00 */
[----:B------:R1:W1:Y:S04]  /*a6f0*/  LDS.128 R24, [R53+0x25000] ;  /* 0x0250000035187984 */ /* 0x0002680000000c00 */
[----:B------:R1:W1:Y:S01]  /*a700*/  LDS.128 R20, [R53+0x27000] ;  /* 0x0270000035147984 */ /* 0x0002620000000c00 */
[--C-:B--2---:R-:W-:Y:S01]  /*a710*/  SHF.R.S32.HI R61, RZ, 0x1f, R66.reuse ;  /* 0x0000001fff3d7819 */ /* 0x104fe20000011442 */
[----:B------:R-:W-:-:S02]  /*a720*/  IMAD.MOV.U32 R60, RZ, RZ, R66 ;  /* 0x000000ffff3c7224 */ /* 0x000fc400078e0042 */
[----:B------:R-:W-:Y:S02]  /*a730*/  VIADD R55, R66, 0x40 ;  /* 0x0000004042377836 */ /* 0x000fe40000000000 */
[----:B------:R-:W-:-:S04]  /*a740*/  IMAD.WIDE.U32 R6, R3, UR5, R60 ;  /* 0x0000000503067c25 */ /* 0x000fc8000f8e003c */
[----:B------:R-:W-:Y:S01]  /*a750*/  VIADD R3, R52, 0x20 ;  /* 0x0000002034037836 */ /* 0x000fe20000000000 */
[----:B------:R-:W-:Y:S01]  /*a760*/  IADD3 R62, P0, R6, UR19, RZ ;  /* 0x00000013063e7c10 */ /* 0x000fe2000ff1e0ff */
[----:B------:R-:W-:-:S03]  /*a770*/  VIADD R54, R66, 0x80 ;  /* 0x0000008042367836 */ /* 0x000fc60000000000 */
[----:B------:R-:W-:Y:S02]  /*a780*/  IADD3.X R63, R7, UR20, R2, P0, !PT ;  /* 0x00000014073f7c10 */ /* 0x000fe400087fe402 */
[----:B------:R-:W-:Y:S02]  /*a790*/  MOV R2, UR16 ;  /* 0x0000001000027c02 */ /* 0x000fe40008000f00 */
[----:B------:R-:W-:Y:S02]  /*a7a0*/  ISETP.GE.AND P4, PT, R3, UR8, PT ;  /* 0x0000000803007c0c */ /* 0x000fe4000bf86270 */
[----:B------:R-:W-:Y:S01]  /*a7b0*/  SHF.R.S32.HI R3, RZ, 0x1f, R52 ;  /* 0x0000001fff037819 */ /* 0x000fe20000011434 */
[----:B------:R-:W-:Y:S01]  /*a7c0*/  IMAD.WIDE.U32 R62, R2, UR54, R62 ;  /* 0x00000036023e7c25 */ /* 0x000fe2000f8e003e */
[----:B------:R-:W-:-:S03]  /*a7d0*/  IADD3 R2, R66, 0xc0, RZ ;  /* 0x000000c042027810 */ /* 0x000fc60007ffe0ff */
[----:B------:R-:W-:Y:S01]  /*a7e0*/  VIADD R57, R63, UR17 ;  /* 0x000000113f397c36 */ /* 0x000fe20008000000 */
[----:B-1-34-:R-:W-:Y:S06]  /*a7f0*/  @P5 BRA `(.L_x_741) ;  /* 0x0000000000545947 */ /* 0x01afec0003800000 */
[----:B------:R-:W-:Y:S01]  /*a800*/  ULDC UR15, c[0x0][0x2d0] ;  /* 0x0000b400000f7ab9 */ /* 0x000fe20000000800 */
[----:B------:R-:W1:Y:S01]  /*a810*/  LDS.128 R16, [R53+0x1a000] ;  /* 0x01a0000035107984 */ /* 0x000e620000000c00 */
[----:B------:R-:W-:Y:S01]  /*a820*/  ISETP.GE.AND P3, PT, R66, UR15, PT ;  /* 0x0000000f42007c0c */ /* 0x000fe2000bf66270 */
[----:B------:R-:W-:Y:S01]  /*a830*/  IMAD.MOV.U32 R56, RZ, RZ, R62 ;  /* 0x000000ffff387224 */ /* 0x000fe200078e003e */
[----:B------:R-:W-:Y:S01]  /*a840*/  ISETP.GE.AND P2, PT, R55, UR15, PT ;  /* 0x0000000f37007c0c */ /* 0x000fe2000bf46270 */
[----:B------:R-:W2:Y:S01]  /*a850*/  LDS.128 R12, [R53+0x1c000] ;  /* 0x01c00000350c7984 */ /* 0x000ea20000000c00 */
[----:B------:R-:W-:Y:S01]  /*a860*/  IMAD R59, R3, UR10, RZ ;  /* 0x0000000a033b7c24 */ /* 0x000fe2000f8e02ff */
[----:B------:R-:W-:Y:S01]  /*a870*/  ISETP.GE.AND P1, PT, R54, UR15, PT ;  /* 0x0000000f36007c0c */ /* 0x000fe2000bf26270 */
[----:B------:R-:W-:Y:S01]  /*a880*/  IMAD.WIDE.U32 R64, R52, UR10, R56 ;  /* 0x0000000a34407c25 */ /* 0x000fe2000f8e0038 */
[----:B------:R-:W3:Y:S01]  /*a890*/  LDS.128 R8, [R53+0x1e000] ;  /* 0x01e0000035087984 */ /* 0x000ee20000000c00 */
[----:B------:R-:W-:Y:S01]  /*a8a0*/  ISETP.GE.AND P0, PT, R2, UR15, PT ;  /* 0x0000000f02007c0c */ /* 0x000fe2000bf06270 */
[----:B------:R-:W-:Y:S01]  /*a8b0*/  ULDC.64 UR16, c[0x0][0x3f0] ;  /* 0x0000fc0000107ab9 */ /* 0x000fe20000000a00 */
[----:B------:R-:W-:Y:S01]  /*a8c0*/  IMAD R56, R52, UR11, R59 ;  /* 0x0000000b34387c24 */ /* 0x000fe2000f8e023b */
[----:B------:R-:W-:-:S02]  /*a8d0*/  LEA R58, P6, R64, UR16, 0x1 ;  /* 0x00000010403a7c11 */ /* 0x000fc4000f8c08ff */
[----:B------:R-:W4:Y:S01]  /*a8e0*/  @!P3 LDS.128 R4, [R53+0x18000] ;  /* 0x018000003504b984 */ /* 0x000f220000000c00 */
[----:B------:R-:W-:-:S05]  /*a8f0*/  IMAD.IADD R56, R56, 0x1, R65 ;  /* 0x0000000138387824 */ /* 0x000fca00078e0241 */
[----:B------:R-:W-:-:S05]  /*a900*/  LEA.HI.X R59, R64, UR17, R56, 0x1, P6 ;  /* 0x00000011403b7c11 */ /* 0x000fca000b0f0c38 */
[----:B-1----:R1:W-:Y:S04]  /*a910*/  @!P2 STG.E.128 desc[UR6][R58.64+0x80], R16 ;  /* 0x000080103a00a986 */ /* 0x0023e8000c101d06 */
[----:B--2---:R1:W-:Y:S04]  /*a920*/  @!P1 STG.E.128 desc[UR6][R58.64+0x100], R12 ;  /* 0x0001000c3a009986 */ /* 0x0043e8000c101d06 */
[----:B---3--:R1:W-:Y:S04]  /*a930*/  @!P0 STG.E.128 desc[UR6][R58.64+0x180], R8 ;  /* 0x000180083a008986 */ /* 0x0083e8000c101d06 */
[----:B----4-:R1:W-:Y:S02]  /*a940*/  @!P3 STG.E.128 desc[UR6][R58.64], R4 ;  /* 0x000000043a00b986 */ /* 0x0103e4000c101d06 */
.L_x_741:
[----:B------:R-:W-:Y:S05]  /*a950*/  BSYNC B0 ;  /* 0x0000000000007941 */ /* 0x000fea0003800000 */
.L_x_740:
        /* <DEDUP_REMOVED lines=17> */
[----:B------:R2:W-:Y:S04]  /*aa70*/  @!P3 STG.E.128 desc[UR6][R8.64], R48 ;  /* 0x000000300800b986 */ /* 0x0005e8000c101d06 */
[----:B------:R2:W-:Y:S04]  /*aa80*/  @!P2 STG.E.128 desc[UR6][R8.64+0x80], R44 ;  /* 0x0000802c0800a986 */ /* 0x0005e8000c101d06 */
[----:B------:R2:W-:Y:S04]  /*aa90*/  @!P1 STG.E.128 desc[UR6][R8.64+0x100], R40 ;  /* 0x0001002808009986 */ /* 0x0005e8000c101d06 */
[----:B------:R2:W-:Y:S02]  /*aaa0*/  @!P0 STG.E.128 desc[UR6][R8.64+0x180], R36 ;  /* 0x0001802408008986 */ /* 0x0005e4000c101d06 */
.L_x_743:
[----:B------:R-:W-:Y:S05]  /*aab0*/  BSYNC B0 ;  /* 0x0000000000007941 */ /* 0x000fea0003800000 */
.L_x_742:
[----:B-1----:R1:W3:Y:S01]  /*aac0*/  LDS.128 R12, [R53+0x20000] ;  /* 0x02000000350c7984 */ /* 0x0022e20000000c00 */
[----:B--2---:R-:W-:Y:S01]  /*aad0*/  IMAD.U32 R37, RZ, RZ, UR12 ;  /* 0x0000000cff257e24 */ /* 0x004fe2000f8e00ff */
[----:B------:R-:W-:Y:S01]  /*aae0*/  UIMAD UR9, UR9, UR12, URZ ;  /* 0x0000000c090972a4 */ /* 0x000fe2000f8e023f */
[----:B------:R-:W-:Y:S01]  /*aaf0*/  BSSY B0, `(.L_x_744) ;  /* 0x0000022000007945 */ /* 0x000fe20003800000 */
[----:B------:R1:W2:Y:S01]  /*ab00*/  LDS.128 R8, [R53+0x22000] ;  /* 0x0220000035087984 */ /* 0x0002a20000000c00 */
[----:B------:R-:W-:Y:S01]  /*ab10*/  IMAD.WIDE.U32 R36, R37, UR5, R60 ;  /* 0x0000000525247c25 */ /* 0x000fe2000f8e003c */
[----:B------:R-:W-:Y:S02]  /*ab20*/  UIMAD UR5, UR5, UR13, UR9 ;  /* 0x0000000d050572a4 */ /* 0x000fe4000f8e0209 */
[----:B------:R1:W4:Y:S01]  /*ab30*/  LDS.128 R4, [R53+0x24000] ;  /* 0x0240000035047984 */ /* 0x0003220000000c00 */
        /* <DEDUP_REMOVED lines=25> */
[----:B---3--:R3:W-:Y:S04]  /*acd0*/  @!P3 STG.E.128 desc[UR6][R38.64], R12 ;  /* 0x0000000c2600b986 */ /* 0x0087e8000c101d06 */
[----:B--2---:R3:W-:Y:S04]  /*ace0*/  @!P2 STG.E.128 desc[UR6][R38.64+0x80], R8 ;  /* 0x000080082600a986 */ /* 0x0047e8000c101d06 */
[----:B----4-:R3:W-:Y:S04]  /*acf0*/  @!P1 STG.E.128 desc[UR6][R38.64+0x100], R4 ;  /* 0x0001000426009986 */ /* 0x0107e8000c101d06 */
[----:B-1----:R3:W-:Y:S02]  /*ad00*/  @!P0 STG.E.128 desc[UR6][R38.64+0x180], R16 ;  /* 0x0001801026008986 */ /* 0x0027e4000c101d06 */
.L_x_745:
[----:B------:R-:W-:Y:S05]  /*ad10*/  BSYNC B0 ;  /* 0x0000000000007941 */ /* 0x000fea0003800000 */
.L_x_744:
        /* <DEDUP_REMOVED lines=20> */
.L_x_714:
[----:B------:R-:W-:Y:S05]  /*ae60*/  BSYNC B1 ;  /* 0x0000000000017941 */ /* 0x000fea0003800000 */
.L_x_700:
        /* <DEDUP_REMOVED lines=12> */
.L_x_746:
[----:B------:R-:W-:Y:S05]  /*af30*/  EXIT ;  /* 0x000000000000794d */ /* 0x000fea0003800000 */
.L_x_748:
        /* <DEDUP_REMOVED lines=12> */
.L_x_2041:


//--------------------- .text._ZN5flash44flash_bwd_dq_dk_dv_loop_seqk_parallel_kernelI23Flash_bwd_kernel_traitsILi256ELi64ELi64ELi8ELi4ELi2ELi2ELb0ELb0EN7cutlass10bfloat16_tE19Flash_kernel_traitsILi256ELi64ELi64ELi8ES3_EELb0ELb0ELb0ELb0ELb0ELb1ELb0EEEvNS_16Flash_bwd_paramsE --------------------------
	.section	.text._ZN5flash44flash_bwd_dq_dk_dv_loop_seqk_parallel_kernelI23Flash_bwd_kernel_traitsILi256ELi64ELi64ELi8ELi4ELi2ELi2ELb0ELb0EN7cutlass10bfloat16_tE19Flash_kernel_traitsILi256ELi64ELi64ELi8ES3_EELb0ELb0ELb0ELb0ELb0ELb1ELb0EEEvNS_16Flash_bwd_paramsE,"ax",@progbits
	.align	128
        .global         _ZN5flash44flash_bwd_dq_dk_dv_loop_seqk_parallel_kernelI23Flash_bwd_kernel_traitsILi256ELi64ELi64ELi8ELi4ELi2ELi2ELb0ELb0EN7cutlass10bfloat16_tE19Flash_kernel_traitsILi256ELi64ELi64ELi8ES3_EELb0ELb0ELb0ELb0ELb0ELb1ELb0EEEvNS_16Flash_bwd_paramsE
        .type           _ZN5flash44flash_bwd_dq_dk_dv_loop_seqk_parallel_kernelI23Flash_bwd_kernel_traitsILi256ELi64ELi64ELi8ELi4ELi2ELi2ELb0ELb0EN7cutlass10bfloat16_tE19Flash_kernel_traitsILi256ELi64ELi64ELi8ES3_EELb0ELb0ELb0ELb0ELb0ELb1ELb0EEEvNS_16Flash_bwd_paramsE,@function
        .size           _ZN5flash44flash_bwd_dq_dk_dv_loop_seqk_parallel_kernelI23Flash_bwd_kernel_traitsILi256ELi64ELi64ELi8ELi4ELi2ELi2ELb0ELb0EN7cutlass10bfloat16_tE19Flash_kernel_traitsILi256ELi64ELi64ELi8ES3_EELb0ELb0ELb0ELb0ELb0ELb1ELb0EEEvNS_16Flash_bwd_paramsE,(.L_x_2042 - _ZN5flash44flash_bwd_dq_dk_dv_loop_seqk_parallel_kernelI23Flash_bwd_kernel_traitsILi256ELi64ELi64ELi8ELi4ELi2ELi2ELb0ELb0EN7cutlass10bfloat16_tE19Flash_kernel_traitsILi256ELi64ELi64ELi8ES3_EELb0ELb0ELb0ELb0ELb0ELb1ELb0EEEvNS_16Flash_bwd_paramsE)
        .other          _ZN5flash44flash_bwd_dq_dk_dv_loop_seqk_parallel_kernelI23Flash_bwd_kernel_traitsILi256ELi64ELi64ELi8ELi4ELi2ELi2ELb0ELb0EN7cutlass10bfloat16_tE19Flash_kernel_traitsILi256ELi64ELi64ELi8ES3_EELb0ELb0ELb0ELb0ELb0ELb1ELb0EEEvNS_16Flash_bwd_paramsE,@"STO_CUDA_ENTRY STV_DEFAULT"
_ZN5flash44flash_bwd_dq_dk_dv_loop_seqk_parallel_kernelI23Flash_bwd_kernel_traitsILi256ELi64ELi64ELi8ELi4ELi2ELi2ELb0ELb0EN7cutlass10bfloat16_tE19Flash_kernel_traitsILi256ELi64ELi64ELi8ES3_EELb0ELb0ELb0ELb0ELb0ELb1ELb0EEEvNS_16Flash_bwd_paramsE:
.text._ZN5flash44flash_bwd_dq_dk_dv_loop_seqk_parallel_kernelI23Flash_bwd_kernel_traitsILi256ELi64ELi64ELi8ELi4ELi2ELi2ELb0ELb0EN7cutlass10bfloat16_tE19Flash_kernel_traitsILi256ELi64ELi64ELi8ES3_EELb0ELb0ELb0ELb0ELb0ELb1ELb0EEEvNS_16Flash_bwd_paramsE:
        /* <DEDUP_REMOVED lines=15> */
[----:B------:R-:W-:Y:S01]  /*00f0*/  UMOV UR58, 0xffff8000 ;  /* 0xffff8000003a7882 */ /* 0x000fe20000000000 */
[----:B------:R-:W-:Y:S02]  /*0100*/  IMAD.MOV.U32 R219, RZ, RZ, 0x40 ;  /* 0x00000040ffdb7424 */ /* 0x000fe400078e00ff */
[----:B------:R-:W-:Y:S02]  /*0110*/  IMAD.MOV.U32 R243, RZ, RZ, -0x10 ;  /* 0xfffffff0fff37424 */ /* 0x000fe400078e00ff */
[----:B------:R-:W3:Y:S08]  /*0120*/  S2UR UR54, SR_CTAID.Z ;  /* 0x00000000003679c3 */ /* 0x000ef00000002700 */
[----:B------:R-:W4:Y:S01]  /*0130*/  S2UR UR45, SR_CTAID.Y ;  /* 0x00000000002d79c3 */ /* 0x000f220000002600 */
[----:B--2---:R-:W-:Y:S01]  /*0140*/  ULEA UR4, UR4, UR5, 0x18 ;  /* 0x0000000504047291 */ /* 0x004fe2000f8ec03f */
[----:B-1----:R-:W-:Y:S01]  /*0150*/  SHF.R.S32.HI R16, RZ, 0x1f, R15 ;  /* 0x0000001fff107819 */ /* 0x002fe2000001140f */
[----:B---3--:R-:W-:-:S03]  /*0160*/  USHF.R.S32.HI UR6, URZ, 0x1f, UR54 ;  /* 0x0000001f3f067899 */ /* 0x008fc60008011436 */
[CC--:B------:R-:W-:Y:S02]  /*0170*/  LEA.HI R2, R16.reuse, R15.reuse, RZ, 0x5 ;  /* 0x0000000f10027211 */ /* 0x0c0fe400078f28ff */
[----:B------:R-:W-:Y:S02]  /*0180*/  LEA.HI R5, R16, R15, RZ, 0x4 ;  /* 0x0000000f10057211 */ /* 0x000fe400078f20ff */
[--C-:B------:R-:W-:Y:S01]  /*0190*/  SHF.R.S32.HI R0, RZ, 0x5, R2.reuse ;  /* 0x00000005ff007819 */ /* 0x100fe20000011402 */
[----:B----4-:R-:W-:Y:S01]  /*01a0*/  USHF.L.U32 UR5, UR45, 0x7, URZ ;  /* 0x000000072d057899 */ /* 0x010fe2000800063f */
[----:B------:R-:W-:Y:S02]  /*01b0*/  SHF.R.S32.HI R3, RZ, 0x1f, R2 ;  /* 0x0000001fff037819 */ /* 0x000fe40000011402 */
[-C--:B------:R-:W-:Y:S02]  /*01c0*/  LEA.HI R2, R2, R0.reuse, RZ, 0x1 ;  /* 0x0000000002027211 */ /* 0x080fe400078f08ff */
[----:B------:R-:W-:-:S02]  /*01d0*/  LEA.HI R3, R3, R0, RZ, 0x2 ;  /* 0x0000000003037211 */ /* 0x000fc400078f10ff */
[----:B------:R-:W-:Y:S02]  /*01e0*/  LOP3.LUT R2, R2, 0xfffffffe, RZ, 0xc0, !PT ;  /* 0xfffffffe02027812 */ /* 0x000fe400078ec0ff */
[----:B------:R-:W-:Y:S02]  /*01f0*/  LOP3.LUT R3, R3, 0xfffffffc, RZ, 0xc0, !PT ;  /* 0xfffffffc03037812 */ /* 0x000fe400078ec0ff */
[-C--:B------:R-:W-:Y:S01]  /*0200*/  LEA.HI R13, R16, R15.reuse, RZ, 0x3 ;  /* 0x0000000f100d7211 */ /* 0x080fe200078f18ff */
[----:B------:R-:W-:Y:S01]  /*0210*/  IMAD.IADD R226, R0, 0x1, -R2 ;  /* 0x0000000100e27824 */ /* 0x000fe200078e0a02 */
[----:B------:R-:W-:Y:S01]  /*0220*/  LEA.HI R18, R16, R15, RZ, 0x2 ;  /* 0x0000000f10127211 */ /* 0x000fe200078f10ff */
[----:B------:R-:W-:Y:S01]  /*0230*/  IMAD.IADD R17, R0, 0x1, -R3 ;  /* 0x0000000100117824 */ /* 0x000fe200078e0a03 */
[----:B------:R-:W-:Y:S02]  /*0240*/  SHF.R.S32.HI R4, RZ, 0x4, R5 ;  /* 0x00000004ff047819 */ /* 0x000fe40000011405 */
[----:B------:R-:W-:-:S02]  /*0250*/  LOP3.LUT R0, R13, 0xfffffff8, RZ, 0xc0, !PT ;  /* 0xfffffff80d007812 */ /* 0x000fc400078ec0ff */
[--C-:B------:R-:W-:Y:S02]  /*0260*/  SHF.R.S32.HI R9, RZ, 0x2, R18.reuse ;  /* 0x00000002ff097819 */ /* 0x100fe40000011412 */
[----:B------:R-:W-:Y:S01]  /*0270*/  SHF.R.S32.HI R2, RZ, 0x1f, R18 ;  /* 0x0000001fff027819 */ /* 0x000fe20000011412 */
[----:B------:R-:W-:Y:S01]  /*0280*/  IMAD.IADD R0, R15, 0x1, -R0 ;  /* 0x000000010f007824 */ /* 0x000fe200078e0a00 */
[----:B------:R-:W-:Y:S02]  /*0290*/  SHF.R.S32.HI R249, RZ, 0x3, R13 ;  /* 0x00000003fff97819 */ /* 0x000fe4000001140d */
[----:B------:R-:W-:Y:S01]  /*02a0*/  LEA.HI R3, R5, R4, RZ, 0x1 ;  /* 0x0000000405037211 */ /* 0x000fe200078f08ff */
[----:B------:R-:W-:Y:S01]  /*02b0*/  IMAD.SHL.U32 R8, R0, 0x8, RZ ;  /* 0x0000000800087824 */ /* 0x000fe200078e00ff */
[----:B------:R-:W-:Y:S01]  /*02c0*/  LEA.HI R2, R2, R9, RZ, 0x3 ;  /* 0x0000000902027211 */ /* 0x000fe200078f18ff */
[----:B------:R-:W-:Y:S01]  /*02d0*/  IMAD.SHL.U32 R6, R249, 0x40, RZ ;  /* 0x00000040f9067824 */ /* 0x000fe200078e00ff */
[----:B------:R-:W-:-:S02]  /*02e0*/  LOP3.LUT R7, R5, 0xfffffff0, RZ, 0xc0, !PT ;  /* 0xfffffff005077812 */ /* 0x000fc400078ec0ff */
[----:B------:R-:W-:Y:S02]  /*02f0*/  LOP3.LUT R5, R3, 0xfffffffe, RZ, 0xc0, !PT ;  /* 0xfffffffe03057812 */ /* 0x000fe400078ec0ff */
[----:B------:R-:W-:Y:S02]  /*0300*/  LOP3.LUT R3, R2, 0xfffffff8, RZ, 0xc0, !PT ;  /* 0xfffffff802037812 */ /* 0x000fe400078ec0ff */
[----:B------:R-:W-:Y:S01]  /*0310*/  LOP3.LUT R2, R6, 0x1c0, RZ, 0xc0, !PT ;  /* 0x000001c006027812 */ /* 0x000fe200078ec0ff */
[----:B------:R-:W-:Y:S01]  /*0320*/  IMAD.IADD R10, R4, 0x1, -R5 ;  /* 0x00000001040a7824 */ /* 0x000fe200078e0a05 */
[----:B------:R-:W-:Y:S01]  /*0330*/  LOP3.LUT P4, RZ, R0, 0x2, RZ, 0xc0, !PT ;  /* 0x0000000200ff7812 */ /* 0x000fe2000788c0ff */
[----:B------:R-:W-:Y:S01]  /*0340*/  IMAD.IADD R6, R9, 0x1, -R3 ;  /* 0x0000000109067824 */ /* 0x000fe200078e0a03 */
[----:B------:R-:W-:Y:S01]  /*0350*/  LOP3.LUT R3, R2, 0x38, R8, 0xf8, !PT ;  /* 0x0000003802037812 */ /* 0x000fe200078ef808 */
[----:B------:R-:W-:Y:S01]  /*0360*/  IMAD.IADD R4, R15, 0x1, -R7 ;  /* 0x000000010f047824 */ /* 0x000fe200078e0a07 */
[----:B------:R-:W-:Y:S01]  /*0370*/  SHF.R.U32.HI R2, RZ, 0x3, R2 ;  /* 0x00000003ff027819 */ /* 0x000fe20000011602 */
[----:B------:R-:W-:Y:S01]  /*0380*/  IMAD.SHL.U32 R9, R10, 0x200, RZ ;  /* 0x000002000a097824 */ /* 0x000fe200078e00ff */
[C---:B------:R-:W-:Y:S01]  /*0390*/  LOP3.LUT P3, RZ, R0.reuse, 0x4, RZ, 0xc0, !PT ;  /* 0x0000000400ff7812 */ /* 0x040fe2000786c0ff */
[----:B------:R-:W-:Y:S01]  /*03a0*/  IMAD.SHL.U32 R0, R0, 0x40, RZ ;  /* 0x0000004000007824 */ /* 0x000fe200078e00ff */
[----:B------:R-:W-:Y:S01]  /*03b0*/  LOP3.LUT R11, R3, R2, RZ, 0x3c, !PT ;  /* 0x00000002030b7212 */ /* 0x000fe200078e3cff */
[----:B------:R-:W-:Y:S01]  /*03c0*/  IMAD.SHL.U32 R2, R226, 0x10, RZ ;  /* 0x00000010e2027824 */ /* 0x000fe200078e00ff */
[----:B------:R-:W-:-:S02]  /*03d0*/  LEA.HI R7, R16, R15, RZ, 0x7 ;  /* 0x0000000f10077211 */ /* 0x000fc400078f38ff */
[----:B------:R-:W-:Y:S02]  /*03e0*/  LOP3.LUT R0, R0, 0x1c0, RZ, 0xc0, !PT ;  /* 0x000001c000007812 */ /* 0x000fe400078ec0ff */
[----:B------:R-:W-:Y:S02]  /*03f0*/  SHF.R.S32.HI R7, RZ, 0x7, R7 ;  /* 0x00000007ff077819 */ /* 0x000fe40000011407 */
[C---:B------:R-:W-:Y:S02]  /*0400*/  LOP3.LUT R218, R0.reuse, 0x8, R13, 0xf8, !PT ;  /* 0x0000000800da7812 */ /* 0x040fe400078ef80d */
[----:B------:R-:W-:Y:S01]  /*0410*/  LOP3.LUT R5, R0, 0x10, R2, 0xf8, !PT ;  /* 0x0000001000057812 */ /* 0x000fe200078ef802 */
[----:B------:R-:W-:Y:S01]  /*0420*/  IMAD R2, R7, 0x800, R9 ;  /* 0x0000080007027824 */ /* 0x000fe200078e0209 */
[----:B------:R-:W-:Y:S02]  /*0430*/  SHF.R.U32.HI R222, RZ, 0x3, R0 ;  /* 0x00000003ffde7819 */ /* 0x000fe40000011600 */
[----:B------:R-:W-:-:S02]  /*0440*/  LOP3.LUT R0, R6, 0x1, RZ, 0xc0, !PT ;  /* 0x0000000106007812 */ /* 0x000fc400078ec0ff */
[----:B------:R-:W-:Y:S02]  /*0450*/  SHF.R.S32.HI R3, RZ, 0x1f, R4 ;  /* 0x0000001fff037819 */ /* 0x000fe40000011404 */
[----:B------:R-:W-:Y:S02]  /*0460*/  LOP3.LUT R218, R218, R222, RZ, 0x3c, !PT ;  /* 0x000000dedada7212 */ /* 0x000fe400078e3cff */
[----:B------:R-:W-:Y:S02]  /*0470*/  ISETP.NE.U32.AND P0, PT, R0, 0x1, PT ;  /* 0x000000010000780c */ /* 0x000fe40003f05070 */
[----:B------:R-:W-:Y:S01]  /*0480*/  LEA.HI R12, R3, R4, RZ, 0x3 ;  /* 0x00000004030c7211 */ /* 0x000fe200078f18ff */
[----:B------:R-:W-:Y:S01]  /*0490*/  IMAD.IADD R218, R2, 0x1, R218 ;  /* 0x0000000102da7824 */ /* 0x000fe200078e02da */
[----:B------:R-:W-:Y:S02]  /*04a0*/  LEA.HI R0, R16, R15, RZ, 0x6 ;  /* 0x0000000f10007211 */ /* 0x000fe400078f30ff */
[----:B------:R-:W-:Y:S01]  /*04b0*/  LOP3.LUT R3, R12, 0xfffffff8, RZ, 0xc0, !PT ;  /* 0xfffffff80c037812 */ /* 0x000fe200078ec0ff */
[----:B------:R-:W-:Y:S01]  /*04c0*/  IMAD.SHL.U32 R218, R218, 0x2, RZ ;  /* 0x00000002dada7824 */ /* 0x000fe200078e00ff */
[----:B------:R-:W-:-:S02]  /*04d0*/  LOP3.LUT R2, R18, 0x7ffffffc, RZ, 0xc0, !PT ;  /* 0x7ffffffc12027812 */ /* 0x000fc400078ec0ff */
[----:B------:R-:W-:Y:S01]  /*04e0*/  SHF.R.S32.HI R0, RZ, 0x6, R0 ;  /* 0x00000006ff007819 */ /* 0x000fe20000011400 */
[----:B------:R-:W-:Y:S01]  /*04f0*/  IMAD.IADD R14, R4, 0x1, -R3 ;  /* 0x00000001040e7824 */ /* 0x000fe200078e0a03 */
[----:B------:R-:W-:Y:S01]  /*0500*/  LOP3.LUT R13, R5, 0x8, R13, 0xf8, !PT ;  /* 0x00000008050d7812 */ /* 0x000fe200078ef80d */
[----:B------:R-:W-:Y:S01]  /*0510*/  IMAD.IADD R8, R15, 0x1, -R2 ;  /* 0x000000010f087824 */ /* 0x000fe200078e0a02 */
[----:B------:R-:W-:Y:S01]  /*0520*/  R2P PR, R6, 0x6 ;  /* 0x0000000606007804 */ /* 0x000fe20000000000 */
[----:B------:R-:W-:Y:S01]  /*0530*/  IMAD R5, R0, 0x200, R11 ;  /* 0x0000020000057824 */ /* 0x000fe200078e020b */
[----:B------:R-:W-:Y:S01]  /*0540*/  LOP3.LUT R222, R9, R13, R222, 0xf6, !PT ;  /* 0x0000000d09de7212 */ /* 0x000fe200078ef6de */
[----:B------:R-:W-:Y:S01]  /*0550*/  IMAD.SHL.U32 R15, R15, 0x2, RZ ;  /* 0x000000020f0f7824 */ /* 0x000fe200078e00ff */
[----:B------:R-:W-:Y:S01]  /*0560*/  SEL R217, R217, 0xffffffe0, !P4 ;  /* 0xffffffe0d9d97807 */ /* 0x000fe20006000000 */
[----:B------:R-:W-:Y:S01]  /*0570*/  IMAD.SHL.U32 R4, R7, 0x20, RZ ;  /* 0x0000002007047824 */ /* 0x000fe200078e00ff */
[----:B------:R1:W-:Y:S01]  /*0580*/  STL [R1+0x4], R5 ;  /* 0x0000040501007387 */ /* 0x0003e20000100800 */
[----:B------:R-:W-:Y:S01]  /*0590*/  IMAD.SHL.U32 R3, R6, 0x40, RZ ;  /* 0x0000004006037824 */ /* 0x000fe200078e00ff */
[----:B------:R-:W-:Y:S01]  /*05a0*/  SEL R219, R219, 0xffffffc0, !P3 ;  /* 0xffffffc0dbdb7807 */ /* 0x000fe20005800000 */
[----:B------:R-:W-:Y:S01]  /*05b0*/  IMAD.SHL.U32 R2, R0, 0x8, RZ ;  /* 0x0000000800027824 */ /* 0x000fe200078e00ff */
[----:B------:R-:W-:Y:S01]  /*05c0*/  SEL R243, R243, 0x10, !P0 ;  /* 0x00000010f3f37807 */ /* 0x000fe20004000000 */
[----:B------:R-:W-:Y:S01]  /*05d0*/  IMAD.SHL.U32 R6, R10, 0x20, RZ ;  /* 0x000000200a067824 */ /* 0x000fe200078e00ff */
[----:B------:R-:W-:-:S02]  /*05e0*/  LOP3.LUT R0, R3, 0x1c0, RZ, 0xc0, !PT ;  /* 0x000001c003007812 */ /* 0x000fc400078ec0ff */
[----:B------:R-:W-:Y:S02]  /*05f0*/  LOP3.LUT R2, R2, 0x18, RZ, 0xc0, !PT ;  /* 0x0000001802027812 */ /* 0x000fe400078ec0ff */
[----:B------:R-:W-:Y:S02]  /*0600*/  SHF.R.U32.HI R3, RZ, 0x3, R0 ;  /* 0x00000003ff037819 */ /* 0x000fe40000011600 */
[----:B------:R-:W-:Y:S02]  /*0610*/  LOP3.LUT R7, R2, 0x20, R6, 0xf8, !PT ;  /* 0x0000002002077812 */ /* 0x000fe400078ef806 */
[----:B------:R-:W-:Y:S01]  /*0620*/  LOP3.LUT R6, R3, R0, R2, 0x1e, !PT ;  /* 0x0000000003067212 */ /* 0x000fe200078e1e02 */
[----:B------:R-:W-:Y:S01]  /*0630*/  IMAD.SHL.U32 R2, R14, 0x40, RZ ;  /* 0x000000400e027824 */ /* 0x000fe200078e00ff */
[----:B------:R-:W-:-:S05]  /*0640*/  LEA R222, R222, UR4, 0x1 ;  /* 0x00000004dede7c11 */ /* 0x000fca000f8e08ff */
[----:B------:R-:W-:Y:S01]  /*0650*/  IMAD.IADD R223, R219, 0x1, R222 ;  /* 0x00000001dbdf7824 */ /* 0x000fe200078e02de */
[----:B-1----:R-:W-:-:S05]  /*0660*/  LOP3.LUT R5, R4, 0x6, R15, 0xf8, !PT ;  /* 0x0000000604057812 */ /* 0x002fca00078ef80f */
[----:B------:R1:W-:Y:S02]  /*0670*/  STL [R1], R5 ;  /* 0x0000000501007387 */ /* 0x0003e40000100800 */
[----:B-1----:R-:W-:Y:S01]  /*0680*/  LOP3.LUT R5, R0, 0x20, R4, 0xf8, !PT ;  /* 0x0000002000057812 */ /* 0x002fe200078ef804 */
[----:B------:R-:W-:-:S03]  /*0690*/  IMAD.SHL.U32 R4, R8, 0x2, RZ ;  /* 0x0000000208047824 */ /* 0x000fc600078e00ff */
[----:B------:R-:W-:Y:S01]  /*06a0*/  LOP3.LUT R3, R5, R3, RZ, 0x3c, !PT ;  /* 0x0000000305037212 */ /* 0x000fe200078e3cff */
[--C-:B------:R-:W-:Y:S02]  /*06b0*/  IMAD R0, R17, 0x400, R4.reuse ;  /* 0x0000040011007824 */ /* 0x100fe400078e0204 */
[----:B------:R-:W-:Y:S02]  /*06c0*/  IMAD R4, R226, 0x400, R4 ;  /* 0x00000400e2047824 */ /* 0x000fe400078e0204 */
[----:B------:R-:W-:Y:S01]  /*06d0*/  IMAD.IADD R237, R0, 0x1, R3 ;  /* 0x0000000100ed7824 */ /* 0x000fe200078e0203 */
[----:B------:R-:W-:Y:S01]  /*06e0*/  LOP3.LUT R3, R2, 0x1c0, RZ, 0xc0, !PT ;  /* 0x000001c002037812 */ /* 0x000fe200078ec0ff */
[----:B------:R-:W-:Y:S02]  /*06f0*/  IMAD.SHL.U32 R0, R10, 0x8, RZ ;  /* 0x000000080a007824 */ /* 0x000fe400078e00ff */
[----:B------:R-:W-:Y:S01]  /*0700*/  IMAD.IADD R6, R4, 0x1, R6 ;  /* 0x0000000104067824 */ /* 0x000fe200078e0206 */
[----:B------:R-:W-:Y:S01]  /*0710*/  SHF.R.U32.HI R2, RZ, 0x3, R3 ;  /* 0x00000003ff027819 */ /* 0x000fe20000011603 */
[----:B------:R-:W-:Y:S01]  /*0720*/  IMAD.SHL.U32 R4, R12, 0x40, RZ ;  /* 0x000000400c047824 */ /* 0x000fe200078e00ff */
[----:B------:R-:W-:-:S02]  /*0730*/  LOP3.LUT R5, R3, 0x8, R0, 0xf8, !PT ;  /* 0x0000000803057812 */ /* 0x000fc400078ef800 */
[----:B------:R-:W-:Y:S02]  /*0740*/  LOP3.LUT R3, R2, R7, R3, 0x1e, !PT ;  /* 0x0000000702037212 */ /* 0x000fe400078e1e03 */
[----:B------:R-:W-:Y:S01]  /*0750*/  LOP3.LUT R2, R5, R2, RZ, 0x3c, !PT ;  /* 0x0000000205027212 */ /* 0x000fe200078e3cff */
[----:B------:R-:W-:Y:S01]  /*0760*/  IMAD.U32 R5, RZ, RZ, UR6 ;  /* 0x00000006ff057e24 */ /* 0x000fe2000f8e00ff */
[----:B------:R-:W-:Y:S01]  /*0770*/  LOP3.LUT R0, R4, 0xfffffe00, RZ, 0xc0, !PT ;  /* 0xfffffe0004007812 */ /* 0x000fe200078ec0ff */
[----:B------:R-:W-:Y:S01]  /*0780*/  IMAD.U32 R5, RZ, RZ, UR5 ;  /* 0x00000005ff057e24 */ /* 0x000fe2000f8e00ff */
[----:B------:R-:W-:Y:S01]  /*0790*/  USHF.R.S32.HI UR5, URZ, 0x1f, UR45 ;  /* 0x0000001f3f057899 */ /* 0x000fe2000801142d */
[----:B------:R-:W-:Y:S01]  /*07a0*/  LEA R237, R237, UR4, 0x1 ;  /* 0x00000004eded7c11 */ /* 0x000fe2000f8e08ff */
[----:B------:R-:W-:Y:S01]  /*07b0*/  USHF.R.S32.HI UR6, URZ, 0x1f, UR45 ;  /* 0x0000001f3f067899 */ /* 0x000fe2000801142d */
[--C-:B------:R-:W-:Y:S01]  /*07c0*/  IMAD R4, R17, 0x400, R0.reuse ;  /* 0x0000040011047824 */ /* 0x100fe200078e0200 */
[----:B------:R-:W-:Y:S01]  /*07d0*/  LOP3.LUT R231, R3, R0, RZ, 0xfc, !PT ;  /* 0x0000000003e77212 */ /* 0x000fe200078efcff */
[----:B------:R-:W-:-:S02]  /*07e0*/  IMAD R226, R226, 0x400, R0 ;  /* 0x00000400e2e27824 */ /* 0x000fc400078e0200 */
[----:B------:R-:W-:Y:S01]  /*07f0*/  IMAD.U32 R0, RZ, RZ, UR5 ;  /* 0x00000005ff007e24 */ /* 0x000fe2000f8e00ff */
[----:B------:R-:W-:Y:S01]  /*0800*/  USHF.R.S32.HI UR5, URZ, 0x1f, UR54 ;  /* 0x0000001f3f057899 */ /* 0x000fe20008011436 */
[----:B------:R-:W-:Y:S01]  /*0810*/  IMAD.U32 R0, RZ, RZ, UR6 ;  /* 0x00000006ff007e24 */ /* 0x000fe2000f8e00ff */
[----:B------:R-:W-:Y:S01]  /*0820*/  UIADD3 UR6, UR4, 0x18000, URZ ;  /* 0x0001800004067890 */ /* 0x000fe2000fffe03f */
[----:B------:R-:W-:Y:S02]  /*0830*/  IMAD.IADD R230, R4, 0x1, R2 ;  /* 0x0000000104e67824 */ /* 0x000fe400078e0202 */
[----:B------:R-:W-:Y:S02]  /*0840*/  IMAD.IADD R226, R2, 0x1, R226 ;  /* 0x0000000102e27824 */ /* 0x000fe400078e02e2 */
[----:B------:R-:W-:Y:S01]  /*0850*/  IMAD.U32 R2, RZ, RZ, UR5 ;  /* 0x00000005ff027e24 */ /* 0x000fe2000f8e00ff */
[----:B------:R-:W-:Y:S01]  /*0860*/  LEA R250, R6, UR6, 0x1 ;  /* 0x0000000606fa7c11 */ /* 0x000fe2000f8e08ff */
[----:B------:R-:W-:Y:S01]  /*0870*/  VIADD R220, R218, UR6 ;  /* 0x00000006dadc7c36 */ /* 0x000fe20008000000 */
[----:B------:R-:W-:Y:S01]  /*0880*/  ULDC.64 UR6, c[0x0][0x208] ;  /* 0x0000820000067ab9 */ /* 0x000fe20000000a00 */
[----:B------:R-:W-:Y:S01]  /*0890*/  IMAD.U32 R0, RZ, RZ, UR5 ;  /* 0x00000005ff007e24 */ /* 0x000fe2000f8e00ff */
[----:B------:R-:W-:Y:S01]  /*08a0*/  UIADD3 UR5, UR4, 0x28000, URZ ;  /* 0x0002800004057890 */ /* 0x000fe2000fffe03f */
[----:B------:R-:W-:-:S02]  /*08b0*/  VIADD R242, R237, 0x20 ;  /* 0x00000020edf27836 */ /* 0x000fc40000000000 */
[----:B------:R-:W-:Y:S02]  /*08c0*/  IMAD.IADD R217, R220, 0x1, R217 ;  /* 0x00000001dcd97824 */ /* 0x000fe400078e02d9 */
[C---:B------:R-:W-:Y:S01]  /*08d0*/  @P1 VIADD R242, R237.reuse, 0xffffffe0 ;  /* 0xffffffe0edf21836 */ /* 0x040fe20000000000 */
[----:B------:R-:W-:Y:S01]  /*08e0*/  LEA R226, R226, UR5, 0x1 ;  /* 0x00000005e2e27c11 */ /* 0x000fe2000f8e08ff */
[----:B------:R-:W-:Y:S02]  /*08f0*/  IMAD.IADD R220, R220, 0x1, R219 ;  /* 0x00000001dcdc7824 */ /* 0x000fe400078e02db */
[----:B------:R-:W-:Y:S02]  /*0900*/  VIADD R251, R250, 0x40 ;  /* 0x00000040fafb7836 */ /* 0x000fe40000000000 */
[----:B------:R-:W-:Y:S02]  /*0910*/  IMAD.IADD R244, R237, 0x1, R243 ;  /* 0x00000001edf47824 */ /* 0x000fe400078e02f3 */
[----:B------:R-:W-:-:S02]  /*0920*/  IMAD.IADD R219, R217, 0x1, R219 ;  /* 0x00000001d9db7824 */ /* 0x000fc400078e02db */
[----:B------:R-:W-:Y:S02]  /*0930*/  @P2 VIADD R251, R250, 0xffffffc0 ;  /* 0xffffffc0fafb2836 */ /* 0x000fe40000000000 */
[----:B------:R-:W-:-:S07]  /*0940*/  IMAD.IADD R243, R243, 0x1, R242 ;  /* 0x00000001f3f37824 */ /* 0x000fce00078e02f2 */
.L_x_783:
        /* <DEDUP_REMOVED lines=67> */
.L_x_749:
        /* <DEDUP_REMOVED lines=8> */
[----:B------:R-:W-:Y:S02]  /*0e00*/  UISETP.NE.AND UP0, UPT, UR23, -0x1, UPT ;  /* 0xffffffff1700788c */ /* 0x000fe4000bf05270 */
[----:B------:R-:W-:Y:S01]  /*0e10*/  UISETP.NE.AND UP1, UPT, UR16, -0x1, UPT ;  /* 0xffffffff1000788c */ /* 0x000fe2000bf25270 */
[----:B------:R-:W-:Y:S01]  /*0e20*/  ULDC.64 UR8, c[0x0][0x228] ;  /* 0x00008a0000087ab9 */ /* 0x000fe20000000a00 */
[----:B------:R-:W-:Y:S02]  /*0e30*/  ULDC.64 UR10, c[0x0][0x488] ;  /* 0x00012200000a7ab9 */ /* 0x000fe40000000a00 */
[----:B------:R-:W2:Y:S01]  /*0e40*/  S2UR UR12, SR_CTAID.X ;  /* 0x00000000000c79c3 */ /* 0x000ea20000002500 */
[----:B------:R-:W-:Y:S02]  /*0e50*/  UIMAD.WIDE.U32 UR20, UR45, UR8, URZ ;  /* 0x000000082d1472a5 */ /* 0x000fe4000f8e003f */
[----:B------:R-:W-:-:S02]  /*0e60*/  UIMAD UR8, UR56, UR8, URZ ;  /* 0x00000008380872a4 */ /* 0x000fc4000f8e023f */
[----:B------:R-:W-:Y:S01]  /*0e70*/  UIADD3 UR14, UR37, 0x3f, URZ ;  /* 0x0000003f250e7890 */ /* 0x000fe2000fffe03f */
[----:B------:R-:W-:Y:S01]  /*0e80*/  ULDC UR57, c[0x0][0x2d4] ;  /* 0x0000b50000397ab9 */ /* 0x000fe20000000800 */
[----:B------:R-:W-:Y:S01]  /*0e90*/  USHF.L.U64.HI UR15, UR45, 0x7, UR56 ;  /* 0x000000072d0f7899 */ /* 0x000fe20008010238 */
[----:B------:R-:W-:Y:S01]  /*0ea0*/  ULDC.U8 UR25, c[0x0][0x480] ;  /* 0x0001200000197ab9 */ /* 0x000fe20000000000 */
[----:B------:R-:W-:Y:S01]  /*0eb0*/  ULDC.U8 UR24, c[0x0][0x3d8] ;  /* 0x0000f60000187ab9 */ /* 0x000fe20000000000 */
[----:B------:R-:W-:Y:S02]  /*0ec0*/  USHF.R.S32.HI UR19, URZ, 0x1f, UR14 ;  /* 0x0000001f3f137899 */ /* 0x000fe4000801140e */
[----:B------:R-:W-:Y:S01]  /*0ed0*/  @UP0 UIADD3 UR18, UR17, UR23, URZ ;  /* 0x0000001711120290 */ /* 0x000fe2000fffe03f */
[----:B-1----:R-:W-:Y:S01]  /*0ee0*/  IABS R5, R6 ;  /* 0x0000000600057213 */ /* 0x002fe20000000000 */
[----:B------:R-:W-:Y:S01]  /*0ef0*/  UIMAD UR28, UR45, UR9, UR8 ;  /* 0x000000092d1c72a4 */ /* 0x000fe2000f8e0208 */
[----:B------:R-:W-:Y:S01]  /*0f00*/  ISETP.NE.AND P3, PT, R6, RZ, PT ;  /* 0x000000ff0600720c */ /* 0x000fe20003f65270 */
[----:B------:R-:W-:Y:S01]  /*0f10*/  USHF.R.S32.HI UR36, URZ, 0x1f, UR57 ;  /* 0x0000001f3f247899 */ /* 0x000fe20008011439 */
[----:B------:R-:W1:Y:S01]  /*0f20*/  I2F.RP R2, R5 ;  /* 0x0000000500027306 */ /* 0x000e620000209400 */
[----:B------:R-:W-:-:S02]  /*0f30*/  UISETP.NE.AND UP4, UPT, UR25, URZ, UPT ;  /* 0x0000003f1900728c */ /* 0x000fc4000bf85270 */
[----:B------:R-:W-:Y:S02]  /*0f40*/  UISETP.NE.AND UP3, UPT, UR24, URZ, UPT ;  /* 0x0000003f1800728c */ /* 0x000fe4000bf65270 */
[----:B--2---:R-:W-:Y:S01]  /*0f50*/  UIMAD.WIDE.U32 UR32, UR12, UR10, URZ ;  /* 0x0000000a0c2072a5 */ /* 0x004fe2000f8e003f */
[----:B------:R-:W-:Y:S01]  /*0f60*/  @!UP1 ULDC.64 UR8, c[0x0][0x418] ;  /* 0x0001060000089ab9 */ /* 0x000fe20000000a00 */
[----:B------:R-:W-:Y:S02]  /*0f70*/  @UP0 ULDC.64 UR24, c[0x0][0x248] ;  /* 0x0000920000180ab9 */ /* 0x000fe40000000a00 */
[----:B------:R-:W-:Y:S02]  /*0f80*/  UIMAD UR49, UR12, UR11, UR33 ;  /* 0x0000000b0c3172a4 */ /* 0x000fe4000f8e0221 */
[----:B------:R-:W-:Y:S01]  /*0f90*/  USHF.L.U32 UR12, UR45, 0x7, URZ ;  /* 0x000000072d0c7899 */ /* 0x000fe2000800063f */
[----:B------:R-:W-:Y:S01]  /*0fa0*/  @UP1 ULDC.64 UR10, c[0x0][0x420] ;  /* 0x00010800000a1ab9 */ /* 0x000fe20000000a00 */
[----:B------:R-:W-:Y:S01]  /*0fb0*/  USEL UR35, UR15, URZ, UP2 ;  /* 0x0000003f0f237287 */ /* 0x000fe20009000000 */
[----:B-1----:R-:W1:Y:S01]  /*0fc0*/  MUFU.RCP R2, R2 ;  /* 0x0000000200027308 */ /* 0x002e620000001000 */
[----:B------:R-:W-:-:S02]  /*0fd0*/  @UP1 UIMAD.WIDE.U32 UR42, UR16, UR10, URZ ;  /* 0x0000000a102a12a5 */ /* 0x000fc4000f8e003f */
[----:B------:R-:W-:Y:S02]  /*0fe0*/  ULEA.HI UR44, UR19, UR14, URZ, 0x6 ;  /* 0x0000000e132c7291 */ /* 0x000fe4000f8f303f */
[----:B------:R-:W-:Y:S02]  /*0ff0*/  @!UP1 UIMAD UR10, UR56, UR8, URZ ;  /* 0x00000008380a92a4 */ /* 0x000fe4000f8e023f */
[----:B------:R-:W-:Y:S02]  /*1000*/  @UP0 UIMAD.WIDE.U32 UR14, UR18, UR24, URZ ;  /* 0x00000018120e02a5 */ /* 0x000fe4000f8e003f */
[----:B------:R-:W-:Y:S02]  /*1010*/  @UP0 UIMAD UR19, UR18, UR25, URZ ;  /* 0x00000019121302a4 */ /* 0x000fe4000f8e023f */
[----:B------:R-:W-:Y:S01]  /*1020*/  UIMAD UR18, UR36, UR45, URZ ;  /* 0x0000002d241272a4 */ /* 0x000fe2000f8e023f */
[----:B------:R-:W-:Y:S01]  /*1030*/  ULDC.64 UR30, c[0x0][0x240] ;  /* 0x00009000001e7ab9 */ /* 0x000fe20000000a00 */
[----:B------:R-:W-:Y:S01]  /*1040*/  ULDC UR60, c[0x0][0x2dc] ;  /* 0x0000b700003c7ab9 */ /* 0x000fe20000000800 */
[----:B------:R-:W-:Y:S01]  /*1050*/  ULDC UR59, c[0x0][0x270] ;  /* 0x00009c00003b7ab9 */ /* 0x000fe20000000800 */
[----:B------:R-:W-:Y:S01]  /*1060*/  USEL UR34, UR12, URZ, UP2 ;  /* 0x0000003f0c227287 */ /* 0x000fe20009000000 */
[----:B-1----:R-:W-:Y:S01]  /*1070*/  VIADD R2, R2, 0xffffffe ;  /* 0x0ffffffe02027836 */ /* 0x002fe20000000000 */
[----:B------:R-:W-:-:S02]  /*1080*/  @UP1 UIMAD UR47, UR16, UR11, UR43 ;  /* 0x0000000b102f12a4 */ /* 0x000fc4000f8e022b */
[----:B------:R-:W-:Y:S01]  /*1090*/  @!UP1 UIMAD.WIDE.U32 UR40, UR45, UR8, URZ ;  /* 0x000000082d2892a5 */ /* 0x000fe2000f8e003f */
[----:B------:R-:W1:Y:S01]  /*10a0*/  F2I.FTZ.U32.TRUNC.NTZ R3, R2 ;  /* 0x0000000200037305 */ /* 0x000e62000021f000 */
[----:B------:R-:W-:Y:S02]  /*10b0*/  @!UP1 UIMAD UR33, UR45, UR9, UR10 ;  /* 0x000000092d2192a4 */ /* 0x000fe4000f8e020a */
[----:B------:R-:W-:Y:S02]  /*10c0*/  UIMAD.WIDE.U32 UR12, UR16, UR30, URZ ;  /* 0x0000001e100c72a5 */ /* 0x000fe4000f8e003f */
[----:B------:R-:W-:Y:S02]  /*10d0*/  UIMAD UR26, UR16, UR31, URZ ;  /* 0x0000001f101a72a4 */ /* 0x000fe4000f8e023f */
[----:B------:R-:W-:Y:S02]  /*10e0*/  UIMAD.WIDE UR8, UR60, UR59, URZ ;  /* 0x0000003b3c0872a5 */ /* 0x000fe4000f8e023f */
[----:B------:R-:W-:-:S02]  /*10f0*/  UIMAD.WIDE.U32 UR10, UR45, UR57, URZ ;  /* 0x000000392d0a72a5 */ /* 0x000fc4000f8e003f */
[----:B------:R-:W-:Y:S02]  /*1100*/  UIMAD UR18, UR56, UR57, UR18 ;  /* 0x00000039381272a4 */ /* 0x000fe4000f8e0212 */
[----:B------:R-:W-:Y:S01]  /*1110*/  UIADD3 UR46, UR21, UR28, URZ ;  /* 0x0000001c152e7290 */ /* 0x000fe2000fffe03f */
[--C-:B-1----:R-:W-:Y:S01]  /*1120*/  IMAD.MOV R0, RZ, RZ, -R3.reuse ;  /* 0x000000ffff007224 */ /* 0x102fe200078e0a03 */
[----:B------:R-:W-:Y:S01]  /*1130*/  USEL UR55, UR20, UR12, !UP1 ;  /* 0x0000000c14377287 */ /* 0x000fe2000c800000 */
[----:B------:R-:W-:Y:S01]  /*1140*/  IMAD.MOV.U32 R2, RZ, RZ, RZ ;  /* 0x000000ffff027224 */ /* 0x000fe200078e00ff */
[----:B------:R-:W-:Y:S01]  /*1150*/  @UP1 UIADD3 UR46, UR13, UR26, URZ ;  /* 0x0000001a0d2e1290 */ /* 0x000fe2000fffe03f */
[----:B------:R-:W-:Y:S01]  /*1160*/  IMAD R0, R0, R5, RZ ;  /* 0x0000000500007224 */ /* 0x000fe200078e02ff */
[----:B------:R-:W-:Y:S01]  /*1170*/  @UP0 UIADD3 UR38, UR15, UR19, URZ ;  /* 0x000000130f260290 */ /* 0x000fe2000fffe03f */
[----:B------:R-:W-:Y:S02]  /*1180*/  @UP0 UMOV UR36, UR14 ;  /* 0x0000000e00240c82 */ /* 0x000fe40008000000 */
[----:B------:R-:W-:Y:S01]  /*1190*/  IMAD.HI.U32 R0, R3, R0, R2 ;  /* 0x0000000003007227 */ /* 0x000fe200078e0002 */
[----:B------:R-:W-:Y:S01]  /*11a0*/  MOV R2, R4 ;  /* 0x0000000400027202 */ /* 0x000fe20000000f00 */
[----:B------:R-:W-:-:S02]  /*11b0*/  UIMAD.WIDE.U32 UR12, UR8, UR10, URZ ;  /* 0x0000000a080c72a5 */ /* 0x000fc4000f8e003f */
[----:B------:R-:W-:Y:S02]  /*11c0*/  UIMAD UR15, UR9, UR10, URZ ;  /* 0x0000000a090f72a4 */ /* 0x000fe4000f8e023f */
[----:B------:R-:W-:Y:S01]  /*11d0*/  IMAD.HI.U32 R0, R0, R2, RZ ;  /* 0x0000000200007227 */ /* 0x000fe200078e00ff */
[----:B------:R-:W-:Y:S02]  /*11e0*/  UIADD3 UR14, UR11, UR18, URZ ;  /* 0x000000120b0e7290 */ /* 0x000fe4000fffe03f */
[----:B------:R-:W-:Y:S01]  /*11f0*/  UIMAD.WIDE.U32 UR10, UR8, UR16, URZ ;  /* 0x00000010080a72a5 */ /* 0x000fe2000f8e003f */
[----:B------:R-:W-:Y:S01]  /*1200*/  IMAD.MOV R3, RZ, RZ, -R0 ;  /* 0x000000ffff037224 */ /* 0x000fe200078e0a00 */
[----:B------:R-:W-:Y:S01]  /*1210*/  ULDC UR50, c[0x0][0x2c4] ;  /* 0x0000b10000327ab9 */ /* 0x000fe20000000800 */
[----:B------:R-:W-:Y:S02]  /*1220*/  UIMAD UR14, UR8, UR14, UR15 ;  /* 0x0000000e080e72a4 */ /* 0x000fe4000f8e020f */
[----:B------:R-:W-:Y:S01]  /*1230*/  IMAD R2, R5, R3, R2 ;  /* 0x0000000305027224 */ /* 0x000fe200078e0202 */
[----:B------:R-:W-:-:S02]  /*1240*/  @UP3 UIMAD UR15, UR45, UR50, URZ ;  /* 0x000000322d0f32a4 */ /* 0x000fc4000f8e023f */
[----:B------:R-:W-:Y:S02]  /*1250*/  USEL UR53, UR12, UR10, !UP1 ;  /* 0x0000000a0c357287 */ /* 0x000fe4000c800000 */
[----:B------:R-:W-:Y:S01]  /*1260*/  ISETP.GT.U32.AND P1, PT, R5, R2, PT ;  /* 0x000000020500720c */ /* 0x000fe20003f24070 */
[----:B------:R-:W-:Y:S02]  /*1270*/  ULOP3.LUT UR12, UR44, 0xffffffc0, URZ, 0xc0, !UPT ;  /* 0xffffffc02c0c7892 */ /* 0x000fe4000f8ec03f */
[----:B------:R-:W-:Y:S02]  /*1280*/  @UP3 USEL UR10, UR15, UR16, !UP1 ;  /* 0x000000100f0a3287 */ /* 0x000fe4000c800000 */
[----:B------:R-:W-:Y:S02]  /*1290*/  UIADD3 UR18, UR12, -0x40, URZ ;  /* 0xffffffc00c127890 */ /* 0x000fe4000fffe03f */
[----:B------:R-:W-:Y:S01]  /*12a0*/  @!UP1 UIADD3 UR47, UR41, UR33, URZ ;  /* 0x00000021292f9290 */ /* 0x000fe2000fffe03f */
[----:B------:R-:W-:Y:S01]  /*12b0*/  @UP3 ULDC UR19, c[0x0][0x2e4] ;  /* 0x0000b90000133ab9 */ /* 0x000fe20000000800 */
[----:B------:R-:W-:-:S02]  /*12c0*/  UIADD3 UR33, UR13, UR14, URZ ;  /* 0x0000000e0d217290 */ /* 0x000fc4000fffe03f */
[----:B------:R-:W-:Y:S02]  /*12d0*/  @!UP3 UIMAD UR13, UR45, UR59, UR54 ;  /* 0x0000003b2d0db2a4 */ /* 0x000fe4000f8e0236 */
[----:B------:R-:W-:Y:S01]  /*12e0*/  @!P1 IMAD.IADD R2, R2, 0x1, -R5 ;  /* 0x0000000102029824 */ /* 0x000fe200078e0a05 */
[----:B------:R-:W-:Y:S01]  /*12f0*/  @UP3 UIMAD UR14, UR54, UR19, UR10 ;  /* 0x00000013360e32a4 */ /* 0x000fe2000f8e020a */
[----:B------:R-:W-:Y:S01]  /*1300*/  @!P1 IADD3 R0, R0, 0x1, RZ ;  /* 0x0000000100009810 */ /* 0x000fe20007ffe0ff */
[----:B------:R-:W-:Y:S01]  /*1310*/  USHF.R.S32.HI UR19, URZ, 0x1f, UR18 ;  /* 0x0000001f3f137899 */ /* 0x000fe20008011412 */
[----:B------:R-:W-:Y:S01]  /*1320*/  PLOP3.LUT P1, PT, PT, PT, UP0, 0x80, 0x0 ;  /* 0x000000000000781c */ /* 0x000fe20003f2f008 */
[----:B------:R-:W-:Y:S01]  /*1330*/  UIADD3 UR10, UP2, UR18, UR34, URZ ;  /* 0x00000022120a7290 */ /* 0x000fe2000ff5e03f */
[----:B------:R-:W-:Y:S01]  /*1340*/  ISETP.GE.U32.AND P0, PT, R2, R5, PT ;  /* 0x000000050200720c */ /* 0x000fe20003f06070 */
[----:B------:R-:W-:Y:S01]  /*1350*/  @!UP3 UIMAD UR14, UR13, UR50, URZ ;  /* 0x000000320d0eb2a4 */ /* 0x000fe2000f8e023f */
[----:B------:R-:W-:Y:S01]  /*1360*/  LOP3.LUT R2, R6, UR54, RZ, 0x3c, !PT ;  /* 0x0000003606027c12 */ /* 0x000fe2000f8e3cff */
[----:B------:R-:W-:-:S02]  /*1370*/  UIMAD UR12, UR9, UR16, URZ ;  /* 0x00000010090c72a4 */ /* 0x000fc4000f8e023f */
[----:B------:R-:W-:Y:S01]  /*1380*/  UIADD3.X UR13, UR19, UR35, URZ, UP2, !UPT ;  /* 0x00000023130d7290 */ /* 0x000fe200097fe43f */
[----:B------:R-:W-:Y:S01]  /*1390*/  ISETP.GE.AND P2, PT, R2, RZ, PT ;  /* 0x000000ff0200720c */ /* 0x000fe20003f46270 */
[----:B------:R-:W-:Y:S02]  /*13a0*/  UIMAD UR9, UR9, UR10, URZ ;  /* 0x0000000a090972a4 */ /* 0x000fe4000f8e023f */
[----:B------:R-:W-:Y:S01]  /*13b0*/  @UP0 UIADD3 UR29, UR17, UR23, URZ ;  /* 0x00000017111d0290 */ /* 0x000fe2000fffe03f */
[----:B------:R-:W-:Y:S01]  /*13c0*/  @UP0 ULDC.64 UR20, c[0x0][0x250] ;  /* 0x0000940000140ab9 */ /* 0x000fe20000000a00 */
[----:B------:R-:W-:Y:S02]  /*13d0*/  UIMAD.WIDE.U32 UR34, UR8, UR10, URZ ;  /* 0x0000000a082272a5 */ /* 0x000fe4000f8e003f */
[----:B------:R-:W-:Y:S01]  /*13e0*/  @P0 VIADD R0, R0, 0x1 ;  /* 0x0000000100000836 */ /* 0x000fe20000000000 */
[----:B------:R-:W-:Y:S01]  /*13f0*/  UIMAD UR10, UR8, UR13, UR9 ;  /* 0x0000000d080a72a4 */ /* 0x000fe2000f8e0209 */
[----:B------:R-:W-:Y:S01]  /*1400*/  PLOP3.LUT P0, PT, PT, PT, UP3, 0x80, 0x0 ;  /* 0x000000000000781c */ /* 0x000fe20003f0f038 */
[----:B------:R-:W-:Y:S01]  /*1410*/  @UP0 UIMAD.WIDE.U32 UR8, UR29, UR20, URZ ;  /* 0x000000141d0802a5 */ /* 0x000fe2000f8e003f */
[----:B------:R-:W-:Y:S01]  /*1420*/  IMAD.MOV.U32 R12, RZ, RZ, R0 ;  /* 0x000000ffff0c7224 */ /* 0x000fe200078e0000 */
[----:B------:R-:W-:-:S02]  /*1430*/  @UP1 UIADD3 UR33, UR11, UR12, URZ ;  /* 0x0000000c0b211290 */ /* 0x000fc4000fffe03f */
[----:B------:R-:W-:Y:S02]  /*1440*/  UIMAD UR48, UR54, UR60, URZ ;  /* 0x0000003c363072a4 */ /* 0x000fe4000f8e023f */
[----:B------:R-:W-:Y:S01]  /*1450*/  @UP0 UIMAD UR11, UR29, UR21, URZ ;  /* 0x000000151d0b02a4 */ /* 0x000fe2000f8e023f */
[----:B------:R-:W-:Y:S01]  /*1460*/  @!P2 IADD3 R12, -R12, RZ, RZ ;  /* 0x000000ff0c0ca210 */ /* 0x000fe20007ffe1ff */
[----:B------:R-:W-:Y:S01]  /*1470*/  USEL UR50, UR49, URZ, UP4 ;  /* 0x0000003f31327287 */ /* 0x000fe2000a000000 */
[----:B------:R-:W-:Y:S01]  /*1480*/  @!P3 LOP3.LUT R12, RZ, R6, RZ, 0x33, !PT ;  /* 0x00000006ff0cb212 */ /* 0x000fe200078e33ff */
[----:B------:R-:W-:Y:S02]  /*1490*/  USHF.R.S32.HI UR39, URZ, 0x1f, UR27 ;  /* 0x0000001f3f277899 */ /* 0x000fe4000801141b */
[----:B------:R-:W-:Y:S02]  /*14a0*/  USHF.R.S32.HI UR52, URZ, 0x1f, UR48 ;  /* 0x0000001f3f347899 */ /* 0x000fe40008011430 */
[----:B------:R-:W-:-:S02]  /*14b0*/  USEL UR51, UR32, URZ, UP4 ;  /* 0x0000003f20337287 */ /* 0x000fc4000a000000 */
        /* <DEDUP_REMOVED lines=16> */
.L_x_751:
        /* <DEDUP_REMOVED lines=13> */
.L_x_752:
        /* <DEDUP_REMOVED lines=11> */
.L_x_753:
[----:B------:R-:W-:-:S04]  /*1740*/  UIMAD UR8, UR45, UR59, UR54 ;  /* 0x0000003b2d0872a4 */ /* 0x000fc8000f8e0236 */
[----:B------:R-:W-:-:S12]  /*1750*/  UIMAD UR8, UR8, UR57, URZ ;  /* 0x00000039080872a4 */ /* 0x000fd8000f8e023f */
.L_x_754:
[----:B------:R-:W1:Y:S01]  /*1760*/  S2R R25, SR_TID.X ;  /* 0x0000000000197919 */ /* 0x000e620000002100 */
[----:B------:R-:W2:Y:S01]  /*1770*/  LDC.64 R14, c[0x0][0x420] ;  /* 0x00010800ff0e7b82 */ /* 0x000ea20000000a00 */
[----:B------:R-:W-:Y:S01]  /*1780*/  SHF.R.S32.HI R24, RZ, 0x1f, R249 ;  /* 0x0000001fff187819 */ /* 0x000fe200000114f9 */
[----:B------:R-:W-:Y:S01]  /*1790*/  USHF.R.S32.HI UR56, URZ, 0x1f, UR54 ;  /* 0x0000001f3f387899 */ /* 0x000fe20008011436 */
[----:B------:R-:W-:Y:S01]  /*17a0*/  IADD3 R0, P0, R249, UR18, RZ ;  /* 0x00000012f9007c10 */ /* 0x000fe2000ff1e0ff */
[----:B------:R-:W-:Y:S01]  /*17b0*/  UIMAD UR13, UR60, UR59, URZ ;  /* 0x0000003b3c0d72a4 */ /* 0x000fe2000f8e023f */
[----:B------:R-:W-:Y:S01]  /*17c0*/  BSSY B1, `(.L_x_750) ;  /* 0x0000744000017945 */ /* 0x000fe20003800000 */
[----:B------:R-:W-:Y:S01]  /*17d0*/  ULDC.64 UR10, c[0x0][0x428] ;  /* 0x00010a00000a7ab9 */ /* 0x000fe20000000a00 */
[----:B------:R-:W-:Y:S01]  /*17e0*/  IADD3.X R5, R24, UR19, RZ, P0, !PT ;  /* 0x0000001318057c10 */ /* 0x000fe200087fe4ff */
[----:B------:R-:W-:Y:S02]  /*17f0*/  UIADD3 UR29, UR18, UR8, URZ ;  /* 0x00000008121d7290 */ /* 0x000fe4000fffe03f */
[----:B------:R-:W-:-:S02]  /*1800*/  UIMAD UR9, UR56, UR10, URZ ;  /* 0x0000000a380972a4 */ /* 0x000fc4000f8e023f */
[----:B------:R-:W-:Y:S01]  /*1810*/  IMAD R9, R5, UR30, RZ ;  /* 0x0000001e05097c24 */ /* 0x000fe2000f8e02ff */
[----:B------:R-:W-:Y:S02]  /*1820*/  USHF.L.U32 UR8, UR13, 0x6, URZ ;  /* 0x000000060d087899 */ /* 0x000fe4000800063f */
[----:B------:R-:W-:Y:S01]  /*1830*/  UIADD3 UR16, UR18, UR14, URZ ;  /* 0x0000000e12107290 */ /* 0x000fe2000fffe03f */
[----:B------:R-:W-:Y:S01]  /*1840*/  IMAD R9, R0, UR31, R9 ;  /* 0x0000001f00097c24 */ /* 0x000fe2000f8e0209 */
[----:B------:R-:W-:Y:S01]  /*1850*/  ULDC.64 UR40, c[0x0][0x2b0] ;  /* 0x0000ac0000287ab9 */ /* 0x000fe20000000a00 */
[----:B------:R-:W-:Y:S01]  /*1860*/  ULDC.64 UR14, c[0x0][0x258] ;  /* 0x00009600000e7ab9 */ /* 0x000fe20000000a00 */
[----:B------:R-:W-:Y:S01]  /*1870*/  ULDC.64 UR42, c[0x0][0x478] ;  /* 0x00011e00002a7ab9 */ /* 0x000fe20000000a00 */
[----:B------:R-:W-:Y:S01]  /*1880*/  ULEA.HI.SX32 UR32, UR44, 0xffffffff, 0x1a ;  /* 0xffffffff2c207891 */ /* 0x000fe2000f8fd23f */
[----:B--2---:R-:W-:-:S04]  /*1890*/  IMAD R8, R14, UR19, RZ ;  /* 0x000000130e087c24 */ /* 0x004fc8000f8e02ff */
[----:B------:R-:W-:Y:S01]  /*18a0*/  IMAD R8, R15, UR18, R8 ;  /* 0x000000120f087c24 */ /* 0x000fe2000f8e0208 */
[----:B-1----:R-:W-:-:S04]  /*18b0*/  SHF.R.S32.HI R26, RZ, 0x1f, R25 ;  /* 0x0000001fff1a7819 */ /* 0x002fc80000011419 */
[CC--:B------:R-:W-:Y:S02]  /*18c0*/  LEA.HI R2, R26.reuse, R25.reuse, RZ, 0x3 ;  /* 0x000000191a027211 */ /* 0x0c0fe400078f18ff */
[----:B------:R-:W-:Y:S02]  /*18d0*/  LEA.HI R18, R26, R25, RZ, 0x5 ;  /* 0x000000191a127211 */ /* 0x000fe400078f28ff */
[----:B------:R-:W-:Y:S02]  /*18e0*/  LOP3.LUT R2, R2, 0xfffffff8, RZ, 0xc0, !PT ;  /* 0xfffffff802027812 */ /* 0x000fe400078ec0ff */
[----:B------:R-:W-:-:S03]  /*18f0*/  SHF.R.S32.HI R17, RZ, 0x5, R18 ;  /* 0x00000005ff117819 */ /* 0x000fc60000011412 */
[----:B------:R-:W-:-:S04]  /*1900*/  IMAD.IADD R2, R25, 0x1, -R2 ;  /* 0x0000000119027824 */ /* 0x000fc800078e0a02 */
[----:B------:R-:W-:-:S05]  /*1910*/  IMAD.SHL.U32 R2, R2, 0x8, RZ ;  /* 0x0000000802027824 */ /* 0x000fca00078e00ff */
[--C-:B------:R-:W-:Y:S02]  /*1920*/  SHF.R.S32.HI R3, RZ, 0x1f, R2.reuse ;  /* 0x0000001fff037819 */ /* 0x100fe40000011402 */
[----:B------:R-:W-:Y:S01]  /*1930*/  IADD3 R4, P0, R2, UR12, RZ ;  /* 0x0000000c02047c10 */ /* 0x000fe2000ff1e0ff */
[----:B------:R-:W-:Y:S01]  /*1940*/  UIMAD UR12, UR54, UR11, UR9 ;  /* 0x0000000b360c72a4 */ /* 0x000fe2000f8e0209 */
[----:B------:R-:W-:Y:S02]  /*1950*/  IMAD.WIDE.U32 R6, R0, UR30, R2 ;  /* 0x0000001e00067c25 */ /* 0x000fe4000f8e0002 */
[----:B------:R-:W-:Y:S01]  /*1960*/  IADD3.X R5, R3, UR47, RZ, P0, !PT ;  /* 0x0000002f03057c10 */ /* 0x000fe200087fe4ff */
[----:B------:R-:W-:Y:S01]  /*1970*/  UIMAD UR9, UR56, UR14, URZ ;  /* 0x0000000e380972a4 */ /* 0x000fe2000f8e023f */
[----:B------:R-:W-:Y:S01]  /*1980*/  IMAD.U32 R0, RZ, RZ, UR10 ;  /* 0x0000000aff007e24 */ /* 0x000fe2000f8e00ff */
[----:B------:R-:W-:Y:S01]  /*1990*/  USHF.R.S32.HI UR11, URZ, 0x1f, UR8 ;  /* 0x0000001f3f0b7899 */ /* 0x000fe20008011408 */
[----:B------:R-:W-:Y:S01]  /*19a0*/  IMAD.WIDE.U32 R4, R14, UR18, R4 ;  /* 0x000000120e047c25 */ /* 0x000fe2000f8e0004 */
[----:B------:R-:W-:Y:S01]  /*19b0*/  UIADD3 UR10, UP1, UP0, UR34, UR8, UR48 ;  /* 0x00000008220a7290 */ /* 0x000fe2000f83e030 */
[----:B------:R-:W-:Y:S01]  /*19c0*/  IADD3 R6, P0, R6, UR55, RZ ;  /* 0x0000003706067c10 */ /* 0x000fe2000ff1e0ff */
[----:B------:R-:W-:Y:S01]  /*19d0*/  UIMAD UR15, UR54, UR15, UR9 ;  /* 0x0000000f360f72a4 */ /* 0x000fe2000f8e0209 */
[----:B------:R-:W-:Y:S01]  /*19e0*/  IMAD.IADD R5, R5, 0x1, R8 ;  /* 0x0000000105057824 */ /* 0x000fe200078e0208 */
[----:B------:R-:W-:Y:S01]  /*19f0*/  LOP3.LUT R8, R18, 0xffffffe0, RZ, 0xc0, !PT ;  /* 0xffffffe012087812 */ /* 0x000fe200078ec0ff */
[----:B------:R-:W-:Y:S01]  /*1a00*/  UIADD3.X UR8, UR49, UR11, UR52, UP1, UP0 ;  /* 0x0000000b31087290 */ /* 0x000fe20008fe0434 */
[----:B------:R-:W-:Y:S01]  /*1a10*/  IADD3.X R7, R7, UR46, R9, P0, !PT ;  /* 0x0000002e07077c10 */ /* 0x000fe200087fe409 */
[----:B------:R-:W-:Y:S01]  /*1a20*/  IMAD.WIDE.U32 R4, R0, UR54, R4 ;  /* 0x0000003600047c25 */ /* 0x000fe2000f8e0004 */
[----:B------:R-:W-:Y:S01]  /*1a30*/  UIADD3 UR9, UP1, UP0, UR51, UR10, UR53 ;  /* 0x0000000a33097290 */ /* 0x000fe2000f83e035 */
[----:B------:R-:W-:-:S02]  /*1a40*/  ULDC.64 UR18, c[0x0][0x210] ;  /* 0x0000840000127ab9 */ /* 0x000fc40000000a00 */
[----:B------:R-:W-:Y:S01]  /*1a50*/  IMAD.IADD R13, R25, 0x1, -R8 ;  /* 0x00000001190d7824 */ /* 0x000fe200078e0a08 */
[----:B------:R-:W-:Y:S01]  /*1a60*/  UIADD3.X UR10, UR50, UR8, UR33, UP1, UP0 ;  /* 0x00000008320a7290 */ /* 0x000fe20008fe0421 */
[----:B------:R-:W-:Y:S01]  /*1a70*/  IMAD.U32 R0, RZ, RZ, UR14 ;  /* 0x0000000eff007e24 */ /* 0x000fe2000f8e00ff */
[----:B------:R-:W-:Y:S01]  /*1a80*/  UISETP.GE.AND UP0, UPT, UR37, 0x1, UPT ;  /* 0x000000012500788c */ /* 0x000fe2000bf06270 */
[----:B------:R-:W-:Y:S02]  /*1a90*/  IMAD R8, R17, UR13, R13 ;  /* 0x0000000d11087c24 */ /* 0x000fe4000f8e020d */
[----:B------:R-:W-:-:S03]  /*1aa0*/  IMAD.WIDE.U32 R6, R0, UR54, R6 ;  /* 0x0000003600067c25 */ /* 0x000fc6000f8e0006 */
[C---:B------:R-:W-:Y:S01]  /*1ab0*/  IADD3 R0, P0, R8.reuse, UR9, RZ ;  /* 0x0000000908007c10 */ /* 0x040fe2000ff1e0ff */
[----:B------:R-:W-:Y:S01]  /*1ac0*/  ULDC.64 UR8, c[0x0][0x400] ;  /* 0x0001000000087ab9 */ /* 0x000fe20000000a00 */
[----:B------:R-:W-:Y:S01]  /*1ad0*/  VIADD R5, R5, UR12 ;  /* 0x0000000c05057c36 */ /* 0x000fe20008000000 */
[----:B------:R-:W-:Y:S01]  /*1ae0*/  ULDC.64 UR12, c[0x0][0x3e0] ;  /* 0x0000f800000c7ab9 */ /* 0x000fe20000000a00 */
[----:B------:R-:W-:Y:S01]  /*1af0*/  LEA.HI.X.SX32 R8, R8, UR10, 0x1, P0 ;  /* 0x0000000a08087c11 */ /* 0x000fe200080f0eff */
[-C--:B------:R-:W-:Y:S01]  /*1b00*/  IMAD R9, R24, R14.reuse, RZ ;  /* 0x0000000e18097224 */ /* 0x080fe200078e02ff */
[----:B------:R-:W-:Y:S01]  /*1b10*/  LEA R232, P0, R0, UR8, 0x2 ;  /* 0x0000000800e87c11 */ /* 0x000fe2000f8010ff */
[C---:B------:R-:W-:Y:S01]  /*1b20*/  IMAD.WIDE.U32 R4, R249.reuse, R14, R4 ;  /* 0x0000000ef9047225 */ /* 0x040fe200078e0004 */
[----:B------:R-:W-:Y:S01]  /*1b30*/  LEA R10, P2, R6, UR18, 0x1 ;  /* 0x00000012060a7c11 */ /* 0x000fe2000f8408ff */
[----:B------:R-:W-:Y:S01]  /*1b40*/  UIMAD.WIDE UR10, UR16, 0x4, UR40 ;  /* 0x00000004100a78a5 */ /* 0x000fe2000f8e0228 */
[----:B------:R-:W-:Y:S01]  /*1b50*/  LEA.HI.X R233, R0, UR9, R8, 0x2, P0 ;  /* 0x0000000900e97c11 */ /* 0x000fe200080f1408 */
[----:B------:R-:W-:Y:S01]  /*1b60*/  IMAD R9, R249, R15, R9 ;  /* 0x0000000ff9097224 */ /* 0x000fe200078e0209 */
[----:B------:R-:W-:Y:S01]  /*1b70*/  PLOP3.LUT P0, PT, PT, PT, UP0, 0x80, 0x0 ;  /* 0x000000000000781c */ /* 0x000fe20003f0f008 */
[----:B------:R-:W-:Y:S01]  /*1b80*/  VIADD R7, R7, UR15 ;  /* 0x0000000f07077c36 */ /* 0x000fe20008000000 */
[----:B------:R-:W-:Y:S01]  /*1b90*/  LEA R8, P1, R4, UR12, 0x1 ;  /* 0x0000000c04087c11 */ /* 0x000fe2000f8208ff */
[----:B------:R-:W-:Y:S01]  /*1ba0*/  IMAD.IADD R0, R5, 0x1, R9 ;  /* 0x0000000105007824 */ /* 0x000fe200078e0209 */
[----:B------:R-:W-:-:S02]  /*1bb0*/  UIMAD.WIDE UR14, UR29, 0x4, UR42 ;  /* 0x000000041d0e78a5 */ /* 0x000fc4000f8e022a */
[----:B------:R-:W-:Y:S02]  /*1bc0*/  LEA.HI.X R11, R6, UR19, R7, 0x1, P2 ;  /* 0x00000013060b7c11 */ /* 0x000fe400090f0c07 */
[----:B------:R-:W-:-:S05]  /*1bd0*/  LEA.HI.X R9, R4, UR13, R0, 0x1, P1 ;  /* 0x0000000d04097c11 */ /* 0x000fca00088f0c00 */
[----:B------:R-:W-:Y:S05]  /*1be0*/  @!P0 BRA `(.L_x_755) ;  /* 0x0000006400d08947 */ /* 0x000fea0003800000 */
[----:B------:R-:W2:Y:S01]  /*1bf0*/  LDL R20, [R1+0x4] ;  /* 0x0000040001147983 */ /* 0x000ea20000100800 */
[----:B------:R-:W-:Y:S01]  /*1c00*/  PLOP3.LUT P0, PT, PT, PT, UP4, 0x80, 0x0 ;  /* 0x000000000000781c */ /* 0x000fe20003f0f048 */
[----:B------:R-:W-:Y:S01]  /*1c10*/  UMOV UR8, UR32 ;  /* 0x0000002000087c82 */ /* 0x000fe20008000000 */
[----:B------:R-:W-:Y:S01]  /*1c20*/  VIADD R19, R249, 0x20 ;  /* 0x00000020f9137836 */ /* 0x000fe20000000000 */
[----:B------:R-:W-:Y:S01]  /*1c30*/  UIMAD UR13, UR8, -0x40, UR37 ;  /* 0xffffffc0080d78a4 */ /* 0x000fe2000f8e0225 */
[----:B------:R-:W-:Y:S01]  /*1c40*/  IMAD.WIDE.U32 R4, R14, 0x40, RZ ;  /* 0x000000400e047825 */ /* 0x000fe200078e00ff */
[----:B------:R-:W-:Y:S01]  /*1c50*/  ULEA.HI UR9, UR8, UR8, URZ, 0x1 ;  /* 0x0000000808097291 */ /* 0x000fe2000f8f083f */
[----:B------:R-:W-:Y:S01]  /*1c60*/  BSSY B0, `(.L_x_756) ;  /* 0x0000045000007945 */ /* 0x000fe20003800000 */
[----:B------:R-:W-:Y:S01]  /*1c70*/  UMOV UR12, UR14 ;  /* 0x0000000e000c7c82 */ /* 0x000fe20008000000 */
[----:B------:R-:W-:Y:S01]  /*1c80*/  IMAD.MOV.U32 R240, RZ, RZ, R8 ;  /* 0x000000fffff07224 */ /* 0x000fe200078e0008 */
[----:B------:R-:W-:Y:S01]  /*1c90*/  ISETP.GE.AND P1, PT, R19, UR13, PT ;  /* 0x0000000d13007c0c */ /* 0x000fe2000bf26270 */
[----:B------:R-:W-:Y:S01]  /*1ca0*/  IMAD.MOV.U32 R241, RZ, RZ, R9 ;  /* 0x000000fffff17224 */ /* 0x000fe200078e0009 */
[----:B------:R-:W-:Y:S01]  /*1cb0*/  ISETP.GE.AND P2, PT, R249, UR13, PT ;  /* 0x0000000df9007c0c */ /* 0x000fe2000bf46270 */
[----:B------:R-:W-:Y:S01]  /*1cc0*/  IMAD.SHL.U32 R15, R15, 0x40, RZ ;  /* 0x000000400f0f7824 */ /* 0x000fe200078e00ff */
[----:B------:R-:W-:Y:S01]  /*1cd0*/  ULOP3.LUT UR9, UR9, 0xfffffffe, URZ, 0xc0, !UPT ;  /* 0xfffffffe09097892 */ /* 0x000fe2000f8ec03f */
[----:B------:R-:W-:-:S02]  /*1ce0*/  IMAD.MOV.U32 R238, RZ, RZ, R10 ;  /* 0x000000ffffee7224 */ /* 0x000fc400078e000a */
[----:B------:R-:W-:Y:S01]  /*1cf0*/  IMAD.MOV.U32 R239, RZ, RZ, R11 ;  /* 0x000000ffffef7224 */ /* 0x000fe200078e000b */
[----:B------:R-:W-:-:S04]  /*1d00*/  UIADD3 UR9, UR8, -UR9, URZ ;  /* 0x8000000908097290 */ /* 0x000fc8000fffe03f */
[----:B------:R-:W-:Y:S01]  /*1d10*/  UISETP.NE.AND UP0, UPT, UR9, 0x1, UPT ;  /* 0x000000010900788c */ /* 0x000fe2000bf05270 */
[----:B------:R-:W-:Y:S01]  /*1d20*/  @P0 BAR.SYNC.DEFER_BLOCKING 0x0 ;  /* 0x0000000000000b1d */ /* 0x000fe20000010000 */
[----:B------:R-:W-:-:S04]  /*1d30*/  @!P1 IADD3 R4, P3, R240, R4, RZ ;  /* 0x00000004f0049210 */ /* 0x000fc80007f7e0ff */
[----:B------:R-:W-:Y:S01]  /*1d40*/  @!P1 IADD3.X R5, R241, R5, R15, P3, !PT ;  /* 0x00000005f1059210 */ /* 0x000fe20001ffe40f */
[----:B------:R-:W-:Y:S01]  /*1d50*/  UMOV UR9, UR11 ;  /* 0x0000000b00097c82 */ /* 0x000fe20008000000 */
[----:B------:R-:W-:Y:S01]  /*1d60*/  PLOP3.LUT P0, PT, PT, PT, UP0, 0x80, 0x0 ;  /* 0x000000000000781c */ /* 0x000fe20003f0f008 */
[----:B------:R-:W-:Y:S01]  /*1d70*/  UMOV UR11, UR15 ;  /* 0x0000000f000b7c82 */ /* 0x000fe20008000000 */
[C---:B--2---:R-:W-:Y:S01]  /*1d80*/  LEA R236, R20.reuse, UR4, 0x1 ;  /* 0x0000000414ec7c11 */ /* 0x044fe2000f8e08ff */
[----:B------:R-:W-:-:S04]  /*1d90*/  VIADD R0, R20, 0x4000 ;  /* 0x0000400014007836 */ /* 0x000fc80000000000 */
[----:B------:R1:W-:Y:S01]  /*1da0*/  @P2 STS.128 [R236+0x10000], RZ ;  /* 0x010000ffec002388 */ /* 0x0003e20000000c00 */
[----:B------:R-:W-:-:S03]  /*1db0*/  SEL R0, R0, R20, !P0 ;  /* 0x0000001400007207 */ /* 0x000fc60004000000 */
[----:B------:R1:W-:Y:S01]  /*1dc0*/  @P2 STS.128 [R236+0x12000], RZ ;  /* 0x012000ffec002388 */ /* 0x0003e20000000c00 */
[----:B------:R-:W-:-:S03]  /*1dd0*/  LEA R235, R0, UR4, 0x1 ;  /* 0x0000000400eb7c11 */ /* 0x000fc6000f8e08ff */
[----:B------:R1:W-:Y:S04]  /*1de0*/  @P2 STS.128 [R236+0x14000], RZ ;  /* 0x014000ffec002388 */ /* 0x0003e80000000c00 */
[----:B------:R1:W-:Y:S04]  /*1df0*/  @P2 STS.128 [R236+0x16000], RZ ;  /* 0x016000ffec002388 */ /* 0x0003e80000000c00 */
[----:B------:R-:W-:Y:S01]  /*1e00*/  @!PT LDS RZ, [RZ] ;  /* 0x00000000fffff984 */ /* 0x000fe20000000800 */
[----:B------:R-:W-:Y:S01]  /*1e10*/  @!PT LDS RZ, [RZ] ;  /* 0x00000000fffff984 */ /* 0x000fe20000000800 */
[----:B------:R-:W-:Y:S01]  /*1e20*/  @!PT LDS RZ, [RZ] ;  /* 0x00000000fffff984 */ /* 0x000fe20000000800 */
[----:B------:R1:W-:Y:S04]  /*1e30*/  @!P2 LDGSTS.E.BYPASS.LTC128B.128 [R236+0x10000], desc[UR6][R240.64] ;  /* 0x10000000f0ecafae */ /* 0x0003e8000b901d46 */
[----:B------:R1:W-:Y:S04]  /*1e40*/  @!P2 LDGSTS.E.BYPASS.LTC128B.128 [R236+0x12000], desc[UR6][R240.64+0x80] ;  /* 0x12000080f0ecafae */ /* 0x0003e8000b901d46 */
[----:B------:R1:W-:Y:S04]  /*1e50*/  @!P2 LDGSTS.E.BYPASS.LTC128B.128 [R236+0x14000], desc[UR6][R240.64+0x100] ;  /* 0x14000100f0ecafae */ /* 0x0003e8000b901d46 */
        /* <DEDUP_REMOVED lines=11> */
[----:B------:R1:W-:Y:S01]  /*1f10*/  @!P1 LDGSTS.E.BYPASS.LTC128B.128 [R236+0x17000], desc[UR6][R4.64+0x180] ;  /* 0x1700018004ec9fae */ /* 0x0003e2000b901d46 */
        /* <DEDUP_REMOVED lines=18> */
.L_x_757:
[----:B------:R-:W-:Y:S01]  /*2040*/  @!PT LDS RZ, [RZ] ;  /* 0x00000000fffff984 */ /* 0x000fe20000000800 */
[----:B------:R-:W-:Y:S01]  /*2050*/  @!PT LDS RZ, [RZ] ;  /* 0x00000000fffff984 */ /* 0x000fe20000000800 */
[----:B------:R-:W-:Y:S01]  /*2060*/  @!PT LDS RZ, [RZ] ;  /* 0x00000000fffff984 */ /* 0x000fe20000000800 */
[----:B------:R3:W-:Y:S04]  /*2070*/  LDGSTS.E.BYPASS.LTC128B.128 [R235], desc[UR6][R238.64] ;  /* 0x00000000eeeb7fae */ /* 0x0007e8000b901d46 */
[----:B------:R3:W-:Y:S04]  /*2080*/  LDGSTS.E.BYPASS.LTC128B.128 [R235+0x2000], desc[UR6][R238.64+0x80] ;  /* 0x02000080eeeb7fae */ /* 0x0007e8000b901d46 */
[----:B------:R3:W-:Y:S04]  /*2090*/  LDGSTS.E.BYPASS.LTC128B.128 [R235+0x4000], desc[UR6][R238.64+0x100] ;  /* 0x04000100eeeb7fae */ /* 0x0007e8000b901d46 */
[----:B------:R3:W-:Y:S02]  /*20a0*/  LDGSTS.E.BYPASS.LTC128B.128 [R235+0x6000], desc[UR6][R238.64+0x180] ;  /* 0x06000180eeeb7fae */ /* 0x0007e4000b901d46 */
.L_x_758:
[----:B------:R-:W-:Y:S05]  /*20b0*/  BSYNC B0 ;  /* 0x0000000000007941 */ /* 0x000fea0003800000 */
.L_x_756:
        /* <DEDUP_REMOVED lines=21> */
.L_x_760:
[----:B------:R-:W-:Y:S01]  /*2210*/  IMAD.U32 R0, RZ, RZ, UR16 ;  /* 0x00000010ff007e24 */ /* 0x000fe2000f8e00ff */
[----:B-1----:R-:W-:-:S04]  /*2220*/  IADD3 R4, P1, R238, UR14, RZ ;  /* 0x0000000eee047c10 */ /* 0x002fc8000ff3e0ff */
[----:B------:R-:W-:-:S05]  /*2230*/  IADD3.X R5, R239, UR15, R0, P1, !PT ;  /* 0x0000000fef057c10 */ /* 0x000fca0008ffe400 */
[----:B------:R-:W-:Y:S01]  /*2240*/  @!PT LDS RZ, [RZ] ;  /* 0x00000000fffff984 */ /* 0x000fe20000000800 */
[----:B------:R-:W-:Y:S01]  /*2250*/  @!PT LDS RZ, [RZ] ;  /* 0x00000000fffff984 */ /* 0x000fe20000000800 */
[----:B------:R-:W-:Y:S01]  /*2260*/  @!PT LDS RZ, [RZ] ;  /* 0x00000000fffff984 */ /* 0x000fe20000000800 */
[----:B------:R1:W-:Y:S04]  /*2270*/  LDGSTS.E.BYPASS.LTC128B.128 [R235+0x1000], desc[UR6][R4.64] ;  /* 0x0100000004eb7fae */ /* 0x0003e8000b901d46 */
[----:B------:R1:W-:Y:S04]  /*2280*/  LDGSTS.E.BYPASS.LTC128B.128 [R235+0x3000], desc[UR6][R4.64+0x80] ;  /* 0x0300008004eb7fae */ /* 0x0003e8000b901d46 */
[----:B------:R1:W-:Y:S04]  /*2290*/  LDGSTS.E.BYPASS.LTC128B.128 [R235+0x5000], desc[UR6][R4.64+0x100] ;  /* 0x0500010004eb7fae */ /* 0x0003e8000b901d46 */
[----:B------:R1:W-:Y:S02]  /*22a0*/  LDGSTS.E.BYPASS.LTC128B.128 [R235+0x7000], desc[UR6][R4.64+0x180] ;  /* 0x0700018004eb7fae */ /* 0x0003e4000b901d46 */
.L_x_761:
[----:B------:R-:W-:Y:S05]  /*22b0*/  BSYNC B0 ;  /* 0x0000000000007941 */ /* 0x000fea0003800000 */
.L_x_759:
[----:B------:R-:W-:Y:S01]  /*22c0*/  UIMAD UR14, UR39, UR24, URZ ;  /* 0x00000018270e72a4 */ /* 0x000fe2000f8e023f */
[----:B-1----:R-:W-:Y:S01]  /*22d0*/  IMAD.U32 R4, RZ, RZ, UR24 ;  /* 0x00000018ff047e24 */ /* 0x002fe2000f8e00ff */
[----:B------:R-:W-:Y:S01]  /*22e0*/  SHF.R.S32.HI R6, RZ, 0x1f, R18 ;  /* 0x0000001fff067819 */ /* 0x000fe20000011412 */
[----:B------:R-:W-:Y:S01]  /*22f0*/  IMAD.U32 R0, RZ, RZ, UR20 ;  /* 0x00000014ff007e24 */ /* 0x000fe2000f8e00ff */
[----:B------:R-:W-:Y:S01]  /*2300*/  UIMAD UR16, UR27, UR25, UR14 ;  /* 0x000000191b1072a4 */ /* 0x000fe2000f8e020e */
[----:B------:R-:W-:Y:S01]  /*2310*/  IMAD.WIDE.U32 R4, R4, UR27, R2 ;  /* 0x0000001b04047c25 */ /* 0x000fe2000f8e0002 */
[----:B------:R-:W-:Y:S01]  /*2320*/  UIMAD UR15, UR39, UR20, URZ ;  /* 0x00000014270f72a4 */ /* 0x000fe2000f8e023f */
[----:B------:R-:W-:Y:S01]  /*2330*/  SHF.R.S32.HI R9, RZ, 0x1f, R13 ;  /* 0x0000001fff097819 */ /* 0x000fe2000001140d */
[----:B------:R-:W-:Y:S01]  /*2340*/  UIMAD UR14, UR22, -0x40, UR5 ;  /* 0xffffffc0160e78a4 */ /* 0x000fe2000f8e0205 */
[----:B------:R-:W-:Y:S01]  /*2350*/  IMAD.WIDE.U32 R2, R0, UR27, R2 ;  /* 0x0000001b00027c25 */ /* 0x000fe2000f8e0002 */
[----:B------:R-:W-:Y:S01]  /*2360*/  LEA.HI R0, R6, R17, RZ, 0x2 ;  /* 0x0000001106007211 */ /* 0x000fe200078f10ff */
[----:B------:R-:W-:Y:S01]  /*2370*/  UIMAD UR15, UR27, UR21, UR15 ;  /* 0x000000151b0f72a4 */ /* 0x000fe2000f8e020f */
[----:B------:R-:W-:Y:S01]  /*2380*/  IADD3 R6, P2, R4, UR36, RZ ;  /* 0x0000002404067c10 */ /* 0x000fe2000ff5e0ff */
[----:B------:R-:W-:Y:S01]  /*2390*/  IMAD.U32 R7, RZ, RZ, UR16 ;  /* 0x00000010ff077e24 */ /* 0x000fe2000f8e00ff */
[----:B------:R-:W-:Y:S01]  /*23a0*/  ISETP.GE.AND P1, PT, R19, UR14, PT ;  /* 0x0000000e13007c0c */ /* 0x000fe2000bf26270 */
[----:B------:R-:W-:Y:S01]  /*23b0*/  ULDC.64 UR18, c[0x0][0x260] ;  /* 0x0000980000127ab9 */ /* 0x000fe20000000a00 */
[----:B------:R-:W-:Y:S01]  /*23c0*/  LOP3.LUT R0, R0, 0xfffffffc, RZ, 0xc0, !PT ;  /* 0xfffffffc00007812 */ /* 0x000fe200078ec0ff */
[----:B------:R-:W-:Y:S01]  /*23d0*/  IMAD.MOV.U32 R245, RZ, RZ, 0x7f800000 ;  /* 0x7f800000fff57424 */ /* 0x000fe200078e00ff */
[----:B------:R-:W-:Y:S01]  /*23e0*/  IADD3.X R7, R5, UR38, R7, P2, !PT ;  /* 0x0000002605077c10 */ /* 0x000fe200097fe407 */
[----:B------:R-:W-:Y:S01]  /*23f0*/  IMAD.MOV.U32 R246, RZ, RZ, 0x7f800000 ;  /* 0x7f800000fff67424 */ /* 0x000fe200078e00ff */
[----:B------:R-:W-:Y:S01]  /*2400*/  ISETP.GE.AND P2, PT, R249, UR14, PT ;  /* 0x0000000ef9007c0c */ /* 0x000fe2000bf46270 */
[----:B------:R-:W-:Y:S01]  /*2410*/  IMAD.IADD R8, R17, 0x1, -R0 ;  /* 0x0000000111087824 */ /* 0x000fe200078e0a00 */
[----:B------:R-:W-:Y:S01]  /*2420*/  LEA.HI R9, R9, R13, RZ, 0x2 ;  /* 0x0000000d09097211 */ /* 0x000fe200078f10ff */
[----:B------:R-:W1:Y:S01]  /*2430*/  LDC R252, c[0x0][0x270] ;  /* 0x00009c00fffc7b82 */ /* 0x000e620000000800 */
[----:B------:R-:W-:Y:S01]  /*2440*/  IADD3 R4, P3, R2, UR26, RZ ;  /* 0x0000001a02047c10 */ /* 0x000fe2000ff7e0ff */
[----:B------:R-:W-:Y:S01]  /*2450*/  IMAD.U32 R2, RZ, RZ, UR15 ;  /* 0x0000000fff027e24 */ /* 0x000fe2000f8e00ff */
[----:B------:R-:W-:Y:S01]  /*2460*/  SHF.R.S32.HI R0, RZ, 0x2, R9 ;  /* 0x00000002ff007819 */ /* 0x000fe20000011409 */
[----:B------:R-:W-:-:S03]  /*2470*/  ULDC.64 UR14, c[0x0][0x268] ;  /* 0x00009a00000e7ab9 */ /* 0x000fc60000000a00 */
[----:B------:R-:W-:Y:S01]  /*2480*/  IADD3.X R5, R3, UR28, R2, P3, !PT ;  /* 0x0000001c03057c10 */ /* 0x000fe20009ffe402 */
[----:B------:R-:W-:Y:S01]  /*2490*/  IMAD R2, R16, UR18, RZ ;  /* 0x0000001210027c24 */ /* 0x000fe2000f8e02ff */
[----:B------:R-:W-:Y:S01]  /*24a0*/  @!P1 IADD3 R10, P3, R249, 0x20, RZ ;  /* 0x00000020f90a9810 */ /* 0x000fe20007f7e0ff */
[----:B------:R-:W-:Y:S01]  /*24b0*/  IMAD R0, R8, 0x10, R0 ;  /* 0x0000001008007824 */ /* 0x000fe200078e0200 */
[----:B------:R-:W2:Y:S01]  /*24c0*/  @!P2 LDC.64 R18, c[0x0][0x218] ;  /* 0x00008600ff12ab82 */ /* 0x000ea20000000a00 */
[----:B------:R-:W-:Y:S01]  /*24d0*/  IMAD R8, R16, UR14, RZ ;  /* 0x0000000e10087c24 */ /* 0x000fe2000f8e02ff */
[----:B------:R1:W-:Y:S01]  /*24e0*/  @P2 STS.128 [R236+0x18000], RZ ;  /* 0x018000ffec002388 */ /* 0x0003e20000000c00 */
[C---:B------:R-:W-:Y:S02]  /*24f0*/  IMAD R9, R12.reuse, UR19, R2 ;  /* 0x000000130c097c24 */ /* 0x040fe4000f8e0202 */
[----:B------:R-:W-:Y:S01]  /*2500*/  IMAD.WIDE.U32 R2, R12, UR18, R6 ;  /* 0x000000120c027c25 */ /* 0x000fe2000f8e0006 */
[----:B------:R1:W-:Y:S03]  /*2510*/  @P2 STS.128 [R236+0x1a000], RZ ;  /* 0x01a000ffec002388 */ /* 0x0003e60000000c00 */
[----:B------:R-:W-:Y:S01]  /*2520*/  IMAD.MOV.U32 R225, RZ, RZ, 0x20 ;  /* 0x00000020ffe17424 */ /* 0x000fe200078e00ff */
[----:B------:R-:W3:Y:S01]  /*2530*/  @!P1 LDC.64 R20, c[0x0][0x218] ;  /* 0x00008600ff149b82 */ /* 0x000ee20000000a00 */
[----:B------:R-:W-:Y:S01]  /*2540*/  VIADD R6, R0, 0x8 ;  /* 0x0000000800067836 */ /* 0x000fe20000000000 */
[----:B------:R1:W-:Y:S01]  /*2550*/  @P2 STS.128 [R236+0x1c000], RZ ;  /* 0x01c000ffec002388 */ /* 0x0003e20000000c00 */
[----:B------:R-:W-:-:S02]  /*2560*/  IMAD R8, R12, UR15, R8 ;  /* 0x0000000f0c087c24 */ /* 0x000fc4000f8e0208 */
[----:B------:R-:W-:Y:S01]  /*2570*/  IMAD.MOV.U32 R224, RZ, RZ, 0x40 ;  /* 0x00000040ffe07424 */ /* 0x000fe200078e00ff */
[----:B------:R-:W-:Y:S01]  /*2580*/  ISETP.GE.AND P5, PT, R6, UR13, PT ;  /* 0x0000000d06007c0c */ /* 0x000fe2000bfa6270 */
[----:B------:R-:W-:Y:S01]  /*2590*/  IMAD.WIDE.U32 R4, R12, UR14, R4 ;  /* 0x0000000e0c047c25 */ /* 0x000fe2000f8e0004 */
[----:B------:R-:W4:Y:S01]  /*25a0*/  @!P2 LDC.64 R22, c[0x0][0x220] ;  /* 0x00008800ff16ab82 */ /* 0x000f220000000a00 */
[----:B------:R1:W-:Y:S01]  /*25b0*/  @P2 STS.128 [R236+0x1e000], RZ ;  /* 0x01e000ffec002388 */ /* 0x0003e20000000c00 */
[----:B------:R-:W-:Y:S01]  /*25c0*/  CS2R R190, SRZ ;  /* 0x0000000000be7805 */ /* 0x000fe2000001ff00 */
[----:B------:R-:W-:Y:S01]  /*25d0*/  @!P1 IMAD.X R7, RZ, RZ, R24, P3 ;  /* 0x000000ffff079224 */ /* 0x000fe200018e0618 */
[----:B------:R-:W-:Y:S01]  /*25e0*/  @!P1 IADD3 R12, P3, R249, 0x20, RZ ;  /* 0x00000020f90c9810 */ /* 0x000fe20007f7e0ff */
[----:B------:R-:W-:Y:S01]  /*25f0*/  @!P2 IMAD R6, R24, UR24, RZ ;  /* 0x000000181806ac24 */ /* 0x000fe2000f8e02ff */
[----:B------:R-:W-:Y:S01]  /*2600*/  CS2R R188, SRZ ;  /* 0x0000000000bc7805 */ /* 0x000fe2000001ff00 */
[----:B------:R-:W-:Y:S01]  /*2610*/  IMAD.IADD R3, R3, 0x1, R9 ;  /* 0x0000000103037824 */ /* 0x000fe200078e0209 */
[----:B------:R-:W-:Y:S01]  /*2620*/  CS2R R194, SRZ ;  /* 0x0000000000c27805 */ /* 0x000fe2000001ff00 */
[----:B------:R-:W-:Y:S01]  /*2630*/  IMAD.IADD R5, R5, 0x1, R8 ;  /* 0x0000000105057824 */ /* 0x000fe200078e0208 */
[----:B------:R-:W-:Y:S01]  /*2640*/  CS2R R192, SRZ ;  /* 0x0000000000c07805 */ /* 0x000fe2000001ff00 */
[----:B------:R-:W-:Y:S01]  /*2650*/  @!P1 IMAD.X R13, RZ, RZ, R24, P3 ;  /* 0x000000ffff0d9224 */ /* 0x000fe200018e0618 */
[----:B------:R-:W-:Y:S01]  /*2660*/  CS2R R186, SRZ ;  /* 0x0000000000ba7805 */ /* 0x000fe2000001ff00 */
[----:B------:R-:W-:Y:S01]  /*2670*/  @!P1 IMAD R11, R7, UR24, RZ ;  /* 0x00000018070b9c24 */ /* 0x000fe2000f8e02ff */
[----:B------:R-:W-:Y:S01]  /*2680*/  CS2R R184, SRZ ;  /* 0x0000000000b87805 */ /* 0x000fe2000001ff00 */
[C---:B------:R-:W-:Y:S01]  /*2690*/  @!P2 IMAD R16, R249.reuse, UR25, R6 ;  /* 0x00000019f910ac24 */ /* 0x040fe2000f8e0206 */
[----:B------:R-:W-:Y:S01]  /*26a0*/  CS2R R182, SRZ ;  /* 0x0000000000b67805 */ /* 0x000fe2000001ff00 */
[--C-:B------:R-:W-:Y:S01]  /*26b0*/  @!P1 IMAD.MOV.U32 R9, RZ, RZ, R3.reuse ;  /* 0x000000ffff099224 */ /* 0x100fe200078e0003 */
[----:B------:R-:W-:Y:S01]  /*26c0*/  CS2R R180, SRZ ;  /* 0x0000000000b47805 */ /* 0x000fe2000001ff00 */
[----:B------:R-:W-:Y:S01]  /*26d0*/  @!P2 IMAD.WIDE.U32 R6, R249, UR24, R2 ;  /* 0x00000018f906ac25 */ /* 0x000fe2000f8e0002 */
[----:B------:R-:W-:-:S02]  /*26e0*/  CS2R R174, SRZ ;  /* 0x0000000000ae7805 */ /* 0x000fc4000001ff00 */
[----:B------:R-:W-:Y:S02]  /*26f0*/  CS2R R172, SRZ ;  /* 0x0000000000ac7805 */ /* 0x000fe4000001ff00 */
[----:B------:R-:W-:Y:S01]  /*2700*/  CS2R R178, SRZ ;  /* 0x0000000000b27805 */ /* 0x000fe2000001ff00 */
[----:B------:R-:W-:Y:S01]  /*2710*/  @!P1 IMAD.MOV.U32 R14, RZ, RZ, R4 ;  /* 0x000000ffff0e9224 */ /* 0x000fe200078e0004 */
[----:B------:R-:W-:Y:S01]  /*2720*/  CS2R R176, SRZ ;  /* 0x0000000000b07805 */ /* 0x000fe2000001ff00 */
[----:B------:R-:W-:Y:S01]  /*2730*/  @!P1 IMAD.MOV.U32 R15, RZ, RZ, R5 ;  /* 0x000000ffff0f9224 */ /* 0x000fe200078e0005 */
[----:B------:R-:W-:Y:S01]  /*2740*/  CS2R R170, SRZ ;  /* 0x0000000000aa7805 */ /* 0x000fe2000001ff00 */
[----:B------:R-:W-:Y:S01]  /*2750*/  @!P1 IMAD R3, R13, UR20, RZ ;  /* 0x000000140d039c24 */ /* 0x000fe2000f8e02ff */
[----:B------:R-:W-:Y:S01]  /*2760*/  CS2R R168, SRZ ;  /* 0x0000000000a87805 */ /* 0x000fe2000001ff00 */
[----:B------:R-:W-:Y:S01]  /*2770*/  @!P2 IMAD.IADD R7, R7, 0x1, R16 ;  /* 0x000000010707a824 */ /* 0x000fe200078e0210 */
[----:B------:R-:W-:Y:S01]  /*2780*/  CS2R R166, SRZ ;  /* 0x0000000000a67805 */ /* 0x000fe2000001ff00 */
[C---:B------:R-:W-:Y:S01]  /*2790*/  @!P1 IMAD R16, R12.reuse, UR21, R3 ;  /* 0x000000150c109c24 */ /* 0x040fe2000f8e0203 */
[----:B------:R-:W-:Y:S01]  /*27a0*/  CS2R R164, SRZ ;  /* 0x0000000000a47805 */ /* 0x000fe2000001ff00 */
[----:B------:R-:W-:Y:S01]  /*27b0*/  @!P1 IMAD.WIDE.U32 R12, R12, UR20, R14 ;  /* 0x000000140c0c9c25 */ /* 0x000fe2000f8e000e */
[----:B------:R-:W-:Y:S01]  /*27c0*/  CS2R R158, SRZ ;  /* 0x00000000009e7805 */ /* 0x000fe2000001ff00 */
[----:B------:R-:W1:Y:S01]  /*27d0*/  @!P1 LDC.64 R14, c[0x0][0x220] ;  /* 0x00008800ff0e9b82 */ /* 0x000e620000000a00 */
[----:B------:R-:W-:Y:S01]  /*27e0*/  CS2R R156, SRZ ;  /* 0x00000000009c7805 */ /* 0x000fe2000001ff00 */
[----:B------:R-:W-:Y:S01]  /*27f0*/  @!P1 IMAD.MOV.U32 R8, RZ, RZ, R2 ;  /* 0x000000ffff089224 */ /* 0x000fe200078e0002 */
[----:B--2---:R-:W-:Y:S01]  /*2800*/  @!P2 LEA R2, P3, R6, R18, 0x1 ;  /* 0x000000120602a211 */ /* 0x004fe200078608ff */
[C---:B------:R-:W-:Y:S01]  /*2810*/  @!P1 IMAD R17, R10.reuse, UR25, R11 ;  /* 0x000000190a119c24 */ /* 0x040fe2000f8e020b */
[----:B------:R-:W-:Y:S01]  /*2820*/  CS2R R162, SRZ ;  /* 0x0000000000a27805 */ /* 0x000fe2000001ff00 */
[----:B------:R-:W-:Y:S01]  /*2830*/  @!P1 IMAD.WIDE.U32 R10, R10, UR24, R8 ;  /* 0x000000180a0a9c25 */ /* 0x000fe2000f8e0008 */
[----:B------:R-:W-:-:S02]  /*2840*/  @!P2 LEA.HI.X R3, R6, R19, R7, 0x1, P3 ;  /* 0x000000130603a211 */ /* 0x000fc400018f0c07 */
[----:B------:R-:W-:Y:S02]  /*2850*/  CS2R R160, SRZ ;  /* 0x0000000000a07805 */ /* 0x000fe4000001ff00 */
[----:B------:R-:W-:Y:S01]  /*2860*/  CS2R R154, SRZ ;  /* 0x00000000009a7805 */ /* 0x000fe2000001ff00 */
[----:B------:R-:W-:Y:S01]  /*2870*/  @!P2 IMAD R8, R24, UR20, RZ ;  /* 0x000000141808ac24 */ /* 0x000fe2000f8e02ff */
[----:B------:R-:W-:Y:S01]  /*2880*/  CS2R R152, SRZ ;  /* 0x0000000000987805 */ /* 0x000fe2000001ff00 */
[----:B------:R-:W-:Y:S01]  /*2890*/  @!PT LDS RZ, [RZ] ;  /* 0x00000000fffff984 */ /* 0x000fe20000000800 */
[----:B------:R-:W-:Y:S01]  /*28a0*/  @!PT LDS RZ, [RZ] ;  /* 0x00000000fffff984 */ /* 0x000fe20000000800 */
[----:B------:R-:W-:Y:S01]  /*28b0*/  @!PT LDS RZ, [RZ] ;  /* 0x00000000fffff984 */ /* 0x000fe20000000800 */
[----:B------:R-:W-:Y:S01]  /*28c0*/  @!P2 LDGSTS.E.BYPASS.LTC128B.128 [R236+0x18000], desc[UR6][R2.64] ;  /* 0x1800000002ecafae */ /* 0x000fe2000b901d46 */
[----:B------:R-:W-:Y:S01]  /*28d0*/  @!P1 IMAD.IADD R7, R11, 0x1, R17 ;  /* 0x000000010b079824 */ /* 0x000fe200078e0211 */
[----:B------:R-:W-:Y:S01]  /*28e0*/  CS2R R150, SRZ ;  /* 0x0000000000967805 */ /* 0x000fe2000001ff00 */
[C---:B------:R-:W-:Y:S01]  /*28f0*/  @!P2 IMAD R6, R249.reuse, UR21, R8 ;  /* 0x00000015f906ac24 */ /* 0x040fe2000f8e0208 */
[----:B------:R-:W-:Y:S01]  /*2900*/  @!P2 LDGSTS.E.BYPASS.LTC128B.128 [R236+0x1a000], desc[UR6][R2.64+0x80] ;  /* 0x1a00008002ecafae */ /* 0x000fe2000b901d46 */
[----:B------:R-:W-:Y:S01]  /*2910*/  @!P2 IMAD.WIDE.U32 R8, R249, UR20, R4 ;  /* 0x00000014f908ac25 */ /* 0x000fe2000f8e0004 */
[----:B------:R-:W-:-:S02]  /*2920*/  CS2R R148, SRZ ;  /* 0x0000000000947805 */ /* 0x000fc4000001ff00 */
[----:B------:R-:W-:Y:S01]  /*2930*/  CS2R R142, SRZ ;  /* 0x00000000008e7805 */ /* 0x000fe2000001ff00 */
[----:B------:R-:W-:Y:S01]  /*2940*/  @!P2 LDGSTS.E.BYPASS.LTC128B.128 [R236+0x1c000], desc[UR6][R2.64+0x100] ;  /* 0x1c00010002ecafae */ /* 0x000fe2000b901d46 */
[----:B------:R-:W-:Y:S01]  /*2950*/  @!P2 IMAD.IADD R5, R9, 0x1, R6 ;  /* 0x000000010905a824 */ /* 0x000fe200078e0206 */
[----:B---3--:R-:W-:Y:S01]  /*2960*/  @!P1 LEA R6, P4, R10, R20, 0x1 ;  /* 0x000000140a069211 */ /* 0x008fe200078808ff */
[----:B------:R-:W-:Y:S01]  /*2970*/  IMAD.SHL.U32 R247, R0, 0x4, RZ ;  /* 0x0000000400f77824 */ /* 0x000fe200078e00ff */
[----:B------:R2:W-:Y:S01]  /*2980*/  @!P2 LDGSTS.E.BYPASS.LTC128B.128 [R236+0x1e000], desc[UR6][R2.64+0x180] ;  /* 0x1e00018002ecafae */ /* 0x0005e2000b901d46 */
[----:B----4-:R-:W-:Y:S02]  /*2990*/  @!P2 LEA R4, P3, R8, R22, 0x1 ;  /* 0x000000160804a211 */ /* 0x010fe400078608ff */
[----:B------:R-:W-:Y:S02]  /*29a0*/  CS2R R140, SRZ ;  /* 0x00000000008c7805 */ /* 0x000fe4000001ff00 */
[----:B------:R-:W-:Y:S01]  /*29b0*/  @!P1 LEA.HI.X R7, R10, R21, R7, 0x1, P4 ;  /* 0x000000150a079211 */ /* 0x000fe200020f0c07 */
[----:B------:R3:W-:Y:S01]  /*29c0*/  @P1 STS.128 [R236+0x19000], RZ ;  /* 0x019000ffec001388 */ /* 0x0007e20000000c00 */
[----:B------:R-:W-:-:S02]  /*29d0*/  ISETP.GE.AND P4, PT, R0, UR13, PT ;  /* 0x0000000d00007c0c */ /* 0x000fc4000bf86270 */
[----:B------:R-:W-:Y:S02]  /*29e0*/  CS2R R146, SRZ ;  /* 0x0000000000927805 */ /* 0x000fe4000001ff00 */
[----:B------:R-:W-:Y:S01]  /*29f0*/  @!P2 LEA.HI.X R5, R8, R23, R5, 0x1, P3 ;  /* 0x000000170805a211 */ /* 0x000fe200018f0c05 */
        /* <DEDUP_REMOVED lines=22> */
[----:B--2---:R-:W-:Y:S01]  /*2b60*/  SHF.R.S32.HI R2, RZ, 0x1f, R0 ;  /* 0x0000001fff027819 */ /* 0x004fe20000011400 */
[----:B------:R-:W-:Y:S01]  /*2b70*/  @!P1 LDGSTS.E.BYPASS.LTC128B.128 [R236+0x1d000], desc[UR6][R6.64+0x100] ;  /* 0x1d00010006ec9fae */ /* 0x000fe2000b901d46 */
[----:B------:R-:W-:-:S02]  /*2b80*/  CS2R R60, SRZ ;  /* 0x00000000003c7805 */ /* 0x000fc4000001ff00 */
[----:B------:R-:W-:Y:S02]  /*2b90*/  CS2R R66, SRZ ;  /* 0x0000000000427805 */ /* 0x000fe4000001ff00 */
[----:B------:R-:W-:Y:S01]  /*2ba0*/  SHF.L.U64.HI R248, R0, 0x2, R2 ;  /* 0x0000000200f87819 */ /* 0x000fe20000010202 */
[----:B------:R-:W-:Y:S01]  /*2bb0*/  @!P1 IMAD.IADD R0, R13, 0x1, R16 ;  /* 0x000000010d009824 */ /* 0x000fe200078e0210 */
[C---:B-1----:R-:W-:Y:S01]  /*2bc0*/  @!P1 LEA R2, P3, R12.reuse, R14, 0x1 ;  /* 0x0000000e0c029211 */ /* 0x042fe200078608ff */
[----:B------:R1:W-:Y:S01]  /*2bd0*/  @!P1 LDGSTS.E.BYPASS.LTC128B.128 [R236+0x1f000], desc[UR6][R6.64+0x180] ;  /* 0x1f00018006ec9fae */ /* 0x0003e2000b901d46 */
[----:B------:R-:W-:Y:S02]  /*2be0*/  CS2R R64, SRZ ;  /* 0x0000000000407805 */ /* 0x000fe4000001ff00 */
[----:B------:R-:W-:Y:S02]  /*2bf0*/  CS2R R58, SRZ ;  /* 0x00000000003a7805 */ /* 0x000fe4000001ff00 */
[----:B------:R-:W-:Y:S01]  /*2c00*/  @!P1 LEA.HI.X R3, R12, R15, R0, 0x1, P3 ;  /* 0x0000000f0c039211 */ /* 0x000fe200018f0c00 */
        /* <DEDUP_REMOVED lines=13> */
[----:B------:R-:W-:Y:S02]  /*2ce0*/  LEA.HI R0, R26, R25, RZ, 0x4 ;  /* 0x000000191a007211 */ /* 0x000fe400078f20ff */
        /* <DEDUP_REMOVED lines=8> */
[----:B------:R-:W-:Y:S02]  /*2d70*/  CS2R R34, SRZ ;  /* 0x0000000000227805 */ /* 0x000fe4000001ff00 */
[----:B------:R-:W-:Y:S01]  /*2d80*/  CS2R R32, SRZ ;  /* 0x0000000000207805 */ /* 0x000fe2000001ff00 */
[----:B------:R-:W-:Y:S01]  /*2d90*/  ULDC UR18, c[0x0][0x2dc] ;  /* 0x0000b70000127ab9 */ /* 0x000fe20000000800 */
[----:B------:R-:W-:Y:S01]  /*2da0*/  ULDC UR14, c[0x0][0x2ec] ;  /* 0x0000bb00000e7ab9 */ /* 0x000fe20000000800 */
[----:B-1----:R-:W-:Y:S01]  /*2db0*/  IADD3 R6, P3, R247, UR10, RZ ;  /* 0x0000000af7067c10 */ /* 0x002fe2000ff7e0ff */
[----:B------:R-:W-:Y:S03]  /*2dc0*/  @!P2 LDGSTS.E.BYPASS.LTC128B.128 [R236+0x22000], desc[UR6][R4.64+0x80] ;  /* 0x2200008004ecafae */ /* 0x000fe6000b901d46 */
[----:B------:R-:W-:Y:S01]  /*2dd0*/  IADD3.X R7, R248, UR9, RZ, P3, !PT ;  /* 0x00000009f8077c10 */ /* 0x000fe20009ffe4ff */
        /* <DEDUP_REMOVED lines=13> */
[----:B------:R-:W0:Y:S04]  /*2eb0*/  LDGDEPBAR ;  /* 0x00000000000079af */ /* 0x000e280000000000 */
[----:B------:R3:W5:Y:S04]  /*2ec0*/  @!P4 LDG.E R245, desc[UR6][R6.64] ;  /* 0x0000000606f5c981 */ /* 0x000768000c1e1900 */
[----:B------:R3:W5:Y:S01]  /*2ed0*/  @!P5 LDG.E R246, desc[UR6][R6.64+0x20] ;  /* 0x0000200606f6d981 */ /* 0x000762000c1e1900 */
[----:B------:R-:W-:Y:S01]  /*2ee0*/  LOP3.LUT R0, R0, 0xfffffff0, RZ, 0xc0, !PT ;  /* 0xfffffff000007812 */ /* 0x000fe200078ec0ff */
[----:B------:R-:W-:Y:S01]  /*2ef0*/  UIADD3 UR13, UR27, 0x40, URZ ;  /* 0x000000401b0d7890 */ /* 0x000fe2000fffe03f */
[----:B------:R-:W-:-:S02]  /*2f00*/  CS2R R26, SRZ ;  /* 0x00000000001a7805 */ /* 0x000fc4000001ff00 */
[----:B------:R-:W-:Y:S02]  /*2f10*/  CS2R R22, SRZ ;  /* 0x0000000000167805 */ /* 0x000fe4000001ff00 */
[----:B------:R-:W-:Y:S01]  /*2f20*/  CS2R R20, SRZ ;  /* 0x0000000000147805 */ /* 0x000fe2000001ff00 */
[----:B------:R-:W-:Y:S01]  /*2f30*/  IMAD.IADD R0, R25, 0x1, -R0 ;  /* 0x0000000119007824 */ /* 0x000fe200078e0a00 */
[----:B------:R-:W-:Y:S01]  /*2f40*/  CS2R R24, SRZ ;  /* 0x0000000000187805 */ /* 0x000fe2000001ff00 */
[----:B------:R-:W-:-:S03]  /*2f50*/  UISETP.GE.AND UP0, UPT, UR13, UR5, UPT ;  /* 0x000000050d00728c */ /* 0x000fc6000bf06270 */
[----:B-1----:R-:W-:-:S04]  /*2f60*/  SHF.R.S32.HI R2, RZ, 0x1f, R0 ;  /* 0x0000001fff027819 */ /* 0x002fc80000011400 */
        /* <DEDUP_REMOVED lines=12> */
[----:B------:R-:W-:Y:S01]  /*3030*/  IMAD.IADD R228, R226, 0x1, R224 ;  /* 0x00000001e2e47824 */ /* 0x000fe200078e02e0 */
[----:B------:R-:W-:Y:S01]  /*3040*/  LEA R221, R0, UR4, 0x1 ;  /* 0x0000000400dd7c11 */ /* 0x000fe2000f8e08ff */
[----:B---3--:R-:W-:-:S07]  /*3050*/  IMAD.IADD R229, R224, 0x1, R227 ;  /* 0x00000001e0e57824 */ /* 0x008fce00078e02e3 */
.L_x_764:
[----:B------:R-:W0:Y:S01]  /*3060*/  LDGDEPBAR ;  /* 0x00000000000079af */ /* 0x000e220000000000 */
[----:B------:R-:W-:Y:S01]  /*3070*/  IMAD.IADD R3, R221, 0x1, R225 ;  /* 0x00000001dd037824 */ /* 0x000fe200078e02e1 */
[----:B-----5:R-:W-:Y:S01]  /*3080*/  FSETP.NEU.FTZ.AND P3, PT, R245, -INF , PT ;  /* 0xff800000f500780b */ /* 0x020fe20003f7d000 */
[--C-:B------:R-:W-:Y:S01]  /*3090*/  IMAD.IADD R2, R221, 0x1, R224.reuse ;  /* 0x00000001dd027824 */ /* 0x100fe200078e02e0 */
[----:B------:R-:W2:Y:S01]  /*30a0*/  LDL R116, [R1] ;  /* 0x0000000001747983 */ /* 0x000ea20000100800 */
[----:B------:R-:W-:Y:S01]  /*30b0*/  IMAD.IADD R0, R3, 0x1, R224 ;  /* 0x0000000103007824 */ /* 0x000fe200078e02e0 */
[----:B------:R-:W-:Y:S01]  /*30c0*/  PLOP3.LUT P1, PT, PT, PT, UP0, 0x80, 0x0 ;  /* 0x000000000000781c */ /* 0x000fe20003f2f008 */
[----:B------:R-:W-:Y:S01]  /*30d0*/  UISETP.GE.AND UP3, UPT, UR8, 0x1, UPT ;  /* 0x000000010800788c */ /* 0x000fe2000bf66270 */
[----:B------:R-:W-:Y:S02]  /*30e0*/  PLOP3.LUT P5, PT, PT, PT, UP0, 0x80, 0x0 ;  /* 0x000000000000781c */ /* 0x000fe40003faf008 */
[----:B------:R-:W-:Y:S02]  /*30f0*/  PLOP3.LUT P0, PT, PT, PT, UP0, 0x80, 0x0 ;  /* 0x000000000000781c */ /* 0x000fe40003f0f008 */
[----:B------:R-:W-:Y:S02]  /*3100*/  PLOP3.LUT P2, PT, PT, PT, UP0, 0x80, 0x0 ;  /* 0x000000000000781c */ /* 0x000fe40003f4f008 */
[----:B------:R-:W-:Y:S02]  /*3110*/  PLOP3.LUT P6, PT, PT, PT, UP0, 0x80, 0x0 ;  /* 0x000000000000781c */ /* 0x000fe40003fcf008 */
[----:B------:R-:W-:Y:S01]  /*3120*/  PLOP3.LUT P4, PT, PT, PT, UP0, 0x80, 0x0 ;  /* 0x000000000000781c */ /* 0x000fe20003f8f008 */
[----:B------:R-:W-:Y:S04]  /*3130*/  DEPBAR.LE SB0, 0x0 ;  /* 0x000080000000791a */ /* 0x000fe80000000000 */
[----:B------:R-:W-:Y:S06]  /*3140*/  BAR.SYNC.DEFER_BLOCKING 0x0 ;  /* 0x0000000000007b1d */ /* 0x000fec0000010000 */
[----:B------:R-:W-:Y:S04]  /*3150*/  LDSM.16.M88.4 R16, [R221] ;  /* 0x00000000dd10783b */ /* 0x000fe80000000200 */
[----:B------:R-:W1:Y:S04]  /*3160*/  LDSM.16.M88.4 R8, [R218+UR4+0x18000] ;  /* 0x01800004da08783b */ /* 0x000e680008000200 */
[----:B------:R-:W3:Y:S04]  /*3170*/  LDSM.16.M88.4 R84, [R218+UR4+0x18800] ;  /* 0x01880004da54783b */ /* 0x000ee80008000200 */
[----:B------:R-:W-:Y:S04]  /*3180*/  LDSM.16.M88.4 R88, [R3] ;  /* 0x000000000358783b */ /* 0x000fe80000000200 */
[----:B------:R-:W4:Y:S04]  /*3190*/  LDSM.16.M88.4 R92, [R217] ;  /* 0x00000000d95c783b */ /* 0x000f280000000200 */
[----:B------:R-:W4:Y:S04]  /*31a0*/  LDSM.16.M88.4 R96, [R217+0x800] ;  /* 0x00080000d960783b */ /* 0x000f280000000200 */
[----:B------:R-:W-:Y:S04]  /*31b0*/  LDSM.16.M88.4 R100, [R2] ;  /* 0x000000000264783b */ /* 0x000fe80000000200 */
[----:B------:R-:W4:Y:S04]  /*31c0*/  LDSM.16.M88.4 R104, [R220] ;  /* 0x00000000dc68783b */ /* 0x000f280000000200 */
[----:B------:R-:W-:Y:S04]  /*31d0*/  LDSM.16.M88.4 R108, [R0] ;  /* 0x00000000006c783b */ /* 0x000fe80000000200 */
[----:B------:R-:W-:Y:S01]  /*31e0*/  LDSM.16.M88.4 R112, [R219] ;  /* 0x00000000db70783b */ /* 0x000fe20000000200 */
[C---:B-1----:R-:W-:Y:S06]  /*31f0*/  HMMA.16816.F32.BF16 R4, R16.reuse, R8, RZ ;  /* 0x000000081004723c */ /* 0x042fec00000418ff */
[C---:B------:R-:W-:Y:S06]  /*3200*/  HMMA.16816.F32.BF16 R8, R16.reuse, R10, RZ ;  /* 0x0000000a1008723c */ /* 0x040fec00000418ff */
[C---:B---3--:R-:W-:Y:S06]  /*3210*/  HMMA.16816.F32.BF16 R12, R16.reuse, R84, RZ ;  /* 0x00000054100c723c */ /* 0x048fec00000418ff */
[----:B------:R-:W-:Y:S01]  /*3220*/  HMMA.16816.F32.BF16 R16, R16, R86, RZ ;  /* 0x000000561010723c */ /* 0x000fe200000418ff */
[----:B------:R-:W1:Y:S05]  /*3230*/  LDSM.16.M88.4 R84, [R220+0x800] ;  /* 0x00080000dc54783b */ /* 0x000e6a0000000200 */
[C---:B----4-:R-:W-:Y:S06]  /*3240*/  HMMA.16816.F32.BF16 R4, R88.reuse, R92, R4 ;  /* 0x0000005c5804723c */ /* 0x050fec0000041804 */
[C---:B------:R-:W-:Y:S01]  /*3250*/  HMMA.16816.F32.BF16 R8, R88.reuse, R94, R8 ;  /* 0x0000005e5808723c */ /* 0x040fe20000041808 */
[----:B------:R-:W-:Y:S05]  /*3260*/  LDSM.16.M88.4 R92, [R221+0x2000] ;  /* 0x00200000dd5c783b */ /* 0x000fea0000000200 */
[C---:B------:R-:W-:Y:S06]  /*3270*/  HMMA.16816.F32.BF16 R12, R88.reuse, R96, R12 ;  /* 0x00000060580c723c */ /* 0x040fec000004180c */
[----:B------:R-:W-:Y:S01]  /*3280*/  HMMA.16816.F32.BF16 R16, R88, R98, R16 ;  /* 0x000000625810723c */ /* 0x000fe20000041810 */
[----:B------:R-:W3:Y:S04]  /*3290*/  LDSM.16.M88.4 R88, [R219+0x800] ;  /* 0x00080000db58783b */ /* 0x000ee80000000200 */
[----:B------:R-:W4:Y:S01]  /*32a0*/  LDSM.16.M88.4 R96, [R218+UR4+0x1a000] ;  /* 0x01a00004da60783b */ /* 0x000f220008000200 */
[C---:B------:R-:W-:Y:S06]  /*32b0*/  HMMA.16816.F32.BF16 R4, R100.reuse, R104, R4 ;  /* 0x000000686404723c */ /* 0x040fec0000041804 */
[C---:B------:R-:W-:Y:S01]  /*32c0*/  HMMA.16816.F32.BF16 R8, R100.reuse, R106, R8 ;  /* 0x0000006a6408723c */ /* 0x040fe20000041808 */
[----:B------:R-:W-:Y:S05]  /*32d0*/  LDSM.16.M88.4 R104, [R217+0x2000] ;  /* 0x00200000d968783b */ /* 0x000fea0000000200 */
[C---:B-1----:R-:W-:Y:S06]  /*32e0*/  HMMA.16816.F32.BF16 R12, R100.reuse, R84, R12 ;  /* 0x00000054640c723c */ /* 0x042fec000004180c */
[----:B------:R-:W-:Y:S01]  /*32f0*/  HMMA.16816.F32.BF16 R16, R100, R86, R16 ;  /* 0x000000566410723c */ /* 0x000fe20000041810 */
[----:B------:R-:W1:Y:S04]  /*3300*/  LDSM.16.M88.4 R84, [R218+UR4+0x1a800] ;  /* 0x01a80004da54783b */ /* 0x000e680008000200 */
[----:B------:R-:W1:Y:S01]  /*3310*/  LDSM.16.M88.4 R100, [R3+0x2000] ;  /* 0x002000000364783b */ /* 0x000e620000000200 */
[C---:B------:R-:W-:Y:S06]  /*3320*/  HMMA.16816.F32.BF16 R4, R108.reuse, R112, R4 ;  /* 0x000000706c04723c */ /* 0x040fec0000041804 */
[C---:B------:R-:W-:Y:S01]  /*3330*/  HMMA.16816.F32.BF16 R8, R108.reuse, R114, R8 ;  /* 0x000000726c08723c */ /* 0x040fe20000041808 */
[----:B------:R-:W-:Y:S05]  /*3340*/  LDSM.16.M88.4 R112, [R220+0x2000] ;  /* 0x00200000dc70783b */ /* 0x000fea0000000200 */
[C---:B---3--:R-:W-:Y:S06]  /*3350*/  HMMA.16816.F32.BF16 R12, R108.reuse, R88, R12 ;  /* 0x000000586c0c723c */ /* 0x048fec000004180c */
[----:B------:R-:W-:Y:S01]  /*3360*/  HMMA.16816.F32.BF16 R16, R108, R90, R16 ;  /* 0x0000005a6c10723c */ /* 0x000fe20000041810 */
[----:B------:R-:W3:Y:S04]  /*3370*/  LDSM.16.M88.4 R88, [R217+0x2800] ;  /* 0x00280000d958783b */ /* 0x000ee80000000200 */
        /* <DEDUP_REMOVED lines=11> */
[C---:B---3--:R-:W-:Y:S06]  /*3430*/  HMMA.16816.F32.BF16 R12, R100.reuse, R88, R12 ;  /* 0x00000058640c723c */ /* 0x048fec000004180c */
[----:B------:R-:W-:Y:S01]  /*3440*/  HMMA.16816.F32.BF16 R16, R100, R90, R16 ;  /* 0x0000005a6410723c */ /* 0x000fe20000041810 */
[----:B------:R-:W3:Y:S04]  /*3450*/  LDSM.16.M88.4 R88, [R219+0x2800] ;  /* 0x00280000db58783b */ /* 0x000ee80000000200 */
[----:B------:R-:W3:Y:S01]  /*3460*/  LDSM.16.M88.4 R100, [R221+0x4000] ;  /* 0x00400000dd64783b */ /* 0x000ee20000000200 */
[C---:B------:R-:W-:Y:S06]  /*3470*/  HMMA.16816.F32.BF16 R4, R108.reuse, R112, R4 ;  /* 0x000000706c04723c */ /* 0x040fec0000041804 */
[C---:B------:R-:W-:Y:S01]  /*3480*/  HMMA.16816.F32.BF16 R8, R108.reuse, R114, R8 ;  /* 0x000000726c08723c */ /* 0x040fe20000041808 */
[----:B------:R-:W-:Y:S05]  /*3490*/  LDSM.16.M88.4 R112, [R217+0x4000] ;  /* 0x00400000d970783b */ /* 0x000fea0000000200 */
[C---:B-1----:R-:W-:Y:S06]  /*34a0*/  HMMA.16816.F32.BF16 R12, R108.reuse, R84, R12 ;  /* 0x000000546c0c723c */ /* 0x042fec000004180c */
[----:B------:R-:W-:Y:S01]  /*34b0*/  HMMA.16816.F32.BF16 R16, R108, R86, R16 ;  /* 0x000000566c10723c */ /* 0x000fe20000041810 */
[----:B------:R-:W1:Y:S04]  /*34c0*/  LDSM.16.M88.4 R84, [R218+UR4+0x1c800] ;  /* 0x01c80004da54783b */ /* 0x000e680008000200 */
[----:B------:R-:W1:Y:S01]  /*34d0*/  LDSM.16.M88.4 R108, [R3+0x4000] ;  /* 0x00400000036c783b */ /* 0x000e620000000200 */
[C---:B----4-:R-:W-:Y:S06]  /*34e0*/  HMMA.16816.F32.BF16 R4, R92.reuse, R96, R4 ;  /* 0x000000605c04723c */ /* 0x050fec0000041804 */
[C---:B------:R-:W-:Y:S01]  /*34f0*/  HMMA.16816.F32.BF16 R8, R92.reuse, R98, R8 ;  /* 0x000000625c08723c */ /* 0x040fe20000041808 */
[----:B------:R-:W-:Y:S05]  /*3500*/  LDSM.16.M88.4 R96, [R220+0x4000] ;  /* 0x00400000dc60783b */ /* 0x000fea0000000200 */
[C---:B---3--:R-:W-:Y:S06]  /*3510*/  HMMA.16816.F32.BF16 R12, R92.reuse, R88, R12 ;  /* 0x000000585c0c723c */ /* 0x048fec000004180c */
[----:B------:R-:W-:Y:S01]  /*3520*/  HMMA.16816.F32.BF16 R16, R92, R90, R16 ;  /* 0x0000005a5c10723c */ /* 0x000fe20000041810 */
[----:B------:R-:W3:Y:S04]  /*3530*/  LDSM.16.M88.4 R88, [R217+0x4800] ;  /* 0x00480000d958783b */ /* 0x000ee80000000200 */
[----:B------:R-:W4:Y:S01]  /*3540*/  LDSM.16.M88.4 R92, [R2+0x4000] ;  /* 0x00400000025c783b */ /* 0x000f220000000200 */
[C---:B------:R-:W-:Y:S06]  /*3550*/  HMMA.16816.F32.BF16 R4, R100.reuse, R104, R4 ;  /* 0x000000686404723c */ /* 0x040fec0000041804 */
[C---:B------:R-:W-:Y:S01]  /*3560*/  HMMA.16816.F32.BF16 R8, R100.reuse, R106, R8 ;  /* 0x0000006a6408723c */ /* 0x040fe20000041808 */
[----:B------:R-:W-:Y:S05]  /*3570*/  LDSM.16.M88.4 R104, [R219+0x4000] ;  /* 0x00400000db68783b */ /* 0x000fea0000000200 */
[C---:B-1----:R-:W-:Y:S06]  /*3580*/  HMMA.16816.F32.BF16 R12, R100.reuse, R84, R12 ;  /* 0x00000054640c723c */ /* 0x042fec000004180c */
[----:B------:R-:W-:Y:S01]  /*3590*/  HMMA.16816.F32.BF16 R16, R100, R86, R16 ;  /* 0x000000566410723c */ /* 0x000fe20000041810 */
[----:B------:R-:W1:Y:S04]  /*35a0*/  LDSM.16.M88.4 R84, [R220+0x4800] ;  /* 0x00480000dc54783b */ /* 0x000e680000000200 */
[----:B------:R-:W2:Y:S01]  /*35b0*/  LDSM.16.M88.4 R100, [R0+0x4000] ;  /* 0x004000000064783b */ /* 0x000ea20000000200 */
[C---:B------:R-:W-:Y:S06]  /*35c0*/  HMMA.16816.F32.BF16 R4, R108.reuse, R112, R4 ;  /* 0x000000706c04723c */ /* 0x040fec0000041804 */
[C---:B------:R-:W-:Y:S01]  /*35d0*/  HMMA.16816.F32.BF16 R8, R108.reuse, R114, R8 ;  /* 0x000000726c08723c */ /* 0x040fe20000041808 */
[----:B------:R-:W-:Y:S05]  /*35e0*/  LDSM.16.M88.4 R112, [R218+UR4+0x1e000] ;  /* 0x01e00004da70783b */ /* 0x000fea0008000200 */
        /* <DEDUP_REMOVED lines=9> */
[----:B------:R-:W1:Y:S04]  /*3680*/  LDSM.16.M88.4 R84, [R218+UR4+0x1e800] ;  /* 0x01e80004da54783b */ /* 0x000e680008000200 */
[----:B------:R4:W1:Y:S01]  /*3690*/  LDSM.16.M88.4 R92, [R3+0x6000] ;  /* 0x00600000035c783b */ /* 0x0008620000000200 */
[C---:B--2---:R-:W-:Y:S06]  /*36a0*/  HMMA.16816.F32.BF16 R4, R100.reuse, R104, R4 ;  /* 0x000000686404723c */ /* 0x044fec0000041804 */
[C---:B------:R-:W-:Y:S01]  /*36b0*/  HMMA.16816.F32.BF16 R8, R100.reuse, R106, R8 ;  /* 0x0000006a6408723c */ /* 0x040fe20000041808 */
[----:B------:R-:W-:Y:S05]  /*36c0*/  LDSM.16.M88.4 R104, [R220+0x6000] ;  /* 0x00600000dc68783b */ /* 0x000fea0000000200 */
[C---:B---3--:R-:W-:Y:S06]  /*36d0*/  HMMA.16816.F32.BF16 R12, R100.reuse, R88, R12 ;  /* 0x00000058640c723c */ /* 0x048fec000004180c */
[----:B------:R-:W-:Y:S01]  /*36e0*/  HMMA.16816.F32.BF16 R16, R100, R90, R16 ;  /* 0x0000005a6410723c */ /* 0x000fe20000041810 */
[----:B------:R-:W2:Y:S04]  /*36f0*/  LDSM.16.M88.4 R88, [R217+0x6800] ;  /* 0x00680000d958783b */ /* 0x000ea80000000200 */
[----:B------:R3:W2:Y:S01]  /*3700*/  LDSM.16.M88.4 R100, [R2+0x6000] ;  /* 0x006000000264783b */ /* 0x0006a20000000200 */
[C---:B------:R-:W-:Y:S01]  /*3710*/  HMMA.16816.F32.BF16 R4, R108.reuse, R112, R4 ;  /* 0x000000706c04723c */ /* 0x040fe20000041804 */
[----:B----4-:R-:W-:Y:S04]  /*3720*/  IMAD.U32 R3, RZ, RZ, UR22 ;  /* 0x00000016ff037e24 */ /* 0x010fe8000f8e00ff */
[----:B------:R-:W-:Y:S01]  /*3730*/  @P1 IMAD R3, R3, 0x40, R116 ;  /* 0x0000004003031824 */ /* 0x000fe200078e0274 */
[C---:B------:R-:W-:Y:S01]  /*3740*/  HMMA.16816.F32.BF16 R8, R108.reuse, R114, R8 ;  /* 0x000000726c08723c */ /* 0x040fe20000041808 */
[----:B------:R-:W-:Y:S01]  /*3750*/  LDSM.16.M88.4 R112, [R219+0x6000] ;  /* 0x00600000db70783b */ /* 0x000fe20000000200 */
[----:B------:R-:W-:Y:S02]  /*3760*/  PLOP3.LUT P1, PT, PT, PT, UP0, 0x80, 0x0 ;  /* 0x000000000000781c */ /* 0x000fe40003f2f008 */
[----:B------:R-:W-:Y:S02]  /*3770*/  @P5 ISETP.GE.AND P5, PT, R3, UR5, PT ;  /* 0x0000000503005c0c */ /* 0x000fe4000bfa6270 */
[C---:B-1----:R-:W-:Y:S06]  /*3780*/  HMMA.16816.F32.BF16 R12, R108.reuse, R84, R12 ;  /* 0x000000546c0c723c */ /* 0x042fec000004180c */
[----:B------:R-:W-:Y:S01]  /*3790*/  HMMA.16816.F32.BF16 R16, R108, R86, R16 ;  /* 0x000000566c10723c */ /* 0x000fe20000041810 */
[----:B------:R-:W1:Y:S04]  /*37a0*/  LDSM.16.M88.4 R84, [R220+0x6800] ;  /* 0x00680000dc54783b */ /* 0x000e680000000200 */
[----:B------:R4:W1:Y:S01]  /*37b0*/  LDSM.16.M88.4 R108, [R0+0x6000] ;  /* 0x00600000006c783b */ /* 0x0008620000000200 */
[C---:B------:R-:W-:Y:S05]  /*37c0*/  HMMA.16816.F32.BF16 R4, R92.reuse, R96, R4 ;  /* 0x000000605c04723c */ /* 0x040fea0000041804 */
[----:B---3--:R-:W-:Y:S01]  /*37d0*/  FMUL.FTZ R2, R245, 1.4426950216293334961 ;  /* 0x3fb8aa3bf5027820 */ /* 0x008fe20000410000 */
[C---:B------:R-:W-:Y:S05]  /*37e0*/  HMMA.16816.F32.BF16 R8, R92.reuse, R98, R8 ;  /* 0x000000625c08723c */ /* 0x040fea0000041808 */
[----:B------:R-:W-:Y:S01]  /*37f0*/  FSEL R2, R2, RZ, P3 ;  /* 0x000000ff02027208 */ /* 0x000fe20001800000 */
[C---:B--2---:R-:W-:Y:S01]  /*3800*/  HMMA.16816.F32.BF16 R12, R92.reuse, R88, R12 ;  /* 0x000000585c0c723c */ /* 0x044fe2000004180c */
[----:B------:R-:W-:Y:S05]  /*3810*/  PLOP3.LUT P3, PT, PT, PT, UP0, 0x80, 0x0 ;  /* 0x000000000000781c */ /* 0x000fea0003f6f008 */
[----:B------:R-:W-:Y:S05]  /*3820*/  HMMA.16816.F32.BF16 R16, R92, R90, R16 ;  /* 0x0000005a5c10723c */ /* 0x000fea0000041810 */
[----:B----4-:R-:W-:Y:S01]  /*3830*/  @P2 VIADD R0, R3, 0x1 ;  /* 0x0000000103002836 */ /* 0x010fe20000000000 */
[C---:B------:R-:W-:Y:S05]  /*3840*/  HMMA.16816.F32.BF16 R4, R100.reuse, R104, R4 ;  /* 0x000000686404723c */ /* 0x040fea0000041804 */
[----:B------:R-:W-:Y:S01]  /*3850*/  FSETP.NEU.FTZ.AND P2, PT, R246, -INF , PT ;  /* 0xff800000f600780b */ /* 0x000fe20003f5d000 */
        /* <DEDUP_REMOVED lines=234> */
[----:B------:R-:W-:Y:S04]  /*4700*/  FADD.FTZ R2, -R113, R4 ;  /* 0x0000000471027221 */ /* 0x000fe80000010100 */
[----:B------:R-:W-:Y:S01]  /*4710*/  FMUL.FTZ R2, R127, R2 ;  /* 0x000000027f027220 */ /* 0x000fe20000410000 */
[C---:B------:R-:W-:Y:S01]  /*4720*/  FADD.FTZ R5, -R113.reuse, R8 ;  /* 0x0000000871057221 */ /* 0x040fe20000010100 */
[----:B------:R-:W-:Y:S01]  /*4730*/  FADD.FTZ R8, -R113, R9 ;  /* 0x0000000971087221 */ /* 0x000fe20000010100 */
[----:B------:R-:W-:Y:S01]  /*4740*/  FMUL.FTZ R0, R126, R0 ;  /* 0x000000007e007220 */ /* 0x000fe20000410000 */
[----:B------:R-:W-:Y:S01]  /*4750*/  FADD.FTZ R9, -R114, R6 ;  /* 0x0000000672097221 */ /* 0x000fe20000010100 */
[----:B------:R-:W-:Y:S01]  /*4760*/  FMUL.FTZ R5, R124, R5 ;  /* 0x000000057c057220 */ /* 0x000fe20000410000 */
[----:B------:R-:W-:Y:S01]  /*4770*/  FMUL.FTZ R8, R123, R8 ;  /* 0x000000087b087220 */ /* 0x000fe20000410000 */
[C---:B------:R-:W-:Y:S01]  /*4780*/  FADD.FTZ R3, -R113.reuse, R12 ;  /* 0x0000000c71037221 */ /* 0x040fe20000010100 */
[----:B------:R-:W-:Y:S01]  /*4790*/  F2FP.BF16.F32.PACK_AB R0, R0, R2 ;  /* 0x000000020000723e */ /* 0x000fe200000010ff */
[----:B------:R-:W-:Y:S01]  /*47a0*/  FADD.FTZ R4, -R113, R13 ;  /* 0x0000000d71047221 */ /* 0x000fe20000010100 */
[----:B------:R-:W-:Y:S01]  /*47b0*/  FADD.FTZ R10, -R114, R10 ;  /* 0x0000000a720a7221 */ /* 0x000fe20000010100 */
[----:B------:R-:W-:Y:S01]  /*47c0*/  F2FP.BF16.F32.PACK_AB R8, R8, R5 ;  /* 0x000000050808723e */ /* 0x000fe200000010ff */
[----:B------:R-:W-:Y:S01]  /*47d0*/  FADD.FTZ R5, -R114, R7 ;  /* 0x0000000772057221 */ /* 0x000fe20000010100 */
[----:B------:R-:W-:Y:S01]  /*47e0*/  FMUL.FTZ R7, R131, R9 ;  /* 0x0000000983077220 */ /* 0x000fe20000410000 */
[C---:B------:R-:W-:Y:S01]  /*47f0*/  FADD.FTZ R2, -R113.reuse, R16 ;  /* 0x0000001071027221 */ /* 0x040fe20000010100 */
[----:B------:R-:W-:Y:S01]  /*4800*/  FADD.FTZ R17, -R113, R17 ;  /* 0x0000001171117221 */ /* 0x000fe20000010100 */
[----:B------:R-:W-:Y:S01]  /*4810*/  FMUL.FTZ R5, R130, R5 ;  /* 0x0000000582057220 */ /* 0x000fe20000410000 */
        /* <DEDUP_REMOVED lines=8> */
[C---:B------:R-:W-:Y:S01]  /*48a0*/  FADD.FTZ R9, -R114.reuse, R14 ;  /* 0x0000000e72097221 */ /* 0x040fe20000010100 */
[C---:B------:R-:W-:Y:S01]  /*48b0*/  FADD.FTZ R7, -R114.reuse, R15 ;  /* 0x0000000f72077221 */ /* 0x040fe20000010100 */
[C---:B------:R-:W-:Y:S01]  /*48c0*/  FADD.FTZ R11, -R114.reuse, R18 ;  /* 0x00000012720b7221 */ /* 0x040fe20000010100 */
[----:B------:R-:W-:Y:S01]  /*48d0*/  FADD.FTZ R10, -R114, R19 ;  /* 0x00000013720a7221 */ /* 0x000fe20000010100 */
[----:B------:R-:W-:Y:S01]  /*48e0*/  F2FP.BF16.F32.PACK_AB R4, R4, R3 ;  /* 0x000000030404723e */ /* 0x000fe200000010ff */
[----:B------:R-:W-:Y:S01]  /*48f0*/  FMUL.FTZ R9, R125, R9 ;  /* 0x000000097d097220 */ /* 0x000fe20000410000 */
[----:B------:R-:W-:Y:S01]  /*4900*/  F2FP.BF16.F32.PACK_AB R6, R6, R2 ;  /* 0x000000020606723e */ /* 0x000fe200000010ff */
[----:B------:R-:W-:Y:S01]  /*4910*/  FMUL.FTZ R7, R122, R7 ;  /* 0x000000077a077220 */ /* 0x000fe20000410000 */
[----:B------:R-:W-:Y:S01]  /*4920*/  FMUL.FTZ R11, R121, R11 ;  /* 0x0000000b790b7220 */ /* 0x000fe20000410000 */
[----:B------:R-:W-:Y:S01]  /*4930*/  FMUL.FTZ R10, R120, R10 ;  /* 0x0000000a780a7220 */ /* 0x000fe20000410000 */
[----:B------:R-:W-:Y:S06]  /*4940*/  @!P1 BRA `(.L_x_762) ;  /* 0x0000000000689947 */ /* 0x000fec0003800000 */
[----:B------:R-:W1:Y:S01]  /*4950*/  LDC R14, c[0x0][0x240] ;  /* 0x00009000ff0e7b82 */ /* 0x000e620000000800 */
[----:B------:R-:W-:Y:S04]  /*4960*/  ULOP3.LUT UR13, UR8, 0x1, URZ, 0xc0, !UPT ;  /* 0x00000001080d7892 */ /* 0x000fe8000f8ec03f */
[----:B------:R-:W-:Y:S03]  /*4970*/  UISETP.NE.U32.AND UP1, UPT, UR13, 0x1, UPT ;  /* 0x000000010d00788c */ /* 0x000fe6000bf25070 */
[----:B------:R-:W2:Y:S01]  /*4980*/  LDC R15, c[0x0][0x244] ;  /* 0x00009100ff0f7b82 */ /* 0x000ea20000000800 */
[----:B------:R-:W-:Y:S06]  /*4990*/  USEL UR13, UR58, 0x8000, !UP1 ;  /* 0x000080003a0d7887 */ /* 0x000fec000c800000 */
[----:B------:R-:W-:Y:S01]  /*49a0*/  VIADD R235, R235, UR13 ;  /* 0x0000000debeb7c36 */ /* 0x000fe20008000000 */
[----:B------:R-:W-:Y:S01]  /*49b0*/  IADD3 R221, R221, UR13, RZ ;  /* 0x0000000ddddd7c10 */ /* 0x000fe2000fffe0ff */
[----:B-1----:R-:W-:Y:S05]  /*49c0*/  IMAD.U32 R2, R14, -0x40, RZ ;  /* 0xffffffc00e027824 */ /* 0x002fea00078e00ff */
[C---:B------:R-:W-:Y:S04]  /*49d0*/  LEA R3, P0, R2.reuse, R238, 0x1 ;  /* 0x000000ee02037211 */ /* 0x040fe800078008ff */
[----:B------:R-:W-:Y:S01]  /*49e0*/  LEA.HI.X.SX32 R2, R2, R239, 0x1, P0 ;  /* 0x000000ef02027211 */ /* 0x000fe200000f0eff */
[----:B------:R-:W-:Y:S03]  /*49f0*/  IMAD.MOV.U32 R238, RZ, RZ, R3 ;  /* 0x000000ffffee7224 */ /* 0x000fe600078e0003 */
[----:B------:R-:W-:Y:S02]  /*4a00*/  MOV R239, R2 ;  /* 0x0000000200ef7202 */ /* 0x000fe40000000f00 */
[C---:B------:R-:W-:Y:S03]  /*4a10*/  LEA R2, P0, R14.reuse, R238, 0x6 ;  /* 0x000000ee0e027211 */ /* 0x040fe600078030ff */
        /* <DEDUP_REMOVED lines=13> */
.L_x_762:
[----:B------:R2:W-:Y:S01]  /*4af0*/  STS [R237+0x28000], R0 ;  /* 0x02800000ed007388 */ /* 0x0005e20000000800 */
[----:B-1----:R-:W-:Y:S01]  /*4b00*/  F2FP.BF16.F32.PACK_AB R2, R12, R13 ;  /* 0x0000000d0c02723e */ /* 0x002fe200000010ff */
[----:B------:R-:W-:Y:S01]  /*4b10*/  IMAD R234, R252, UR18, RZ ;  /* 0x00000012fcea7c24 */ /* 0x000fe2000f8e02ff */
[----:B------:R-:W-:Y:S02]  /*4b20*/  F2FP.BF16.F32.PACK_AB R3, R10, R11 ;  /* 0x0000000b0a03723e */ /* 0x000fe400000010ff */
[----:B------:R-:W-:Y:S01]  /*4b30*/  STS [R237+0x28400], R5 ;  /* 0x02840005ed007388 */ /* 0x000fe20000000800 */
[----:B------:R-:W-:Y:S04]  /*4b40*/  LEA R212, R231, UR4, 0x1 ;  /* 0x00000004e7d47c11 */ /* 0x000fe8000f8e08ff */
[----:B------:R-:W-:Y:S05]  /*4b50*/  STS [R244+0x28000], R8 ;  /* 0x02800008f4007388 */ /* 0x000fea0000000800 */
[----:B------:R-:W-:Y:S05]  /*4b60*/  STS [R244+0x28400], R2 ;  /* 0x02840002f4007388 */ /* 0x000fea0000000800 */
[----:B------:R-:W-:Y:S01]  /*4b70*/  STS [R242+0x28000], R4 ;  /* 0x02800004f2007388 */ /* 0x000fe20000000800 */
[----:B--2---:R-:W-:Y:S05]  /*4b80*/  F2FP.BF16.F32.PACK_AB R0, R7, R9 ;  /* 0x000000090700723e */ /* 0x004fea00000010ff */
[----:B------:R1:W-:Y:S05]  /*4b90*/  STS [R242+0x28400], R0 ;  /* 0x02840000f2007388 */ /* 0x0003ea0000000800 */
[----:B------:R-:W-:Y:S05]  /*4ba0*/  STS [R243+0x28000], R6 ;  /* 0x02800006f3007388 */ /* 0x000fea0000000800 */
[----:B------:R-:W-:Y:S01]  /*4bb0*/  STS [R243+0x28400], R3 ;  /* 0x02840003f3007388 */ /* 0x000fe20000000800 */
[----:B------:R-:W-:Y:S01]  /*4bc0*/  BAR.SYNC.DEFER_BLOCKING 0x0 ;  /* 0x0000000000007b1d */ /* 0x000fe20000010000 */
[----:B-1----:R-:W-:Y:S05]  /*4bd0*/  IMAD.U32 R0, R234, -0x40, RZ ;  /* 0xffffffc0ea007824 */ /* 0x002fea00078e00ff */
[C---:B------:R-:W-:Y:S04]  /*4be0*/  LEA R232, P0, R0.reuse, R232, 0x2 ;  /* 0x000000e800e87211 */ /* 0x040fe800078010ff */
        /* <DEDUP_REMOVED lines=114> */
.L_x_763:
[----:B------:R-:W-:Y:S01]  /*5310*/  LDSM.16.M88.4 R128, [R226] ;  /* 0x00000000e280783b */ /* 0x000fe20000000200 */
[----:B-1----:R-:W-:Y:S01]  /*5320*/  @P1 IADD3 R2, P0, R247, UR10, RZ ;  /* 0x0000000af7021c10 */ /* 0x002fe2000ff1e0ff */
[----:B------:R-:W-:Y:S01]  /*5330*/  IMAD R0, R234, 0x18, RZ ;  /* 0x00000018ea007824 */ /* 0x000fe200078e02ff */
[----:B------:R-:W-:Y:S01]  /*5340*/  ULOP3.LUT UR13, UR8, 0x1, URZ, 0xc0, !UPT ;  /* 0x00000001080d7892 */ /* 0x000fe2000f8ec03f */
[----:B------:R-:W1:Y:S01]  /*5350*/  LDSM.16.MT88.4 R16, [R212+0x18000] ;  /* 0x01800000d410783b */ /* 0x000e620000004200 */
[----:B------:R-:W-:Y:S01]  /*5360*/  @P1 IADD3.X R3, R248, UR9, RZ, P0, !PT ;  /* 0x00000009f8031c10 */ /* 0x000fe200087fe4ff */
[----:B------:R-:W-:Y:S02]  /*5370*/  @UP3 UIADD3 UR15, UP2, UR10, -0x100, URZ ;  /* 0xffffff000a0f3890 */ /* 0x000fe4000ff5e03f */
[----:B------:R-:W2:Y:S01]  /*5380*/  LDSM.16.M88.4 R124, [R226+0x1000] ;  /* 0x00100000e27c783b */ /* 0x000ea20000000200 */
[----:B------:R-:W-:Y:S02]  /*5390*/  UISETP.NE.U32.AND UP1, UPT, UR13, 0x1, UPT ;  /* 0x000000010d00788c */ /* 0x000fe4000bf25070 */
[----:B------:R-:W-:Y:S01]  /*53a0*/  UIADD3 UR16, UR8, -0x1, URZ ;  /* 0xffffffff08107890 */ /* 0x000fe2000fffe03f */
[----:B------:R-:W3:Y:S01]  /*53b0*/  LDSM.16.MT88.4 R96, [R212+0x1a000] ;  /* 0x01a00000d460783b */ /* 0x000ee20000004200 */
[----:B------:R-:W-:Y:S01]  /*53c0*/  @UP3 UIADD3.X UR13, UR9, -0x1, URZ, UP2, !UPT ;  /* 0xffffffff090d3890 */ /* 0x000fe200097fe43f */
[----:B------:R-:W-:Y:S02]  /*53d0*/  @UP3 UMOV UR10, UR15 ;  /* 0x0000000f000a3c82 */ /* 0x000fe40008000000 */
[----:B------:R-:W4:Y:S04]  /*53e0*/  LDSM.16.MT88.4 R112, [R212+0x1c000] ;  /* 0x01c00000d470783b */ /* 0x000f280000004200 */
[----:B------:R-:W4:Y:S01]  /*53f0*/  LDSM.16.MT88.4 R196, [R212+0x1e000] ;  /* 0x01e00000d4c4783b */ /* 0x000f220000004200 */
[----:B------:R-:W-:Y:S03]  /*5400*/  @UP3 UMOV UR9, UR13 ;  /* 0x0000000d00093c82 */ /* 0x000fe60008000000 */
[----:B------:R-:W-:Y:S04]  /*5410*/  LDSM.16.M88.4 R200, [R227] ;  /* 0x00000000e3c8783b */ /* 0x000fe80000000200 */
[----:B------:R-:W4:Y:S04]  /*5420*/  LDSM.16.MT88.4 R204, [R212+0x18800] ;  /* 0x01880000d4cc783b */ /* 0x000f280000004200 */
[----:B------:R-:W4:Y:S04]  /*5430*/  LDSM.16.M88.4 R208, [R227+0x1000] ;  /* 0x00100000e3d0783b */ /* 0x000f280000000200 */
        /* <DEDUP_REMOVED lines=67> */
[----:B------:R-:W1:Y:S04]  /*5870*/  LDSM.16.MT88.4 R208, [R212+0x1d800] ;  /* 0x01d80000d4d0783b */ /* 0x000e680000004200 */
[----:B------:R-:W2:Y:S01]  /*5880*/  LDSM.16.MT88.4 R212, [R212+0x1f800] ;  /* 0x01f80000d4d4783b */ /* 0x000ea20000004200 */
[-C--:B---3--:R-:W-:Y:S03]  /*5890*/  HMMA.16816.F32.BF16 R84, R196, R204.reuse, R84 ;  /* 0x000000ccc454723c */ /* 0x088fe60000041854 */
[----:B------:R3:W-:Y:S03]  /*58a0*/  REDG.E.ADD.F32.FTZ.RN.STRONG.GPU desc[UR6][R232.64], R4 ;  /* 0x00000004e80079a6 */ /* 0x0007e6000c10f386 */
[C---:B------:R-:W-:Y:S06]  /*58b0*/  HMMA.16816.F32.BF16 R88, R200.reuse, R204, R88 ;  /* 0x000000ccc858723c */ /* 0x040fec0000041858 */
[-C--:B------:R-:W-:Y:S05]  /*58c0*/  HMMA.16816.F32.BF16 R92, R200, R206.reuse, R92 ;  /* 0x000000cec85c723c */ /* 0x080fea000004185c */
[----:B------:R-:W-:Y:S01]  /*58d0*/  IMAD.SHL.U32 R204, R234, 0x8, RZ ;  /* 0x00000008eacc7824 */ /* 0x000fe200078e00ff */
[C---:B------:R-:W-:Y:S05]  /*58e0*/  HMMA.16816.F32.BF16 R96, R196.reuse, R206, R96 ;  /* 0x000000cec460723c */ /* 0x040fea0000041860 */
[CC--:B------:R-:W-:Y:S06]  /*58f0*/  LEA R2, P0, R204.reuse, R232.reuse, 0x2 ;  /* 0x000000e8cc027211 */ /* 0x0c0fec00078010ff */
[-C--:B------:R-:W-:Y:S02]  /*5900*/  LEA.HI.X.SX32 R3, R204, R233.reuse, 0x2, P0 ;  /* 0x000000e9cc037211 */ /* 0x080fe400000f16ff */
[CC--:B---3--:R-:W-:Y:S03]  /*5910*/  LEA R4, P0, R0.reuse, R232.reuse, 0x2 ;  /* 0x000000e800047211 */ /* 0x0c8fe600078010ff */
[----:B------:R3:W-:Y:S01]  /*5920*/  REDG.E.ADD.F32.FTZ.RN.STRONG.GPU desc[UR6][R2.64], R5 ;  /* 0x00000005020079a6 */ /* 0x0007e2000c10f386 */
[-C--:B-1----:R-:W-:Y:S06]  /*5930*/  HMMA.16816.F32.BF16 R100, R196, R208.reuse, R100 ;  /* 0x000000d0c464723c */ /* 0x082fec0000041864 */
[C---:B------:R-:W-:Y:S06]  /*5940*/  HMMA.16816.F32.BF16 R104, R200.reuse, R208, R104 ;  /* 0x000000d0c868723c */ /* 0x040fec0000041868 */
[-C--:B------:R-:W-:Y:S06]  /*5950*/  HMMA.16816.F32.BF16 R108, R200, R210.reuse, R108 ;  /* 0x000000d2c86c723c */ /* 0x080fec000004186c */
[C---:B------:R-:W-:Y:S06]  /*5960*/  HMMA.16816.F32.BF16 R112, R196.reuse, R210, R112 ;  /* 0x000000d2c470723c */ /* 0x040fec0000041870 */
[-C--:B--2---:R-:W-:Y:S05]  /*5970*/  HMMA.16816.F32.BF16 R116, R196, R212.reuse, R116 ;  /* 0x000000d4c474723c */ /* 0x084fea0000041874 */
[-C--:B---3--:R-:W-:Y:S01]  /*5980*/  LEA.HI.X.SX32 R5, R0, R233.reuse, 0x2, P0 ;  /* 0x000000e900057211 */ /* 0x088fe200000f16ff */
[C---:B------:R-:W-:Y:S05]  /*5990*/  HMMA.16816.F32.BF16 R120, R200.reuse, R212, R120 ;  /* 0x000000d4c878723c */ /* 0x040fea0000041878 */
[C---:B------:R-:W-:Y:S01]  /*59a0*/  IMAD R0, R234.reuse, 0x30, RZ ;  /* 0x00000030ea007824 */ /* 0x040fe200078e02ff */
[-C--:B------:R-:W-:Y:S06]  /*59b0*/  HMMA.16816.F32.BF16 R124, R200, R214.reuse, R124 ;  /* 0x000000d6c87c723c */ /* 0x080fec000004187c */
[----:B------:R-:W-:Y:S05]  /*59c0*/  HMMA.16816.F32.BF16 R128, R196, R214, R128 ;  /* 0x000000d6c480723c */ /* 0x000fea0000041880 */
[C---:B------:R-:W-:Y:S02]  /*59d0*/  IMAD.SHL.U32 R200, R234.reuse, 0x10, RZ ;  /* 0x00000010eac87824 */ /* 0x040fe400078e00ff */
[----:B------:R-:W-:Y:S04]  /*59e0*/  IMAD.SHL.U32 R197, R234, 0x20, RZ ;  /* 0x00000020eac57824 */ /* 0x000fe800078e00ff */
[-C--:B------:R-:W-:Y:S01]  /*59f0*/  LEA R198, P1, R200, R232.reuse, 0x2 ;  /* 0x000000e8c8c67211 */ /* 0x080fe200078210ff */
[C---:B------:R-:W-:Y:S02]  /*5a00*/  IMAD R201, R234.reuse, 0x28, RZ ;  /* 0x00000028eac97824 */ /* 0x040fe400078e02ff */
[----:B------:R-:W-:Y:S01]  /*5a10*/  IMAD R234, R234, 0x38, RZ ;  /* 0x00000038eaea7824 */ /* 0x000fe200078e02ff */
[-C--:B------:R-:W-:Y:S02]  /*5a20*/  LEA.HI.X.SX32 R199, R200, R233.reuse, 0x2, P1 ;  /* 0x000000e9c8c77211 */ /* 0x080fe400008f16ff */
[CC--:B------:R-:W-:Y:S03]  /*5a30*/  LEA R196, P1, R197.reuse, R232.reuse, 0x2 ;  /* 0x000000e8c5c47211 */ /* 0x0c0fe600078210ff */
[----:B------:R1:W-:Y:S01]  /*5a40*/  REDG.E.ADD.F32.FTZ.RN.STRONG.GPU desc[UR6][R198.64], R6 ;  /* 0x00000006c60079a6 */ /* 0x0003e2000c10f386 */
[-C--:B------:R-:W-:Y:S03]  /*5a50*/  LEA.HI.X.SX32 R197, R197, R233.reuse, 0x2, P1 ;  /* 0x000000e9c5c57211 */ /* 0x080fe600008f16ff */
[----:B------:R2:W-:Y:S04]  /*5a60*/  REDG.E.ADD.F32.FTZ.RN.STRONG.GPU desc[UR6][R4.64], R7 ;  /* 0x00000007040079a6 */ /* 0x0005e8000c10f386 */
[----:B------:R3:W-:Y:S01]  /*5a70*/  REDG.E.ADD.F32.FTZ.RN.STRONG.GPU desc[UR6][R196.64], R8 ;  /* 0x00000008c40079a6 */ /* 0x0007e2000c10f386 */
[CC--:B-1----:R-:W-:Y:S04]  /*5a80*/  LEA R6, P0, R201.reuse, R232.reuse, 0x2 ;  /* 0x000000e8c9067211 */ /* 0x0c2fe800078010ff */
[-C--:B--2---:R-:W-:Y:S02]  /*5a90*/  LEA.HI.X.SX32 R7, R201, R233.reuse, 0x2, P0 ;  /* 0x000000e9c9077211 */ /* 0x084fe400000f16ff */
[-C--:B------:R-:W-:Y:S02]  /*5aa0*/  LEA R4, P1, R0, R232.reuse, 0x2 ;  /* 0x000000e800047211 */ /* 0x080fe400078210ff */
[-C--:B---3--:R-:W-:Y:S01]  /*5ab0*/  LEA R8, P0, R234, R232.reuse, 0x2 ;  /* 0x000000e8ea087211 */ /* 0x088fe200078010ff */
[----:B------:R1:W-:Y:S01]  /*5ac0*/  REDG.E.ADD.F32.FTZ.RN.STRONG.GPU desc[UR6][R6.64], R9 ;  /* 0x00000009060079a6 */ /* 0x0003e2000c10f386 */
[-C--:B------:R-:W-:Y:S05]  /*5ad0*/  LEA.HI.X.SX32 R5, R0, R233.reuse, 0x2, P1 ;  /* 0x000000e900057211 */ /* 0x080fea00008f16ff */
[----:B------:R2:W-:Y:S01]  /*5ae0*/  REDG.E.ADD.F32.FTZ.RN.STRONG.GPU desc[UR6][R4.64], R10 ;  /* 0x0000000a040079a6 */ /* 0x0005e2000c10f386 */
[-C--:B-1----:R-:W-:Y:S01]  /*5af0*/  LEA.HI.X.SX32 R9, R234, R233.reuse, 0x2, P0 ;  /* 0x000000e9ea097211 */ /* 0x082fe200000f16ff */
[----:B------:R-:W-:Y:S04]  /*5b00*/  VIADD R7, R200, 0x20 ;  /* 0x00000020c8077836 */ /* 0x000fe80000000000 */
[----:B------:R1:W-:Y:S01]  /*5b10*/  REDG.E.ADD.F32.FTZ.RN.STRONG.GPU desc[UR6][R8.64], R11 ;  /* 0x0000000b080079a6 */ /* 0x0003e2000c10f386 */
[CC--:B------:R-:W-:Y:S01]  /*5b20*/  LEA R6, P0, R7.reuse, R232.reuse, 0x2 ;  /* 0x000000e807067211 */ /* 0x0c0fe200078010ff */
[C---:B------:R-:W-:Y:S02]  /*5b30*/  IMAD.IADD R0, R204.reuse, 0x1, R7 ;  /* 0x00000001cc007824 */ /* 0x040fe400078e0207 */
[----:B------:R-:W-:Y:S01]  /*5b40*/  REDG.E.ADD.F32.FTZ.RN.STRONG.GPU desc[UR6][R232.64+0x80], R16 ;  /* 0x00008010e80079a6 */ /* 0x000fe2000c10f386 */
[-C--:B------:R-:W-:Y:S01]  /*5b50*/  LEA.HI.X.SX32 R7, R7, R233.reuse, 0x2, P0 ;  /* 0x000000e907077211 */ /* 0x080fe200000f16ff */
[----:B--2---:R-:W-:Y:S01]  /*5b60*/  IMAD.IADD R5, R204, 0x1, R0 ;  /* 0x00000001cc057824 */ /* 0x004fe200078e0200 */
[-C--:B------:R-:W-:Y:S01]  /*5b70*/  LEA R196, P0, R0, R232.reuse, 0x2 ;  /* 0x000000e800c47211 */ /* 0x080fe200078010ff */
[----:B------:R-:W-:Y:S02]  /*5b80*/  REDG.E.ADD.F32.FTZ.RN.STRONG.GPU desc[UR6][R2.64+0x80], R17 ;  /* 0x00008011020079a6 */ /* 0x000fe4000c10f386 */
[----:B------:R-:W-:Y:S01]  /*5b90*/  IMAD.IADD R4, R204, 0x1, R5 ;  /* 0x00000001cc047824 */ /* 0x000fe200078e0205 */
        /* <DEDUP_REMOVED lines=21> */
[----:B------:R-:W-:Y:S01]  /*5cf0*/  IMAD.IADD R0, R204, 0x1, R8 ;  /* 0x00000001cc007824 */ /* 0x000fe200078e0208 */
[CC--:B--2---:R-:W-:Y:S04]  /*5d00*/  LEA R6, P0, R8.reuse, R232.reuse, 0x2 ;  /* 0x000000e808067211 */ /* 0x0c4fe800078010ff */
[-C--:B------:R-:W-:Y:S01]  /*5d10*/  LEA.HI.X.SX32 R7, R8, R233.reuse, 0x2, P0 ;  /* 0x000000e908077211 */ /* 0x080fe200000f16ff */
[----:B---3--:R-:W-:Y:S01]  /*5d20*/  IMAD.IADD R5, R204, 0x1, R0 ;  /* 0x00000001cc057824 */ /* 0x008fe200078e0200 */
[-C--:B------:R-:W-:Y:S03]  /*5d30*/  LEA R12, P0, R0, R232.reuse, 0x2 ;  /* 0x000000e8000c7211 */ /* 0x080fe600078010ff */
[----:B------:R1:W-:Y:S01]  /*5d40*/  REDG.E.ADD.F32.FTZ.RN.STRONG.GPU desc[UR6][R6.64], R86 ;  /* 0x00000056060079a6 */ /* 0x0003e2000c10f386 */
[----:B------:R-:W-:Y:S01]  /*5d50*/  IMAD.IADD R4, R204, 0x1, R5 ;  /* 0x00000001cc047824 */ /* 0x000fe200078e0205 */
[-C--:B------:R-:W-:Y:S02]  /*5d60*/  LEA.HI.X.SX32 R13, R0, R233.reuse, 0x2, P0 ;  /* 0x000000e9000d7211 */ /* 0x080fe400000f16ff */
[CC--:B------:R-:W-:Y:S01]  /*5d70*/  LEA R8, P1, R5.reuse, R232.reuse, 0x2 ;  /* 0x000000e805087211 */ /* 0x0c0fe200078210ff */
[----:B------:R-:W-:Y:S01]  /*5d80*/  IMAD.IADD R0, R204, 0x1, R4 ;  /* 0x00000001cc007824 */ /* 0x000fe200078e0204 */
[-C--:B------:R-:W-:Y:S01]  /*5d90*/  LEA R10, P0, R4, R232.reuse, 0x2 ;  /* 0x000000e8040a7211 */ /* 0x080fe200078010ff */
        /* <DEDUP_REMOVED lines=15> */
[----:B------:R-:W-:Y:S03]  /*5e90*/  IMAD.IADD R0, R204, 0x1, R8 ;  /* 0x00000001cc007824 */ /* 0x000fe600078e0208 */
[----:B------:R-:W-:Y:S04]  /*5ea0*/  REDG.E.ADD.F32.FTZ.RN.STRONG.GPU desc[UR6][R2.64+0x180], R97 ;  /* 0x00018061020079a6 */ /* 0x000fe8000c10f386 */
[----:B------:R-:W-:Y:S01]  /*5eb0*/  LDSM.16.MT88.4 R88, [R216+0x6000] ;  /* 0x00600000d858783b */ /* 0x000fe20000004200 */
[CC--:B-1----:R-:W-:Y:S04]  /*5ec0*/  LEA R6, P0, R8.reuse, R232.reuse, 0x2 ;  /* 0x000000e808067211 */ /* 0x0c2fe800078010ff */
        /* <DEDUP_REMOVED lines=105> */
[----:B--2---:R-:W-:Y:S04]  /*6560*/  IMAD.IADD R8, R204, 0x1, R0 ;  /* 0x00000001cc087824 */ /* 0x004fe800078e0200 */
[----:B------:R2:W-:Y:S04]  /*6570*/  REDG.E.ADD.F32.FTZ.RN.STRONG.GPU desc[UR6][R4.64], R123 ;  /* 0x0000007b040079a6 */ /* 0x0005e8000c10f386 */
[----:B------:R-:W-:Y:S04]  /*6580*/  REDG.E.ADD.F32.FTZ.RN.STRONG.GPU desc[UR6][R232.64+0x380], R128 ;  /* 0x00038080e80079a6 */ /* 0x000fe8000c10f386 */
[----:B------:R3:W-:Y:S01]  /*6590*/  REDG.E.ADD.F32.FTZ.RN.STRONG.GPU desc[UR6][R2.64+0x380], R129 ;  /* 0x00038081020079a6 */ /* 0x0007e2000c10f386 */
[CC--:B-1----:R-:W-:Y:S04]  /*65a0*/  LEA R6, P0, R0.reuse, R232.reuse, 0x2 ;  /* 0x000000e800067211 */ /* 0x0c2fe800078010ff */
[-C--:B------:R-:W-:Y:S01]  /*65b0*/  LEA.HI.X.SX32 R7, R0, R233.reuse, 0x2, P0 ;  /* 0x000000e900077211 */ /* 0x080fe200000f16ff */
[----:B--2---:R-:W-:Y:S01]  /*65c0*/  IMAD.IADD R5, R204, 0x1, R8 ;  /* 0x00000001cc057824 */ /* 0x004fe200078e0208 */
        /* <DEDUP_REMOVED lines=217> */
[----:B------:R-:W-:Y:S01]  /*7360*/  F2FP.BF16.F32.PACK_AB R10, R10, R172 ;  /* 0x000000ac0a0a723e */ /* 0x000fe200000010ff */
[----:B------:R-:W-:Y:S01]  /*7370*/  @UP0 UIADD3 UR12, UR17, UR23, URZ ;  /* 0x00000017110c0290 */ /* 0x000fe2000fffe03f */
        /* <DEDUP_REMOVED lines=109> */
.L_x_765:
[----:B------:R-:W2:Y:S01]  /*7a50*/  LDL R3, [R1+0x4] ;  /* 0x0000040001037983 */ /* 0x000ea20000100800 */
[----:B------:R-:W-:Y:S01]  /*7a60*/  @UP0 UIADD3 UR13, UR17, UR23, URZ ;  /* 0x00000017110d0290 */ /* 0x000fe2000fffe03f */
[----:B------:R-:W-:Y:S01]  /*7a70*/  LOP3.LUT R0, R0, 0xfffffff8, RZ, 0xc0, !PT ;  /* 0xfffffff800007812 */ /* 0x000fe200078ec0ff */
[----:B------:R-:W-:Y:S01]  /*7a80*/  @UP0 ULDC.64 UR10, c[0x0][0x458] ;  /* 0x00011600000a0ab9 */ /* 0x000fe20000000a00 */
[----:B------:R-:W-:Y:S02]  /*7a90*/  USHF.L.U32 UR12, UR22, 0x6, URZ ;  /* 0x00000006160c7899 */ /* 0x000fe4000800063f */
[----:B------:R-:W-:Y:S01]  /*7aa0*/  @UP0 UIMAD.WIDE.U32 UR14, UR13, UR10, URZ ;  /* 0x0000000a0d0e02a5 */ /* 0x000fe2000f8e003f */
[----:B------:R-:W-:Y:S01]  /*7ab0*/  IMAD.IADD R2, R2, 0x1, -R0 ;  /* 0x0000000102027824 */ /* 0x000fe200078e0a00 */
[----:B------:R-:W-:-:S04]  /*7ac0*/  @UP0 UIMAD UR13, UR13, UR11, URZ ;  /* 0x0000000b0d0d02a4 */ /* 0x000fc8000f8e023f */
[----:B------:R-:W-:Y:S01]  /*7ad0*/  @UP0 UIADD3 UR18, UR15, UR13, URZ ;  /* 0x0000000d0f120290 */ /* 0x000fe2000fffe03f */
[----:B--2---:R-:W-:Y:S01]  /*7ae0*/  LEA R0, R3, UR4, 0x1 ;  /* 0x0000000403007c11 */ /* 0x004fe2000f8e08ff */
        /* <DEDUP_REMOVED lines=13> */
.L_x_766:
        /* <DEDUP_REMOVED lines=18> */
[----:B---3--:R-:W-:Y:S02]  /*7ce0*/  SHF.R.S32.HI R60, RZ, 0x1f, R249 ;  /* 0x0000001fff3c7819 */ /* 0x008fe400000114f9 */
        /* <DEDUP_REMOVED lines=31> */
.L_x_768:
[----:B------:R-:W-:Y:S05]  /*7ee0*/  BSYNC B0 ;  /* 0x0000000000007941 */ /* 0x000fea0003800000 */
.L_x_767:
        /* <DEDUP_REMOVED lines=16> */
.L_x_770:
[----:B------:R-:W-:Y:S05]  /*7ff0*/  BSYNC B0 ;  /* 0x0000000000007941 */ /* 0x000fea0003800000 */
.L_x_769:
[----:B--2---:R-:W-:Y:S01]  /*8000*/  IMAD.U32 R2, RZ, RZ, UR10 ;  /* 0x0000000aff027e24 */ /* 0x004fe2000f8e00ff */
[----:B------:R-:W-:Y:S01]  /*8010*/  UIMAD UR13, UR13, UR10, URZ ;  /* 0x0000000a0d0d72a4 */ /* 0x000fe2000f8e023f */
[----:B------:R-:W2:Y:S01]  /*8020*/  LDS.128 R24, [R0+0x20000] ;  /* 0x0200000000187984 */ /* 0x000ea20000000c00 */
[----:B------:R-:W-:Y:S01]  /*8030*/  USHF.R.S32.HI UR5, URZ, 0x1f, UR54 ;  /* 0x0000001f3f057899 */ /* 0x000fe20008011436 */
[----:B------:R-:W-:Y:S01]  /*8040*/  IMAD.WIDE.U32 R2, R2, UR12, R4 ;  /* 0x0000000c02027c25 */ /* 0x000fe2000f8e0004 */
[----:B------:R-:W-:Y:S01]  /*8050*/  UIMAD UR12, UR12, UR11, UR13 ;  /* 0x0000000b0c0c72a4 */ /* 0x000fe2000f8e020d */
[----:B------:R-:W2:Y:S01]  /*8060*/  LDS.128 R20, [R0+0x22000] ;  /* 0x0220000000147984 */ /* 0x000ea20000000c00 */
[----:B------:R-:W-:Y:S01]  /*8070*/  ULDC.64 UR8, c[0x0][0x470] ;  /* 0x00011c0000087ab9 */ /* 0x000fe20000000a00 */
[----:B------:R-:W-:Y:S01]  /*8080*/  BSSY B0, `(.L_x_771) ;  /* 0x0000019000007945 */ /* 0x000fe20003800000 */
[----:B------:R-:W-:Y:S01]  /*8090*/  IADD3 R2, P0, R2, UR14, RZ ;  /* 0x0000000e02027c10 */ /* 0x000fe2000ff1e0ff */
[----:B------:R-:W2:Y:S01]  /*80a0*/  LDS.128 R16, [R0+0x24000] ;  /* 0x0240000000107984 */ /* 0x000ea20000000c00 */
[----:B------:R-:W-:-:S03]  /*80b0*/  UIMAD UR5, UR5, UR8, URZ ;  /* 0x00000008050572a4 */ /* 0x000fc6000f8e023f */
[----:B------:R1:W2:Y:S01]  /*80c0*/  LDS.128 R12, [R0+0x26000] ;  /* 0x02600000000c7984 */ /* 0x0002a20000000c00 */
[----:B------:R-:W-:Y:S01]  /*80d0*/  UIMAD UR9, UR54, UR9, UR5 ;  /* 0x00000009360972a4 */ /* 0x000fe2000f8e0205 */
[----:B-1----:R-:W-:-:S05]  /*80e0*/  IMAD.U32 R0, RZ, RZ, UR12 ;  /* 0x0000000cff007e24 */ /* 0x002fca000f8e00ff */
[----:B------:R-:W-:Y:S02]  /*80f0*/  IADD3.X R3, R3, UR18, R0, P0, !PT ;  /* 0x0000001203037c10 */ /* 0x000fe400087fe400 */
[----:B------:R-:W-:-:S05]  /*8100*/  MOV R0, UR8 ;  /* 0x0000000800007c02 */ /* 0x000fca0008000f00 */
[----:B------:R-:W-:-:S05]  /*8110*/  IMAD.WIDE.U32 R4, R0, UR54, R2 ;  /* 0x0000003600047c25 */ /* 0x000fca000f8e0002 */
[----:B------:R-:W-:Y:S01]  /*8120*/  IADD3 R8, R5, UR9, RZ ;  /* 0x0000000905087c10 */ /* 0x000fe2000fffe0ff */
[----:B--2---:R-:W-:Y:S06]  /*8130*/  @P2 BRA `(.L_x_772) ;  /* 0x0000000000342947 */ /* 0x004fec0003800000 */
        /* <DEDUP_REMOVED lines=9> */
[----:B------:R1:W-:Y:S04]  /*81d0*/  STG.E.128 desc[UR6][R2.64], R24 ;  /* 0x0000001802007986 */ /* 0x0003e8000c101d06 */
[----:B------:R1:W-:Y:S04]  /*81e0*/  STG.E.128 desc[UR6][R2.64+0x80], R20 ;  /* 0x0000801402007986 */ /* 0x0003e8000c101d06 */
[----:B------:R1:W-:Y:S04]  /*81f0*/  STG.E.128 desc[UR6][R2.64+0x100], R16 ;  /* 0x0001001002007986 */ /* 0x0003e8000c101d06 */
[----:B------:R1:W-:Y:S02]  /*8200*/  STG.E.128 desc[UR6][R2.64+0x180], R12 ;  /* 0x0001800c02007986 */ /* 0x0003e4000c101d06 */
.L_x_772:
[----:B------:R-:W-:Y:S05]  /*8210*/  BSYNC B0 ;  /* 0x0000000000007941 */ /* 0x000fea0003800000 */
.L_x_771:
[----:B------:R-:W-:Y:S05]  /*8220*/  @P1 BRA `(.L_x_773) ;  /* 0x0000000800741947 */ /* 0x000fea0003800000 */
[----:B------:R-:W-:Y:S01]  /*8230*/  IADD3 R0, P0, R249, 0x20, RZ ;  /* 0x00000020f9007810 */ /* 0x000fe20007f1e0ff */
[----:B------:R-:W-:Y:S01]  /*8240*/  ULDC.64 UR8, c[0x0][0x3f8] ;  /* 0x0000fe0000087ab9 */ /* 0x000fe20000000a00 */
[----:B-1----:R-:W-:-:S03]  /*8250*/  MOV R3, R8 ;  /* 0x0000000800037202 */ /* 0x002fc60000000f00 */
        /* <DEDUP_REMOVED lines=13> */
.L_x_755:
        /* <DEDUP_REMOVED lines=23> */
.L_x_774:
        /* <DEDUP_REMOVED lines=21> */
.L_x_775:
[----:B------:R-:W-:Y:S01]  /*85f0*/  UIMAD UR12, UR19, UR8, URZ ;  /* 0x00000008130c72a4 */ /* 0x000fe2000f8e023f */
[----:B------:R-:W-:Y:S01]  /*8600*/  IMAD.U32 R4, RZ, RZ, UR8 ;  /* 0x00000008ff047e24 */ /* 0x000fe2000f8e00ff */
[----:B------:R-:W-:Y:S01]  /*8610*/  UIMAD UR5, UR22, -0x40, UR5 ;  /* 0xffffffc0160578a4 */ /* 0x000fe2000f8e0205 */
        /* <DEDUP_REMOVED lines=14> */
[----:B------:R-:W-:-:S02]  /*8700*/  UIMAD UR13, UR54, UR13, UR14 ;  /* 0x0000000d360d72a4 */ /* 0x000fc4000f8e020e */
[----:B------:R-:W-:-:S05]  /*8710*/  IMAD.WIDE.U32 R6, R0, UR54, R6 ;  /* 0x0000003600067c25 */ /* 0x000fca000f8e0006 */
[----:B------:R-:W-:Y:S01]  /*8720*/  IADD3 R10, R7, UR13, RZ ;  /* 0x0000000d070a7c10 */ /* 0x000fe2000fffe0ff */
        /* <DEDUP_REMOVED lines=14> */
.L_x_777:
[----:B------:R-:W-:Y:S05]  /*8810*/  BSYNC B0 ;  /* 0x0000000000007941 */ /* 0x000fea0003800000 */
.L_x_776:
        /* <DEDUP_REMOVED lines=16> */
.L_x_779:
[----:B------:R-:W-:Y:S05]  /*8920*/  BSYNC B0 ;  /* 0x0000000000007941 */ /* 0x000fea0003800000 */
.L_x_778:
        /* <DEDUP_REMOVED lines=29> */
.L_x_781:
[----:B------:R-:W-:Y:S05]  /*8b00*/  BSYNC B0 ;  /* 0x0000000000007941 */ /* 0x000fea0003800000 */
.L_x_780:
        /* <DEDUP_REMOVED lines=15> */
.L_x_773:
[----:B------:R-:W-:Y:S05]  /*8c00*/  BSYNC B1 ;  /* 0x0000000000017941 */ /* 0x000fea0003800000 */
.L_x_750:
[----:B------:R-:W-:Y:S02]  /*8c10*/  ULDC UR5, c[0x0][0xc] ;  /* 0x0000030000057ab9 */ /* 0x000fe40000000800 */
[----:B------:R-:W-:-:S04]  /*8c20*/  UIADD3 UR22, UR5, UR22, URZ ;  /* 0x0000001605167290 */ /* 0x000fc8000fffe03f */
[----:B------:R-:W-:-:S06]  /*8c30*/  UISETP.GE.AND UP0, UPT, UR22, UR61, UPT ;  /* 0x0000003d1600728c */ /* 0x000fcc000bf06270 */
[----:B------:R-:W-:-:S13]  /*8c40*/  PLOP3.LUT P0, PT, PT, PT, UP0, 0x80, 0x0 ;  /* 0x000000000000781c */ /* 0x000fda0003f0f008 */
[----:B------:R-:W-:Y:S05]  /*8c50*/  @P0 BRA `(.L_x_782) ;  /* 0x0000000000040947 */ /* 0x000fea0003800000 */
[----:B------:R-:W-:Y:S05]  /*8c60*/  BRA `(.L_x_783) ;  /* 0xffffff7c00387947 */ /* 0x000fea000383ffff */
.L_x_782:
[----:B------:R-:W-:Y:S05]  /*8c70*/  EXIT ;  /* 0x000000000000794d */ /* 0x000fea0003800000 */
.L_x_784:
        /* <DEDUP_REMOVED lines=16> */
.L_x_2042:


//--------------------- .text._ZN5flash44flash_bwd_dq_dk_dv_loop_seqk_parallel_kernelI23Flash_bwd_kernel_traitsILi256ELi64ELi64ELi8ELi4ELi2ELi2ELb0ELb0EN7cutlass10bfloat16_tE19Flash_kernel_traitsILi256ELi64ELi64ELi8ES3_EELb0ELb0ELb0ELb1ELb0ELb0ELb0EEEvNS_16Flash_bwd_paramsE --------------------------
	.section	.text._ZN5flash44flash_bwd_dq_dk_dv_loop_seqk_parallel_kernelI23Flash_bwd_kernel_traitsILi256ELi64ELi64ELi8ELi4ELi2ELi2ELb0ELb0EN7cutlass10bfloat16_tE19Flash_kernel_traitsILi256ELi64ELi64ELi8ES3_EELb0ELb0ELb0ELb1ELb0ELb0ELb0EEEvNS_16Flash_bwd_paramsE,"ax",@progbits
	.align	128
        .global         _ZN5flash44flash_bwd_dq_dk_dv_loop_seqk_parallel_kernelI23Flash_bwd_kernel_traitsILi256ELi64ELi64ELi8ELi4ELi2ELi2ELb0ELb0EN7cutlass10bfloat16_tE19Flash_kernel_traitsILi256ELi64ELi64ELi8ES3_EELb0ELb0ELb0ELb1ELb0ELb0ELb0EEEvNS_16Flash_bwd_paramsE
        .type           _ZN5flash44flash_bwd_dq_dk_dv_loop_seqk_parallel_kernelI23Flash_bwd_kernel_traitsILi256ELi64ELi64ELi8ELi4ELi2ELi2ELb0ELb0EN7cutlass10bfloat16_tE19Flash_kernel_traitsILi256ELi64ELi64ELi8ES3_EELb0ELb0ELb0ELb1ELb0ELb0ELb0EEEvNS_16Flash_bwd_paramsE,@function
        .size           _ZN5flash44flash_bwd_dq_dk_dv_loop_seqk_parallel_kernelI23Flash_bwd_kernel_traitsILi256ELi64ELi64ELi8ELi4ELi2ELi2ELb0ELb0EN7cutlass10bfloat16_tE19Flash_kernel_traitsILi256ELi64ELi64ELi8ES3_EELb0ELb0ELb0ELb1ELb0ELb0ELb0EEEvNS_16Flash_bwd_paramsE,(.L_x_2043 - _ZN5flash44flash_bwd_dq_dk_dv_loop_seqk_parallel_kernelI23Flash_bwd_kernel_traitsILi256ELi64ELi64ELi8ELi4ELi2ELi2ELb0ELb0EN7cutlass10bfloat16_tE19Flash_kernel_traitsILi256ELi64ELi64ELi8ES3_EELb0ELb0ELb0ELb1ELb0ELb0ELb0EEEvNS_16Flash_bwd_paramsE)
        .other          _ZN5flash44flash_bwd_dq_dk_dv_loop_seqk_parallel_kernelI23Flash_bwd_kernel_traitsILi256ELi64ELi64ELi8ELi4ELi2ELi2ELb0ELb0EN7cutlass10bfloat16_tE19Flash_kernel_traitsILi256ELi64ELi64ELi8ES3_EELb0ELb0ELb0ELb1ELb0ELb0ELb0EEEvNS_16Flash_bwd_paramsE,@"STO_CUDA_ENTRY STV_DEFAULT"
_ZN5flash44flash_bwd_dq_dk_dv_loop_seqk_parallel_kernelI23Flash_bwd_kernel_traitsILi256ELi64ELi64ELi8ELi4ELi2ELi2ELb0ELb0EN7cutlass10bfloat16_tE19Flash_kernel_traitsILi256ELi64ELi64ELi8ES3_EELb0ELb0ELb0ELb1ELb0ELb0ELb0EEEvNS_16Flash_bwd_paramsE:
.text._ZN5flash44flash_bwd_dq_dk_dv_loop_seqk_parallel_kernelI23Flash_bwd_kernel_traitsILi256ELi64ELi64ELi8ELi4ELi2ELi2ELb0ELb0EN7cutlass10bfloat16_tE19Flash_kernel_traitsILi256ELi64ELi64ELi8ES3_EELb0ELb0ELb0ELb1ELb0ELb0ELb0EEEvNS_16Flash_bwd_paramsE:
        /* <DEDUP_REMOVED lines=17> */
[----:B------:R-:W-:-:S03]  /*0110*/  UMOV UR60, 0xffff8000 ;  /* 0xffff8000003c7882 */ /* 0x000fc60000000000 */
[----:B------:R-:W3:Y:S08]  /*0120*/  S2UR UR48, SR_CTAID.Y ;  /* 0x00000000003079c3 */ /* 0x000ef00000002600 */
[----:B------:R-:W4:Y:S01]  /*0130*/  S2UR UR56, SR_CTAID.Z ;  /* 0x00000000003879c3 */ /* 0x000f220000002700 */
[----:B--2---:R-:W-:Y:S01]  /*0140*/  ULEA UR4, UR4, UR5, 0x18 ;  /* 0x0000000504047291 */ /* 0x004fe2000f8ec03f */
[----:B-1----:R-:W-:Y:S01]  /*0150*/  SHF.R.S32.HI R15, RZ, 0x1f, R4 ;  /* 0x0000001fff0f7819 */ /* 0x002fe20000011404 */
[----:B---3--:R-:W-:-:S02]  /*0160*/  USHF.L.U32 UR5, UR48, 0x7, URZ ;  /* 0x0000000730057899 */ /* 0x008fc4000800063f */
[----:B------:R-:W-:Y:S01]  /*0170*/  USHF.R.S32.HI UR6, URZ, 0x1f, UR48 ;  /* 0x0000001f3f067899 */ /* 0x000fe20008011430 */
[CC--:B------:R-:W-:Y:S02]  /*0180*/  LEA.HI R13, R15.reuse, R4.reuse, RZ, 0x5 ;  /* 0x000000040f0d7211 */ /* 0x0c0fe400078f28ff */
[CC--:B------:R-:W-:Y:S02]  /*0190*/  LEA.HI R11, R15.reuse, R4.reuse, RZ, 0x4 ;  /* 0x000000040f0b7211 */ /* 0x0c0fe400078f20ff */
[----:B------:R-:W-:Y:S02]  /*01a0*/  SHF.R.S32.HI R6, RZ, 0x5, R13 ;  /* 0x00000005ff067819 */ /* 0x000fe4000001140d */
[----:B------:R-:W-:Y:S02]  /*01b0*/  SHF.R.S32.HI R0, RZ, 0x4, R11 ;  /* 0x00000004ff007819 */ /* 0x000fe4000001140b */
[----:B------:R-:W-:Y:S02]  /*01c0*/  LEA.HI R19, R15, R4, RZ, 0x3 ;  /* 0x000000040f137211 */ /* 0x000fe400078f18ff */
[----:B------:R-:W-:-:S02]  /*01d0*/  SHF.R.S32.HI R7, RZ, 0x1f, R13 ;  /* 0x0000001fff077819 */ /* 0x000fc4000001140d */
[----:B------:R-:W-:Y:S02]  /*01e0*/  LEA.HI R5, R13, R6, RZ, 0x1 ;  /* 0x000000060d057211 */ /* 0x000fe400078f08ff */
[----:B------:R-:W-:Y:S02]  /*01f0*/  LEA.HI R2, R11, R0, RZ, 0x1 ;  /* 0x000000000b027211 */ /* 0x000fe400078f08ff */
[----:B------:R-:W-:Y:S02]  /*0200*/  LOP3.LUT R13, R13, 0xffffffe0, RZ, 0xc0, !PT ;  /* 0xffffffe00d0d7812 */ /* 0x000fe400078ec0ff */
[----:B------:R-:W-:Y:S02]  /*0210*/  LOP3.LUT R17, R19, 0xfffffff8, RZ, 0xc0, !PT ;  /* 0xfffffff813117812 */ /* 0x000fe400078ec0ff */
[----:B------:R-:W-:Y:S01]  /*0220*/  LOP3.LUT R2, R2, 0xfffffffe, RZ, 0xc0, !PT ;  /* 0xfffffffe02027812 */ /* 0x000fe200078ec0ff */
[C---:B------:R-:W-:Y:S01]  /*0230*/  IMAD.IADD R13, R4.reuse, 0x1, -R13 ;  /* 0x00000001040d7824 */ /* 0x040fe200078e0a0d */
[----:B------:R-:W-:Y:S01]  /*0240*/  SHF.R.S32.HI R3, RZ, 0x3, R19 ;  /* 0x00000003ff037819 */ /* 0x000fe20000011413 */
[----:B------:R-:W-:Y:S01]  /*0250*/  IMAD.IADD R12, R4, 0x1, -R17 ;  /* 0x00000001040c7824 */ /* 0x000fe200078e0a11 */
[----:B------:R-:W-:Y:S01]  /*0260*/  LOP3.LUT R11, R11, 0xfffffff0, RZ, 0xc0, !PT ;  /* 0xfffffff00b0b7812 */ /* 0x000fe200078ec0ff */
[----:B------:R-:W-:Y:S01]  /*0270*/  IMAD.IADD R2, R0, 0x1, -R2 ;  /* 0x0000000100027824 */ /* 0x000fe200078e0a02 */
[----:B------:R-:W-:Y:S01]  /*0280*/  LEA.HI R9, R15, R4, RZ, 0x2 ;  /* 0x000000040f097211 */ /* 0x000fe200078f10ff */
[----:B------:R-:W-:Y:S01]  /*0290*/  IMAD.SHL.U32 R3, R3, 0x40, RZ ;  /* 0x0000004003037824 */ /* 0x000fe200078e00ff */
[----:B------:R-:W-:Y:S01]  /*02a0*/  LEA.HI R7, R7, R6, RZ, 0x2 ;  /* 0x0000000607077211 */ /* 0x000fe200078f10ff */
[----:B------:R-:W-:Y:S01]  /*02b0*/  IMAD.SHL.U32 R22, R12, 0x8, RZ ;  /* 0x000000080c167824 */ /* 0x000fe200078e00ff */
[----:B------:R-:W-:Y:S01]  /*02c0*/  SHF.R.S32.HI R0, RZ, 0x1f, R13 ;  /* 0x0000001fff007819 */ /* 0x000fe2000001140d */
[----:B------:R-:W-:Y:S01]  /*02d0*/  IMAD.IADD R16, R4, 0x1, -R11 ;  /* 0x0000000104107824 */ /* 0x000fe200078e0a0b */
[----:B------:R-:W-:Y:S01]  /*02e0*/  LOP3.LUT P4, RZ, R12, 0x4, RZ, 0xc0, !PT ;  /* 0x000000040cff7812 */ /* 0x000fe2000788c0ff */
[----:B------:R-:W-:Y:S01]  /*02f0*/  IMAD.SHL.U32 R14, R2, 0x200, RZ ;  /* 0x00000200020e7824 */ /* 0x000fe200078e00ff */
[C---:B------:R-:W-:Y:S01]  /*0300*/  LOP3.LUT P3, RZ, R12.reuse, 0x2, RZ, 0xc0, !PT ;  /* 0x000000020cff7812 */ /* 0x040fe2000786c0ff */
[----:B------:R-:W-:Y:S01]  /*0310*/  IMAD.SHL.U32 R12, R12, 0x40, RZ ;  /* 0x000000400c0c7824 */ /* 0x000fe200078e00ff */
[--C-:B------:R-:W-:Y:S01]  /*0320*/  SHF.R.S32.HI R21, RZ, 0x2, R9.reuse ;  /* 0x00000002ff157819 */ /* 0x100fe20000011409 */
[----:B------:R-:W-:Y:S01]  /*0330*/  STL [R1+0x10], R22 ;  /* 0x0000101601007387 */ /* 0x000fe20000100800 */
[----:B------:R-:W-:Y:S01]  /*0340*/  SHF.R.S32.HI R8, RZ, 0x1f, R9 ;  /* 0x0000001fff087819 */ /* 0x000fe20000011409 */
[C---:B------:R-:W-:Y:S01]  /*0350*/  IMAD.SHL.U32 R251, R2.reuse, 0x20, RZ ;  /* 0x0000002002fb7824 */ /* 0x040fe200078e00ff */
[----:B------:R-:W-:Y:S01]  /*0360*/  LOP3.LUT R7, R7, 0xfffffffc, RZ, 0xc0, !PT ;  /* 0xfffffffc07077812 */ /* 0x000fe200078ec0ff */
[----:B------:R-:W-:Y:S01]  /*0370*/  IMAD.SHL.U32 R245, R2, 0x8, RZ ;  /* 0x0000000802f57824 */ /* 0x000fe200078e00ff */
[----:B------:R-:W-:-:S02]  /*0380*/  LOP3.LUT R5, R5, 0xfffffffe, RZ, 0xc0, !PT ;  /* 0xfffffffe05057812 */ /* 0x000fc400078ec0ff */
[----:B------:R-:W-:Y:S01]  /*0390*/  LOP3.LUT R3, R3, 0x1c0, RZ, 0xc0, !PT ;  /* 0x000001c003037812 */ /* 0x000fe200078ec0ff */
[----:B------:R-:W-:Y:S01]  /*03a0*/  IMAD.IADD R7, R6, 0x1, -R7 ;  /* 0x0000000106077824 */ /* 0x000fe200078e0a07 */
[----:B------:R-:W-:Y:S01]  /*03b0*/  LEA.HI R0, R0, R13, RZ, 0x2 ;  /* 0x0000000d00007211 */ /* 0x000fe200078f10ff */
[----:B------:R-:W-:Y:S01]  /*03c0*/  IMAD.IADD R5, R6, 0x1, -R5 ;  /* 0x0000000106057824 */ /* 0x000fe200078e0a05 */
[----:B------:R-:W-:Y:S02]  /*03d0*/  SHF.R.S32.HI R13, RZ, 0x1f, R16 ;  /* 0x0000001fff0d7819 */ /* 0x000fe40000011410 */
[----:B------:R-:W-:Y:S02]  /*03e0*/  LEA.HI R8, R8, R21, RZ, 0x3 ;  /* 0x0000001508087211 */ /* 0x000fe400078f18ff */
[----:B------:R-:W-:Y:S02]  /*03f0*/  LEA.HI R11, R15, R4, RZ, 0x7 ;  /* 0x000000040f0b7211 */ /* 0x000fe400078f38ff */
[----:B------:R-:W-:-:S02]  /*0400*/  LOP3.LUT R12, R12, 0x1c0, RZ, 0xc0, !PT ;  /* 0x000001c00c0c7812 */ /* 0x000fc400078ec0ff */
[----:B------:R-:W-:Y:S02]  /*0410*/  SHF.R.U32.HI R10, RZ, 0x3, R3 ;  /* 0x00000003ff0a7819 */ /* 0x000fe40000011603 */
[----:B------:R-:W-:Y:S02]  /*0420*/  LOP3.LUT R3, R3, 0x38, R22, 0xf8, !PT ;  /* 0x0000003803037812 */ /* 0x000fe400078ef816 */
[----:B------:R-:W-:Y:S02]  /*0430*/  LEA.HI R6, R13, R16, RZ, 0x3 ;  /* 0x000000100d067211 */ /* 0x000fe400078f18ff */
[----:B------:R-:W-:Y:S02]  /*0440*/  LOP3.LUT R8, R8, 0xfffffff8, RZ, 0xc0, !PT ;  /* 0xfffffff808087812 */ /* 0x000fe400078ec0ff */
[----:B------:R-:W-:Y:S02]  /*0450*/  SHF.R.S32.HI R11, RZ, 0x7, R11 ;  /* 0x00000007ff0b7819 */ /* 0x000fe4000001140b */
[----:B------:R-:W-:Y:S01]  /*0460*/  LOP3.LUT R250, R12, 0x8, R19, 0xf8, !PT ;  /* 0x000000080cfa7812 */ /* 0x000fe200078ef813 */
[----:B------:R-:W-:Y:S01]  /*0470*/  IMAD.IADD R8, R21, 0x1, -R8 ;  /* 0x0000000115087824 */ /* 0x000fe200078e0a08 */
[----:B------:R-:W-:Y:S01]  /*0480*/  SHF.R.U32.HI R13, RZ, 0x3, R12 ;  /* 0x00000003ff0d7819 */ /* 0x000fe2000001160c */
[----:B------:R-:W-:Y:S01]  /*0490*/  IMAD R17, R11, 0x800, R14 ;  /* 0x000008000b117824 */ /* 0x000fe200078e020e */
[----:B------:R-:W-:Y:S01]  /*04a0*/  LOP3.LUT R10, R3, R10, RZ, 0x3c, !PT ;  /* 0x0000000a030a7212 */ /* 0x000fe200078e3cff */
[----:B------:R-:W-:Y:S01]  /*04b0*/  IMAD.SHL.U32 R3, R5, 0x10, RZ ;  /* 0x0000001005037824 */ /* 0x000fe200078e00ff */
[----:B------:R-:W-:Y:S01]  /*04c0*/  LOP3.LUT R250, R250, R13, RZ, 0x3c, !PT ;  /* 0x0000000dfafa7212 */ /* 0x000fe200078e3cff */
[----:B------:R-:W-:Y:S01]  /*04d0*/  IMAD.SHL.U32 R11, R11, 0x20, RZ ;  /* 0x000000200b0b7824 */ /* 0x000fe200078e00ff */
[----:B------:R-:W-:-:S02]  /*04e0*/  LOP3.LUT R9, R9, 0x7ffffffc, RZ, 0xc0, !PT ;  /* 0x7ffffffc09097812 */ /* 0x000fc400078ec0ff */
[----:B------:R-:W-:Y:S01]  /*04f0*/  LOP3.LUT R246, R12, 0x10, R3, 0xf8, !PT ;  /* 0x000000100cf67812 */ /* 0x000fe200078ef803 */
[----:B------:R-:W-:Y:S01]  /*0500*/  IMAD.IADD R250, R17, 0x1, R250 ;  /* 0x0000000111fa7824 */ /* 0x000fe200078e02fa */
[----:B------:R-:W-:Y:S01]  /*0510*/  LOP3.LUT R12, R8, 0x1, RZ, 0xc0, !PT ;  /* 0x00000001080c7812 */ /* 0x000fe200078ec0ff */
[C---:B------:R-:W-:Y:S01]  /*0520*/  IMAD.IADD R9, R4.reuse, 0x1, -R9 ;  /* 0x0000000104097824 */ /* 0x040fe200078e0a09 */
[----:B------:R-:W-:Y:S01]  /*0530*/  LEA.HI R17, R15, R4, RZ, 0x6 ;  /* 0x000000040f117211 */ /* 0x000fe200078f30ff */
[----:B------:R-:W-:Y:S01]  /*0540*/  IMAD.SHL.U32 R15, R4, 0x2, RZ ;  /* 0x00000002040f7824 */ /* 0x000fe200078e00ff */
[----:B------:R-:W-:Y:S01]  /*0550*/  ISETP.NE.U32.AND P0, PT, R12, 0x1, PT ;  /* 0x000000010c00780c */ /* 0x000fe20003f05070 */
[----:B------:R-:W-:Y:S01]  /*0560*/  IMAD.SHL.U32 R12, R8, 0x40, RZ ;  /* 0x00000040080c7824 */ /* 0x000fe200078e00ff */
[----:B------:R-:W-:Y:S01]  /*0570*/  SHF.R.S32.HI R17, RZ, 0x6, R17 ;  /* 0x00000006ff117819 */ /* 0x000fe20000011411 */
[----:B------:R-:W-:Y:S01]  /*0580*/  IMAD.SHL.U32 R250, R250, 0x2, RZ ;  /* 0x00000002fafa7824 */ /* 0x000fe200078e00ff */
[----:B------:R-:W-:-:S02]  /*0590*/  R2P PR, R8, 0x6 ;  /* 0x0000000608007804 */ /* 0x000fc40000000000 */
[----:B------:R-:W-:Y:S01]  /*05a0*/  LOP3.LUT R3, R6, 0xfffffff8, RZ, 0xc0, !PT ;  /* 0xfffffff806037812 */ /* 0x000fe200078ec0ff */
[C---:B------:R-:W-:Y:S01]  /*05b0*/  IMAD R8, R17.reuse, 0x200, R10 ;  /* 0x0000020011087824 */ /* 0x040fe200078e020a */
[----:B------:R-:W-:Y:S01]  /*05c0*/  LOP3.LUT R12, R12, 0x1c0, RZ, 0xc0, !PT ;  /* 0x000001c00c0c7812 */ /* 0x000fe200078ec0ff */
[----:B------:R-:W-:Y:S01]  /*05d0*/  IMAD.SHL.U32 R4, R17, 0x8, RZ ;  /* 0x0000000811047824 */ /* 0x000fe200078e00ff */
[----:B------:R-:W-:Y:S01]  /*05e0*/  LOP3.LUT R246, R246, 0x8, R19, 0xf8, !PT ;  /* 0x00000008f6f67812 */ /* 0x000fe200078ef813 */
[----:B------:R-:W-:Y:S01]  /*05f0*/  IMAD.IADD R3, R16, 0x1, -R3 ;  /* 0x0000000110037824 */ /* 0x000fe200078e0a03 */
[----:B------:R1:W-:Y:S01]  /*0600*/  STL [R1+0x8], R8 ;  /* 0x0000080801007387 */ /* 0x0003e20000100800 */
[----:B------:R-:W-:Y:S02]  /*0610*/  LOP3.LUT R16, R12, 0x20, R11, 0xf8, !PT ;  /* 0x000000200c107812 */ /* 0x000fe400078ef80b */
[----:B------:R-:W-:Y:S01]  /*0620*/  LOP3.LUT R4, R4, 0x18, RZ, 0xc0, !PT ;  /* 0x0000001804047812 */ /* 0x000fe200078ec0ff */
[----:B------:R-:W-:Y:S01]  /*0630*/  IMAD.SHL.U32 R3, R3, 0x40, RZ ;  /* 0x0000004003037824 */ /* 0x000fe200078e00ff */
[----:B------:R-:W-:-:S02]  /*0640*/  LOP3.LUT R246, R14, R246, R13, 0xf6, !PT ;  /* 0x000000f60ef67212 */ /* 0x000fc400078ef60d */
[----:B------:R-:W-:Y:S02]  /*0650*/  LOP3.LUT R251, R4, 0x20, R251, 0xf8, !PT ;  /* 0x0000002004fb7812 */ /* 0x000fe400078ef8fb */
[----:B------:R-:W-:Y:S02]  /*0660*/  SEL R249, R249, 0xffffffe0, !P3 ;  /* 0xffffffe0f9f97807 */ /* 0x000fe40005800000 */
[----:B------:R-:W-:Y:S02]  /*0670*/  SEL R247, R247, 0xffffffc0, !P4 ;  /* 0xffffffc0f7f77807 */ /* 0x000fe40006000000 */
[----:B------:R-:W-:Y:S01]  /*0680*/  LEA R246, R246, UR4, 0x1 ;  /* 0x00000004f6f67c11 */ /* 0x000fe2000f8e08ff */
[----:B-1----:R-:W-:Y:S01]  /*0690*/  IMAD.SHL.U32 R8, R9, 0x2, RZ ;  /* 0x0000000209087824 */ /* 0x002fe200078e00ff */
[----:B------:R-:W-:Y:S02]  /*06a0*/  LOP3.LUT R9, R11, 0x6, R15, 0xf8, !PT ;  /* 0x000000060b097812 */ /* 0x000fe400078ef80f */
[----:B------:R-:W-:Y:S01]  /*06b0*/  SHF.R.U32.HI R11, RZ, 0x3, R12 ;  /* 0x00000003ff0b7819 */ /* 0x000fe2000001160c */
[----:B------:R-:W-:-:S02]  /*06c0*/  IMAD R10, R7, 0x400, R8 ;  /* 0x00000400070a7824 */ /* 0x000fc400078e0208 */
[----:B------:R1:W-:Y:S02]  /*06d0*/  STL [R1], R9 ;  /* 0x0000000901007387 */ /* 0x0003e40000100800 */
[----:B-1----:R-:W-:Y:S02]  /*06e0*/  LOP3.LUT R9, R16, R11, RZ, 0x3c, !PT ;  /* 0x0000000b10097212 */ /* 0x002fe400078e3cff */
[----:B------:R-:W-:-:S03]  /*06f0*/  LOP3.LUT R11, R11, R12, R4, 0x1e, !PT ;  /* 0x0000000c0b0b7212 */ /* 0x000fc600078e1e04 */
[----:B------:R-:W-:Y:S02]  /*0700*/  IMAD.IADD R4, R10, 0x1, R9 ;  /* 0x000000010a047824 */ /* 0x000fe400078e0209 */
[----:B------:R-:W-:Y:S01]  /*0710*/  IMAD R10, R5, 0x400, R8 ;  /* 0x00000400050a7824 */ /* 0x000fe200078e0208 */
[----:B------:R-:W-:Y:S01]  /*0720*/  LOP3.LUT R8, R3, 0x1c0, RZ, 0xc0, !PT ;  /* 0x000001c003087812 */ /* 0x000fe200078ec0ff */
[----:B------:R-:W-:Y:S02]  /*0730*/  IMAD.SHL.U32 R9, R6, 0x40, RZ ;  /* 0x0000004006097824 */ /* 0x000fe400078e00ff */
[----:B------:R-:W-:Y:S01]  /*0740*/  IMAD.U32 R6, RZ, RZ, UR5 ;  /* 0x00000005ff067e24 */ /* 0x000fe2000f8e00ff */
[----:B----4-:R-:W-:Y:S01]  /*0750*/  USHF.R.S32.HI UR5, URZ, 0x1f, UR56 ;  /* 0x0000001f3f057899 */ /* 0x010fe20008011438 */
[----:B------:R-:W-:Y:S01]  /*0760*/  SHF.R.U32.HI R2, RZ, 0x3, R8 ;  /* 0x00000003ff027819 */ /* 0x000fe20000011608 */
[----:B------:R-:W-:Y:S01]  /*0770*/  IMAD.IADD R3, R10, 0x1, R11 ;  /* 0x000000010a037824 */ /* 0x000fe200078e020b */
[----:B------:R-:W-:-:S02]  /*0780*/  LOP3.LUT R245, R8, 0x8, R245, 0xf8, !PT ;  /* 0x0000000808f57812 */ /* 0x000fc400078ef8f5 */
[----:B------:R-:W-:Y:S01]  /*0790*/  LOP3.LUT R251, R2, R251, R8, 0x1e, !PT ;  /* 0x000000fb02fb7212 */ /* 0x000fe200078e1e08 */
[----:B------:R-:W-:Y:S01]  /*07a0*/  IMAD.U32 R8, RZ, RZ, UR5 ;  /* 0x00000005ff087e24 */ /* 0x000fe2000f8e00ff */
[----:B------:R-:W-:Y:S01]  /*07b0*/  SHF.R.S32.HI R6, RZ, 0x2, R0 ;  /* 0x00000002ff067819 */ /* 0x000fe20000011400 */
[----:B------:R-:W-:Y:S01]  /*07c0*/  USHF.R.S32.HI UR5, URZ, 0x1f, UR48 ;  /* 0x0000001f3f057899 */ /* 0x000fe20008011430 */
[----:B------:R-:W-:Y:S02]  /*07d0*/  LOP3.LUT R245, R245, R2, RZ, 0x3c, !PT ;  /* 0x00000002f5f57212 */ /* 0x000fe400078e3cff */
[----:B------:R-:W-:Y:S01]  /*07e0*/  LOP3.LUT R0, R9, 0xfffffe00, RZ, 0xc0, !PT ;  /* 0xfffffe0009007812 */ /* 0x000fe200078ec0ff */
[C---:B------:R-:W-:Y:S02]  /*07f0*/  IMAD R2, R7.reuse, 0x10, R6 ;  /* 0x0000001007027824 */ /* 0x040fe400078e0206 */
[----:B------:R-:W-:Y:S01]  /*0800*/  IMAD.U32 R6, RZ, RZ, UR5 ;  /* 0x00000005ff067e24 */ /* 0x000fe2000f8e00ff */
[----:B------:R-:W-:Y:S01]  /*0810*/  USHF.R.S32.HI UR5, URZ, 0x1f, UR56 ;  /* 0x0000001f3f057899 */ /* 0x000fe20008011438 */
[----:B------:R-:W-:Y:S01]  /*0820*/  IMAD R252, R7, 0x400, R0 ;  /* 0x0000040007fc7824 */ /* 0x000fe200078e0200 */
[----:B------:R1:W-:Y:S01]  /*0830*/  STL [R1+0x4], R2 ;  /* 0x0000040201007387 */ /* 0x0003e20000100800 */
[----:B------:R-:W-:-:S02]  /*0840*/  LOP3.LUT R251, R251, R0, RZ, 0xfc, !PT ;  /* 0x00000000fbfb7212 */ /* 0x000fc400078efcff */
        /* <DEDUP_REMOVED lines=16> */
[----:B--2---:R-:W-:Y:S01]  /*0950*/  IMAD.IADD R6, R6, 0x1, R2 ;  /* 0x0000000106067824 */ /* 0x004fe200078e0202 */
[----:B------:R-:W-:Y:S01]  /*0960*/  ULDC.64 UR6, c[0x0][0x208] ;  /* 0x0000820000067ab9 */ /* 0x000fe20000000a00 */
        /* <DEDUP_REMOVED lines=13> */
.L_x_831:
        /* <DEDUP_REMOVED lines=19> */
[----:B---3--:R-:W-:Y:S01]  /*0b70*/  IMAD.U32 R12, RZ, RZ, UR8 ;  /* 0x00000008ff0c7e24 */ /* 0x008fe2000f8e00ff */
[----:B------:R-:W-:Y:S01]  /*0b80*/  ULDC.U8 UR17, c[0x0][0x3c2] ;  /* 0x0000f08000117ab9 */ /* 0x000fe20000000000 */
[----:B------:R-:W-:Y:S01]  /*0b90*/  ULDC.64 UR12, c[0x0][0x2f8] ;  /* 0x0000be00000c7ab9 */ /* 0x000fe20000000a00 */
[----:B------:R-:W-:Y:S01]  /*0ba0*/  @UP4 UIADD3.X UR11, UR5, UR11, URZ, UP1, !UPT ;  /* 0x0000000b050b4290 */ /* 0x000fe20008ffe43f */
[----:B-1--4-:R-:W-:Y:S01]  /*0bb0*/  IMAD.U32 R4, RZ, RZ, UR10 ;  /* 0x0000000aff047e24 */ /* 0x012fe2000f8e00ff */
[----:B------:R-:W-:Y:S01]  /*0bc0*/  UISETP.NE.AND UP4, UPT, UR17, URZ, UPT ;  /* 0x0000003f1100728c */ /* 0x000fe2000bf85270 */
[----:B------:R-:W-:Y:S01]  /*0bd0*/  IMAD.U32 R13, RZ, RZ, UR9 ;  /* 0x00000009ff0d7e24 */ /* 0x000fe2000f8e00ff */
[----:B------:R-:W-:Y:S01]  /*0be0*/  UISETP.EQ.U32.AND UP1, UPT, UR12, URZ, UPT ;  /* 0x0000003f0c00728c */ /* 0x000fe2000bf22070 */
[----:B------:R-:W-:Y:S01]  /*0bf0*/  PLOP3.LUT P3, PT, PT, PT, UP2, 0x80, 0x0 ;  /* 0x000000000000781c */ /* 0x000fe20003f6f028 */
[----:B------:R-:W-:Y:S01]  /*0c00*/  IMAD.U32 R5, RZ, RZ, UR11 ;  /* 0x0000000bff057e24 */ /* 0x000fe2000f8e00ff */
[----:B------:R-:W-:Y:S01]  /*0c10*/  UIADD3 UR10, UP0, UR16, UR12, URZ ;  /* 0x0000000c100a7290 */ /* 0x000fe2000ff1e03f */
[----:B--2---:R-:W2:Y:S01]  /*0c20*/  @P0 LDG.E R2, desc[UR6][R12.64] ;  /* 0x000000060c020981 */ /* 0x004ea2000c1e1900 */
[----:B------:R-:W-:Y:S01]  /*0c30*/  UISETP.EQ.OR.EX UP1, UPT, UR13, URZ, !UP4, UP1 ;  /* 0x0000003f0d00728c */ /* 0x000fe2000e722710 */
[----:B------:R-:W-:Y:S01]  /*0c40*/  IMAD.U32 R10, RZ, RZ, UR15 ;  /* 0x0000000fff0a7e24 */ /* 0x000fe2000f8e00ff */
[----:B------:R-:W-:Y:S01]  /*0c50*/  UMOV UR19, URZ ;  /* 0x0000003f00137c82 */ /* 0x000fe20008000000 */
[----:B------:R1:W3:Y:S01]  /*0c60*/  @P1 LDG.E R4, desc[UR6][R4.64] ;  /* 0x0000000604041981 */ /* 0x0002e2000c1e1900 */
[----:B------:R-:W-:Y:S01]  /*0c70*/  UIADD3.X UR5, UR5, UR13, URZ, UP0, !UPT ;  /* 0x0000000d05057290 */ /* 0x000fe200087fe43f */
[----:B------:R-:W-:Y:S01]  /*0c80*/  IMAD.U32 R11, RZ, RZ, UR14 ;  /* 0x0000000eff0b7e24 */ /* 0x000fe2000f8e00ff */
[----:B------:R-:W-:Y:S01]  /*0c90*/  PLOP3.LUT P2, PT, PT, PT, UP1, 0x80, 0x0 ;  /* 0x000000000000781c */ /* 0x000fe20003f4f018 */
[----:B------:R-:W-:Y:S01]  /*0ca0*/  IMAD.U32 R8, RZ, RZ, UR10 ;  /* 0x0000000aff087e24 */ /* 0x000fe2000f8e00ff */
[----:B------:R-:W-:-:S02]  /*0cb0*/  @!UP3 ULDC.64 UR8, c[0x0][0x318] ;  /* 0x0000c6000008bab9 */ /* 0x000fc40000000a00 */
[----:B------:R-:W-:Y:S01]  /*0cc0*/  IMAD.U32 R9, RZ, RZ, UR5 ;  /* 0x00000005ff097e24 */ /* 0x000fe2000f8e00ff */
[----:B------:R-:W4:Y:S04]  /*0cd0*/  @P3 LDG.E R7, desc[UR6][R10.64] ;  /* 0x000000060a073981 */ /* 0x000f28000c1e1900 */
[----:B------:R-:W5:Y:S04]  /*0ce0*/  @P3 LDG.E R3, desc[UR6][R10.64+0x4] ;  /* 0x000004060a033981 */ /* 0x000f68000c1e1900 */
[----:B------:R-:W5:Y:S01]  /*0cf0*/  @!P2 LDG.E R6, desc[UR6][R8.64] ;  /* 0x000000060806a981 */ /* 0x000f62000c1e1900 */
[----:B------:R-:W1:Y:S02]  /*0d00*/  S2UR UR16, SR_CTAID.X ;  /* 0x00000000001079c3 */ /* 0x000e640000002500 */
[----:B-1----:R-:W1:Y:S01]  /*0d10*/  S2R R5, SR_TID.X ;  /* 0x0000000000057919 */ /* 0x002e620000002100 */
        /* <DEDUP_REMOVED lines=12> */
[----:B------:R-:W-:-:S02]  /*0de0*/  ISETP.NE.U32.AND P0, PT, RZ, UR12, PT ;  /* 0x0000000cff007c0c */ /* 0x000fc4000bf05070 */
[----:B---3--:R-:W-:Y:S02]  /*0df0*/  @P1 R2UR UR19, R4 ;  /* 0x00000000041312ca */ /* 0x008fe400000e0000 */
[----:B------:R-:W-:Y:S02]  /*0e00*/  ISETP.NE.AND.EX P0, PT, RZ, UR13, PT, P0 ;  /* 0x0000000dff007c0c */ /* 0x000fe4000bf05300 */
[----:B-1----:R-:W-:Y:S02]  /*0e10*/  SHF.R.S32.HI R4, RZ, 0x1f, R5 ;  /* 0x0000001fff047819 */ /* 0x002fe40000011405 */
[----:B----4-:R-:W-:Y:S02]  /*0e20*/  @P3 R2UR UR5, R7 ;  /* 0x00000000070532ca */ /* 0x010fe400000e0000 */
[----:B-----5:R-:W-:-:S05]  /*0e30*/  @P3 R2UR UR12, R3 ;  /* 0x00000000030c32ca */ /* 0x020fca00000e0000 */
[----:B------:R-:W-:Y:S01]  /*0e40*/  @UP3 UIADD3 UR8, UR11, -UR19, URZ ;  /* 0x800000130b083290 */ /* 0x000fe2000fffe03f */
        /* <DEDUP_REMOVED lines=8> */
.L_x_785:
        /* <DEDUP_REMOVED lines=34> */
[----:B------:R-:W-:-:S02]  /*10f0*/  USHF.L.U32 UR14, UR48, 0x7, URZ ;  /* 0x00000007300e7899 */ /* 0x000fc4000800063f */
[----:B------:R-:W-:Y:S02]  /*1100*/  @UP1 UIMAD.WIDE.U32 UR46, UR5, UR12, URZ ;  /* 0x0000000c052e12a5 */ /* 0x000fe4000f8e003f */
[----:B------:R-:W-:Y:S02]  /*1110*/  ULEA.HI UR41, UR18, UR9, URZ, 0x6 ;  /* 0x0000000912297291 */ /* 0x000fe4000f8f303f */
[----:B------:R-:W-:Y:S01]  /*1120*/  UIMAD UR9, UR35, UR48, URZ ;  /* 0x00000030230972a4 */ /* 0x000fe2000f8e023f */
[----:B------:R-:W-:Y:S01]  /*1130*/  ULDC.64 UR22, c[0x0][0x240] ;  /* 0x0000900000167ab9 */ /* 0x000fe20000000a00 */
[----:B------:R-:W-:Y:S01]  /*1140*/  ULDC UR21, c[0x0][0x2dc] ;  /* 0x0000b70000157ab9 */ /* 0x000fe20000000800 */
[----:B------:R-:W-:Y:S01]  /*1150*/  ULDC UR61, c[0x0][0x270] ;  /* 0x00009c00003d7ab9 */ /* 0x000fe20000000800 */
[----:B------:R-:W-:Y:S02]  /*1160*/  USEL UR29, UR14, URZ, UP2 ;  /* 0x0000003f0e1d7287 */ /* 0x000fe40009000000 */
[----:B------:R-:W-:Y:S01]  /*1170*/  @UP1 UIMAD UR37, UR5, UR13, UR47 ;  /* 0x0000000d052512a4 */ /* 0x000fe2000f8e022f */
[----:B-1----:R-:W1:Y:S01]  /*1180*/  MUFU.RCP R12, R12 ;  /* 0x0000000c000c7308 */ /* 0x002e620000001000 */
[----:B------:R-:W-:-:S02]  /*1190*/  @!UP1 UIMAD.WIDE.U32 UR44, UR48, UR10, URZ ;  /* 0x0000000a302c92a5 */ /* 0x000fc4000f8e003f */
[----:B------:R-:W-:Y:S02]  /*11a0*/  UIMAD.WIDE.U32 UR14, UR5, UR22, URZ ;  /* 0x00000016050e72a5 */ /* 0x000fe4000f8e003f */
[----:B------:R-:W-:Y:S02]  /*11b0*/  UIMAD UR26, UR5, UR23, URZ ;  /* 0x00000017051a72a4 */ /* 0x000fe4000f8e023f */
[----:B------:R-:W-:Y:S02]  /*11c0*/  UIMAD.WIDE UR10, UR21, UR61, URZ ;  /* 0x0000003d150a72a5 */ /* 0x000fe4000f8e023f */
[----:B------:R-:W-:Y:S02]  /*11d0*/  UIMAD.WIDE.U32 UR12, UR48, UR58, URZ ;  /* 0x0000003a300c72a5 */ /* 0x000fe4000f8e003f */
[----:B------:R-:W-:Y:S02]  /*11e0*/  UIMAD UR9, UR57, UR58, UR9 ;  /* 0x0000003a390972a4 */ /* 0x000fe4000f8e0209 */
[----:B------:R-:W-:-:S02]  /*11f0*/  USEL UR40, UR24, UR14, !UP1 ;  /* 0x0000000e18287287 */ /* 0x000fc4000c800000 */
[----:B------:R-:W-:Y:S01]  /*1200*/  UIADD3 UR38, UR25, UR38, URZ ;  /* 0x0000002619267290 */ /* 0x000fe2000fffe03f */
[----:B-1----:R-:W-:Y:S01]  /*1210*/  VIADD R12, R12, 0xffffffe ;  /* 0x0ffffffe0c0c7836 */ /* 0x002fe20000000000 */
[----:B------:R-:W-:Y:S02]  /*1220*/  @UP1 UIADD3 UR38, UR15, UR26, URZ ;  /* 0x0000001a0f261290 */ /* 0x000fe4000fffe03f */
[----:B------:R-:W-:Y:S01]  /*1230*/  UIMAD UR14, UR11, UR12, URZ ;  /* 0x0000000c0b0e72a4 */ /* 0x000fe2000f8e023f */
[----:B------:R-:W1:Y:S01]  /*1240*/  F2I.FTZ.U32.TRUNC.NTZ R13, R12 ;  /* 0x0000000c000d7305 */ /* 0x000e62000021f000 */
[----:B------:R-:W-:Y:S02]  /*1250*/  UIADD3 UR9, UR13, UR9, URZ ;  /* 0x000000090d097290 */ /* 0x000fe4000fffe03f */
[----:B------:R-:W-:Y:S02]  /*1260*/  ULOP3.LUT UR15, UR41, 0xffffffc0, URZ, 0xc0, !UPT ;  /* 0xffffffc0290f7892 */ /* 0x000fe4000f8ec03f */
[----:B------:R-:W-:-:S02]  /*1270*/  USHF.L.U64.HI UR16, UR48, 0x7, UR57 ;  /* 0x0000000730107899 */ /* 0x000fc40008010239 */
[----:B------:R-:W-:Y:S01]  /*1280*/  UIMAD UR14, UR10, UR9, UR14 ;  /* 0x000000090a0e72a4 */ /* 0x000fe2000f8e020e */
[----:B------:R-:W-:Y:S01]  /*1290*/  ULDC.U8 UR17, c[0x0][0x3d8] ;  /* 0x0000f60000117ab9 */ /* 0x000fe20000000000 */
[----:B------:R-:W-:Y:S02]  /*12a0*/  UIADD3 UR9, UR15, -0x40, URZ ;  /* 0xffffffc00f097890 */ /* 0x000fe4000fffe03f */
[----:B------:R-:W-:Y:S02]  /*12b0*/  UISETP.NE.AND UP3, UPT, UR17, URZ, UPT ;  /* 0x0000003f1100728c */ /* 0x000fe4000bf65270 */
[----:B------:R-:W-:Y:S01]  /*12c0*/  UIMAD.WIDE.U32 UR24, UR10, UR12, URZ ;  /* 0x0000000c0a1872a5 */ /* 0x000fe2000f8e003f */
[----:B-1----:R-:W-:Y:S01]  /*12d0*/  IMAD.MOV R8, RZ, RZ, -R13 ;  /* 0x000000ffff087224 */ /* 0x002fe200078e0a0d */
[----:B------:R-:W-:Y:S01]  /*12e0*/  USEL UR30, UR16, URZ, UP2 ;  /* 0x0000003f101e7287 */ /* 0x000fe20009000000 */
[----:B------:R-:W-:Y:S01]  /*12f0*/  IMAD.MOV.U32 R12, RZ, RZ, RZ ;  /* 0x000000ffff0c7224 */ /* 0x000fe200078e00ff */
[----:B------:R-:W-:Y:S01]  /*1300*/  UIMAD.WIDE.U32 UR12, UR10, UR5, URZ ;  /* 0x000000050a0c72a5 */ /* 0x000fe2000f8e003f */
[----:B------:R-:W-:Y:S01]  /*1310*/  IMAD R8, R8, R11, RZ ;  /* 0x0000000b08087224 */ /* 0x000fe200078e02ff */
[----:B------:R-:W-:-:S02]  /*1320*/  USHF.R.S32.HI UR35, URZ, 0x1f, UR9 ;  /* 0x0000001f3f237899 */ /* 0x000fc40008011409 */
[----:B------:R-:W-:Y:S01]  /*1330*/  UIADD3 UR18, UP2, UR9, UR29, URZ ;  /* 0x0000001d09127290 */ /* 0x000fe2000ff5e03f */
[----:B------:R-:W-:Y:S01]  /*1340*/  IMAD.HI.U32 R8, R13, R8, R12 ;  /* 0x000000080d087227 */ /* 0x000fe200078e000c */
[----:B------:R-:W-:Y:S02]  /*1350*/  UISETP.NE.AND UP0, UPT, UR33, -0x1, UPT ;  /* 0xffffffff2100788c */ /* 0x000fe4000bf05270 */
[----:B------:R-:W-:Y:S02]  /*1360*/  UIMAD UR26, UR11, UR5, URZ ;  /* 0x000000050b1a72a4 */ /* 0x000fe4000f8e023f */
[----:B------:R-:W-:Y:S01]  /*1370*/  USEL UR55, UR24, UR12, !UP1 ;  /* 0x0000000c18377287 */ /* 0x000fe2000c800000 */
[----:B------:R-:W-:Y:S01]  /*1380*/  IMAD.HI.U32 R12, R8, R3, RZ ;  /* 0x00000003080c7227 */ /* 0x000fe200078e00ff */
[----:B------:R-:W-:Y:S02]  /*1390*/  UIADD3.X UR12, UR35, UR30, URZ, UP2, !UPT ;  /* 0x0000001e230c7290 */ /* 0x000fe400097fe43f */
[----:B------:R-:W-:-:S02]  /*13a0*/  UIMAD UR11, UR11, UR18, URZ ;  /* 0x000000120b0b72a4 */ /* 0x000fc4000f8e023f */
[----:B------:R-:W-:Y:S01]  /*13b0*/  IADD3 R8, -R12, RZ, RZ ;  /* 0x000000ff0c087210 */ /* 0x000fe20007ffe1ff */
[----:B------:R-:W-:Y:S02]  /*13c0*/  UIADD3 UR49, UR25, UR14, URZ ;  /* 0x0000000e19317290 */ /* 0x000fe4000fffe03f */
[----:B------:R-:W-:Y:S02]  /*13d0*/  UIMAD UR24, UR10, UR12, UR11 ;  /* 0x0000000c0a1872a4 */ /* 0x000fe4000f8e020b */
[C---:B------:R-:W-:Y:S01]  /*13e0*/  IMAD R8, R11.reuse, R8, R3 ;  /* 0x000000080b087224 */ /* 0x040fe200078e0203 */
[----:B------:R-:W-:Y:S01]  /*13f0*/  ULDC UR25, c[0x0][0x2c4] ;  /* 0x0000b10000197ab9 */ /* 0x000fe20000000800 */
[----:B------:R-:W-:Y:S01]  /*1400*/  UIMAD.WIDE.U32 UR42, UR10, UR18, URZ ;  /* 0x000000120a2a72a5 */ /* 0x000fe2000f8e003f */
[----:B------:R-:W-:Y:S01]  /*1410*/  LOP3.LUT R3, R2, UR56, RZ, 0x3c, !PT ;  /* 0x0000003802037c12 */ /* 0x000fe2000f8e3cff */
[----:B------:R-:W-:Y:S01]  /*1420*/  @UP3 UIMAD UR10, UR48, UR25, URZ ;  /* 0x00000019300a32a4 */ /* 0x000fe2000f8e023f */
[----:B------:R-:W-:Y:S01]  /*1430*/  ISETP.GT.U32.AND P1, PT, R11, R8, PT ;  /* 0x000000080b00720c */ /* 0x000fe20003f24070 */
[----:B------:R-:W-:Y:S01]  /*1440*/  ULDC.U8 UR20, c[0x0][0x480] ;  /* 0x0001200000147ab9 */ /* 0x000fe20000000000 */
[----:B------:R-:W-:Y:S01]  /*1450*/  @UP0 UIADD3 UR27, UR19, UR33, URZ ;  /* 0x00000021131b0290 */ /* 0x000fe2000fffe03f */
[----:B------:R-:W-:Y:S01]  /*1460*/  ISETP.GE.AND P2, PT, R3, RZ, PT ;  /* 0x000000ff0300720c */ /* 0x000fe20003f46270 */
[----:B------:R-:W-:-:S02]  /*1470*/  @UP0 UIADD3 UR31, UR19, UR33, URZ ;  /* 0x00000021131f0290 */ /* 0x000fc4000fffe03f */
[----:B------:R-:W-:Y:S02]  /*1480*/  UIMAD UR50, UR56, UR21, URZ ;  /* 0x00000015383272a4 */ /* 0x000fe4000f8e023f */
[----:B------:R-:W-:Y:S01]  /*1490*/  UISETP.NE.AND UP4, UPT, UR20, URZ, UPT ;  /* 0x0000003f1400728c */ /* 0x000fe2000bf85270 */
[----:B------:R-:W-:Y:S02]  /*14a0*/  @UP0 ULDC.64 UR16, c[0x0][0x248] ;  /* 0x0000920000100ab9 */ /* 0x000fe40000000a00 */
[----:B------:R-:W-:Y:S01]  /*14b0*/  @UP0 ULDC.64 UR20, c[0x0][0x250] ;  /* 0x0000940000140ab9 */ /* 0x000fe20000000a00 */
[----:B------:R-:W-:Y:S01]  /*14c0*/  @UP3 USEL UR11, UR10, UR5, !UP1 ;  /* 0x000000050a0b3287 */ /* 0x000fe2000c800000 */
[----:B------:R-:W-:Y:S01]  /*14d0*/  @!P1 IMAD.IADD R8, R8, 0x1, -R11 ;  /* 0x0000000108089824 */ /* 0x000fe200078e0a0b */
[----:B------:R-:W-:Y:S01]  /*14e0*/  @UP1 UIADD3 UR49, UR13, UR26, URZ ;  /* 0x0000001a0d311290 */ /* 0x000fe2000fffe03f */
[----:B------:R-:W-:Y:S01]  /*14f0*/  @!P1 VIADD R12, R12, 0x1 ;  /* 0x000000010c0c9836 */ /* 0x000fe20000000000 */
[----:B------:R-:W-:Y:S01]  /*1500*/  PLOP3.LUT P1, PT, PT, PT, UP0, 0x80, 0x0 ;  /* 0x000000000000781c */ /* 0x000fe20003f2f008 */
[----:B------:R-:W-:Y:S01]  /*1510*/  @UP0 UIMAD.WIDE.U32 UR14, UR27, UR16, URZ ;  /* 0x000000101b0e02a5 */ /* 0x000fe2000f8e003f */
[----:B------:R-:W-:Y:S01]  /*1520*/  ISETP.GE.U32.AND P0, PT, R8, R11, PT ;  /* 0x0000000b0800720c */ /* 0x000fe20003f06070 */
[----:B------:R-:W-:Y:S01]  /*1530*/  @UP0 UIMAD.WIDE.U32 UR12, UR31, UR20, URZ ;  /* 0x000000141f0c02a5 */ /* 0x000fe2000f8e003f */
[----:B------:R-:W-:Y:S01]  /*1540*/  @UP3 ULDC UR10, c[0x0][0x2e4] ;  /* 0x0000b900000a3ab9 */ /* 0x000fe20000000800 */
[----:B------:R-:W-:-:S02]  /*1550*/  @UP0 UIMAD UR27, UR27, UR17, URZ ;  /* 0x000000111b1b02a4 */ /* 0x000fc4000f8e023f */
[----:B------:R-:W-:Y:S02]  /*1560*/  @UP3 UIMAD UR18, UR56, UR10, UR11 ;  /* 0x0000000a381232a4 */ /* 0x000fe4000f8e020b */
[----:B------:R-:W-:Y:S02]  /*1570*/  @UP0 UIMAD UR31, UR31, UR21, URZ ;  /* 0x000000151f1f02a4 */ /* 0x000fe4000f8e023f */
[----:B------:R-:W-:Y:S02]  /*1580*/  @!UP3 UIMAD UR10, UR48, UR61, UR56 ;  /* 0x0000003d300ab2a4 */ /* 0x000fe4000f8e0238 */
[----:B------:R-:W-:Y:S02]  /*1590*/  USEL UR53, UR28, URZ, UP4 ;  /* 0x0000003f1c357287 */ /* 0x000fe4000a000000 */
[----:B------:R-:W-:Y:S01]  /*15a0*/  @P0 IADD3 R12, R12, 0x1, RZ ;  /* 0x000000010c0c0810 */ /* 0x000fe20007ffe0ff */
[----:B------:R-:W-:Y:S01]  /*15b0*/  USEL UR52, UR51, URZ, UP4 ;  /* 0x0000003f33347287 */ /* 0x000fe2000a000000 */
[----:B------:R-:W-:Y:S01]  /*15c0*/  PLOP3.LUT P0, PT, PT, PT, UP3, 0x80, 0x0 ;  /* 0x000000000000781c */ /* 0x000fe20003f0f038 */
[----:B------:R-:W-:-:S02]  /*15d0*/  @!UP1 UIADD3 UR37, UR45, UR36, URZ ;  /* 0x000000242d259290 */ /* 0x000fc4000fffe03f */
[----:B------:R-:W-:Y:S01]  /*15e0*/  IMAD.MOV.U32 R8, RZ, RZ, R12 ;  /* 0x000000ffff087224 */ /* 0x000fe200078e000c */
[----:B------:R-:W-:Y:S02]  /*15f0*/  USHF.R.S32.HI UR54, URZ, 0x1f, UR50 ;  /* 0x0000001f3f367899 */ /* 0x000fe40008011432 */
[----:B------:R-:W-:Y:S02]  /*1600*/  @UP0 UIADD3 UR31, UR13, UR31, URZ ;  /* 0x0000001f0d1f0290 */ /* 0x000fe4000fffe03f */
[----:B------:R-:W-:Y:S01]  /*1610*/  @!UP3 UIMAD UR18, UR10, UR25, URZ ;  /* 0x000000190a12b2a4 */ /* 0x000fe2000f8e023f */
[----:B------:R-:W-:Y:S01]  /*1620*/  @!P2 IADD3 R8, -R8, RZ, RZ ;  /* 0x000000ff0808a210 */ /* 0x000fe20007ffe1ff */
[----:B------:R-:W-:Y:S01]  /*1630*/  UIADD3 UR51, UR43, UR24, URZ ;  /* 0x000000182b337290 */ /* 0x000fe2000fffe03f */
[----:B------:R-:W-:Y:S01]  /*1640*/  @!P3 LOP3.LUT R8, RZ, R2, RZ, 0x33, !PT ;  /* 0x00000002ff08b212 */ /* 0x000fe200078e33ff */
        /* <DEDUP_REMOVED lines=16> */
.L_x_787:
        /* <DEDUP_REMOVED lines=13> */
.L_x_788:
        /* <DEDUP_REMOVED lines=11> */
.L_x_789:
[----:B------:R-:W-:-:S04]  /*18d0*/  UIMAD UR5, UR48, UR61, UR56 ;  /* 0x0000003d300572a4 */ /* 0x000fc8000f8e0238 */
[----:B------:R-:W-:-:S12]  /*18e0*/  UIMAD UR5, UR5, UR58, URZ ;  /* 0x0000003a050572a4 */ /* 0x000fd8000f8e023f */
.L_x_790:
[----:B------:R-:W2:Y:S01]  /*18f0*/  LDL.64 R14, [R1+0x10] ;  /* 0x00001000010e7983 */ /* 0x000ea20000100a00 */
[----:B------:R-:W1:Y:S01]  /*1900*/  LDC.64 R2, c[0x0][0x420] ;  /* 0x00010800ff027b82 */ /* 0x000e620000000a00 */
[----:B------:R-:W-:Y:S02]  /*1910*/  ULDC UR10, c[0x0][0x2dc] ;  /* 0x0000b700000a7ab9 */ /* 0x000fe40000000800 */
[----:B------:R3:W2:Y:S01]  /*1920*/  LDL.64 R34, [R1+0x10] ;  /* 0x0000100001227983 */ /* 0x0006a20000100a00 */
[----:B------:R-:W-:Y:S01]  /*1930*/  UIMAD UR10, UR10, UR61, URZ ;  /* 0x0000003d0a0a72a4 */ /* 0x000fe2000f8e023f */
[----:B------:R-:W-:Y:S01]  /*1940*/  LEA.HI R12, R4, R5, RZ, 0x5 ;  /* 0x00000005040c7211 */ /* 0x000fe200078f28ff */
[----:B------:R-:W-:Y:S01]  /*1950*/  UIADD3 UR12, UR9, UR5, URZ ;  /* 0x00000005090c7290 */ /* 0x000fe2000fffe03f */
[----:B------:R-:W-:Y:S01]  /*1960*/  BSSY B1, `(.L_x_786) ;  /* 0x0000988000017945 */ /* 0x000fe20003800000 */
[----:B------:R-:W-:Y:S02]  /*1970*/  USHF.L.U32 UR5, UR10, 0x6, URZ ;  /* 0x000000060a057899 */ /* 0x000fe4000800063f */
[----:B------:R-:W-:-:S02]  /*1980*/  UISETP.GE.AND UP2, UPT, UR39, 0x1, UPT ;  /* 0x000000012700788c */ /* 0x000fc4000bf46270 */
[----:B------:R-:W-:Y:S02]  /*1990*/  UIADD3 UR11, UP1, UP0, UR42, UR5, UR50 ;  /* 0x000000052a0b7290 */ /* 0x000fe4000f83e032 */
[----:B------:R-:W-:Y:S02]  /*19a0*/  USHF.R.S32.HI UR5, URZ, 0x1f, UR5 ;  /* 0x0000001f3f057899 */ /* 0x000fe40008011405 */
[----:B------:R-:W-:Y:S02]  /*19b0*/  UIADD3 UR14, UR9, UR18, URZ ;  /* 0x00000012090e7290 */ /* 0x000fe4000fffe03f */
[----:B------:R-:W-:Y:S02]  /*19c0*/  UIADD3.X UR5, UR51, UR5, UR54, UP1, UP0 ;  /* 0x0000000533057290 */ /* 0x000fe40008fe0436 */
[----:B------:R-:W-:Y:S01]  /*19d0*/  USHF.R.S32.HI UR58, URZ, 0x1f, UR56 ;  /* 0x0000001f3f3a7899 */ /* 0x000fe20008011438 */
[----:B------:R-:W-:Y:S01]  /*19e0*/  ULDC.64 UR24, c[0x0][0x428] ;  /* 0x00010a0000187ab9 */ /* 0x000fe20000000a00 */
[----:B------:R-:W-:Y:S01]  /*19f0*/  ULDC.64 UR26, c[0x0][0x258] ;  /* 0x00009600001a7ab9 */ /* 0x000fe20000000a00 */
[----:B-1----:R-:W-:Y:S01]  /*1a00*/  IMAD R26, R2, UR35, RZ ;  /* 0x00000023021a7c24 */ /* 0x002fe2000f8e02ff */
[----:B------:R-:W-:Y:S01]  /*1a10*/  UIMAD UR18, UR58, UR24, URZ ;  /* 0x000000183a1272a4 */ /* 0x000fe2000f8e023f */
[----:B------:R-:W-:-:S02]  /*1a20*/  ULDC.64 UR42, c[0x0][0x400] ;  /* 0x00010000002a7ab9 */ /* 0x000fc40000000a00 */
[----:B------:R-:W-:Y:S01]  /*1a30*/  IMAD R26, R3, UR9, R26 ;  /* 0x00000009031a7c24 */ /* 0x000fe2000f8e021a */
[----:B------:R-:W-:Y:S01]  /*1a40*/  UIMAD UR18, UR56, UR25, UR18 ;  /* 0x00000019381272a4 */ /* 0x000fe2000f8e0212 */
[----:B------:R-:W-:Y:S01]  /*1a50*/  ULDC.64 UR44, c[0x0][0x478] ;  /* 0x00011e00002c7ab9 */ /* 0x000fe20000000a00 */
[----:B------:R-:W-:Y:S01]  /*1a60*/  ULDC.64 UR46, c[0x0][0x2b0] ;  /* 0x0000ac00002e7ab9 */ /* 0x000fe20000000a00 */
[----:B------:R-:W-:Y:S02]  /*1a70*/  ULEA.HI.SX32 UR36, UR41, 0xffffffff, 0x1a ;  /* 0xffffffff29247891 */ /* 0x000fe4000f8fd23f */
[----:B------:R-:W-:Y:S01]  /*1a80*/  UIMAD.WIDE UR12, UR12, 0x4, UR44 ;  /* 0x000000040c0c78a5 */ /* 0x000fe2000f8e022c */
[----:B--2---:R-:W-:Y:S01]  /*1a90*/  IMAD.MOV.U32 R34, RZ, RZ, R14 ;  /* 0x000000ffff227224 */ /* 0x004fe200078e000e */
[----:B------:R-:W-:Y:S02]  /*1aa0*/  LOP3.LUT R14, R12, 0xffffffe0, RZ, 0xc0, !PT ;  /* 0xffffffe00c0e7812 */ /* 0x000fe400078ec0ff */
[----:B------:R-:W-:-:S02]  /*1ab0*/  SHF.R.S32.HI R12, RZ, 0x5, R12 ;  /* 0x00000005ff0c7819 */ /* 0x000fc4000001140c */
[----:B------:R-:W-:Y:S01]  /*1ac0*/  SHF.R.S32.HI R35, RZ, 0x1f, R34 ;  /* 0x0000001fff237819 */ /* 0x000fe20000011422 */
[----:B------:R-:W-:Y:S01]  /*1ad0*/  IMAD.IADD R13, R5, 0x1, -R14 ;  /* 0x00000001050d7824 */ /* 0x000fe200078e0a0e */
[----:B------:R-:W-:-:S03]  /*1ae0*/  IADD3 R16, P0, R34, UR15, RZ ;  /* 0x0000000f22107c10 */ /* 0x000fc6000ff1e0ff */
[----:B------:R3:W-:Y:S01]  /*1af0*/  STL [R1+0x14], R35 ;  /* 0x0000142301007387 */ /* 0x0007e20000100800 */
[----:B------:R-:W-:Y:S01]  /*1b00*/  IADD3.X R17, R35, UR37, RZ, P0, !PT ;  /* 0x0000002523117c10 */ /* 0x000fe200087fe4ff */
[----:B------:R-:W-:Y:S01]  /*1b10*/  IMAD R12, R12, UR10, R13 ;  /* 0x0000000a0c0c7c24 */ /* 0x000fe2000f8e020d */
[----:B------:R-:W-:Y:S01]  /*1b20*/  IADD3 R15, P0, R6, UR9, RZ ;  /* 0x00000009060f7c10 */ /* 0x000fe2000ff1e0ff */
[----:B------:R-:W-:Y:S01]  /*1b30*/  IMAD.U32 R13, RZ, RZ, UR24 ;  /* 0x00000018ff0d7e24 */ /* 0x000fe2000f8e00ff */
[----:B------:R-:W-:Y:S01]  /*1b40*/  UIMAD UR10, UR58, UR26, URZ ;  /* 0x0000001a3a0a72a4 */ /* 0x000fe2000f8e023f */
[----:B------:R-:W-:Y:S01]  /*1b50*/  IMAD.WIDE.U32 R16, R2, UR9, R16 ;  /* 0x0000000902107c25 */ /* 0x000fe2000f8e0010 */
[----:B------:R-:W-:Y:S02]  /*1b60*/  UIADD3 UR9, UP1, UP0, UR53, UR11, UR55 ;  /* 0x0000000b35097290 */ /* 0x000fe4000f83e037 */
[----:B------:R-:W-:Y:S01]  /*1b70*/  UIMAD.WIDE UR24, UR14, 0x4, UR46 ;  /* 0x000000040e1878a5 */ /* 0x000fe2000f8e022e */
[----:B------:R-:W-:Y:S01]  /*1b80*/  IMAD.IADD R27, R17, 0x1, R26 ;  /* 0x00000001111b7824 */ /* 0x000fe200078e021a */
[----:B------:R-:W-:Y:S01]  /*1b90*/  IADD3.X R17, R7, UR35, RZ, P0, !PT ;  /* 0x0000002307117c10 */ /* 0x000fe200087fe4ff */
[----:B------:R-:W-:Y:S01]  /*1ba0*/  UIADD3.X UR5, UR52, UR5, UR49, UP1, UP0 ;  /* 0x0000000534057290 */ /* 0x000fe20008fe0431 */
[----:B------:R-:W-:Y:S01]  /*1bb0*/  PLOP3.LUT P0, PT, PT, PT, UP2, 0x80, 0x0 ;  /* 0x000000000000781c */ /* 0x000fe20003f0f028 */
[----:B------:R-:W-:Y:S01]  /*1bc0*/  IMAD.MOV.U32 R26, RZ, RZ, R16 ;  /* 0x000000ffff1a7224 */ /* 0x000fe200078e0010 */
[C---:B------:R-:W-:Y:S01]  /*1bd0*/  IADD3 R19, P1, R12.reuse, UR9, RZ ;  /* 0x000000090c137c10 */ /* 0x040fe2000ff3e0ff */
[----:B------:R-:W-:Y:S01]  /*1be0*/  IMAD R16, R17, UR22, RZ ;  /* 0x0000001611107c24 */ /* 0x000fe2000f8e02ff */
[----:B------:R-:W-:Y:S01]  /*1bf0*/  UIMAD UR10, UR56, UR27, UR10 ;  /* 0x0000001b380a72a4 */ /* 0x000fe2000f8e020a */
[----:B------:R-:W-:Y:S01]  /*1c00*/  IMAD.WIDE.U32 R20, R15, UR22, R34 ;  /* 0x000000160f147c25 */ /* 0x000fe2000f8e0022 */
[----:B------:R-:W-:-:S02]  /*1c10*/  LEA.HI.X.SX32 R12, R12, UR5, 0x1, P1 ;  /* 0x000000050c0c7c11 */ /* 0x000fc400088f0eff */
[----:B------:R-:W-:Y:S01]  /*1c20*/  LEA R24, P1, R19, UR42, 0x2 ;  /* 0x0000002a13187c11 */ /* 0x000fe2000f8210ff */
[----:B------:R-:W-:Y:S01]  /*1c30*/  IMAD R16, R15, UR23, R16 ;  /* 0x000000170f107c24 */ /* 0x000fe2000f8e0210 */
[----:B------:R-:W-:Y:S01]  /*1c40*/  IADD3 R28, P2, R20, UR40, RZ ;  /* 0x00000028141c7c10 */ /* 0x000fe2000ff5e0ff */
[----:B------:R-:W-:Y:S01]  /*1c50*/  IMAD.WIDE.U32 R26, R13, UR56, R26 ;  /* 0x000000380d1a7c25 */ /* 0x000fe2000f8e001a */
[----:B------:R-:W-:Y:S02]  /*1c60*/  LEA.HI.X R25, R19, UR43, R12, 0x2, P1 ;  /* 0x0000002b13197c11 */ /* 0x000fe400088f140c */
[----:B------:R-:W-:Y:S01]  /*1c70*/  IADD3.X R29, R21, UR38, R16, P2, !PT ;  /* 0x00000026151d7c10 */ /* 0x000fe200097fe410 */
[----:B------:R-:W-:Y:S01]  /*1c80*/  VIADD R27, R27, UR18 ;  /* 0x000000121b1b7c36 */ /* 0x000fe20008000000 */
[----:B---3--:R-:W-:Y:S07]  /*1c90*/  @!P0 BRA `(.L_x_791) ;  /* 0x0000008800b48947 */ /* 0x008fee0003800000 */
[----:B------:R-:W2:Y:S01]  /*1ca0*/  LDL R39, [R1+0x8] ;  /* 0x0000080001277983 */ /* 0x000ea20000100800 */
[----:B------:R-:W-:Y:S01]  /*1cb0*/  PLOP3.LUT P0, PT, PT, PT, UP4, 0x80, 0x0 ;  /* 0x000000000000781c */ /* 0x000fe20003f0f048 */
[----:B------:R-:W-:Y:S01]  /*1cc0*/  UMOV UR9, UR36 ;  /* 0x0000002400097c82 */ /* 0x000fe20008000000 */
[-C--:B------:R-:W-:Y:S01]  /*1cd0*/  IMAD R21, R7, R2.reuse, RZ ;  /* 0x0000000207157224 */ /* 0x080fe200078e02ff */
[----:B------:R-:W-:Y:S01]  /*1ce0*/  UIMAD UR5, UR9, -0x40, UR39 ;  /* 0xffffffc0090578a4 */ /* 0x000fe2000f8e0227 */
[----:B------:R-:W-:Y:S01]  /*1cf0*/  IMAD.WIDE.U32 R26, R6, R2, R26 ;  /* 0x00000002061a7225 */ /* 0x000fe200078e001a */
[----:B------:R-:W-:Y:S01]  /*1d00*/  IADD3 R31, R34, 0xc0, RZ ;  /* 0x000000c0221f7810 */ /* 0x000fe20007ffe0ff */
[----:B------:R-:W-:Y:S01]  /*1d10*/  ULEA.HI UR35, UR9, UR9, URZ, 0x1 ;  /* 0x0000000909237291 */ /* 0x000fe2000f8f083f */
[C---:B------:R-:W-:Y:S01]  /*1d20*/  IADD3 R14, R6.reuse, 0x20, RZ ;  /* 0x00000020060e7810 */ /* 0x040fe20007ffe0ff */
[C---:B------:R-:W-:Y:S01]  /*1d30*/  IMAD R21, R6.reuse, R3, R21 ;  /* 0x0000000306157224 */ /* 0x040fe200078e0215 */
[----:B------:R-:W-:Y:S01]  /*1d40*/  ISETP.GE.AND P5, PT, R6, UR5, PT ;  /* 0x0000000506007c0c */ /* 0x000fe2000bfa6270 */
[----:B------:R-:W-:Y:S01]  /*1d50*/  IMAD.U32 R12, RZ, RZ, UR26 ;  /* 0x0000001aff0c7e24 */ /* 0x000fe2000f8e00ff */
[----:B------:R-:W-:Y:S01]  /*1d60*/  ULDC.64 UR26, c[0x0][0x3e0] ;  /* 0x0000f800001a7ab9 */ /* 0x000fe20000000a00 */
[----:B------:R-:W-:Y:S01]  /*1d70*/  IMAD.IADD R21, R27, 0x1, R21 ;  /* 0x000000011b157824 */ /* 0x000fe200078e0215 */
[----:B------:R-:W-:Y:S01]  /*1d80*/  @P0 BAR.SYNC.DEFER_BLOCKING 0x0 ;  /* 0x0000000000000b1d */ /* 0x000fe20000010000 */
[----:B------:R-:W-:Y:S01]  /*1d90*/  VIADD R32, R34, 0x80 ;  /* 0x0000008022207836 */ /* 0x000fe20000000000 */
[----:B------:R-:W-:Y:S01]  /*1da0*/  LEA R38, P0, R26, UR26, 0x1 ;  /* 0x0000001a1a267c11 */ /* 0x000fe2000f8008ff */
[----:B------:R-:W-:Y:S01]  /*1db0*/  VIADD R33, R34, 0x40 ;  /* 0x0000004022217836 */ /* 0x000fe20000000000 */
[----:B------:R-:W-:Y:S01]  /*1dc0*/  ULOP3.LUT UR35, UR35, 0xfffffffe, URZ, 0xc0, !UPT ;  /* 0xfffffffe23237892 */ /* 0x000fe2000f8ec03f */
[----:B------:R-:W-:Y:S01]  /*1dd0*/  ISETP.GE.AND P4, PT, R14, UR5, PT ;  /* 0x000000050e007c0c */ /* 0x000fe2000bf86270 */
[----:B------:R-:W-:Y:S01]  /*1de0*/  UMOV UR14, UR12 ;  /* 0x0000000c000e7c82 */ /* 0x000fe20008000000 */
[----:B------:R-:W-:Y:S01]  /*1df0*/  LEA.HI.X R37, R26, UR27, R21, 0x1, P0 ;  /* 0x0000001b1a257c11 */ /* 0x000fe200080f0c15 */
[----:B------:R-:W-:Y:S01]  /*1e00*/  UIADD3 UR35, UR9, -UR35, URZ ;  /* 0x8000002309237290 */ /* 0x000fe2000fffe03f */
[----:B------:R-:W-:Y:S01]  /*1e10*/  BSSY B0, `(.L_x_792) ;  /* 0x0000038000007945 */ /* 0x000fe20003800000 */
[----:B------:R-:W-:Y:S01]  /*1e20*/  UMOV UR12, UR24 ;  /* 0x00000018000c7c82 */ /* 0x000fe20008000000 */
[----:B------:R-:W-:Y:S01]  /*1e30*/  UMOV UR11, UR25 ;  /* 0x00000019000b7c82 */ /* 0x000fe20008000000 */
[----:B------:R-:W-:Y:S01]  /*1e40*/  ULDC.64 UR24, c[0x0][0x210] ;  /* 0x0000840000187ab9 */ /* 0x000fe20000000a00 */
[----:B------:R-:W-:Y:S01]  /*1e50*/  UISETP.NE.AND UP0, UPT, UR35, 0x1, UPT ;  /* 0x000000012300788c */ /* 0x000fe2000bf05270 */
[----:B--2---:R-:W-:-:S05]  /*1e60*/  LEA R30, R39, UR4, 0x1 ;  /* 0x00000004271e7c11 */ /* 0x004fca000f8e08ff */
[----:B------:R1:W-:Y:S04]  /*1e70*/  STL [R1+0x38], R30 ;  /* 0x0000381e01007387 */ /* 0x0003e80000100800 */
[----:B------:R1:W-:Y:S04]  /*1e80*/  STL [R1+0x40], R32 ;  /* 0x0000402001007387 */ /* 0x0003e80000100800 */
[----:B------:R1:W-:Y:S04]  /*1e90*/  STL [R1+0x3c], R31 ;  /* 0x00003c1f01007387 */ /* 0x0003e80000100800 */
[----:B------:R1:W-:Y:S04]  /*1ea0*/  @P5 STS.128 [R30+0x10000], RZ ;  /* 0x010000ff1e005388 */ /* 0x0003e80000000c00 */
[----:B------:R1:W-:Y:S04]  /*1eb0*/  STL [R1+0x34], R33 ;  /* 0x0000342101007387 */ /* 0x0003e80000100800 */
[----:B------:R1:W-:Y:S04]  /*1ec0*/  @P5 STS.128 [R30+0x12000], RZ ;  /* 0x012000ff1e005388 */ /* 0x0003e80000000c00 */
[----:B------:R1:W-:Y:S04]  /*1ed0*/  STL [R1+0x54], R38 ;  /* 0x0000542601007387 */ /* 0x0003e80000100800 */
[----:B------:R1:W-:Y:S04]  /*1ee0*/  @P5 STS.128 [R30+0x14000], RZ ;  /* 0x014000ff1e005388 */ /* 0x0003e80000000c00 */
[----:B------:R1:W-:Y:S04]  /*1ef0*/  @P5 STS.128 [R30+0x16000], RZ ;  /* 0x016000ff1e005388 */ /* 0x0003e80000000c00 */
[----:B------:R1:W-:Y:S01]  /*1f00*/  STL [R1+0x50], R37 ;  /* 0x0000502501007387 */ /* 0x0003e20000100800 */
        /* <DEDUP_REMOVED lines=40> */
.L_x_793:
[----:B------:R-:W-:Y:S05]  /*2190*/  BSYNC B0 ;  /* 0x0000000000007941 */ /* 0x000fea0003800000 */
.L_x_792:
[----:B---3--:R-:W-:Y:S01]  /*21a0*/  IMAD.WIDE.U32 R18, R12, UR56, R28 ;  /* 0x000000380c127c25 */ /* 0x008fe2000f8e001c */
[----:B------:R3:W-:Y:S01]  /*21b0*/  @P4 STS.128 [R30+0x11000], RZ ;  /* 0x011000ff1e004388 */ /* 0x0007e20000000c00 */
[----:B------:R-:W-:Y:S01]  /*21c0*/  PLOP3.LUT P0, PT, PT, PT, UP0, 0x80, 0x0 ;  /* 0x000000000000781c */ /* 0x000fe20003f0f008 */
[----:B------:R-:W-:Y:S01]  /*21d0*/  BSSY B0, `(.L_x_794) ;  /* 0x0000030000007945 */ /* 0x000fe20003800000 */
[----:B------:R-:W-:Y:S01]  /*21e0*/  VIADD R17, R39, 0x4000 ;  /* 0x0000400027117836 */ /* 0x000fe20000000000 */
[----:B------:R-:W-:Y:S01]  /*21f0*/  LEA R36, P6, R18, UR24, 0x1 ;  /* 0x0000001812247c11 */ /* 0x000fe2000f8c08ff */
[----:B------:R3:W-:Y:S01]  /*2200*/  @P4 STS.128 [R30+0x13000], RZ ;  /* 0x013000ff1e004388 */ /* 0x0007e20000000c00 */
[----:B------:R-:W-:Y:S02]  /*2210*/  VIADD R13, R19, UR10 ;  /* 0x0000000a130d7c36 */ /* 0x000fe40008000000 */
[----:B------:R-:W-:Y:S01]  /*2220*/  SEL R17, R17, R39, !P0 ;  /* 0x0000002711117207 */ /* 0x000fe20004000000 */
[----:B------:R3:W-:Y:S04]  /*2230*/  @P4 STS.128 [R30+0x15000], RZ ;  /* 0x015000ff1e004388 */ /* 0x0007e80000000c00 */
[----:B------:R3:W-:Y:S04]  /*2240*/  @P4 STS.128 [R30+0x17000], RZ ;  /* 0x017000ff1e004388 */ /* 0x0007e80000000c00 */
[----:B------:R3:W-:Y:S01]  /*2250*/  STL [R1+0x4c], R36 ;  /* 0x00004c2401007387 */ /* 0x0007e20000100800 */
[----:B------:R-:W-:Y:S05]  /*2260*/  @P4 BRA `(.L_x_795) ;  /* 0x0000000000984947 */ /* 0x000fea0003800000 */
[----:B------:R-:W-:Y:S01]  /*2270*/  ULDC UR15, c[0x0][0x2d0] ;  /* 0x0000b400000f7ab9 */ /* 0x000fe20000000800 */
[----:B------:R-:W-:Y:S01]  /*2280*/  IMAD.WIDE.U32 R28, R2, 0x20, RZ ;  /* 0x00000020021c7825 */ /* 0x000fe200078e00ff */
[----:B------:R-:W-:Y:S02]  /*2290*/  ISETP.GE.AND P1, PT, R34, UR15, PT ;  /* 0x0000000f22007c0c */ /* 0x000fe4000bf26270 */
[----:B------:R-:W-:Y:S01]  /*22a0*/  ISETP.GE.AND P3, PT, R33, UR15, PT ;  /* 0x0000000f21007c0c */ /* 0x000fe2000bf66270 */
[----:B--2---:R-:W-:Y:S01]  /*22b0*/  IMAD.SHL.U32 R22, R3, 0x20, RZ ;  /* 0x0000002003167824 */ /* 0x004fe200078e00ff */
        /* <DEDUP_REMOVED lines=9> */
[----:B------:R4:W-:Y:S01]  /*2350*/  @!P1 LDGSTS.E.BYPASS.LTC128B.128 [R30+0x11000], desc[UR6][R22.64] ;  /* 0x11000000161e9fae */ /* 0x0009e2000b901d46 */
[----:B------:R-:W-:-:S03]  /*2360*/  @!P3 LEA R26, P1, R20, UR26, 0x1 ;  /* 0x0000001a141abc11 */ /* 0x000fc6000f8208ff */
[----:B------:R4:W-:Y:S01]  /*2370*/  @P3 STS.128 [R30+0x13000], RZ ;  /* 0x013000ff1e003388 */ /* 0x0009e20000000c00 */
[----:B------:R-:W-:-:S05]  /*2380*/  @!P3 LEA.HI.X R27, R20, UR27, R21, 0x1, P1 ;  /* 0x0000001b141bbc11 */ /* 0x000fca00088f0c15 */
[C---:B------:R-:W-:Y:S01]  /*2390*/  @!P2 LEA R2, P1, R20.reuse, UR26, 0x1 ;  /* 0x0000001a1402ac11 */ /* 0x040fe2000f8208ff */
[----:B------:R-:W-:Y:S01]  /*23a0*/  @!PT LDS RZ, [RZ] ;  /* 0x00000000fffff984 */ /* 0x000fe20000000800 */
[----:B------:R-:W-:Y:S01]  /*23b0*/  @!PT LDS RZ, [RZ] ;  /* 0x00000000fffff984 */ /* 0x000fe20000000800 */
[----:B------:R-:W-:Y:S01]  /*23c0*/  @!PT LDS RZ, [RZ] ;  /* 0x00000000fffff984 */ /* 0x000fe20000000800 */
[----:B------:R4:W-:Y:S03]  /*23d0*/  @!P3 LDGSTS.E.BYPASS.LTC128B.128 [R30+0x13000], desc[UR6][R26.64+0x80] ;  /* 0x130000801a1ebfae */ /* 0x0009e6000b901d46 */
[----:B------:R-:W-:Y:S01]  /*23e0*/  @!P2 LEA.HI.X R3, R20, UR27, R21, 0x1, P1 ;  /* 0x0000001b1403ac11 */ /* 0x000fe200088f0c15 */
[----:B------:R4:W-:Y:S01]  /*23f0*/  @P2 STS.128 [R30+0x15000], RZ ;  /* 0x015000ff1e002388 */ /* 0x0009e20000000c00 */
[----:B------:R-:W-:-:S03]  /*2400*/  ISETP.GE.AND P1, PT, R31, UR15, PT ;  /* 0x0000000f1f007c0c */ /* 0x000fc6000bf26270 */
[----:B------:R-:W-:Y:S01]  /*2410*/  @!PT LDS RZ, [RZ] ;  /* 0x00000000fffff984 */ /* 0x000fe20000000800 */
[----:B------:R-:W-:Y:S01]  /*2420*/  @!PT LDS RZ, [RZ] ;  /* 0x00000000fffff984 */ /* 0x000fe20000000800 */
[----:B------:R-:W-:Y:S01]  /*2430*/  @!PT LDS RZ, [RZ] ;  /* 0x00000000fffff984 */ /* 0x000fe20000000800 */
[----:B------:R4:W-:Y:S10]  /*2440*/  @!P2 LDGSTS.E.BYPASS.LTC128B.128 [R30+0x15000], desc[UR6][R2.64+0x100] ;  /* 0x15000100021eafae */ /* 0x0009f4000b901d46 */
[----:B------:R4:W-:Y:S01]  /*2450*/  @P1 STS.128 [R30+0x17000], RZ ;  /* 0x017000ff1e001388 */ /* 0x0009e20000000c00 */
[----:B------:R-:W-:Y:S05]  /*2460*/  @P1 BRA `(.L_x_795) ;  /* 0x0000000000181947 */ /* 0x000fea0003800000 */
[----:B----4-:R-:W-:-:S04]  /*2470*/  LEA R2, P1, R20, UR26, 0x1 ;  /* 0x0000001a14027c11 */ /* 0x010fc8000f8208ff */
[----:B------:R-:W-:-:S05]  /*2480*/  LEA.HI.X R3, R20, UR27, R21, 0x1, P1 ;  /* 0x0000001b14037c11 */ /* 0x000fca00088f0c15 */
[----:B------:R-:W-:Y:S01]  /*2490*/  @!PT LDS RZ, [RZ] ;  /* 0x00000000fffff984 */ /* 0x000fe20000000800 */
[----:B------:R-:W-:Y:S01]  /*24a0*/  @!PT LDS RZ, [RZ] ;  /* 0x00000000fffff984 */ /* 0x000fe20000000800 */
[----:B------:R-:W-:Y:S01]  /*24b0*/  @!PT LDS RZ, [RZ] ;  /* 0x00000000fffff984 */ /* 0x000fe20000000800 */
[----:B------:R2:W-:Y:S04]  /*24c0*/  LDGSTS.E.BYPASS.LTC128B.128 [R30+0x17000], desc[UR6][R2.64+0x180] ;  /* 0x17000180021e7fae */ /* 0x0005e8000b901d46 */
.L_x_795:
[----:B------:R-:W-:Y:S05]  /*24d0*/  BSYNC B0 ;  /* 0x0000000000007941 */ /* 0x000fea0003800000 */
.L_x_794:
[----:B----4-:R-:W-:Y:S01]  /*24e0*/  LEA R26, R17, UR4, 0x1 ;  /* 0x00000004111a7c11 */ /* 0x010fe2000f8e08ff */
[----:B------:R4:W-:Y:S01]  /*24f0*/  STL.64 [R1+0x70], R24 ;  /* 0x0000701801007387 */ /* 0x0009e20000100a00 */
[----:B------:R-:W-:Y:S01]  /*2500*/  LEA.HI.X R27, R18, UR25, R13, 0x1, P6 ;  /* 0x00000019121b7c11 */ /* 0x000fe2000b0f0c0d */
[----:B------:R-:W-:Y:S02]  /*2510*/  BSSY B0, `(.L_x_796) ;  /* 0x0000047000007945 */ /* 0x000fe40003800000 */
[----:B------:R4:W-:Y:S04]  /*2520*/  STL [R1+0x64], R26 ;  /* 0x0000641a01007387 */ /* 0x0009e80000100800 */
        /* <DEDUP_REMOVED lines=19> */
.L_x_797:
[----:B--2---:R-:W2:Y:S01]  /*2660*/  LDC.64 R2, c[0x0][0x210] ;  /* 0x00008400ff027b82 */ /* 0x004ea20000000a00 */
        /* <DEDUP_REMOVED lines=13> */
[----:B--2---:R-:W-:-:S03]  /*2740*/  IMAD.WIDE R20, R34, 0x2, R2 ;  /* 0x0000000222147825 */ /* 0x004fc600078e0202 */
        /* <DEDUP_REMOVED lines=35> */
.L_x_798:
[----:B------:R-:W-:Y:S05]  /*2980*/  BSYNC B0 ;  /* 0x0000000000007941 */ /* 0x000fea0003800000 */
.L_x_796:
        /* <DEDUP_REMOVED lines=21> */
.L_x_800:
[----:B------:R-:W-:Y:S01]  /*2ae0*/  ULDC UR15, c[0x0][0x2d0] ;  /* 0x0000b400000f7ab9 */ /* 0x000fe20000000800 */
[----:B--2---:R-:W-:Y:S01]  /*2af0*/  IMAD.U32 R2, RZ, RZ, UR22 ;  /* 0x00000016ff027e24 */ /* 0x004fe2000f8e00ff */
        /* <DEDUP_REMOVED lines=12> */
[C---:B-1----:R-:W-:Y:S01]  /*2bc0*/  @!P3 LEA R20, P5, R18.reuse, UR24, 0x1 ;  /* 0x000000181214bc11 */ /* 0x042fe2000f8a08ff */
        /* <DEDUP_REMOVED lines=36> */
.L_x_801:
[----:B------:R-:W-:Y:S05]  /*2e10*/  BSYNC B0 ;  /* 0x0000000000007941 */ /* 0x000fea0003800000 */
.L_x_799:
[----:B------:R-:W5:Y:S01]  /*2e20*/  LDL R84, [R1+0x4] ;  /* 0x0000040001547983 */ /* 0x000f620000100800 */
[----:B------:R-:W-:Y:S01]  /*2e30*/  UIADD3 UR15, -UR34, UR8, URZ ;  /* 0x00000008220f7290 */ /* 0x000fe2000fffe13f */
[----:B-12---:R-:W-:Y:S01]  /*2e40*/  IMAD.U32 R2, RZ, RZ, UR16 ;  /* 0x00000010ff027e24 */ /* 0x006fe2000f8e00ff */
[----:B------:R-:W-:Y:S01]  /*2e50*/  USHF.R.S32.HI UR10, URZ, 0x1f, UR34 ;  /* 0x0000001f3f0a7899 */ /* 0x000fe20008011422 */
[----:B------:R-:W-:Y:S01]  /*2e60*/  BSSY B0, `(.L_x_802) ;  /* 0x0000044000007945 */ /* 0x000fe20003800000 */
[----:B------:R-:W-:Y:S01]  /*2e70*/  ULDC.64 UR22, c[0x0][0x260] ;  /* 0x0000980000167ab9 */ /* 0x000fe20000000a00 */
[----:B------:R-:W-:Y:S01]  /*2e80*/  IMAD.WIDE.U32 R12, R2, UR34, R34 ;  /* 0x00000022020c7c25 */ /* 0x000fe2000f8e0022 */
[----:B------:R-:W-:Y:S01]  /*2e90*/  ISETP.GE.AND P3, PT, R6, UR15, PT ;  /* 0x0000000f06007c0c */ /* 0x000fe2000bf66270 */
[----:B------:R-:W-:Y:S01]  /*2ea0*/  UIMAD UR18, UR10, UR16, URZ ;  /* 0x000000100a1272a4 */ /* 0x000fe2000f8e023f */
[----:B------:R-:W-:-:S03]  /*2eb0*/  IADD3 R18, P1, R12, UR28, RZ ;  /* 0x0000001c0c127c10 */ /* 0x000fc6000ff3e0ff */
[----:B------:R-:W-:-:S06]  /*2ec0*/  UIMAD UR18, UR34, UR17, UR18 ;  /* 0x00000011221272a4 */ /* 0x000fcc000f8e0212 */
        /* <DEDUP_REMOVED lines=9> */
[----:B------:R-:W-:Y:S02]  /*2f60*/  IADD3 R13, R19, R12, RZ ;  /* 0x0000000c130d7210 */ /* 0x000fe40007ffe0ff */
[----:B-----5:R-:W-:-:S02]  /*2f70*/  IADD3 R3, R84, 0x8, RZ ;  /* 0x0000000854037810 */ /* 0x020fc40007ffe0ff */
        /* <DEDUP_REMOVED lines=13> */
[----:B----4-:R-:W-:Y:S01]  /*3050*/  @!P2 MOV R25, R13 ;  /* 0x0000000d0019a202 */ /* 0x010fe20000000f00 */
        /* <DEDUP_REMOVED lines=10> */
[----:B--2---:R-:W-:-:S04]  /*3100*/  @!P2 LEA R2, P1, R24, R2, 0x1 ;  /* 0x000000021802a211 */ /* 0x004fc800078208ff */
        /* <DEDUP_REMOVED lines=25> */
.L_x_803:
[----:B------:R-:W-:Y:S05]  /*32a0*/  BSYNC B0 ;  /* 0x0000000000007941 */ /* 0x000fea0003800000 */
.L_x_802:
        /* <DEDUP_REMOVED lines=58> */
.L_x_805:
[----:B------:R-:W-:Y:S05]  /*3650*/  BSYNC B0 ;  /* 0x0000000000007941 */ /* 0x000fea0003800000 */
.L_x_804:
[----:B------:R-:W-:Y:S01]  /*3660*/  UIMAD UR5, UR10, UR20, URZ ;  /* 0x000000140a0572a4 */ /* 0x000fe2000f8e023f */
[----:B------:R2:W-:Y:S01]  /*3670*/  @P3 STS.128 [R30+0x20000], RZ ;  /* 0x020000ff1e003388 */ /* 0x0005e20000000c00 */
[----:B----4-:R-:W-:Y:S01]  /*3680*/  IMAD.WIDE.U32 R2, R14, UR34, R34 ;  /* 0x000000220e027c25 */ /* 0x010fe2000f8e0022 */
[----:B------:R-:W-:Y:S01]  /*3690*/  ULDC.64 UR16, c[0x0][0x268] ;  /* 0x00009a0000107ab9 */ /* 0x000fe20000000a00 */
[----:B------:R-:W-:Y:S01]  /*36a0*/  UIMAD UR5, UR34, UR21, UR5 ;  /* 0x00000015220572a4 */ /* 0x000fe2000f8e0205 */
[----:B------:R2:W-:Y:S01]  /*36b0*/  @P3 STS.128 [R30+0x22000], RZ ;  /* 0x022000ff1e003388 */ /* 0x0005e20000000c00 */
[----:B------:R-:W-:Y:S01]  /*36c0*/  IMAD R11, R11, UR16, RZ ;  /* 0x000000100b0b7c24 */ /* 0x000fe2000f8e02ff */
[----:B-1----:R-:W-:Y:S01]  /*36d0*/  IADD3 R16, P1, R2, UR29, RZ ;  /* 0x0000001d02107c10 */ /* 0x002fe2000ff3e0ff */
[----:B------:R-:W-:Y:S01]  /*36e0*/  BSSY B0, `(.L_x_806) ;  /* 0x0000038000007945 */ /* 0x000fe20003800000 */
[----:B------:R2:W-:Y:S01]  /*36f0*/  @P3 STS.128 [R30+0x24000], RZ ;  /* 0x024000ff1e003388 */ /* 0x0005e20000000c00 */
[----:B------:R-:W-:Y:S01]  /*3700*/  MOV R2, UR5 ;  /* 0x0000000500027c02 */ /* 0x000fe20008000f00 */
[----:B------:R-:W-:-:S02]  /*3710*/  IMAD R12, R8, UR17, R11 ;  /* 0x00000011080c7c24 */ /* 0x000fc4000f8e020b */
        /* <DEDUP_REMOVED lines=26> */
[----:B----4-:R-:W-:-:S04]  /*38c0*/  @!P2 LEA R2, P1, R22, R2, 0x1 ;  /* 0x000000021602a211 */ /* 0x010fc800078208ff */
        /* <DEDUP_REMOVED lines=25> */
.L_x_807:
[----:B------:R-:W-:Y:S05]  /*3a60*/  BSYNC B0 ;  /* 0x0000000000007941 */ /* 0x000fea0003800000 */
.L_x_806:
        /* <DEDUP_REMOVED lines=10> */
[----:B-1--4-:R-:W-:Y:S01]  /*3b10*/  IMAD.U32 R14, RZ, RZ, UR29 ;  /* 0x0000001dff0e7e24 */ /* 0x012fe2000f8e00ff */
        /* <DEDUP_REMOVED lines=8> */
[----:B------:R-:W1:Y:S01]  /*3ba0*/  @!P1 LDC.64 R2, c[0x0][0x220] ;  /* 0x00008800ff029b82 */ /* 0x000e620000000a00 */
[C---:B------:R-:W-:Y:S01]  /*3bb0*/  IMAD.WIDE.U32 R16, R6.reuse, UR20, R16 ;  /* 0x0000001406107c25 */ /* 0x040fe2000f8e0010 */
[----:B------:R4:W-:Y:S03]  /*3bc0*/  @P1 STS.128 [R30+0x21000], RZ ;  /* 0x021000ff1e001388 */ /* 0x0009e60000000c00 */
[----:B------:R-:W-:Y:S02]  /*3bd0*/  IMAD R7, R6, UR21, R7 ;  /* 0x0000001506077c24 */ /* 0x000fe4000f8e0207 */
[----:B------:R-:W-:-:S04]  /*3be0*/  IMAD.WIDE.U32 R14, R10, UR20, R14 ;  /* 0x000000140a0e7c25 */ /* 0x000fc8000f8e000e */
[----:B------:R-:W-:Y:S02]  /*3bf0*/  IMAD R9, R10, UR21, R9 ;  /* 0x000000150a097c24 */ /* 0x000fe4000f8e0209 */
[----:B-----5:R-:W-:-:S04]  /*3c00*/  IMAD.WIDE R18, R34, 0x2, R18 ;  /* 0x0000000222127825 */ /* 0x020fc800078e0212 */
[----:B------:R-:W-:Y:S02]  /*3c10*/  IMAD.IADD R15, R15, 0x1, R9 ;  /* 0x000000010f0f7824 */ /* 0x000fe400078e0209 */
[----:B------:R-:W-:Y:S01]  /*3c20*/  IMAD.WIDE.U32 R8, R8, UR16, R14 ;  /* 0x0000001008087c25 */ /* 0x000fe2000f8e000e */
[----:B-1----:R-:W-:Y:S02]  /*3c30*/  @!P1 LEA R6, P2, R16, R2, 0x1 ;  /* 0x0000000210069211 */ /* 0x002fe400078408ff */
[----:B------:R-:W-:-:S04]  /*3c40*/  IADD3 R2, R17, R7, RZ ;  /* 0x0000000711027210 */ /* 0x000fc80007ffe0ff */
[----:B------:R-:W-:Y:S01]  /*3c50*/  @!P1 LEA.HI.X R7, R16, R3, R2, 0x1, P2 ;  /* 0x0000000310079211 */ /* 0x000fe200010f0c02 */
[----:B------:R-:W-:Y:S01]  /*3c60*/  IMAD.IADD R3, R12, 0x1, R9 ;  /* 0x000000010c037824 */ /* 0x000fe200078e0209 */
[----:B------:R-:W-:Y:S02]  /*3c70*/  ISETP.GE.AND P2, PT, R32, UR5, PT ;  /* 0x0000000520007c0c */ /* 0x000fe4000bf46270 */
[C---:B------:R-:W-:Y:S01]  /*3c80*/  LEA R2, P4, R8.reuse, R18, 0x1 ;  /* 0x0000001208027211 */ /* 0x040fe200078808ff */
        /* <DEDUP_REMOVED lines=22> */
.L_x_809:
[----:B------:R-:W-:Y:S05]  /*3df0*/  BSYNC B0 ;  /* 0x0000000000007941 */ /* 0x000fea0003800000 */
.L_x_808:
[----:B------:R-:W-:Y:S01]  /*3e00*/  IMAD.SHL.U32 R8, R84, 0x4, RZ ;  /* 0x0000000454087824 */ /* 0x000fe200078e00ff */
[----:B-1--4-:R-:W-:Y:S01]  /*3e10*/  SHF.R.S32.HI R3, RZ, 0x1f, R84 ;  /* 0x0000001fff037819 */ /* 0x012fe20000011454 */
[----:B------:R-:W-:Y:S01]  /*3e20*/  IMAD.MOV.U32 R7, RZ, RZ, 0x7f800000 ;  /* 0x7f800000ff077424 */ /* 0x000fe200078e00ff */
[----:B------:R-:W-:Y:S01]  /*3e30*/  ULDC.64 UR20, c[0x0][0x3c8] ;  /* 0x0000f20000147ab9 */ /* 0x000fe20000000a00 */
[----:B------:R-:W-:Y:S01]  /*3e40*/  USHF.R.S32.HI UR10, URZ, 0x1f, UR56 ;  /* 0x0000001f3f0a7899 */ /* 0x000fe20008011438 */
[----:B------:R-:W-:Y:S01]  /*3e50*/  IADD3 R8, P1, R8, UR12, RZ ;  /* 0x0000000c08087c10 */ /* 0x000fe2000ff3e0ff */
[----:B------:R-:W-:Y:S01]  /*3e60*/  UISETP.NE.U32.AND UP1, UPT, UR20, URZ, UPT ;  /* 0x0000003f1400728c */ /* 0x000fe2000bf25070 */
[----:B------:R-:W-:Y:S01]  /*3e70*/  SHF.L.U64.HI R6, R84, 0x2, R3 ;  /* 0x0000000254067819 */ /* 0x000fe20000010203 */
[----:B------:R-:W-:Y:S01]  /*3e80*/  IMAD.MOV.U32 R12, RZ, RZ, 0x7f800000 ;  /* 0x7f800000ff0c7424 */ /* 0x000fe200078e00ff */
[----:B------:R-:W-:Y:S01]  /*3e90*/  LEA.HI R4, R4, R5, RZ, 0x4 ;  /* 0x0000000504047211 */ /* 0x000fe200078f20ff */
[----:B------:R-:W-:Y:S01]  /*3ea0*/  UISETP.NE.AND.EX UP1, UPT, UR21, URZ, UPT, UP1 ;  /* 0x0000003f1500728c */ /* 0x000fe2000bf25310 */
[----:B------:R-:W-:Y:S01]  /*3eb0*/  IADD3.X R9, R6, UR11, RZ, P1, !PT ;  /* 0x0000000b06097c10 */ /* 0x000fe20008ffe4ff */
[----:B------:R-:W0:Y:S01]  /*3ec0*/  LDGDEPBAR ;  /* 0x00000000000079af */ /* 0x000e220000000000 */
[----:B------:R-:W-:-:S03]  /*3ed0*/  ULDC UR18, c[0x0][0x2d0] ;  /* 0x0000b40000127ab9 */ /* 0x000fc60000000800 */
[----:B------:R-:W4:Y:S01]  /*3ee0*/  @!P5 LDG.E R7, desc[UR6][R8.64+0x20] ;  /* 0x000020060807d981 */ /* 0x000f22000c1e1900 */
[----:B------:R-:W-:Y:S02]  /*3ef0*/  LOP3.LUT R4, R4, 0xfffffff0, RZ, 0xc0, !PT ;  /* 0xfffffff004047812 */ /* 0x000fe400078ec0ff */
[----:B------:R-:W-:Y:S01]  /*3f00*/  PLOP3.LUT P3, PT, PT, PT, UP1, 0x80, 0x0 ;  /* 0x000000000000781c */ /* 0x000fe20003f6f018 */
[----:B------:R-:W5:Y:S01]  /*3f10*/  @!P6 LDG.E R12, desc[UR6][R8.64] ;  /* 0x00000006080ce981 */ /* 0x000f62000c1e1900 */
[----:B------:R-:W-:Y:S01]  /*3f20*/  @UP1 ULDC.64 UR22, c[0x0][0x3d0] ;  /* 0x0000f40000161ab9 */ /* 0x000fe20000000a00 */
[----:B------:R-:W-:Y:S01]  /*3f30*/  @UP1 UMOV UR16, UR56 ;  /* 0x0000003800101c82 */ /* 0x000fe20008000000 */
[----:B------:R-:W-:Y:S01]  /*3f40*/  @UP1 UIMAD UR5, UR57, UR22, URZ ;  /* 0x00000016390512a4 */ /* 0x000fe2000f8e023f */
[----:B------:R-:W-:Y:S02]  /*3f50*/  @UP1 UMOV UR17, UR10 ;  /* 0x0000000a00111c82 */ /* 0x000fe40008000000 */
[----:B------:R-:W-:-:S02]  /*3f60*/  @UP1 UIMAD.WIDE.U32 UR16, UR48, UR22, UR16 ;  /* 0x00000016301012a5 */ /* 0x000fc4000f8e0010 */
[----:B------:R-:W-:Y:S01]  /*3f70*/  @UP1 UIMAD UR5, UR48, UR23, UR5 ;  /* 0x00000017300512a4 */ /* 0x000fe2000f8e0205 */
[----:B------:R-:W-:Y:S01]  /*3f80*/  IMAD.IADD R5, R5, 0x1, -R4 ;  /* 0x0000000105057824 */ /* 0x000fe200078e0a04 */
[----:B------:R-:W-:Y:S02]  /*3f90*/  @UP1 ULEA UR20, UP0, UR16, UR20, 0x2 ;  /* 0x0000001410141291 */ /* 0x000fe4000f80103f */
[----:B------:R-:W-:Y:S02]  /*3fa0*/  @UP1 UIADD3 UR5, UR17, UR5, URZ ;  /* 0x0000000511051290 */ /* 0x000fe4000fffe03f */
[----:B------:R-:W-:Y:S02]  /*3fb0*/  SHF.R.S32.HI R4, RZ, 0x1f, R5 ;  /* 0x0000001fff047819 */ /* 0x000fe40000011405 */
[----:B------:R-:W-:Y:S01]  /*3fc0*/  @UP1 ULEA.HI.X UR21, UR16, UR21, UR5, 0x2, UP0 ;  /* 0x0000001510151291 */ /* 0x000fe200080f1405 */
[----:B------:R-:W-:Y:S01]  /*3fd0*/  IMAD.U32 R10, RZ, RZ, UR20 ;  /* 0x00000014ff0a7e24 */ /* 0x000fe2000f8e00ff */
[----:B------:R-:W-:Y:S01]  /*3fe0*/  LEA.HI R4, R4, R5, RZ, 0x3 ;  /* 0x0000000504047211 */ /* 0x000fe200078f18ff */
[----:B------:R-:W-:Y:S01]  /*3ff0*/  @UP1 ULDC UR5, c[0x0][0x2e8] ;  /* 0x0000ba0000051ab9 */ /* 0x000fe20000000800 */
[----:B----4-:R1:W-:Y:S02]  /*4000*/  STL [R1+0x60], R7 ;  /* 0x0000600701007387 */ /* 0x0103e40000100800 */
[----:B------:R-:W-:Y:S01]  /*4010*/  IMAD.U32 R11, RZ, RZ, UR21 ;  /* 0x00000015ff0b7e24 */ /* 0x000fe2000f8e00ff */
[----:B------:R-:W-:Y:S01]  /*4020*/  LOP3.LUT R4, R4, 0xfffffff8, RZ, 0xc0, !PT ;  /* 0xfffffff804047812 */ /* 0x000fe200078ec0ff */
[----:B------:R-:W-:-:S02]  /*4030*/  IMAD.MOV.U32 R242, RZ, RZ, 0x20 ;  /* 0x00000020fff27424 */ /* 0x000fc400078e00ff */
[----:B------:R-:W-:Y:S01]  /*4040*/  IMAD.MOV.U32 R241, RZ, RZ, 0x40 ;  /* 0x00000040fff17424 */ /* 0x000fe200078e00ff */
[----:B------:R-:W4:Y:S01]  /*4050*/  @P3 LDG.E R2, desc[UR6][R10.64] ;  /* 0x000000060a023981 */ /* 0x000f22000c1e1900 */
[----:B------:R-:W-:Y:S02]  /*4060*/  IMAD.IADD R4, R5, 0x1, -R4 ;  /* 0x0000000105047824 */ /* 0x000fe400078e0a04 */
[----:B------:R-:W-:Y:S02]  /*4070*/  IMAD.MOV.U32 R6, RZ, RZ, R26 ;  /* 0x000000ffff067224 */ /* 0x000fe400078e001a */
[----:B------:R-:W-:Y:S01]  /*4080*/  VIADD R244, R251, 0x4000 ;  /* 0x00004000fbf47836 */ /* 0x000fe20000000000 */
[----:B------:R-:W-:Y:S01]  /*4090*/  R2P PR, R4, 0x6 ;  /* 0x0000000604007804 */ /* 0x000fe20000000000 */
[----:B------:R-:W-:Y:S01]  /*40a0*/  VIADD R243, R252, 0x4000 ;  /* 0x00004000fcf37836 */ /* 0x000fe20000000000 */
[----:B------:R-:W4:Y:S01]  /*40b0*/  LDL R4, [R1] ;  /* 0x0000000001047983 */ /* 0x000f220000100800 */
[----:B------:R-:W-:Y:S01]  /*40c0*/  SHF.L.U64.HI R3, R84, 0x2, R3 ;  /* 0x0000000254037819 */ /* 0x000fe20000010203 */
[----:B------:R-:W-:Y:S01]  /*40d0*/  UIADD3 UR10, UR34, 0x40, URZ ;  /* 0x00000040220a7890 */ /* 0x000fe2000fffe03f */
        /* <DEDUP_REMOVED lines=8> */
[----:B-1----:R-:W4:Y:S01]  /*4160*/  @P3 MUFU.RCP R7, UR5 ;  /* 0x0000000500073d08 */ /* 0x002f220008001000 */
[----:B------:R-:W-:Y:S01]  /*4170*/  IMAD.SHL.U32 R5, R84, 0x4, RZ ;  /* 0x0000000454057824 */ /* 0x000fe200078e00ff */
[----:B------:R-:W-:Y:S01]  /*4180*/  SEL R242, R242, 0xffffffe0, !P1 ;  /* 0xffffffe0f2f27807 */ /* 0x000fe20004800000 */
[----:B------:R-:W-:Y:S01]  /*4190*/  STL [R1+0x58], R6 ;  /* 0x0000580601007387 */ /* 0x000fe20000100800 */
[----:B------:R-:W-:Y:S02]  /*41a0*/  SEL R241, R241, 0xffffffc0, !P2 ;  /* 0xffffffc0f1f17807 */ /* 0x000fe40005000000 */
[----:B------:R-:W-:Y:S02]  /*41b0*/  CS2R R174, SRZ ;  /* 0x0000000000ae7805 */ /* 0x000fe4000001ff00 */
[----:B------:R-:W-:Y:S01]  /*41c0*/  SEL R244, R244, R251, !P0 ;  /* 0x000000fbf4f47207 */ /* 0x000fe20004000000 */
[----:B------:R-:W-:Y:S01]  /*41d0*/  STL [R1+0x2c], R5 ;  /* 0x00002c0501007387 */ /* 0x000fe20000100800 */
[----:B------:R-:W-:Y:S01]  /*41e0*/  SEL R243, R243, R252, !P0 ;  /* 0x000000fcf3f37207 */ /* 0x000fe20004000000 */
[----:B------:R-:W-:Y:S01]  /*41f0*/  IMAD.IADD R240, R245, 0x1, R242 ;  /* 0x00000001f5f07824 */ /* 0x000fe200078e02f2 */
[----:B------:R-:W-:Y:S01]  /*4200*/  CS2R R172, SRZ ;  /* 0x0000000000ac7805 */ /* 0x000fe2000001ff00 */
[----:B-----5:R-:W-:Y:S01]  /*4210*/  STL [R1+0x5c], R12 ;  /* 0x00005c0c01007387 */ /* 0x020fe20000100800 */
[----:B------:R-:W-:-:S02]  /*4220*/  CS2R R178, SRZ ;  /* 0x0000000000b27805 */ /* 0x000fc4000001ff00 */
[----:B------:R-:W-:Y:S02]  /*4230*/  CS2R R176, SRZ ;  /* 0x0000000000b07805 */ /* 0x000fe4000001ff00 */
[----:B------:R-:W-:Y:S01]  /*4240*/  CS2R R170, SRZ ;  /* 0x0000000000aa7805 */ /* 0x000fe2000001ff00 */
[----:B------:R1:W-:Y:S01]  /*4250*/  STL [R1+0x30], R3 ;  /* 0x0000300301007387 */ /* 0x0003e20000100800 */
        /* <DEDUP_REMOVED lines=42> */
[----:B---3--:R-:W-:Y:S02]  /*4500*/  CS2R R36, SRZ ;  /* 0x0000000000247805 */ /* 0x008fe4000001ff00 */
[----:B--2---:R-:W-:Y:S02]  /*4510*/  CS2R R30, SRZ ;  /* 0x00000000001e7805 */ /* 0x004fe4000001ff00 */
[----:B------:R-:W-:Y:S02]  /*4520*/  CS2R R28, SRZ ;  /* 0x00000000001c7805 */ /* 0x000fe4000001ff00 */
[----:B------:R-:W-:-:S02]  /*4530*/  CS2R R34, SRZ ;  /* 0x0000000000227805 */ /* 0x000fc4000001ff00 */
[----:B------:R-:W-:Y:S02]  /*4540*/  CS2R R32, SRZ ;  /* 0x0000000000207805 */ /* 0x000fe4000001ff00 */
[----:B------:R-:W-:Y:S02]  /*4550*/  CS2R R26, SRZ ;  /* 0x00000000001a7805 */ /* 0x000fe4000001ff00 */
[----:B------:R-:W-:Y:S02]  /*4560*/  CS2R R24, SRZ ;  /* 0x0000000000187805 */ /* 0x000fe4000001ff00 */
[----:B------:R-:W-:Y:S02]  /*4570*/  CS2R R22, SRZ ;  /* 0x0000000000167805 */ /* 0x000fe4000001ff00 */
[----:B------:R-:W-:Y:S02]  /*4580*/  CS2R R20, SRZ ;  /* 0x0000000000147805 */ /* 0x000fe4000001ff00 */
[----:B------:R-:W-:Y:S01]  /*4590*/  LEA R244, R244, UR4, 0x1 ;  /* 0x00000004f4f47c11 */ /* 0x000fe2000f8e08ff */
[----:B-1----:R-:W-:Y:S01]  /*45a0*/  IMAD.IADD R3, R241, 0x1, R240 ;  /* 0x00000001f1037824 */ /* 0x002fe200078e02f0 */
[----:B------:R-:W-:Y:S01]  /*45b0*/  LEA R243, R243, UR4, 0x1 ;  /* 0x00000004f3f37c11 */ /* 0x000fe2000f8e08ff */
[----:B------:R-:W-:Y:S01]  /*45c0*/  UMOV UR5, URZ ;  /* 0x0000003f00057c82 */ /* 0x000fe20008000000 */
[----:B------:R-:W-:Y:S01]  /*45d0*/  UISETP.GE.AND UP0, UPT, UR10, UR8, UPT ;  /* 0x000000080a00728c */ /* 0x000fe2000bf06270 */
[----:B------:R-:W-:Y:S01]  /*45e0*/  ULDC UR20, c[0x0][0x2dc] ;  /* 0x0000b70000147ab9 */ /* 0x000fe20000000800 */
[----:B----4-:R-:W-:-:S05]  /*45f0*/  @P3 FMUL.FTZ R2, R2, R7 ;  /* 0x0000000702023220 */ /* 0x010fca0000410000 */
[----:B------:R-:W-:Y:S01]  /*4600*/  @P3 R2UR UR15, R2 ;  /* 0x00000000020f32ca */ /* 0x000fe200000e0000 */
[----:B------:R-:W-:-:S04]  /*4610*/  IMAD.U32 R2, RZ, RZ, UR32 ;  /* 0x00000020ff027e24 */ /* 0x000fc8000f8e00ff */
[----:B------:R-:W-:-:S05]  /*4620*/  IMAD R2, R2, 0x40, R4 ;  /* 0x0000004002027824 */ /* 0x000fca00078e0204 */
[----:B------:R-:W-:-:S05]  /*4630*/  IADD3 R2, R84, -UR39, -R2 ;  /* 0x8000002754027c10 */ /* 0x000fca000fffe802 */
[----:B------:R-:W-:Y:S01]  /*4640*/  VIADD R2, R2, UR8 ;  /* 0x0000000802027c36 */ /* 0x000fe20008000000 */
[----:B------:R-:W-:Y:S01]  /*4650*/  @UP1 UMOV UR5, UR15 ;  /* 0x0000000f00051c82 */ /* 0x000fe20008000000 */
[----:B------:R-:W-:-:S03]  /*4660*/  ULDC UR15, c[0x0][0x2ec] ;  /* 0x0000bb00000f7ab9 */ /* 0x000fc60000000800 */
[----:B------:R1:W-:Y:S02]  /*4670*/  STL [R1+0x68], R2 ;  /* 0x0000680201007387 */ /* 0x0003e40000100800 */
[----:B-1----:R-:W-:-:S07]  /*4680*/  IMAD.IADD R2, R245, 0x1, R241 ;  /* 0x00000001f5027824 */ /* 0x002fce00078e02f1 */
.L_x_812:
[----:B------:R-:W0:Y:S01]  /*4690*/  LDGDEPBAR ;  /* 0x00000000000079af */ /* 0x000e220000000000 */
[C---:B------:R-:W-:Y:S01]  /*46a0*/  IMAD.IADD R114, R243.reuse, 0x1, R242 ;  /* 0x00000001f3727824 */ /* 0x040fe200078e02f2 */
[----:B------:R-:W-:Y:S01]  /*46b0*/  PLOP3.LUT P4, PT, PT, PT, UP0, 0x80, 0x0 ;  /* 0x000000000000781c */ /* 0x000fe20003f8f008 */
[--C-:B------:R-:W-:Y:S01]  /*46c0*/  IMAD.IADD R113, R243, 0x1, R241.reuse ;  /* 0x00000001f3717824 */ /* 0x100fe200078e02f1 */
[----:B------:R-:W2:Y:S01]  /*46d0*/  LDL R116, [R1+0x68] ;  /* 0x0000680001747983 */ /* 0x000ea20000100800 */
[----:B------:R-:W-:Y:S01]  /*46e0*/  IMAD.IADD R112, R114, 0x1, R241 ;  /* 0x0000000172707824 */ /* 0x000fe200078e02f1 */
[----:B------:R-:W-:Y:S01]  /*46f0*/  PLOP3.LUT P0, PT, PT, PT, UP0, 0x80, 0x0 ;  /* 0x000000000000781c */ /* 0x000fe20003f0f008 */
[----:B------:R-:W-:Y:S01]  /*4700*/  IMAD.U32 R126, RZ, RZ, UR32 ;  /* 0x00000020ff7e7e24 */ /* 0x000fe2000f8e00ff */
[----:B------:R-:W3:Y:S01]  /*4710*/  LDL R117, [R1] ;  /* 0x0000000001757983 */ /* 0x000ee20000100800 */
[----:B------:R-:W-:Y:S01]  /*4720*/  PLOP3.LUT P5, PT, PT, PT, UP0, 0x80, 0x0 ;  /* 0x000000000000781c */ /* 0x000fe20003faf008 */
[----:B------:R-:W-:Y:S01]  /*4730*/  IMAD.U32 R115, RZ, RZ, UR9 ;  /* 0x00000009ff737e24 */ /* 0x000fe2000f8e00ff */
[----:B------:R-:W-:Y:S01]  /*4740*/  PLOP3.LUT P2, PT, PT, PT, UP0, 0x80, 0x0 ;  /* 0x000000000000781c */ /* 0x000fe20003f4f008 */
[----:B------:R-:W4:Y:S01]  /*4750*/  LDL R119, [R1+0x60] ;  /* 0x0000600001777983 */ /* 0x000f220000100800 */
[----:B------:R-:W-:Y:S01]  /*4760*/  PLOP3.LUT P3, PT, PT, PT, UP0, 0x80, 0x0 ;  /* 0x000000000000781c */ /* 0x000fe20003f6f008 */
[----:B------:R-:W-:Y:S02]  /*4770*/  UISETP.GE.AND UP3, UPT, UR9, 0x1, UPT ;  /* 0x000000010900788c */ /* 0x000fe4000bf66270 */
[----:B------:R-:W2:Y:S04]  /*4780*/  LDL R120, [R1+0x5c] ;  /* 0x00005c0001787983 */ /* 0x000ea80000100800 */
[----:B------:R-:W4:Y:S04]  /*4790*/  LDL R209, [R1+0x1c] ;  /* 0x00001c0001d17983 */ /* 0x000f280000100800 */
[----:B------:R-:W4:Y:S04]  /*47a0*/  LDL R208, [R1+0x28] ;  /* 0x0000280001d07983 */ /* 0x000f280000100800 */
[----:B------:R-:W4:Y:S04]  /*47b0*/  LDL R207, [R1+0x20] ;  /* 0x0000200001cf7983 */ /* 0x000f280000100800 */
[----:B------:R-:W4:Y:S04]  /*47c0*/  LDL R206, [R1+0x44] ;  /* 0x0000440001ce7983 */ /* 0x000f280000100800 */
[----:B------:R-:W4:Y:S04]  /*47d0*/  LDL R205, [R1+0x2c] ;  /* 0x00002c0001cd7983 */ /* 0x000f280000100800 */
[----:B------:R-:W4:Y:S01]  /*47e0*/  LDL R204, [R1+0x30] ;  /* 0x0000300001cc7983 */ /* 0x000f220000100800 */
[----:B------:R-:W-:Y:S04]  /*47f0*/  DEPBAR.LE SB0, 0x0 ;  /* 0x000080000000791a */ /* 0x000fe80000000000 */
[----:B------:R-:W-:Y:S06]  /*4800*/  BAR.SYNC.DEFER_BLOCKING 0x0 ;  /* 0x0000000000007b1d */ /* 0x000fec0000010000 */
[----:B------:R-:W-:Y:S04]  /*4810*/  LDSM.16.M88.4 R84, [R243] ;  /* 0x00000000f354783b */ /* 0x000fe80000000200 */
[----:B------:R-:W1:Y:S04]  /*4820*/  LDSM.16.M88.4 R88, [R250+UR4+0x18000] ;  /* 0x01800004fa58783b */ /* 0x000e680008000200 */
[----:B------:R-:W1:Y:S04]  /*4830*/  LDSM.16.M88.4 R92, [R250+UR4+0x18800] ;  /* 0x01880004fa5c783b */ /* 0x000e680008000200 */
[----:B------:R-:W-:Y:S04]  /*4840*/  LDSM.16.M88.4 R96, [R114] ;  /* 0x000000007260783b */ /* 0x000fe80000000200 */
[----:B------:R-:W1:Y:S04]  /*4850*/  LDSM.16.M88.4 R100, [R249] ;  /* 0x00000000f964783b */ /* 0x000e680000000200 */
[----:B------:R-:W1:Y:S04]  /*4860*/  LDSM.16.M88.4 R104, [R249+0x800] ;  /* 0x00080000f968783b */ /* 0x000e680000000200 */
[----:B------:R-:W-:Y:S01]  /*4870*/  LDSM.16.M88.4 R108, [R248] ;  /* 0x00000000f86c783b */ /* 0x000fe20000000200 */
[C---:B-1----:R-:W-:Y:S06]  /*4880*/  HMMA.16816.F32.BF16 R4, R84.reuse, R88, RZ ;  /* 0x000000585404723c */ /* 0x042fec00000418ff */
[C---:B------:R-:W-:Y:S01]  /*4890*/  HMMA.16816.F32.BF16 R8, R84.reuse, R90, RZ ;  /* 0x0000005a5408723c */ /* 0x040fe200000418ff */
[----:B------:R-:W1:Y:S05]  /*48a0*/  LDSM.16.M88.4 R88, [R113] ;  /* 0x000000007158783b */ /* 0x000e6a0000000200 */
[C---:B------:R-:W-:Y:S06]  /*48b0*/  HMMA.16816.F32.BF16 R12, R84.reuse, R92, RZ ;  /* 0x0000005c540c723c */ /* 0x040fec00000418ff */
[----:B------:R-:W-:Y:S01]  /*48c0*/  HMMA.16816.F32.BF16 R16, R84, R94, RZ ;  /* 0x0000005e5410723c */ /* 0x000fe200000418ff */
[----:B------:R-:W1:Y:S04]  /*48d0*/  LDSM.16.M88.4 R84, [R248+0x800] ;  /* 0x00080000f854783b */ /* 0x000e680000000200 */
[----:B------:R-:W-:Y:S01]  /*48e0*/  LDSM.16.M88.4 R92, [R112] ;  /* 0x00000000705c783b */ /* 0x000fe20000000200 */
[C---:B------:R-:W-:Y:S06]  /*48f0*/  HMMA.16816.F32.BF16 R4, R96.reuse, R100, R4 ;  /* 0x000000646004723c */ /* 0x040fec0000041804 */
[C---:B------:R-:W-:Y:S01]  /*4900*/  HMMA.16816.F32.BF16 R8, R96.reuse, R102, R8 ;  /* 0x000000666008723c */ /* 0x040fe20000041808 */
[----:B------:R-:W1:Y:S05]  /*4910*/  LDSM.16.M88.4 R100, [R247] ;  /* 0x00000000f764783b */ /* 0x000e6a0000000200 */
[C---:B------:R-:W-:Y:S06]  /*4920*/  HMMA.16816.F32.BF16 R12, R96.reuse, R104, R12 ;  /* 0x00000068600c723c */ /* 0x040fec000004180c */
[----:B------:R-:W-:Y:S01]  /*4930*/  HMMA.16816.F32.BF16 R16, R96, R106, R16 ;  /* 0x0000006a6010723c */ /* 0x000fe20000041810 */
[----:B------:R-:W1:Y:S04]  /*4940*/  LDSM.16.M88.4 R96, [R247+0x800] ;  /* 0x00080000f760783b */ /* 0x000e680000000200 */
[----:B------:R-:W-:Y:S01]  /*4950*/  LDSM.16.M88.4 R104, [R243+0x2000] ;  /* 0x00200000f368783b */ /* 0x000fe20000000200 */
[C---:B-1----:R-:W-:Y:S06]  /*4960*/  HMMA.16816.F32.BF16 R4, R88.reuse, R108, R4 ;  /* 0x0000006c5804723c */ /* 0x042fec0000041804 */
[C---:B------:R-:W-:Y:S01]  /*4970*/  HMMA.16816.F32.BF16 R8, R88.reuse, R110, R8 ;  /* 0x0000006e5808723c */ /* 0x040fe20000041808 */
[----:B------:R-:W1:Y:S05]  /*4980*/  LDSM.16.M88.4 R108, [R250+UR4+0x1a000] ;  /* 0x01a00004fa6c783b */ /* 0x000e6a0008000200 */
[C---:B------:R-:W-:Y:S06]  /*4990*/  HMMA.16816.F32.BF16 R12, R88.reuse, R84, R12 ;  /* 0x00000054580c723c */ /* 0x040fec000004180c */
[----:B------:R-:W-:Y:S01]  /*49a0*/  HMMA.16816.F32.BF16 R16, R88, R86, R16 ;  /* 0x000000565810723c */ /* 0x000fe20000041810 */
[----:B------:R-:W1:Y:S04]  /*49b0*/  LDSM.16.M88.4 R84, [R250+UR4+0x1a800] ;  /* 0x01a80004fa54783b */ /* 0x000e680008000200 */
[----:B------:R-:W-:Y:S01]  /*49c0*/  LDSM.16.M88.4 R88, [R114+0x2000] ;  /* 0x002000007258783b */ /* 0x000fe20000000200 */
[C---:B------:R-:W-:Y:S06]  /*49d0*/  HMMA.16816.F32.BF16 R4, R92.reuse, R100, R4 ;  /* 0x000000645c04723c */ /* 0x040fec0000041804 */
[C---:B------:R-:W-:Y:S01]  /*49e0*/  HMMA.16816.F32.BF16 R8, R92.reuse, R102, R8 ;  /* 0x000000665c08723c */ /* 0x040fe20000041808 */
[----:B------:R-:W1:Y:S05]  /*49f0*/  LDSM.16.M88.4 R100, [R249+0x2000] ;  /* 0x00200000f964783b */ /* 0x000e6a0000000200 */
[C---:B------:R-:W-:Y:S06]  /*4a00*/  HMMA.16816.F32.BF16 R12, R92.reuse, R96, R12 ;  /* 0x000000605c0c723c */ /* 0x040fec000004180c */
[----:B------:R-:W-:Y:S01]  /*4a10*/  HMMA.16816.F32.BF16 R16, R92, R98, R16 ;  /* 0x000000625c10723c */ /* 0x000fe20000041810 */
[----:B------:R-:W1:Y:S04]  /*4a20*/  LDSM.16.M88.4 R92, [R249+0x2800] ;  /* 0x00280000f95c783b */ /* 0x000e680000000200 */
        /* <DEDUP_REMOVED lines=8> */
[C---:B------:R-:W-:Y:S06]  /*4ab0*/  HMMA.16816.F32.BF16 R4, R88.reuse, R100, R4 ;  /* 0x000000645804723c */ /* 0x040fec0000041804 */
[C---:B------:R-:W-:Y:S01]  /*4ac0*/  HMMA.16816.F32.BF16 R8, R88.reuse, R102, R8 ;  /* 0x000000665808723c */ /* 0x040fe20000041808 */
[----:B------:R-:W1:Y:S05]  /*4ad0*/  LDSM.16.M88.4 R100, [R112+0x2000] ;  /* 0x002000007064783b */ /* 0x000e6a0000000200 */
[C---:B------:R-:W-:Y:S06]  /*4ae0*/  HMMA.16816.F32.BF16 R12, R88.reuse, R92, R12 ;  /* 0x0000005c580c723c */ /* 0x040fec000004180c */
[----:B------:R-:W-:Y:S01]  /*4af0*/  HMMA.16816.F32.BF16 R16, R88, R94, R16 ;  /* 0x0000005e5810723c */ /* 0x000fe20000041810 */
[----:B------:R-:W3:Y:S04]  /*4b00*/  LDSM.16.M88.4 R88, [R247+0x2800] ;  /* 0x00280000f758783b */ /* 0x000ee80000000200 */
[----:B------:R-:W-:Y:S01]  /*4b10*/  LDSM.16.M88.4 R92, [R243+0x4000] ;  /* 0x00400000f35c783b */ /* 0x000fe20000000200 */
[C---:B-1----:R-:W-:Y:S06]  /*4b20*/  HMMA.16816.F32.BF16 R4, R96.reuse, R108, R4 ;  /* 0x0000006c6004723c */ /* 0x042fec0000041804 */
[C---:B------:R-:W-:Y:S01]  /*4b30*/  HMMA.16816.F32.BF16 R8, R96.reuse, R110, R8 ;  /* 0x0000006e6008723c */ /* 0x040fe20000041808 */
[----:B------:R-:W1:Y:S05]  /*4b40*/  LDSM.16.M88.4 R108, [R250+UR4+0x1c000] ;  /* 0x01c00004fa6c783b */ /* 0x000e6a0008000200 */
[C---:B------:R-:W-:Y:S06]  /*4b50*/  HMMA.16816.F32.BF16 R12, R96.reuse, R84, R12 ;  /* 0x00000054600c723c */ /* 0x040fec000004180c */
[----:B------:R-:W-:Y:S01]  /*4b60*/  HMMA.16816.F32.BF16 R16, R96, R86, R16 ;  /* 0x000000566010723c */ /* 0x000fe20000041810 */
[----:B------:R-:W2:Y:S04]  /*4b70*/  LDSM.16.M88.4 R84, [R250+UR4+0x1c800] ;  /* 0x01c80004fa54783b */ /* 0x000ea80008000200 */
[----:B------:R-:W-:Y:S01]  /*4b80*/  LDSM.16.M88.4 R96, [R114+0x4000] ;  /* 0x004000007260783b */ /* 0x000fe20000000200 */
[C---:B------:R-:W-:Y:S06]  /*4b90*/  HMMA.16816.F32.BF16 R4, R100.reuse, R104, R4 ;  /* 0x000000686404723c */ /* 0x040fec0000041804 */
[C---:B------:R-:W-:Y:S01]  /*4ba0*/  HMMA.16816.F32.BF16 R8, R100.reuse, R106, R8 ;  /* 0x0000006a6408723c */ /* 0x040fe20000041808 */
[----:B------:R-:W2:Y:S05]  /*4bb0*/  LDSM.16.M88.4 R104, [R249+0x4000] ;  /* 0x00400000f968783b */ /* 0x000eaa0000000200 */
[C---:B---3--:R-:W-:Y:S06]  /*4bc0*/  HMMA.16816.F32.BF16 R12, R100.reuse, R88, R12 ;  /* 0x00000058640c723c */ /* 0x048fec000004180c */
[----:B------:R-:W-:Y:S01]  /*4bd0*/  HMMA.16816.F32.BF16 R16, R100, R90, R16 ;  /* 0x0000005a6410723c */ /* 0x000fe20000041810 */
[----:B------:R-:W3:Y:S04]  /*4be0*/  LDSM.16.M88.4 R88, [R249+0x4800] ;  /* 0x00480000f958783b */ /* 0x000ee80000000200 */
[----:B------:R-:W-:Y:S01]  /*4bf0*/  LDSM.16.M88.4 R100, [R113+0x4000] ;  /* 0x004000007164783b */ /* 0x000fe20000000200 */
[C---:B-1----:R-:W-:Y:S05]  /*4c00*/  HMMA.16816.F32.BF16 R4, R92.reuse, R108, R4 ;  /* 0x0000006c5c04723c */ /* 0x042fea0000041804 */
[----:B------:R-:W-:Y:S01]  /*4c10*/  IMAD R126, R126, 0x40, R117 ;  /* 0x000000407e7e7824 */ /* 0x000fe200078e0275 */
[C---:B------:R-:W-:Y:S01]  /*4c20*/  HMMA.16816.F32.BF16 R8, R92.reuse, R110, R8 ;  /* 0x0000006e5c08723c */ /* 0x040fe20000041808 */
[----:B------:R-:W1:Y:S03]  /*4c30*/  LDSM.16.M88.4 R108, [R248+0x4000] ;  /* 0x00400000f86c783b */ /* 0x000e660000000200 */
[C---:B------:R-:W-:Y:S01]  /*4c40*/  @P5 ISETP.GE.AND P5, PT, R126.reuse, UR8, PT ;  /* 0x000000087e005c0c */ /* 0x040fe2000bfa6270 */
[----:B------:R-:W-:Y:S01]  /*4c50*/  @P0 VIADD R118, R126, 0x1 ;  /* 0x000000017e760836 */ /* 0x000fe20000000000 */
[C---:B--2---:R-:W-:Y:S01]  /*4c60*/  HMMA.16816.F32.BF16 R12, R92.reuse, R84, R12 ;  /* 0x000000545c0c723c */ /* 0x044fe2000004180c */
[----:B------:R-:W-:Y:S02]  /*4c70*/  PLOP3.LUT P0, PT, PT, PT, UP0, 0x80, 0x0 ;  /* 0x000000000000781c */ /* 0x000fe40003f0f008 */
[----:B------:R-:W-:Y:S02]  /*4c80*/  FSETP.NEU.FTZ.AND P6, PT, R120, -INF , PT ;  /* 0xff8000007800780b */ /* 0x000fe40003fdd000 */
[----:B------:R-:W-:Y:S01]  /*4c90*/  @P2 ISETP.GE.AND P2, PT, R118, UR8, PT ;  /* 0x0000000876002c0c */ /* 0x000fe2000bf46270 */
[----:B------:R-:W-:Y:S01]  /*4ca0*/  HMMA.16816.F32.BF16 R16, R92, R86, R16 ;  /* 0x000000565c10723c */ /* 0x000fe20000041810 */
[----:B------:R-:W2:Y:S04]  /*4cb0*/  LDSM.16.M88.4 R84, [R248+0x4800] ;  /* 0x00480000f854783b */ /* 0x000ea80000000200 */
[----:B------:R-:W-:Y:S01]  /*4cc0*/  LDSM.16.M88.4 R92, [R112+0x4000] ;  /* 0x00400000705c783b */ /* 0x000fe20000000200 */
[C---:B------:R-:W-:Y:S05]  /*4cd0*/  HMMA.16816.F32.BF16 R4, R96.reuse, R104, R4 ;  /* 0x000000686004723c */ /* 0x040fea0000041804 */
[----:B------:R-:W-:Y:S01]  /*4ce0*/  @P3 VIADD R118, R126, 0x8 ;  /* 0x000000087e763836 */ /* 0x000fe20000000000 */
[C---:B------:R-:W-:Y:S01]  /*4cf0*/  HMMA.16816.F32.BF16 R8, R96.reuse, R106, R8 ;  /* 0x0000006a6008723c */ /* 0x040fe20000041808 */
[----:B------:R-:W4:Y:S01]  /*4d00*/  LDSM.16.M88.4 R104, [R247+0x4000] ;  /* 0x00400000f768783b */ /* 0x000f220000000200 */
[----:B------:R-:W-:Y:S03]  /*4d10*/  PLOP3.LUT P3, PT, PT, PT, UP0, 0x80, 0x0 ;  /* 0x000000000000781c */ /* 0x000fe60003f6f008 */
[----:B------:R-:W-:Y:S01]  /*4d20*/  IMAD R115, R115, 0x40, R116 ;  /* 0x0000004073737824 */ /* 0x000fe200078e0274 */
[C---:B---3--:R-:W-:Y:S05]  /*4d30*/  HMMA.16816.F32.BF16 R12, R96.reuse, R88, R12 ;  /* 0x00000058600c723c */ /* 0x048fea000004180c */
[----:B------:R-:W-:Y:S01]  /*4d40*/  IABS R121, R115 ;  /* 0x0000007300797213 */ /* 0x000fe20000000000 */
[----:B------:R-:W-:Y:S01]  /*4d50*/  HMMA.16816.F32.BF16 R16, R96, R90, R16 ;  /* 0x0000005a6010723c */ /* 0x000fe20000041810 */
[----:B------:R-:W3:Y:S04]  /*4d60*/  LDSM.16.M88.4 R88, [R247+0x4800] ;  /* 0x00480000f758783b */ /* 0x000ee80000000200 */
[----:B------:R-:W-:Y:S01]  /*4d70*/  LDSM.16.M88.4 R96, [R243+0x6000] ;  /* 0x00600000f360783b */ /* 0x000fe20000000200 */
[C---:B-1----:R-:W-:Y:S05]  /*4d80*/  HMMA.16816.F32.BF16 R4, R100.reuse, R108, R4 ;  /* 0x0000006c6404723c */ /* 0x042fea0000041804 */
[----:B------:R-:W-:Y:S01]  /*4d90*/  I2FP.F32.S32 R121, R121 ;  /* 0x0000007900797245 */ /* 0x000fe20000201400 */
[C---:B------:R-:W-:Y:S01]  /*4da0*/  HMMA.16816.F32.BF16 R8, R100.reuse, R110, R8 ;  /* 0x0000006e6408723c */ /* 0x040fe20000041808 */
[----:B------:R-:W1:Y:S04]  /*4db0*/  LDSM.16.M88.4 R108, [R250+UR4+0x1e000] ;  /* 0x01e00004fa6c783b */ /* 0x000e680008000200 */
[----:B------:R-:W-:Y:S01]  /*4dc0*/  VIADD R116, R115, 0x8 ;  /* 0x0000000873747836 */ /* 0x000fe20000000000 */
[C---:B--2---:R-:W-:Y:S04]  /*4dd0*/  HMMA.16816.F32.BF16 R12, R100.reuse, R84, R12 ;  /* 0x00000054640c723c */ /* 0x044fe8000004180c */
[----:B------:R-:W-:Y:S01]  /*4de0*/  ISETP.GE.AND P1, PT, R116, RZ, PT ;  /* 0x000000ff7400720c */ /* 0x000fe20003f26270 */
[----:B----4-:R-:W-:Y:S01]  /*4df0*/  FMUL.FTZ R129, R119, 1.4426950216293334961 ;  /* 0x3fb8aa3b77817820 */ /* 0x010fe20000410000 */
[----:B------:R-:W-:Y:S01]  /*4e00*/  HMMA.16816.F32.BF16 R16, R100, R86, R16 ;  /* 0x000000566410723c */ /* 0x000fe20000041810 */
[----:B------:R-:W2:Y:S04]  /*4e10*/  LDSM.16.M88.4 R84, [R250+UR4+0x1e800] ;  /* 0x01e80004fa54783b */ /* 0x000ea80008000200 */
[----:B------:R-:W-:Y:S01]  /*4e20*/  LDSM.16.M88.4 R100, [R114+0x6000] ;  /* 0x006000007264783b */ /* 0x000fe20000000200 */
[C---:B------:R-:W-:Y:S05]  /*4e30*/  HMMA.16816.F32.BF16 R4, R92.reuse, R104, R4 ;  /* 0x000000685c04723c */ /* 0x040fea0000041804 */
[----:B------:R-:W-:Y:S01]  /*4e40*/  @!P1 IADD3 R116, -R115, -0x8, RZ ;  /* 0xfffffff873749810 */ /* 0x000fe20007ffe1ff */
[C---:B------:R-:W-:Y:S01]  /*4e50*/  HMMA.16816.F32.BF16 R8, R92.reuse, R106, R8 ;  /* 0x0000006a5c08723c */ /* 0x040fe20000041808 */
[----:B------:R-:W4:Y:S02]  /*4e60*/  LDSM.16.M88.4 R104, [R249+0x6000] ;  /* 0x00600000f968783b */ /* 0x000f240000000200 */
[----:B------:R-:W-:Y:S02]  /*4e70*/  FSETP.NEU.FTZ.AND P1, PT, R119, -INF , PT ;  /* 0xff8000007700780b */ /* 0x000fe40003f3d000 */
[----:B------:R-:W-:Y:S01]  /*4e80*/  I2FP.F32.S32 R117, R116 ;  /* 0x0000007400757245 */ /* 0x000fe20000201400 */
[C---:B---3--:R-:W-:Y:S05]  /*4e90*/  HMMA.16816.F32.BF16 R12, R92.reuse, R88, R12 ;  /* 0x000000585c0c723c */ /* 0x048fea000004180c */
[----:B------:R-:W-:Y:S01]  /*4ea0*/  FSEL R129, R129, RZ, P1 ;  /* 0x000000ff81817208 */ /* 0x000fe20000800000 */
[----:B------:R-:W-:Y:S01]  /*4eb0*/  HMMA.16816.F32.BF16 R16, R92, R90, R16 ;  /* 0x0000005a5c10723c */ /* 0x000fe20000041810 */
[----:B------:R-:W3:Y:S04]  /*4ec0*/  LDSM.16.M88.4 R88, [R249+0x6800] ;  /* 0x00680000f958783b */ /* 0x000ee80000000200 */
[----:B------:R-:W-:Y:S01]  /*4ed0*/  LDSM.16.M88.4 R92, [R113+0x6000] ;  /* 0x00600000715c783b */ /* 0x000fe20000000200 */
[C---:B-1----:R-:W-:Y:S05]  /*4ee0*/  HMMA.16816.F32.BF16 R4, R96.reuse, R108, R4 ;  /* 0x0000006c6004723c */ /* 0x042fea0000041804 */
[----:B------:R-:W-:Y:S01]  /*4ef0*/  FMUL.FTZ R130, R120, 1.4426950216293334961 ;  /* 0x3fb8aa3b78827820 */ /* 0x000fe20000410000 */
[C---:B------:R-:W-:Y:S01]  /*4f00*/  HMMA.16816.F32.BF16 R8, R96.reuse, R110, R8 ;  /* 0x0000006e6008723c */ /* 0x040fe20000041808 */
[----:B------:R-:W1:Y:S04]  /*4f10*/  LDSM.16.M88.4 R108, [R248+0x6000] ;  /* 0x00600000f86c783b */ /* 0x000e680000000200 */
[----:B------:R-:W-:Y:S01]  /*4f20*/  FSEL R130, R130, RZ, P6 ;  /* 0x000000ff82827208 */ /* 0x000fe20003000000 */
[C---:B--2---:R-:W-:Y:S01]  /*4f30*/  HMMA.16816.F32.BF16 R12, R96.reuse, R84, R12 ;  /* 0x00000054600c723c */ /* 0x044fe2000004180c */
[----:B------:R-:W-:Y:S04]  /*4f40*/  PLOP3.LUT P6, PT, PT, PT, UP0, 0x80, 0x0 ;  /* 0x000000000000781c */ /* 0x000fe80003fcf008 */
[C---:B------:R-:W-:Y:S01]  /*4f50*/  @P3 VIADD R120, R126.reuse, 0x10 ;  /* 0x000000107e783836 */ /* 0x040fe20000000000 */
[----:B------:R-:W-:Y:S01]  /*4f60*/  HMMA.16816.F32.BF16 R16, R96, R86, R16 ;  /* 0x000000566010723c */ /* 0x000fe20000041810 */
[----:B------:R-:W2:Y:S01]  /*4f70*/  LDSM.16.M88.4 R84, [R248+0x6800] ;  /* 0x00680000f854783b */ /* 0x000ea20000000200 */
[----:B------:R-:W-:Y:S03]  /*4f80*/  PLOP3.LUT P3, PT, PT, PT, UP0, 0x80, 0x0 ;  /* 0x000000000000781c */ /* 0x000fe60003f6f008 */
[----:B------:R-:W-:Y:S01]  /*4f90*/  LDSM.16.M88.4 R96, [R112+0x6000] ;  /* 0x006000007060783b */ /* 0x000fe20000000200 */
[C---:B----4-:R-:W-:Y:S05]  /*4fa0*/  HMMA.16816.F32.BF16 R4, R100.reuse, R104, R4 ;  /* 0x000000686404723c */ /* 0x050fea0000041804 */
[----:B------:R-:W-:Y:S01]  /*4fb0*/  @P6 VIADD R119, R126, 0x9 ;  /* 0x000000097e776836 */ /* 0x000fe20000000000 */
[C---:B------:R-:W-:Y:S01]  /*4fc0*/  HMMA.16816.F32.BF16 R8, R100.reuse, R106, R8 ;  /* 0x0000006a6408723c */ /* 0x040fe20000041808 */
[----:B------:R-:W4:Y:S03]  /*4fd0*/  LDSM.16.M88.4 R104, [R247+0x6000] ;  /* 0x00600000f768783b */ /* 0x000f260000000200 */
[----:B------:R-:W-:Y:S01]  /*4fe0*/  @P3 ISETP.GE.AND P3, PT, R119, UR8, PT ;  /* 0x0000000877003c0c */ /* 0x000fe2000bf66270 */
[C---:B------:R-:W-:Y:S01]  /*4ff0*/  VIADD R122, R115.reuse, 0xffffffff ;  /* 0xffffffff737a7836 */ /* 0x040fe20000000000 */
[C---:B---3--:R-:W-:Y:S04]  /*5000*/  HMMA.16816.F32.BF16 R12, R100.reuse, R88, R12 ;  /* 0x00000058640c723c */ /* 0x048fe8000004180c */
[----:B------:R-:W-:Y:S01]  /*5010*/  ISETP.GE.AND P1, PT, R122, RZ, PT ;  /* 0x000000ff7a00720c */ /* 0x000fe20003f26270 */
[C---:B------:R-:W-:Y:S01]  /*5020*/  VIADD R123, R115.reuse, 0x7 ;  /* 0x00000007737b7836 */ /* 0x040fe20000000000 */
[----:B------:R-:W-:Y:S05]  /*5030*/  HMMA.16816.F32.BF16 R16, R100, R90, R16 ;  /* 0x0000005a6410723c */ /* 0x000fea0000041810 */
[C---:B------:R-:W-:Y:S01]  /*5040*/  VIADD R125, R115.reuse, 0xfffffff8 ;  /* 0xfffffff8737d7836 */ /* 0x040fe20000000000 */
[C---:B-1----:R-:W-:Y:S05]  /*5050*/  HMMA.16816.F32.BF16 R4, R92.reuse, R108, R4 ;  /* 0x0000006c5c04723c */ /* 0x042fea0000041804 */
[----:B------:R-:W-:Y:S01]  /*5060*/  @!P1 IADD3 R122, -R115, 0x1, RZ ;  /* 0x00000001737a9810 */ /* 0x000fe20007ffe1ff */
[C---:B------:R-:W-:Y:S01]  /*5070*/  HMMA.16816.F32.BF16 R8, R92.reuse, R110, R8 ;  /* 0x0000006e5c08723c */ /* 0x040fe20000041808 */
[----:B------:R-:W-:Y:S02]  /*5080*/  PLOP3.LUT P1, PT, PT, PT, UP0, 0x80, 0x0 ;  /* 0x000000000000781c */ /* 0x000fe40003f2f008 */
[----:B------:R-:W-:Y:S02]  /*5090*/  ISETP.GE.AND P6, PT, R125, RZ, PT ;  /* 0x000000ff7d00720c */ /* 0x000fe40003fc6270 */
[----:B------:R-:W-:Y:S01]  /*50a0*/  I2FP.F32.S32 R122, R122 ;  /* 0x0000007a007a7245 */ /* 0x000fe20000201400 */
[C---:B--2---:R-:W-:Y:S05]  /*50b0*/  HMMA.16816.F32.BF16 R12, R92.reuse, R84, R12 ;  /* 0x000000545c0c723c */ /* 0x044fea000004180c */
[C---:B------:R-:W-:Y:S01]  /*50c0*/  VIADD R128, R115.reuse, 0xfffffff7 ;  /* 0xfffffff773807836 */ /* 0x040fe20000000000 */
[----:B------:R-:W-:Y:S01]  /*50d0*/  HMMA.16816.F32.BF16 R16, R92, R86, R16 ;  /* 0x000000565c10723c */ /* 0x000fe20000041810 */
[----:B------:R-:W1:Y:S02]  /*50e0*/  LDSM.16.M88.4 R84, [R247+0x6800] ;  /* 0x00680000f754783b */ /* 0x000e640000000200 */
[----:B------:R-:W-:Y:S02]  /*50f0*/  @P1 ISETP.GE.AND P1, PT, R118, UR8, PT ;  /* 0x0000000876001c0c */ /* 0x000fe4000bf26270 */
[C---:B------:R-:W-:Y:S01]  /*5100*/  @!P6 IADD3 R125, -R115.reuse, 0x8, RZ ;  /* 0x00000008737de810 */ /* 0x040fe20007ffe1ff */
[C---:B----4-:R-:W-:Y:S01]  /*5110*/  HMMA.16816.F32.BF16 R4, R96.reuse, R104, R4 ;  /* 0x000000686004723c */ /* 0x050fe20000041804 */
[----:B------:R-:W-:Y:S04]  /*5120*/  PLOP3.LUT P6, PT, PT, PT, UP0, 0x80, 0x0 ;  /* 0x000000000000781c */ /* 0x000fe80003fcf008 */
[----:B------:R-:W-:Y:S01]  /*5130*/  I2FP.F32.S32 R125, R125 ;  /* 0x0000007d007d7245 */ /* 0x000fe20000201400 */
[C---:B------:R-:W-:Y:S05]  /*5140*/  HMMA.16816.F32.BF16 R8, R96.reuse, R106, R8 ;  /* 0x0000006a6008723c */ /* 0x040fea0000041808 */
[C---:B------:R-:W-:Y:S02]  /*5150*/  VIADD R127, R115.reuse, 0xffffffef ;  /* 0xffffffef737f7836 */ /* 0x040fe40000000000 */
[C---:B------:R-:W-:Y:S04]  /*5160*/  VIADD R196, R115.reuse, 0xffffffe7 ;  /* 0xffffffe773c47836 */ /* 0x040fe80000000000 */
[----:B------:R-:W-:Y:S07]  /*5170*/  VIADD R197, R115, 0xffffffe8 ;  /* 0xffffffe873c57836 */ /* 0x000fee0000000000 */
[----:B------:R-:W-:Y:S01]  /*5180*/  FFMA.FTZ R6, R117, -UR5, R6 ;  /* 0x8000000575067c23 */ /* 0x000fe20008010006 */
[----:B------:R-:W-:Y:S01]  /*5190*/  FFMA.FTZ R4, R121, -UR5, R4 ;  /* 0x8000000579047c23 */ /* 0x000fe20008010004 */
[----:B------:R-:W-:Y:S03]  /*51a0*/  FFMA.FTZ R5, R122, -UR5, R5 ;  /* 0x800000057a057c23 */ /* 0x000fe60008010005 */
[----:B------:R-:W-:Y:S01]  /*51b0*/  @P0 FSEL R6, R6, -INF , !P5 ;  /* 0xff80000006060808 */ /* 0x000fe20006800000 */
[----:B------:R-:W-:Y:S01]  /*51c0*/  FFMA.FTZ R8, R125, -UR5, R8 ;  /* 0x800000057d087c23 */ /* 0x000fe20008010008 */
[----:B------:R-:W-:Y:S01]  /*51d0*/  @P4 FSEL R4, R4, -INF , !P5 ;  /* 0xff80000004044808 */ /* 0x000fe20006800000 */
[----:B------:R-:W-:Y:S01]  /*51e0*/  FFMA.FTZ R10, R121, -UR5, R10 ;  /* 0x80000005790a7c23 */ /* 0x000fe2000801000a */
[----:B------:R-:W-:Y:S01]  /*51f0*/  ISETP.GE.AND P5, PT, R123, RZ, PT ;  /* 0x000000ff7b00720c */ /* 0x000fe20003fa6270 */
[----:B------:R-:W-:Y:S01]  /*5200*/  FFMA.FTZ R11, R122, -UR5, R11 ;  /* 0x800000057a0b7c23 */ /* 0x000fe2000801000b */
[C---:B-1----:R-:W-:Y:S01]  /*5210*/  HMMA.16816.F32.BF16 R12, R96.reuse, R84, R12 ;  /* 0x00000054600c723c */ /* 0x042fe2000004180c */
[----:B------:R-:W-:Y:S02]  /*5220*/  PLOP3.LUT P0, PT, PT, PT, UP0, 0x80, 0x0 ;  /* 0x000000000000781c */ /* 0x000fe40003f0f008 */
[----:B------:R-:W-:Y:S01]  /*5230*/  PLOP3.LUT P4, PT, PT, PT, UP0, 0x80, 0x0 ;  /* 0x000000000000781c */ /* 0x000fe20003f8f008 */
[--C-:B------:R-:W-:Y:S02]  /*5240*/  FFMA.FTZ R116, R4, UR15, -R130.reuse ;  /* 0x0000000f04747c23 */ /* 0x100fe40008010882 */
[----:B------:R-:W-:Y:S04]  /*5250*/  HMMA.16816.F32.BF16 R16, R96, R86, R16 ;  /* 0x000000566010723c */ /* 0x000fe80000041810 */
[----:B------:R-:W-:Y:S01]  /*5260*/  MUFU.EX2 R116, R116 ;  /* 0x0000007400747308 */ /* 0x000fe20000000800 */
[----:B------:R-:W-:Y:S02]  /*5270*/  @!P5 IADD3 R123, -R115, -0x7, RZ ;  /* 0xfffffff9737bd810 */ /* 0x000fe40007ffe1ff */
[----:B------:R-:W-:Y:S04]  /*5280*/  ISETP.GE.AND P5, PT, R128, RZ, PT ;  /* 0x000000ff8000720c */ /* 0x000fe80003fa6270 */
[----:B------:R-:W-:Y:S01]  /*5290*/  @P0 FSEL R5, R5, -INF , !P2 ;  /* 0xff80000005050808 */ /* 0x000fe20005000000 */
[----:B------:R-:W-:Y:S01]  /*52a0*/  @P4 VIADD R117, R126, 0x11 ;  /* 0x000000117e754836 */ /* 0x000fe20000000000 */
[----:B------:R-:W-:Y:S02]  /*52b0*/  PLOP3.LUT P0, PT, PT, PT, UP0, 0x80, 0x0 ;  /* 0x000000000000781c */ /* 0x000fe40003f0f008 */
[----:B------:R-:W-:Y:S01]  /*52c0*/  I2FP.F32.S32 R124, R123 ;  /* 0x0000007b007c7245 */ /* 0x000fe20000201400 */
[----:B------:R-:W-:Y:S01]  /*52d0*/  FFMA.FTZ R118, R5, UR15, -R130 ;  /* 0x0000000f05767c23 */ /* 0x000fe20008010882 */
[----:B------:R-:W-:Y:S01]  /*52e0*/  PLOP3.LUT P4, PT, PT, PT, UP0, 0x80, 0x0 ;  /* 0x000000000000781c */ /* 0x000fe20003f8f008 */
[----:B------:R-:W-:Y:S01]  /*52f0*/  FFMA.FTZ R14, R125, -UR5, R14 ;  /* 0x800000057d0e7c23 */ /* 0x000fe2000801000e */
[----:B------:R-:W-:Y:S01]  /*5300*/  @P6 ISETP.GE.AND P6, PT, R117, UR8, PT ;  /* 0x0000000875006c0c */ /* 0x000fe2000bfc6270 */
[----:B------:R-:W-:Y:S01]  /*5310*/  FFMA.FTZ R7, R124, -UR5, R7 ;  /* 0x800000057c077c23 */ /* 0x000fe20008010007 */
[C---:B------:R-:W-:Y:S01]  /*5320*/  @!P5 IADD3 R128, -R115.reuse, 0x9, RZ ;  /* 0x000000097380d810 */ /* 0x040fe20007ffe1ff */
[----:B------:R-:W-:Y:S01]  /*5330*/  VIADD R124, R115, 0xfffffff0 ;  /* 0xfffffff0737c7836 */ /* 0x000fe20000000000 */
[----:B------:R-:W-:Y:S01]  /*5340*/  PLOP3.LUT P5, PT, PT, PT, UP0, 0x80, 0x0 ;  /* 0x000000000000781c */ /* 0x000fe20003faf008 */
[----:B------:R1:W2:Y:S01]  /*5350*/  MUFU.EX2 R119, R118 ;  /* 0x0000007600777308 */ /* 0x0002a20000000800 */
[----:B------:R-:W-:Y:S01]  /*5360*/  I2FP.F32.S32 R128, R128 ;  /* 0x0000008000807245 */ /* 0x000fe20000201400 */
[----:B------:R-:W-:Y:S01]  /*5370*/  FFMA.FTZ R117, R6, UR15, -R129 ;  /* 0x0000000f06757c23 */ /* 0x000fe20008010881 */
[----:B------:R-:W-:Y:S02]  /*5380*/  @P0 FSEL R7, R7, -INF , !P2 ;  /* 0xff80000007070808 */ /* 0x000fe40005000000 */
[----:B------:R-:W-:Y:S01]  /*5390*/  PLOP3.LUT P2, PT, PT, PT, UP0, 0x80, 0x0 ;  /* 0x000000000000781c */ /* 0x000fe20003f4f008 */
[C---:B------:R-:W-:Y:S01]  /*53a0*/  FFMA.FTZ R9, R128.reuse, -UR5, R9 ;  /* 0x8000000580097c23 */ /* 0x040fe20008010009 */
[----:B------:R-:W-:Y:S01]  /*53b0*/  PLOP3.LUT P0, PT, PT, PT, UP0, 0x80, 0x0 ;  /* 0x000000000000781c */ /* 0x000fe20003f0f008 */
[----:B------:R-:W-:Y:S01]  /*53c0*/  FFMA.FTZ R15, R128, -UR5, R15 ;  /* 0x80000005800f7c23 */ /* 0x000fe2000801000f */
[----:B------:R-:W-:Y:S01]  /*53d0*/  @P4 ISETP.GE.AND P4, PT, R120, UR8, PT ;  /* 0x0000000878004c0c */ /* 0x000fe2000bf86270 */
[----:B------:R-:W-:Y:S02]  /*53e0*/  MUFU.EX2 R117, R117 ;  /* 0x0000007500757308 */ /* 0x000fe40000000800 */
[----:B------:R-:W-:Y:S02]  /*53f0*/  @P5 FSEL R8, R8, -INF , !P1 ;  /* 0xff80000008085808 */ /* 0x000fe40004800000 */
[----:B------:R-:W-:Y:S01]  /*5400*/  ISETP.GE.AND P5, PT, R124, RZ, PT ;  /* 0x000000ff7c00720c */ /* 0x000fe20003fa6270 */
[--C-:B-1----:R-:W-:Y:S03]  /*5410*/  FFMA.FTZ R118, R7, UR15, -R129.reuse ;  /* 0x0000000f07767c23 */ /* 0x102fe60008010881 */
[----:B------:R-:W-:Y:S01]  /*5420*/  @P2 FSEL R9, R9, -INF , !P3 ;  /* 0xff80000009092808 */ /* 0x000fe20005800000 */
[--C-:B------:R-:W-:Y:S01]  /*5430*/  FFMA.FTZ R120, R8, UR15, -R130.reuse ;  /* 0x0000000f08787c23 */ /* 0x100fe20008010882 */
[----:B------:R-:W-:Y:S02]  /*5440*/  @P0 FSEL R10, R10, -INF , !P1 ;  /* 0xff8000000a0a0808 */ /* 0x000fe40004800000 */
[----:B------:R-:W-:Y:S01]  /*5450*/  PLOP3.LUT P2, PT, PT, PT, UP0, 0x80, 0x0 ;  /* 0x000000000000781c */ /* 0x000fe20003f4f008 */
[----:B------:R-:W-:Y:S01]  /*5460*/  FFMA.FTZ R123, R9, UR15, -R130 ;  /* 0x0000000f097b7c23 */ /* 0x000fe20008010882 */
[----:B------:R-:W-:Y:S01]  /*5470*/  ISETP.GE.AND P1, PT, R127, RZ, PT ;  /* 0x000000ff7f00720c */ /* 0x000fe20003f26270 */
[----:B------:R-:W1:Y:S01]  /*5480*/  MUFU.EX2 R118, R118 ;  /* 0x0000007600767308 */ /* 0x000e620000000800 */
[----:B------:R-:W-:Y:S01]  /*5490*/  PLOP3.LUT P0, PT, PT, PT, UP0, 0x80, 0x0 ;  /* 0x000000000000781c */ /* 0x000fe20003f0f008 */
[--C-:B------:R-:W-:Y:S01]  /*54a0*/  FFMA.FTZ R121, R10, UR15, -R129.reuse ;  /* 0x0000000f0a797c23 */ /* 0x100fe20008010881 */
[----:B------:R-:W-:Y:S02]  /*54b0*/  @!P5 IADD3 R124, -R115, 0x10, RZ ;  /* 0x00000010737cd810 */ /* 0x000fe40007ffe1ff */
[----:B------:R-:W-:Y:S02]  /*54c0*/  ISETP.GE.AND P5, PT, R197, RZ, PT ;  /* 0x000000ffc500720c */ /* 0x000fe40003fa6270 */
[----:B------:R-:W-:Y:S03]  /*54d0*/  I2FP.F32.S32 R131, R124 ;  /* 0x0000007c00837245 */ /* 0x000fe60000201400 */
[----:B------:R-:W-:Y:S01]  /*54e0*/  MUFU.EX2 R120, R120 ;  /* 0x0000007800787308 */ /* 0x000fe20000000800 */
[----:B--2---:R-:W-:Y:S02]  /*54f0*/  F2FP.BF16.F32.PACK_AB R203, R119, R116 ;  /* 0x0000007477cb723e */ /* 0x004fe400000010ff */
[----:B------:R-:W-:Y:S01]  /*5500*/  @P2 FSEL R11, R11, -INF , !P3 ;  /* 0xff8000000b0b2808 */ /* 0x000fe20005800000 */
[----:B------:R-:W-:Y:S01]  /*5510*/  FFMA.FTZ R12, R131, -UR5, R12 ;  /* 0x80000005830c7c23 */ /* 0x000fe2000801000c */
[----:B------:R-:W-:Y:S01]  /*5520*/  @!P1 IADD3 R127, -R115, 0x11, RZ ;  /* 0x00000011737f9810 */ /* 0x000fe20007ffe1ff */
[----:B------:R-:W-:Y:S01]  /*5530*/  FFMA.FTZ R18, R131, -UR5, R18 ;  /* 0x8000000583127c23 */ /* 0x000fe20008010012 */
[----:B------:R-:W-:Y:S01]  /*5540*/  PLOP3.LUT P2, PT, PT, PT, UP0, 0x80, 0x0 ;  /* 0x000000000000781c */ /* 0x000fe20003f4f008 */
[----:B------:R-:W-:Y:S01]  /*5550*/  FFMA.FTZ R122, R11, UR15, -R129 ;  /* 0x0000000f0b7a7c23 */ /* 0x000fe20008010881 */
[----:B------:R-:W-:Y:S01]  /*5560*/  I2FP.F32.S32 R198, R127 ;  /* 0x0000007f00c67245 */ /* 0x000fe20000201400 */
[----:B------:R-:W2:Y:S01]  /*5570*/  MUFU.EX2 R123, R123 ;  /* 0x0000007b007b7308 */ /* 0x000ea20000000800 */
[----:B------:R-:W-:Y:S01]  /*5580*/  ISETP.GE.AND P3, PT, R196, RZ, PT ;  /* 0x000000ffc400720c */ /* 0x000fe20003f66270 */
[----:B------:R-:W-:Y:S01]  /*5590*/  STS [R209+0x2a000], R203 ;  /* 0x02a000cbd1007388 */ /* 0x000fe20000000800 */
[----:B------:R-:W-:Y:S01]  /*55a0*/  PLOP3.LUT P1, PT, PT, PT, UP0, 0x80, 0x0 ;  /* 0x000000000000781c */ /* 0x000fe20003f2f008 */
[----:B------:R-:W-:Y:S01]  /*55b0*/  FFMA.FTZ R13, R198, -UR5, R13 ;  /* 0x80000005c60d7c23 */ /* 0x000fe2000801000d */
[----:B------:R-:W-:Y:S01]  /*55c0*/  @P0 FSEL R12, R12, -INF , !P4 ;  /* 0xff8000000c0c0808 */ /* 0x000fe20006000000 */
[----:B------:R-:W-:Y:S01]  /*55d0*/  FFMA.FTZ R19, R198, -UR5, R19 ;  /* 0x80000005c6137c23 */ /* 0x000fe20008010013 */
[----:B------:R-:W-:Y:S03]  /*55e0*/  PLOP3.LUT P0, PT, PT, PT, UP0, 0x80, 0x0 ;  /* 0x000000000000781c */ /* 0x000fe60003f0f008 */
[----:B------:R-:W-:Y:S01]  /*55f0*/  MUFU.EX2 R121, R121 ;  /* 0x0000007900797308 */ /* 0x000fe20000000800 */
[----:B------:R-:W-:Y:S01]  /*5600*/  @!P5 IADD3 R197, -R115, 0x18, RZ ;  /* 0x0000001873c5d810 */ /* 0x000fe20007ffe1ff */
[--C-:B------:R-:W-:Y:S01]  /*5610*/  FFMA.FTZ R124, R12, UR15, -R130.reuse ;  /* 0x0000000f0c7c7c23 */ /* 0x100fe20008010882 */
[----:B------:R-:W-:Y:S02]  /*5620*/  @P2 FSEL R13, R13, -INF , !P6 ;  /* 0xff8000000d0d2808 */ /* 0x000fe40007000000 */
[----:B------:R-:W-:Y:S02]  /*5630*/  PLOP3.LUT P2, PT, PT, PT, UP0, 0x80, 0x0 ;  /* 0x000000000000781c */ /* 0x000fe40003f4f008 */
[----:B------:R-:W-:Y:S01]  /*5640*/  @!P3 IADD3 R196, -R115, 0x19, RZ ;  /* 0x0000001973c4b810 */ /* 0x000fe20007ffe1ff */
[----:B------:R-:W-:Y:S01]  /*5650*/  FFMA.FTZ R127, R13, UR15, -R130 ;  /* 0x0000000f0d7f7c23 */ /* 0x000fe20008010882 */
[----:B------:R-:W-:Y:S01]  /*5660*/  PLOP3.LUT P3, PT, PT, PT, UP0, 0x80, 0x0 ;  /* 0x000000000000781c */ /* 0x000fe20003f6f008 */
[----:B------:R-:W3:Y:S01]  /*5670*/  MUFU.EX2 R122, R122 ;  /* 0x0000007a007a7308 */ /* 0x000ee20000000800 */
[----:B------:R-:W-:Y:S01]  /*5680*/  @P1 FSEL R14, R14, -INF , !P4 ;  /* 0xff8000000e0e1808 */ /* 0x000fe20006000000 */
[----:B------:R-:W-:Y:S01]  /*5690*/  @P0 VIADD R115, R126, 0x18 ;  /* 0x000000187e730836 */ /* 0x000fe20000000000 */
[----:B------:R-:W-:Y:S02]  /*56a0*/  PLOP3.LUT P5, PT, PT, PT, UP0, 0x80, 0x0 ;  /* 0x000000000000781c */ /* 0x000fe40003faf008 */
[----:B------:R-:W-:Y:S01]  /*56b0*/  PLOP3.LUT P1, PT, PT, PT, UP0, 0x80, 0x0 ;  /* 0x000000000000781c */ /* 0x000fe20003f2f008 */
[--C-:B------:R-:W-:Y:S01]  /*56c0*/  FFMA.FTZ R125, R14, UR15, -R129.reuse ;  /* 0x0000000f0e7d7c23 */ /* 0x100fe20008010881 */
[----:B------:R-:W-:Y:S03]  /*56d0*/  I2FP.F32.S32 R197, R197 ;  /* 0x000000c500c57245 */ /* 0x000fe60000201400 */
[----:B------:R-:W-:Y:S01]  /*56e0*/  MUFU.EX2 R124, R124 ;  /* 0x0000007c007c7308 */ /* 0x000fe20000000800 */
[----:B------:R-:W-:Y:S02]  /*56f0*/  @P2 FSEL R15, R15, -INF , !P6 ;  /* 0xff8000000f0f2808 */ /* 0x000fe40007000000 */
[----:B------:R-:W-:Y:S01]  /*5700*/  PLOP3.LUT P4, PT, PT, PT, UP0, 0x80, 0x0 ;  /* 0x000000000000781c */ /* 0x000fe20003f8f008 */
[----:B------:R-:W-:Y:S01]  /*5710*/  FFMA.FTZ R16, R197, -UR5, R16 ;  /* 0x80000005c5107c23 */ /* 0x000fe20008010010 */
[----:B------:R-:W-:Y:S01]  /*5720*/  @P3 ISETP.GE.AND P3, PT, R115, UR8, PT ;  /* 0x0000000873003c0c */ /* 0x000fe2000bf66270 */
[----:B------:R-:W-:Y:S01]  /*5730*/  FFMA.FTZ R115, R15, UR15, -R129 ;  /* 0x0000000f0f737c23 */ /* 0x000fe20008010881 */
[----:B------:R-:W-:Y:S01]  /*5740*/  PLOP3.LUT P0, PT, PT, PT, UP0, 0x80, 0x0 ;  /* 0x000000000000781c */ /* 0x000fe20003f0f008 */
[----:B------:R-:W-:Y:S01]  /*5750*/  @P5 VIADD R128, R126, 0x19 ;  /* 0x000000197e805836 */ /* 0x000fe20000000000 */
[----:B------:R-:W-:Y:S01]  /*5760*/  PLOP3.LUT P2, PT, PT, PT, UP0, 0x80, 0x0 ;  /* 0x000000000000781c */ /* 0x000fe20003f4f008 */
[----:B------:R4:W-:Y:S01]  /*5770*/  MUFU.EX2 R126, R115 ;  /* 0x00000073007e7308 */ /* 0x0009e20000000800 */
[----:B------:R-:W-:Y:S02]  /*5780*/  @P1 FSEL R16, R16, -INF , !P3 ;  /* 0xff80000010101808 */ /* 0x000fe40005800000 */
[----:B------:R-:W-:Y:S02]  /*5790*/  PLOP3.LUT P1, PT, PT, PT, UP0, 0x80, 0x0 ;  /* 0x000000000000781c */ /* 0x000fe40003f2f008 */
[----:B------:R-:W-:Y:S02]  /*57a0*/  I2FP.F32.S32 R196, R196 ;  /* 0x000000c400c47245 */ /* 0x000fe40000201400 */
[----:B------:R-:W-:Y:S03]  /*57b0*/  @P4 ISETP.GE.AND P4, PT, R128, UR8, PT ;  /* 0x0000000880004c0c */ /* 0x000fe6000bf86270 */
[----:B------:R-:W3:Y:S01]  /*57c0*/  MUFU.EX2 R127, R127 ;  /* 0x0000007f007f7308 */ /* 0x000ee20000000800 */
[----:B-1----:R-:W-:Y:S01]  /*57d0*/  F2FP.BF16.F32.PACK_AB R202, R118, R117 ;  /* 0x0000007576ca723e */ /* 0x002fe200000010ff */
[----:B------:R-:W-:Y:S01]  /*57e0*/  FFMA.FTZ R17, R196, -UR5, R17 ;  /* 0x80000005c4117c23 */ /* 0x000fe20008010011 */
[--C-:B------:R-:W-:Y:S01]  /*57f0*/  FFMA.FTZ R196, R16, UR15, -R130.reuse ;  /* 0x0000000f10c47c23 */ /* 0x100fe20008010882 */
[----:B------:R-:W-:Y:S02]  /*5800*/  @P2 FSEL R18, R18, -INF , !P3 ;  /* 0xff80000012122808 */ /* 0x000fe40005800000 */
[----:B--2---:R-:W-:Y:S01]  /*5810*/  F2FP.BF16.F32.PACK_AB R201, R123, R120 ;  /* 0x000000787bc9723e */ /* 0x004fe200000010ff */
[----:B------:R1:W-:Y:S01]  /*5820*/  STS [R209+0x2a400], R202 ;  /* 0x02a400cad1007388 */ /* 0x0003e20000000800 */
[----:B------:R-:W-:Y:S02]  /*5830*/  @P0 FSEL R17, R17, -INF , !P4 ;  /* 0xff80000011110808 */ /* 0x000fe40006000000 */
[----:B------:R-:W2:Y:S01]  /*5840*/  MUFU.EX2 R125, R125 ;  /* 0x0000007d007d7308 */ /* 0x000ea20000000800 */
[----:B------:R-:W-:Y:S01]  /*5850*/  @P1 FSEL R19, R19, -INF , !P4 ;  /* 0xff80000013131808 */ /* 0x000fe20006000000 */
[--C-:B----4-:R-:W-:Y:S01]  /*5860*/  FFMA.FTZ R115, R18, UR15, -R129.reuse ;  /* 0x0000000f12737c23 */ /* 0x110fe20008010881 */
[----:B---3--:R-:W-:Y:S01]  /*5870*/  F2FP.BF16.F32.PACK_AB R200, R122, R121 ;  /* 0x000000797ac8723e */ /* 0x008fe200000010ff */
[----:B------:R-:W-:Y:S01]  /*5880*/  FFMA.FTZ R130, R17, UR15, -R130 ;  /* 0x0000000f11827c23 */ /* 0x000fe20008010882 */
[----:B------:R3:W-:Y:S01]  /*5890*/  STS [R208+0x2a000], R201 ;  /* 0x02a000c9d0007388 */ /* 0x0007e20000000800 */
[----:B------:R-:W-:Y:S04]  /*58a0*/  FFMA.FTZ R129, R19, UR15, -R129 ;  /* 0x0000000f13817c23 */ /* 0x000fe80008010881 */
[----:B------:R-:W-:Y:S01]  /*58b0*/  MUFU.EX2 R128, R196 ;  /* 0x000000c400807308 */ /* 0x000fe20000000800 */
[----:B------:R-:W-:Y:S01]  /*58c0*/  F2FP.BF16.F32.PACK_AB R199, R127, R124 ;  /* 0x0000007c7fc7723e */ /* 0x000fe200000010ff */
[----:B------:R4:W-:Y:S04]  /*58d0*/  STS [R208+0x2a400], R200 ;  /* 0x02a400c8d0007388 */ /* 0x0009e80000000800 */
[----:B------:R-:W-:Y:S04]  /*58e0*/  STS [R207+0x2a000], R199 ;  /* 0x02a000c7cf007388 */ /* 0x000fe80000000800 */
[----:B------:R-:W4:Y:S01]  /*58f0*/  MUFU.EX2 R131, R130 ;  /* 0x0000008200837308 */ /* 0x000f220000000800 */
[----:B--2---:R-:W-:Y:S05]  /*5900*/  F2FP.BF16.F32.PACK_AB R198, R126, R125 ;  /* 0x0000007d7ec6723e */ /* 0x004fea00000010ff */
[----:B------:R2:W-:Y:S04]  /*5910*/  STS [R207+0x2a400], R198 ;  /* 0x02a400c6cf007388 */ /* 0x0005e80000000800 */
[----:B------:R2:W-:Y:S01]  /*5920*/  MUFU.EX2 R130, R115 ;  /* 0x0000007300827308 */ /* 0x0005e20000000800 */
[----:B-1----:R-:W5:Y:S04]  /*5930*/  LDL R202, [R1+0x34] ;  /* 0x0000340001ca7983 */ /* 0x002f680000100800 */
[----:B---3--:R-:W5:Y:S05]  /*5940*/  LDL R201, [R1+0x40] ;  /* 0x0000400001c97983 */ /* 0x008f6a0000100800 */
[----:B------:R-:W1:Y:S01]  /*5950*/  MUFU.EX2 R129, R129 ;  /* 0x0000008100817308 */ /* 0x000e620000000800 */
[----:B----4-:R-:W-:Y:S01]  /*5960*/  F2FP.BF16.F32.PACK_AB R197, R131, R128 ;  /* 0x0000008083c5723e */ /* 0x010fe200000010ff */
[----:B------:R-:W5:Y:S04]  /*5970*/  LDL R200, [R1+0x3c] ;  /* 0x00003c0001c87983 */ /* 0x000f680000100800 */
[----:B------:R-:W-:Y:S01]  /*5980*/  STS [R206+0x2a000], R197 ;  /* 0x02a000c5ce007388 */ /* 0x000fe20000000800 */
[----:B--2---:R-:W-:Y:S05]  /*5990*/  LEA R115, R252, UR4, 0x1 ;  /* 0x00000004fc737c11 */ /* 0x004fea000f8e08ff */
[--C-:B------:R-:W-:Y:S01]  /*59a0*/  IMAD.IADD R114, R242, 0x1, R115.reuse ;  /* 0x00000001f2727824 */ /* 0x100fe200078e0273 */
[----:B------:R-:W-:Y:S01]  /*59b0*/  IADD3 R198, P0, R205, UR14, RZ ;  /* 0x0000000ecdc67c10 */ /* 0x000fe2000ff1e0ff */
[----:B------:R-:W-:Y:S01]  /*59c0*/  IMAD.IADD R113, R241, 0x1, R115 ;  /* 0x00000001f1717824 */ /* 0x000fe200078e0273 */
[----:B-1----:R-:W-:Y:S01]  /*59d0*/  F2FP.BF16.F32.PACK_AB R196, R129, R130 ;  /* 0x0000008281c4723e */ /* 0x002fe200000010ff */
[----:B------:R-:W-:Y:S01]  /*59e0*/  IMAD.IADD R112, R241, 0x1, R114 ;  /* 0x00000001f1707824 */ /* 0x000fe200078e0272 */
[----:B------:R-:W-:Y:S02]  /*59f0*/  IADD3.X R199, R204, UR13, RZ, P0, !PT ;  /* 0x0000000dccc77c10 */ /* 0x000fe400087fe4ff */
[----:B------:R-:W5:Y:S01]  /*5a00*/  LDL.64 R204, [R1+0x10] ;  /* 0x0000100001cc7983 */ /* 0x000f620000100a00 */
[----:B------:R-:W-:Y:S03]  /*5a10*/  PLOP3.LUT P0, PT, PT, PT, UP3, 0x80, 0x0 ;  /* 0x000000000000781c */ /* 0x000fe60003f0f038 */
[----:B------:R1:W-:Y:S04]  /*5a20*/  STS [R206+0x2a400], R196 ;  /* 0x02a400c4ce007388 */ /* 0x0003e80000000800 */
[----:B------:R-:W-:Y:S04]  /*5a30*/  LDSM.16.M88.4 R84, [R115+0x10000] ;  /* 0x010000007354783b */ /* 0x000fe80000000200 */
[----:B------:R-:W2:Y:S04]  /*5a40*/  LDSM.16.M88.4 R88, [R250+UR4+0x20000] ;  /* 0x02000004fa58783b */ /* 0x000ea80008000200 */
[----:B------:R-:W3:Y:S04]  /*5a50*/  LDSM.16.M88.4 R92, [R250+UR4+0x20800] ;  /* 0x02080004fa5c783b */ /* 0x000ee80008000200 */
[----:B------:R-:W-:Y:S04]  /*5a60*/  LDSM.16.M88.4 R96, [R114+0x10000] ;  /* 0x010000007260783b */ /* 0x000fe80000000200 */
[----:B------:R-:W4:Y:S04]  /*5a70*/  LDSM.16.M88.4 R100, [R249+0x8000] ;  /* 0x00800000f964783b */ /* 0x000f280000000200 */
[----:B------:R-:W4:Y:S04]  /*5a80*/  LDSM.16.M88.4 R104, [R249+0x8800] ;  /* 0x00880000f968783b */ /* 0x000f280000000200 */
[----:B-1----:R-:W4:Y:S04]  /*5a90*/  LDG.E R196, desc[UR6][R198.64] ;  /* 0x00000006c6c47981 */ /* 0x002f28000c1e1900 */
[----:B------:R-:W-:Y:S04]  /*5aa0*/  LDSM.16.M88.4 R108, [R248+0x8000] ;  /* 0x00800000f86c783b */ /* 0x000fe80000000200 */
[----:B------:R1:W4:Y:S01]  /*5ab0*/  LDG.E R197, desc[UR6][R198.64+0x20] ;  /* 0x00002006c6c57981 */ /* 0x000322000c1e1900 */
[C---:B--2---:R-:W-:Y:S06]  /*5ac0*/  HMMA.16816.F32.BF16 R4, R84.reuse, R88, RZ ;  /* 0x000000585404723c */ /* 0x044fec00000418ff */
[C---:B------:R-:W-:Y:S01]  /*5ad0*/  HMMA.16816.F32.BF16 R8, R84.reuse, R90, RZ ;  /* 0x0000005a5408723c */ /* 0x040fe200000418ff */
[----:B------:R-:W2:Y:S05]  /*5ae0*/  LDSM.16.M88.4 R88, [R113+0x10000] ;  /* 0x010000007158783b */ /* 0x000eaa0000000200 */
[C---:B---3--:R-:W-:Y:S06]  /*5af0*/  HMMA.16816.F32.BF16 R12, R84.reuse, R92, RZ ;  /* 0x0000005c540c723c */ /* 0x048fec00000418ff */
[----:B------:R-:W-:Y:S01]  /*5b00*/  HMMA.16816.F32.BF16 R16, R84, R94, RZ ;  /* 0x0000005e5410723c */ /* 0x000fe200000418ff */
[----:B------:R-:W3:Y:S04]  /*5b10*/  LDSM.16.M88.4 R84, [R248+0x8800] ;  /* 0x00880000f854783b */ /* 0x000ee80000000200 */
[----:B------:R-:W-:Y:S01]  /*5b20*/  LDSM.16.M88.4 R92, [R112+0x10000] ;  /* 0x01000000705c783b */ /* 0x000fe20000000200 */
[C---:B----4-:R-:W-:Y:S06]  /*5b30*/  HMMA.16816.F32.BF16 R4, R96.reuse, R100, R4 ;  /* 0x000000646004723c */ /* 0x050fec0000041804 */
[C---:B------:R-:W-:Y:S01]  /*5b40*/  HMMA.16816.F32.BF16 R8, R96.reuse, R102, R8 ;  /* 0x000000666008723c */ /* 0x040fe20000041808 */
[----:B------:R-:W4:Y:S05]  /*5b50*/  LDSM.16.M88.4 R100, [R247+0x8000] ;  /* 0x00800000f764783b */ /* 0x000f2a0000000200 */
[C---:B------:R-:W-:Y:S06]  /*5b60*/  HMMA.16816.F32.BF16 R12, R96.reuse, R104, R12 ;  /* 0x00000068600c723c */ /* 0x040fec000004180c */
[----:B------:R-:W-:Y:S01]  /*5b70*/  HMMA.16816.F32.BF16 R16, R96, R106, R16 ;  /* 0x0000006a6010723c */ /* 0x000fe20000041810 */
[----:B------:R-:W1:Y:S04]  /*5b80*/  LDSM.16.M88.4 R96, [R247+0x8800] ;  /* 0x00880000f760783b */ /* 0x000e680000000200 */
[----:B------:R-:W-:Y:S01]  /*5b90*/  LDSM.16.M88.4 R104, [R115+0x12000] ;  /* 0x012000007368783b */ /* 0x000fe20000000200 */
[C---:B--2---:R-:W-:Y:S06]  /*5ba0*/  HMMA.16816.F32.BF16 R4, R88.reuse, R108, R4 ;  /* 0x0000006c5804723c */ /* 0x044fec0000041804 */
[C---:B------:R-:W-:Y:S01]  /*5bb0*/  HMMA.16816.F32.BF16 R8, R88.reuse, R110, R8 ;  /* 0x0000006e5808723c */ /* 0x040fe20000041808 */
[----:B------:R-:W2:Y:S05]  /*5bc0*/  LDSM.16.M88.4 R108, [R250+UR4+0x22000] ;  /* 0x02200004fa6c783b */ /* 0x000eaa0008000200 */
[C---:B---3--:R-:W-:Y:S06]  /*5bd0*/  HMMA.16816.F32.BF16 R12, R88.reuse, R84, R12 ;  /* 0x00000054580c723c */ /* 0x048fec000004180c */
[----:B------:R-:W-:Y:S01]  /*5be0*/  HMMA.16816.F32.BF16 R16, R88, R86, R16 ;  /* 0x000000565810723c */ /* 0x000fe20000041810 */
[----:B------:R-:W3:Y:S04]  /*5bf0*/  LDSM.16.M88.4 R84, [R250+UR4+0x22800] ;  /* 0x02280004fa54783b */ /* 0x000ee80008000200 */
        /* <DEDUP_REMOVED lines=76> */
[----:B------:R-:W1:Y:S05]  /*60c0*/  LDSM.16.M88.4 R88, [R247+0xe800] ;  /* 0x00e80000f758783b */ /* 0x000e6a0000000200 */
[C---:B--2---:R-:W-:Y:S06]  /*60d0*/  HMMA.16816.F32.BF16 R4, R92.reuse, R108, R4 ;  /* 0x0000006c5c04723c */ /* 0x044fec0000041804 */
[C---:B------:R-:W-:Y:S06]  /*60e0*/  HMMA.16816.F32.BF16 R8, R92.reuse, R110, R8 ;  /* 0x0000006e5c08723c */ /* 0x040fec0000041808 */
[C---:B---3--:R-:W-:Y:S06]  /*60f0*/  HMMA.16816.F32.BF16 R12, R92.reuse, R84, R12 ;  /* 0x000000545c0c723c */ /* 0x048fec000004180c */
[----:B------:R-:W-:Y:S06]  /*6100*/  HMMA.16816.F32.BF16 R16, R92, R86, R16 ;  /* 0x000000565c10723c */ /* 0x000fec0000041810 */
[C---:B----4-:R-:W-:Y:S06]  /*6110*/  HMMA.16816.F32.BF16 R4, R96.reuse, R104, R4 ;  /* 0x000000686004723c */ /* 0x050fec0000041804 */
[C---:B------:R-:W-:Y:S06]  /*6120*/  HMMA.16816.F32.BF16 R8, R96.reuse, R106, R8 ;  /* 0x0000006a6008723c */ /* 0x040fec0000041808 */
[C---:B-1----:R-:W-:Y:S06]  /*6130*/  HMMA.16816.F32.BF16 R12, R96.reuse, R88, R12 ;  /* 0x00000058600c723c */ /* 0x042fec000004180c */
[----:B------:R-:W-:Y:S06]  /*6140*/  HMMA.16816.F32.BF16 R16, R96, R90, R16 ;  /* 0x0000005a6010723c */ /* 0x000fec0000041810 */
[C---:B------:R-:W-:Y:S01]  /*6150*/  FADD.FTZ R115, -R196.reuse, R4 ;  /* 0x00000004c4737221 */ /* 0x040fe20000010100 */
[----:B------:R-:W-:Y:S04]  /*6160*/  FADD.FTZ R198, -R196, R5 ;  /* 0x00000005c4c67221 */ /* 0x000fe80000010100 */
[----:B------:R-:W-:Y:S01]  /*6170*/  FMUL.FTZ R115, R116, R115 ;  /* 0x0000007374737220 */ /* 0x000fe20000410000 */
[----:B------:R-:W-:Y:S01]  /*6180*/  FMUL.FTZ R198, R119, R198 ;  /* 0x000000c677c67220 */ /* 0x000fe20000410000 */
[C---:B------:R-:W-:Y:S01]  /*6190*/  FADD.FTZ R119, -R196.reuse, R8 ;  /* 0x00000008c4777221 */ /* 0x040fe20000010100 */
[----:B------:R-:W-:Y:S03]  /*61a0*/  FADD.FTZ R116, -R196, R9 ;  /* 0x00000009c4747221 */ /* 0x000fe60000010100 */
[----:B------:R-:W-:Y:S01]  /*61b0*/  FMUL.FTZ R119, R120, R119 ;  /* 0x0000007778777220 */ /* 0x000fe20000410000 */
[----:B------:R-:W-:Y:S01]  /*61c0*/  FMUL.FTZ R116, R123, R116 ;  /* 0x000000747b747220 */ /* 0x000fe20000410000 */
[C---:B------:R-:W-:Y:S01]  /*61d0*/  FADD.FTZ R120, -R196.reuse, R13 ;  /* 0x0000000dc4787221 */ /* 0x040fe20000010100 */
[----:B------:R-:W-:Y:S01]  /*61e0*/  FADD.FTZ R123, -R196, R12 ;  /* 0x0000000cc47b7221 */ /* 0x000fe20000010100 */
[----:B------:R-:W-:Y:S02]  /*61f0*/  F2FP.BF16.F32.PACK_AB R115, R198, R115 ;  /* 0x00000073c673723e */ /* 0x000fe400000010ff */
[----:B------:R-:W-:Y:S01]  /*6200*/  FMUL.FTZ R120, R127, R120 ;  /* 0x000000787f787220 */ /* 0x000fe20000410000 */
[----:B------:R-:W-:Y:S01]  /*6210*/  F2FP.BF16.F32.PACK_AB R119, R116, R119 ;  /* 0x000000777477723e */ /* 0x000fe200000010ff */
[C---:B------:R-:W-:Y:S01]  /*6220*/  FADD.FTZ R116, -R197.reuse, R6 ;  /* 0x00000006c5747221 */ /* 0x040fe20000010100 */
[----:B------:R-:W-:Y:S01]  /*6230*/  FADD.FTZ R127, -R197, R7 ;  /* 0x00000007c57f7221 */ /* 0x000fe20000010100 */
[----:B------:R-:W-:Y:S01]  /*6240*/  FADD.FTZ R199, -R196, R16 ;  /* 0x00000010c4c77221 */ /* 0x000fe20000010100 */
[----:B------:R-:W-:Y:S01]  /*6250*/  FMUL.FTZ R123, R124, R123 ;  /* 0x0000007b7c7b7220 */ /* 0x000fe20000410000 */
[----:B------:R-:W-:Y:S01]  /*6260*/  FMUL.FTZ R116, R117, R116 ;  /* 0x0000007475747220 */ /* 0x000fe20000410000 */
[----:B------:R-:W-:Y:S01]  /*6270*/  FMUL.FTZ R127, R118, R127 ;  /* 0x0000007f767f7220 */ /* 0x000fe20000410000 */
[----:B------:R-:W-:Y:S01]  /*6280*/  FADD.FTZ R196, -R196, R17 ;  /* 0x00000011c4c47221 */ /* 0x000fe20000010100 */
[C---:B------:R-:W-:Y:S01]  /*6290*/  FADD.FTZ R118, -R197.reuse, R10 ;  /* 0x0000000ac5767221 */ /* 0x040fe20000010100 */
[----:B------:R-:W-:Y:S01]  /*62a0*/  FADD.FTZ R117, -R197, R11 ;  /* 0x0000000bc5757221 */ /* 0x000fe20000010100 */
[----:B------:R-:W-:Y:S01]  /*62b0*/  FMUL.FTZ R199, R128, R199 ;  /* 0x000000c780c77220 */ /* 0x000fe20000410000 */
[----:B------:R-:W-:Y:S01]  /*62c0*/  FMUL.FTZ R196, R131, R196 ;  /* 0x000000c483c47220 */ /* 0x000fe20000410000 */
[----:B------:R-:W-:Y:S01]  /*62d0*/  F2FP.BF16.F32.PACK_AB R120, R120, R123 ;  /* 0x0000007b7878723e */ /* 0x000fe200000010ff */
        /* <DEDUP_REMOVED lines=13> */
[----:B------:R-:W2:Y:S01]  /*63b0*/  LDL.LU R212, [R1+0x4c] ;  /* 0x00004c0001d47983 */ /* 0x000ea20000300800 */
[----:B------:R-:W1:Y:S01]  /*63c0*/  LDC R5, c[0x0][0x240] ;  /* 0x00009000ff057b82 */ /* 0x000e620000000800 */
[----:B-----5:R-:W-:Y:S01]  /*63d0*/  ISETP.GE.AND P6, PT, R204, UR18, PT ;  /* 0x00000012cc007c0c */ /* 0x020fe2000bfc6270 */
[----:B------:R-:W-:Y:S01]  /*63e0*/  ULOP3.LUT UR10, UR9, 0x1, URZ, 0xc0, !UPT ;  /* 0x00000001090a7892 */ /* 0x000fe2000f8ec03f */
[----:B------:R-:W3:Y:S01]  /*63f0*/  LDL.LU R211, [R1+0x48] ;  /* 0x0000480001d37983 */ /* 0x000ee20000300800 */
[----:B------:R-:W-:Y:S02]  /*6400*/  ISETP.GE.AND P5, PT, R202, UR18, PT ;  /* 0x00000012ca007c0c */ /* 0x000fe4000bfa6270 */
[----:B------:R-:W-:Y:S01]  /*6410*/  ISETP.GE.AND P4, PT, R201, UR18, PT ;  /* 0x00000012c9007c0c */ /* 0x000fe2000bf86270 */
[----:B------:R-:W4:Y:S01]  /*6420*/  LDL.LU R210, [R1+0x64] ;  /* 0x0000640001d27983 */ /* 0x000f220000300800 */
[----:B------:R-:W3:Y:S01]  /*6430*/  LDC R4, c[0x0][0x244] ;  /* 0x00009100ff047b82 */ /* 0x000ee20000000800 */
[----:B------:R-:W-:Y:S01]  /*6440*/  ISETP.GE.AND P3, PT, R200, UR18, PT ;  /* 0x00000012c8007c0c */ /* 0x000fe2000bf66270 */
[----:B------:R-:W-:Y:S01]  /*6450*/  UISETP.NE.U32.AND UP1, UPT, UR10, 0x1, UPT ;  /* 0x000000010a00788c */ /* 0x000fe2000bf25070 */
[----:B------:R-:W2:Y:S03]  /*6460*/  LDL.LU R203, [R1+0x58] ;  /* 0x0000580001cb7983 */ /* 0x000ea60000300800 */
[----:B------:R-:W-:Y:S06]  /*6470*/  USEL UR10, UR60, 0x8000, !UP1 ;  /* 0x000080003c0a7887 */ /* 0x000fec000c800000 */
[----:B------:R-:W-:Y:S02]  /*6480*/  VIADD R243, R243, UR10 ;  /* 0x0000000af3f37c36 */ /* 0x000fe40008000000 */
[----:B--2---:R-:W-:Y:S02]  /*6490*/  VIADD R203, R203, UR10 ;  /* 0x0000000acbcb7c36 */ /* 0x004fe40008000000 */
[----:B----4-:R-:W-:Y:S02]  /*64a0*/  VIADD R210, R210, UR10 ;  /* 0x0000000ad2d27c36 */ /* 0x010fe40008000000 */
[C---:B-1----:R-:W-:Y:S02]  /*64b0*/  IMAD.U32 R6, R5.reuse, -0x40, RZ ;  /* 0xffffffc005067824 */ /* 0x042fe400078e00ff */
[----:B------:R-:W-:Y:S01]  /*64c0*/  IMAD.MOV.U32 R8, RZ, RZ, R212 ;  /* 0x000000ffff087224 */ /* 0x000fe200078e00d4 */
        /* <DEDUP_REMOVED lines=83> */
.L_x_810:
[----:B------:R-:W-:Y:S01]  /*6a00*/  STS [R209+0x28000], R115 ;  /* 0x02800073d1007388 */ /* 0x000fe20000000800 */
[----:B------:R-:W-:Y:S02]  /*6a10*/  F2FP.BF16.F32.PACK_AB R117, R117, R118 ;  /* 0x000000767575723e */ /* 0x000fe400000010ff */
[----:B------:R-:W-:Y:S01]  /*6a20*/  F2FP.BF16.F32.PACK_AB R121, R121, R116 ;  /* 0x000000747979723e */ /* 0x000fe200000010ff */
[----:B------:R-:W-:Y:S01]  /*6a30*/  STS [R209+0x28400], R127 ;  /* 0x0284007fd1007388 */ /* 0x000fe20000000800 */
[----:B------:R-:W-:Y:S02]  /*6a40*/  F2FP.BF16.F32.PACK_AB R122, R122, R123 ;  /* 0x0000007b7a7a723e */ /* 0x000fe400000010ff */
[----:B------:R-:W-:Y:S01]  /*6a50*/  LEA R116, R251, UR4, 0x1 ;  /* 0x00000004fb747c11 */ /* 0x000fe2000f8e08ff */
[----:B------:R2:W-:Y:S04]  /*6a60*/  STS [R208+0x28000], R119 ;  /* 0x02800077d0007388 */ /* 0x0005e80000000800 */
[----:B------:R3:W-:Y:S04]  /*6a70*/  STS [R208+0x28400], R117 ;  /* 0x02840075d0007388 */ /* 0x0007e80000000800 */
[----:B------:R-:W-:Y:S04]  /*6a80*/  STS [R207+0x28000], R120 ;  /* 0x02800078cf007388 */ /* 0x000fe80000000800 */
[----:B------:R-:W-:Y:S04]  /*6a90*/  STS [R207+0x28400], R121 ;  /* 0x02840079cf007388 */ /* 0x000fe80000000800 */
[----:B------:R-:W-:Y:S04]  /*6aa0*/  STS [R206+0x28000], R196 ;  /* 0x028000c4ce007388 */ /* 0x000fe80000000800 */
[----:B------:R-:W-:Y:S04]  /*6ab0*/  STS [R206+0x28400], R122 ;  /* 0x0284007ace007388 */ /* 0x000fe80000000800 */
[----:B--2---:R-:W2:Y:S01]  /*6ac0*/  LDL.LU.64 R118, [R1+0x70] ;  /* 0x0000700001767983 */ /* 0x004ea20000300a00 */
[----:B------:R-:W-:Y:S06]  /*6ad0*/  BAR.SYNC.DEFER_BLOCKING 0x0 ;  /* 0x0000000000007b1d */ /* 0x000fec0000010000 */
[----:B-1----:R-:W-:Y:S02]  /*6ae0*/  LDSM.16.MT88.4 R4, [R246+0x2a000] ;  /* 0x02a00000f604783b */ /* 0x002fe40000004200 */
[----:B---3--:R-:W1:Y:S02]  /*6af0*/  LDC R117, c[0x0][0x270] ;  /* 0x00009c00ff757b82 */ /* 0x008e640000000800 */
[----:B------:R-:W3:Y:S04]  /*6b00*/  LDSM.16.MT88.4 R8, [R116+0x10000] ;  /* 0x010000007408783b */ /* 0x000ee80000004200 */
[----:B------:R-:W4:Y:S04]  /*6b10*/  LDSM.16.MT88.4 R12, [R0+0x2a000] ;  /* 0x02a00000000c783b */ /* 0x000f280000004200 */
[----:B------:R-:W4:Y:S04]  /*6b20*/  LDSM.16.MT88.4 R16, [R116+0x12000] ;  /* 0x012000007410783b */ /* 0x000f280000004200 */
[----:B------:R-:W4:Y:S04]  /*6b30*/  LDSM.16.MT88.4 R84, [R116+0x14000] ;  /* 0x014000007454783b */ /* 0x000f280000004200 */
[----:B------:R-:W4:Y:S04]  /*6b40*/  LDSM.16.MT88.4 R88, [R116+0x16000] ;  /* 0x016000007458783b */ /* 0x000f280000004200 */
[----:B------:R-:W-:Y:S04]  /*6b50*/  LDSM.16.MT88.4 R92, [R246+0x2a800] ;  /* 0x02a80000f65c783b */ /* 0x000fe80000004200 */
[----:B------:R-:W4:Y:S04]  /*6b60*/  LDSM.16.MT88.4 R96, [R116+0x10800] ;  /* 0x010800007460783b */ /* 0x000f280000004200 */
[----:B------:R-:W4:Y:S04]  /*6b70*/  LDSM.16.MT88.4 R100, [R0+0x2a800] ;  /* 0x02a800000064783b */ /* 0x000f280000004200 */
[----:B------:R-:W-:Y:S04]  /*6b80*/  LDSM.16.MT88.4 R104, [R116+0x17000] ;  /* 0x017000007468783b */ /* 0x000fe80000004200 */
[----:B------:R-:W-:Y:S01]  /*6b90*/  LDSM.16.MT88.4 R108, [R116+0x15800] ;  /* 0x01580000746c783b */ /* 0x000fe20000004200 */
[-C--:B---3--:R-:W-:Y:S03]  /*6ba0*/  HMMA.16816.F32.BF16 R20, R4, R8.reuse, R20 ;  /* 0x000000080414723c */ /* 0x088fe60000041814 */
[----:B------:R-:W-:Y:S02]  /*6bb0*/  LDSM.16.MT88.4 R112, [R116+0x17800] ;  /* 0x017800007470783b */ /* 0x000fe40000004200 */
[----:B-1----:R-:W-:Y:S01]  /*6bc0*/  IMAD R117, R117, UR20, RZ ;  /* 0x0000001475757c24 */ /* 0x002fe2000f8e02ff */
[C---:B----4-:R-:W-:Y:S06]  /*6bd0*/  HMMA.16816.F32.BF16 R24, R12.reuse, R8, R24 ;  /* 0x000000080c18723c */ /* 0x050fec0000041818 */
[-C--:B------:R-:W-:Y:S06]  /*6be0*/  HMMA.16816.F32.BF16 R28, R12, R10.reuse, R28 ;  /* 0x0000000a0c1c723c */ /* 0x080fec000004181c */
[C---:B------:R-:W-:Y:S01]  /*6bf0*/  HMMA.16816.F32.BF16 R32, R4.reuse, R10, R32 ;  /* 0x0000000a0420723c */ /* 0x040fe20000041820 */
[----:B------:R-:W1:Y:S05]  /*6c00*/  LDSM.16.MT88.4 R8, [R116+0x12800] ;  /* 0x012800007408783b */ /* 0x000e6a0000004200 */
        /* <DEDUP_REMOVED lines=9> */
[----:B------:R-:W4:Y:S05]  /*6ca0*/  LDSM.16.MT88.4 R84, [R116+0x16800] ;  /* 0x016800007454783b */ /* 0x000f2a0000004200 */
        /* <DEDUP_REMOVED lines=24> */
[-C--:B------:R-:W-:Y:S01]  /*6e30*/  HMMA.16816.F32.BF16 R76, R100, R86.reuse, R76 ;  /* 0x00000056644c723c */ /* 0x080fe2000004184c */
[----:B------:R-:W-:Y:S05]  /*6e40*/  LDSM.16.MT88.4 R100, [R116+0x13800] ;  /* 0x013800007464783b */ /* 0x000fea0000004200 */
[----:B------:R-:W-:Y:S01]  /*6e50*/  HMMA.16816.F32.BF16 R80, R92, R86, R80 ;  /* 0x000000565c50723c */ /* 0x000fe20000041850 */
[----:B------:R-:W3:Y:S04]  /*6e60*/  LDSM.16.MT88.4 R84, [R116+0x11800] ;  /* 0x011800007454783b */ /* 0x000ee80000004200 */
[----:B------:R-:W4:Y:S01]  /*6e70*/  LDSM.16.MT88.4 R92, [R0+0x2b800] ;  /* 0x02b80000005c783b */ /* 0x000f220000004200 */
[-C--:B------:R-:W-:Y:S01]  /*6e80*/  HMMA.16816.F32.BF16 R20, R4, R12.reuse, R20 ;  /* 0x0000000c0414723c */ /* 0x080fe20000041814 */
        /* <DEDUP_REMOVED lines=16> */
[-C--:B---3--:R-:W-:Y:S05]  /*6f90*/  HMMA.16816.F32.BF16 R20, R16, R84.reuse, R20 ;  /* 0x000000541014723c */ /* 0x088fea0000041814 */
[----:B------:R-:W-:Y:S01]  /*6fa0*/  IMAD.U32 R5, R117, -0x40, RZ ;  /* 0xffffffc075057824 */ /* 0x000fe200078e00ff */
[C---:B----4-:R-:W-:Y:S05]  /*6fb0*/  HMMA.16816.F32.BF16 R24, R92.reuse, R84, R24 ;  /* 0x000000545c18723c */ /* 0x050fea0000041818 */
[C---:B--2---:R-:W-:Y:S01]  /*6fc0*/  LEA R4, P1, R5.reuse, R118, 0x2 ;  /* 0x0000007605047211 */ /* 0x044fe200078210ff */
[-C--:B------:R-:W-:Y:S05]  /*6fd0*/  HMMA.16816.F32.BF16 R28, R92, R86.reuse, R28 ;  /* 0x000000565c1c723c */ /* 0x080fea000004181c */
[----:B------:R-:W-:Y:S01]  /*6fe0*/  LEA.HI.X.SX32 R5, R5, R119, 0x2, P1 ;  /* 0x0000007705057211 */ /* 0x000fe200008f16ff */
[C---:B------:R-:W-:Y:S04]  /*6ff0*/  HMMA.16816.F32.BF16 R32, R16.reuse, R86, R32 ;  /* 0x000000561020723c */ /* 0x040fe80000041820 */
[----:B------:R1:W-:Y:S02]  /*7000*/  STL.64 [R1+0x70], R4 ;  /* 0x0000700401007387 */ /* 0x0003e40000100a00 */
        /* <DEDUP_REMOVED lines=17> */
[----:B-----5:R-:W-:Y:S02]  /*7120*/  ISETP.GE.AND P6, PT, R204, UR18, PT ;  /* 0x00000012cc007c0c */ /* 0x020fe4000bfc6270 */
[----:B------:R-:W3:Y:S01]  /*7130*/  LDL.LU R118, [R1+0x50] ;  /* 0x0000500001767983 */ /* 0x000ee20000300800 */
[----:B------:R-:W-:Y:S02]  /*7140*/  ISETP.GE.AND P5, PT, R202, UR18, PT ;  /* 0x00000012ca007c0c */ /* 0x000fe4000bfa6270 */
[----:B------:R-:W-:Y:S01]  /*7150*/  ISETP.GE.AND P4, PT, R201, UR18, PT ;  /* 0x00000012c9007c0c */ /* 0x000fe2000bf86270 */
[----:B------:R-:W4:Y:S01]  /*7160*/  LDL R117, [R1+0x38] ;  /* 0x0000380001757983 */ /* 0x000f220000100800 */
[----:B------:R-:W3:Y:S01]  /*7170*/  LDC R4, c[0x0][0x424] ;  /* 0x00010900ff047b82 */ /* 0x000ee20000000800 */
        /* <DEDUP_REMOVED lines=14> */
[C-C-:B------:R-:W-:Y:S02]  /*7260*/  @!P6 LEA.HI.X R11, R5.reuse, R9, R4.reuse, 0x6, P2 ;  /* 0x00000009050be211 */ /* 0x140fe400010f3404 */
        /* <DEDUP_REMOVED lines=45> */
.L_x_811:
[----:B------:R-:W-:Y:S01]  /*7540*/  LEA R236, R251, UR4, 0x1 ;  /* 0x00000004fbec7c11 */ /* 0x000fe2000f8e08ff */
[----:B------:R-:W-:Y:S01]  /*7550*/  LDSM.16.M88.4 R128, [R245] ;  /* 0x00000000f580783b */ /* 0x000fe20000000200 */
[----:B------:R-:W-:Y:S02]  /*7560*/  ULOP3.LUT UR10, UR9, 0x1, URZ, 0xc0, !UPT ;  /* 0x00000001090a7892 */ /* 0x000fe4000f8ec03f */
[----:B------:R-:W-:Y:S01]  /*7570*/  @UP3 UIADD3 UR16, UP2, UR12, -0x100, URZ ;  /* 0xffffff000c103890 */ /* 0x000fe2000ff5e03f */
[----:B------:R-:W4:Y:S01]  /*7580*/  LDSM.16.MT88.4 R16, [R236+0x18000] ;  /* 0x01800000ec10783b */ /* 0x000f220000004200 */
[----:B------:R-:W-:Y:S02]  /*7590*/  UISETP.NE.U32.AND UP1, UPT, UR10, 0x1, UPT ;  /* 0x000000010a00788c */ /* 0x000fe4000bf25070 */
[----:B------:R-:W-:Y:S01]  /*75a0*/  UIADD3 UR17, UR9, -0x1, URZ ;  /* 0xffffffff09117890 */ /* 0x000fe2000fffe03f */
[----:B------:R-:W1:Y:S01]  /*75b0*/  LDSM.16.M88.4 R124, [R245+0x1000] ;  /* 0x00100000f57c783b */ /* 0x000e620000000200 */
[----:B------:R-:W-:Y:S03]  /*75c0*/  @UP3 UIADD3.X UR10, UR11, -0x1, URZ, UP2, !UPT ;  /* 0xffffffff0b0a3890 */ /* 0x000fe600097fe43f */
[----:B------:R-:W2:Y:S04]  /*75d0*/  LDSM.16.MT88.4 R96, [R236+0x1a000] ;  /* 0x01a00000ec60783b */ /* 0x000ea80000004200 */
[----:B------:R-:W3:Y:S04]  /*75e0*/  LDSM.16.MT88.4 R112, [R236+0x1c000] ;  /* 0x01c00000ec70783b */ /* 0x000ee80000004200 */
[----:B------:R-:W3:Y:S04]  /*75f0*/  LDSM.16.MT88.4 R196, [R236+0x1e000] ;  /* 0x01e00000ecc4783b */ /* 0x000ee80000004200 */
[----:B-----5:R-:W-:Y:S04]  /*7600*/  LDSM.16.M88.4 R200, [R240] ;  /* 0x00000000f0c8783b */ /* 0x020fe80000000200 */
[----:B------:R-:W3:Y:S04]  /*7610*/  LDSM.16.MT88.4 R204, [R236+0x18800] ;  /* 0x01880000eccc783b */ /* 0x000ee80000004200 */
[----:B------:R-:W3:Y:S04]  /*7620*/  LDSM.16.M88.4 R208, [R240+0x1000] ;  /* 0x00100000f0d0783b */ /* 0x000ee80000000200 */
[----:B------:R-:W3:Y:S04]  /*7630*/  LDSM.16.MT88.4 R212, [R236+0x1a800] ;  /* 0x01a80000ecd4783b */ /* 0x000ee80000004200 */
[----:B------:R-:W3:Y:S01]  /*7640*/  LDSM.16.MT88.4 R216, [R236+0x1c800] ;  /* 0x01c80000ecd8783b */ /* 0x000ee20000004200 */
        /* <DEDUP_REMOVED lines=16> */
[-C--:B------:R-:W-:Y:S06]  /*7750*/  HMMA.16816.F32.BF16 R116, R128, R196.reuse, RZ ;  /* 0x000000c48074723c */ /* 0x080fec00000418ff */
        /* <DEDUP_REMOVED lines=24> */
[----:B------:R-:W4:Y:S04]  /*78e0*/  LDSM.16.M88.4 R200, [R3] ;  /* 0x0000000003c8783b */ /* 0x000f280000000200 */
[----:B------:R-:W4:Y:S01]  /*78f0*/  LDSM.16.MT88.4 R220, [R236+0x1b800] ;  /* 0x01b80000ecdc783b */ /* 0x000f220000004200 */
[-C--:B-1----:R-:W-:Y:S06]  /*7900*/  HMMA.16816.F32.BF16 R4, R224, R228.reuse, R4 ;  /* 0x000000e4e004723c */ /* 0x082fec0000041804 */
[C---:B------:R-:W-:Y:S06]  /*7910*/  HMMA.16816.F32.BF16 R8, R232.reuse, R228, R8 ;  /* 0x000000e4e808723c */ /* 0x040fec0000041808 */
[-C--:B------:R-:W-:Y:S06]  /*7920*/  HMMA.16816.F32.BF16 R12, R232, R230.reuse, R12 ;  /* 0x000000e6e80c723c */ /* 0x080fec000004180c */
[C---:B------:R-:W-:Y:S01]  /*7930*/  HMMA.16816.F32.BF16 R16, R224.reuse, R230, R16 ;  /* 0x000000e6e010723c */ /* 0x040fe20000041810 */
[----:B------:R-:W1:Y:S04]  /*7940*/  LDSM.16.MT88.4 R228, [R236+0x1d800] ;  /* 0x01d80000ece4783b */ /* 0x000e680000004200 */
[----:B------:R-:W1:Y:S01]  /*7950*/  LDSM.16.MT88.4 R236, [R236+0x1f800] ;  /* 0x01f80000ecec783b */ /* 0x000e620000004200 */
[-C--:B--2---:R-:W-:Y:S06]  /*7960*/  HMMA.16816.F32.BF16 R84, R224, R196.reuse, R84 ;  /* 0x000000c4e054723c */ /* 0x084fec0000041854 */
[C---:B------:R-:W-:Y:S01]  /*7970*/  HMMA.16816.F32.BF16 R88, R232.reuse, R196, R88 ;  /* 0x000000c4e858723c */ /* 0x040fe20000041858 */
[----:B------:R-:W2:Y:S04]  /*7980*/  LDL R196, [R1+0x30] ;  /* 0x0000300001c47983 */ /* 0x000ea80000100800 */
[----:B------:R-:W2:Y:S01]  /*7990*/  LDL R197, [R1+0x60] ;  /* 0x0000600001c57983 */ /* 0x000ea20000100800 */
[-C--:B------:R-:W-:Y:S06]  /*79a0*/  HMMA.16816.F32.BF16 R92, R232, R198.reuse, R92 ;  /* 0x000000c6e85c723c */ /* 0x080fec000004185c */
[C---:B------:R-:W-:Y:S01]  /*79b0*/  HMMA.16816.F32.BF16 R96, R224.reuse, R198, R96 ;  /* 0x000000c6e060723c */ /* 0x040fe20000041860 */
[----:B------:R-:W2:Y:S01]  /*79c0*/  LDL R199, [R1+0x2c] ;  /* 0x00002c0001c77983 */ /* 0x000ea20000100800 */
[----:B------:R-:W1:Y:S04]  /*79d0*/  LDC R198, c[0x0][0x270] ;  /* 0x00009c00ffc67b82 */ /* 0x000e680000000800 */
        /* <DEDUP_REMOVED lines=8> */
[----:B------:R-:W4:Y:S05]  /*7a60*/  LDL.64 R234, [R1+0x70] ;  /* 0x0000700001ea7983 */ /* 0x000f2a0000100a00 */
[----:B------:R-:W-:Y:S05]  /*7a70*/  HMMA.16816.F32.BF16 R128, R224, R210, R128 ;  /* 0x000000d2e080723c */ /* 0x000fea0000041880 */
[----:B-1----:R-:W-:Y:S01]  /*7a80*/  IMAD R233, R198, UR20, RZ ;  /* 0x00000014c6e97c24 */ /* 0x002fe2000f8e02ff */
        /* <DEDUP_REMOVED lines=95> */
[C---:B------:R-:W-:Y:S01]  /*8080*/  IMAD.IADD R9, R196.reuse, 0x1, R7 ;  /* 0x00000001c4097824 */ /* 0x040fe200078e0207 */
        /* <DEDUP_REMOVED lines=53> */
[C---:B------:R-:W-:Y:S02]  /*83e0*/  IMAD.IADD R9, R196.reuse, 0x1, R7 ;  /* 0x00000001c4097824 */ /* 0x040fe400078e0207 */
        /* <DEDUP_REMOVED lines=26> */
[C---:B------:R-:W-:Y:S01]  /*8590*/  IMAD.IADD R9, R196.reuse, 0x1, R7 ;  /* 0x00000001c4097824 */ /* 0x040fe200078e0207 */
        /* <DEDUP_REMOVED lines=22> */
[C---:B------:R-:W-:Y:S02]  /*8700*/  IMAD.IADD R7, R196.reuse, 0x1, R5 ;  /* 0x00000001c4077824 */ /* 0x040fe400078e0205 */
        /* <DEDUP_REMOVED lines=38> */
[----:B------:R-:W-:Y:S01]  /*8970*/  ISETP.LT.AND P1, PT, RZ, UR9, PT ;  /* 0x00000009ff007c0c */ /* 0x000fe2000bf21270 */
[----:B------:R-:W1:Y:S01]  /*8980*/  LDSM.16.MT88.4 R4, [R246+0x28000] ;  /* 0x02800000f604783b */ /* 0x000e620000004200 */
[----:B------:R-:W-:Y:S01]  /*8990*/  LEA.HI.X.SX32 R105, R196, R235, 0x2, P0 ;  /* 0x000000ebc4697211 */ /* 0x000fe200000f16ff */
[----:B------:R-:W-:Y:S01]  /*89a0*/  UMOV UR9, UR17 ;  /* 0x0000001100097c82 */ /* 0x000fe20008000000 */
[----:B------:R-:W-:Y:S01]  /*89b0*/  PLOP3.LUT P0, PT, PT, PT, UP1, 0x80, 0x0 ;  /* 0x000000000000781c */ /* 0x000fe20003f0f018 */
[----:B------:R-:W-:Y:S01]  /*89c0*/  REDG.E.ADD.F32.FTZ.RN.STRONG.GPU desc[UR6][R96.64], R124 ;  /* 0x0000007c600079a6 */ /* 0x000fe2000c10f386 */
[----:B------:R-:W-:Y:S03]  /*89d0*/  @UP3 UIADD3 UR14, UP1, UR14, -0x100, URZ ;  /* 0xffffff000e0e3890 */ /* 0x000fe6000ff3e03f */
[----:B------:R-:W2:Y:S01]  /*89e0*/  LDSM.16.MT88.4 R96, [R244+0x800] ;  /* 0x00080000f460783b */ /* 0x000ea20000004200 */
[----:B------:R-:W-:Y:S03]  /*89f0*/  @UP3 UIADD3.X UR13, UR13, -0x1, URZ, UP1, !UPT ;  /* 0xffffffff0d0d3890 */ /* 0x000fe60008ffe43f */
        /* <DEDUP_REMOVED lines=306> */
.L_x_813:
        /* <DEDUP_REMOVED lines=21> */
.L_x_814:
        /* <DEDUP_REMOVED lines=15> */
[----:B------:R-:W-:Y:S01]  /*9f60*/  UIMAD UR15, UR19, UR16, URZ ;  /* 0x00000010130f72a4 */ /* 0x000fe2000f8e023f */
[----:B------:R-:W-:-:S03]  /*9f70*/  SHF.R.S32.HI R53, RZ, 0x1f, R54 ;  /* 0x0000001fff357819 */ /* 0x000fc60000011436 */
        /* <DEDUP_REMOVED lines=14> */
[----:B------:R-:W-:-:S04]  /*a060*/  IADD3 R62, P0, R6, UR20, RZ ;  /* 0x00000014063e7c10 */ /* 0x000fc8000ff1e0ff */
[----:B------:R-:W-:Y:S02]  /*a070*/  IADD3.X R63, R7, UR21, R2, P0, !PT ;  /* 0x00000015073f7c10 */ /* 0x000fe400087fe402 */
[----:B------:R-:W-:Y:S02]  /*a080*/  MOV R2, UR16 ;  /* 0x0000001000027c02 */ /* 0x000fe40008000f00 */
[----:B------:R-:W-:Y:S01]  /*a090*/  ISETP.GE.AND P4, PT, R3, UR8, PT ;  /* 0x0000000803007c0c */ /* 0x000fe2000bf86270 */
[----:B------:R-:W-:Y:S02]  /*a0a0*/  VIADD R3, R66, 0x40 ;  /* 0x0000004042037836 */ /* 0x000fe40000000000 */
        /* <DEDUP_REMOVED lines=25> */
.L_x_816:
[----:B------:R-:W-:Y:S05]  /*a240*/  BSYNC B0 ;  /* 0x0000000000007941 */ /* 0x000fea0003800000 */
.L_x_815:
        /* <DEDUP_REMOVED lines=21> */
.L_x_818:
[----:B------:R-:W-:Y:S05]  /*a3a0*/  BSYNC B0 ;  /* 0x0000000000007941 */ /* 0x000fea0003800000 */
.L_x_817:
        /* <DEDUP_REMOVED lines=37> */
.L_x_820:
[----:B------:R-:W-:Y:S05]  /*a600*/  BSYNC B0 ;  /* 0x0000000000007941 */ /* 0x000fea0003800000 */
.L_x_819:
        /* <DEDUP_REMOVED lines=8> */
[----:B---34-:R-:W-:Y:S01]  /*a690*/  IMAD.WIDE.U32 R4, R54, UR10, R36 ;  /* 0x0000000a36047c25 */ /* 0x018fe2000f8e0024 */
[----:B------:R-:W-:-:S03]  /*a6a0*/  ISETP.GE.AND P0, PT, R52, UR5, PT ;  /* 0x0000000534007c0c */ /* 0x000fc6000bf06270 */
[----:B------:R-:W-:Y:S01]  /*a6b0*/  IMAD R53, R53, UR10, RZ ;  /* 0x0000000a35357c24 */ /* 0x000fe2000f8e02ff */
[----:B------:R-:W-:-:S03]  /*a6c0*/  LEA R6, P3, R4, UR8, 0x1 ;  /* 0x0000000804067c11 */ /* 0x000fc6000f8608ff */
[----:B------:R-:W-:-:S04]  /*a6d0*/  IMAD R53, R54, UR11, R53 ;  /* 0x0000000b36357c24 */ /* 0x000fc8000f8e0235 */
        /* <DEDUP_REMOVED lines=9> */
.L_x_791:
        /* <DEDUP_REMOVED lines=24> */
.L_x_822:
        /* <DEDUP_REMOVED lines=22> */
.L_x_823:
[----:B------:R-:W2:Y:S01]  /*aa50*/  LDL.64 R16, [R1+0x10] ;  /* 0x0000100001107983 */ /* 0x000ea20000100a00 */
[----:B------:R-:W-:Y:S01]  /*aa60*/  UIMAD UR5, UR20, UR10, URZ ;  /* 0x0000000a140572a4 */ /* 0x000fe2000f8e023f */
[----:B------:R-:W-:Y:S01]  /*aa70*/  IMAD.U32 R6, RZ, RZ, UR10 ;  /* 0x0000000aff067e24 */ /* 0x000fe2000f8e00ff */
[----:B------:R-:W-:Y:S01]  /*aa80*/  LEA.HI R4, R4, R3, RZ, 0x3 ;  /* 0x0000000304047211 */ /* 0x000fe200078f18ff */
[----:B------:R-:W-:Y:S01]  /*aa90*/  UIADD3 UR8, -UR18, UR8, URZ ;  /* 0x0000000812087290 */ /* 0x000fe2000fffe13f */
[----:B------:R-:W-:Y:S01]  /*aaa0*/  BSSY B0, `(.L_x_824) ;  /* 0x0000027000007945 */ /* 0x000fe20003800000 */
[----:B------:R-:W-:Y:S01]  /*aab0*/  UIMAD UR5, UR18, UR11, UR5 ;  /* 0x0000000b120572a4 */ /* 0x000fe2000f8e0205 */
[----:B------:R-:W-:Y:S01]  /*aac0*/  SHF.R.S32.HI R4, RZ, 0x3, R4 ;  /* 0x00000003ff047819 */ /* 0x000fe20000011404 */
[----:B------:R-:W-:Y:S01]  /*aad0*/  USHF.R.S32.HI UR19, URZ, 0x1f, UR56 ;  /* 0x0000001f3f137899 */ /* 0x000fe20008011438 */
[----:B------:R-:W-:Y:S02]  /*aae0*/  ULDC.64 UR14, c[0x0][0x468] ;  /* 0x00011a00000e7ab9 */ /* 0x000fe40000000a00 */
[C---:B------:R-:W-:Y:S01]  /*aaf0*/  ISETP.GE.AND P5, PT, R4.reuse, UR8, PT ;  /* 0x0000000804007c0c */ /* 0x040fe2000bfa6270 */
[----:B------:R-:W-:Y:S01]  /*ab00*/  IMAD.U32 R3, RZ, RZ, UR5 ;  /* 0x00000005ff037e24 */ /* 0x000fe2000f8e00ff */
[----:B------:R-:W-:Y:S01]  /*ab10*/  UIMAD UR5, UR19, UR14, URZ ;  /* 0x0000000e130572a4 */ /* 0x000fe2000f8e023f */
[----:B------:R-:W-:Y:S01]  /*ab20*/  IMAD.U32 R10, RZ, RZ, UR14 ;  /* 0x0000000eff0a7e24 */ /* 0x000fe2000f8e00ff */
[----:B------:R-:W-:-:S02]  /*ab30*/  IADD3 R2, R4, 0x20, RZ ;  /* 0x0000002004027810 */ /* 0x000fc40007ffe0ff */
[----:B------:R-:W-:Y:S02]  /*ab40*/  UIMAD UR15, UR56, UR15, UR5 ;  /* 0x0000000f380f72a4 */ /* 0x000fe4000f8e0205 */
[----:B------:R-:W-:Y:S01]  /*ab50*/  ISETP.GE.AND P4, PT, R2, UR8, PT ;  /* 0x0000000802007c0c */ /* 0x000fe2000bf86270 */
[----:B--2---:R-:W-:Y:S01]  /*ab60*/  IMAD.WIDE.U32 R6, R6, UR18, R16 ;  /* 0x0000001206067c25 */ /* 0x004fe2000f8e0010 */
[----:B------:R-:W-:-:S03]  /*ab70*/  IADD3 R5, R16, 0x80, RZ ;  /* 0x0000008010057810 */ /* 0x000fc60007ffe0ff */
[----:B------:R-:W-:Y:S01]  /*ab80*/  VIADD R2, R16, 0xc0 ;  /* 0x000000c010027836 */ /* 0x000fe20000000000 */
[----:B------:R-:W-:-:S04]  /*ab90*/  IADD3 R6, P0, R6, UR9, RZ ;  /* 0x0000000906067c10 */ /* 0x000fc8000ff1e0ff */
[----:B------:R-:W-:Y:S02]  /*aba0*/  IADD3.X R7, R7, UR21, R3, P0, !PT ;  /* 0x0000001507077c10 */ /* 0x000fe400087fe403 */
[----:B------:R-:W-:Y:S01]  /*abb0*/  SHF.R.S32.HI R3, RZ, 0x1f, R4 ;  /* 0x0000001fff037819 */ /* 0x000fe20000011404 */
[----:B------:R-:W-:-:S04]  /*abc0*/  IMAD.WIDE.U32 R10, R10, UR56, R6 ;  /* 0x000000380a0a7c25 */ /* 0x000fc8000f8e0006 */
[----:B------:R-:W-:Y:S01]  /*abd0*/  VIADD R6, R16, 0x40 ;  /* 0x0000004010067836 */ /* 0x000fe20000000000 */
[----:B------:R-:W-:Y:S01]  /*abe0*/  IADD3 R9, R11, UR15, RZ ;  /* 0x0000000f0b097c10 */ /* 0x000fe2000fffe0ff */
[----:B------:R-:W-:Y:S06]  /*abf0*/  @P5 BRA `(.L_x_825) ;  /* 0x0000000000445947 */ /* 0x000fec0003800000 */
[----:B------:R-:W-:Y:S01]  /*ac00*/  IMAD R7, R3, UR10, RZ ;  /* 0x0000000a03077c24 */ /* 0x000fe2000f8e02ff */
[----:B------:R-:W-:Y:S01]  /*ac10*/  ULDC UR5, c[0x0][0x2d0] ;  /* 0x0000b40000057ab9 */ /* 0x000fe20000000800 */
        /* <DEDUP_REMOVED lines=11> */
[----:B------:R1:W-:Y:S04]  /*acd0*/  @!P3 STG.E.128 desc[UR6][R14.64], RZ ;  /* 0x000000ff0e00b986 */ /* 0x0003e8000c101d06 */
[----:B------:R1:W-:Y:S04]  /*ace0*/  @!P2 STG.E.128 desc[UR6][R14.64+0x80], RZ ;  /* 0x000080ff0e00a986 */ /* 0x0003e8000c101d06 */
[----:B------:R1:W-:Y:S04]  /*acf0*/  @!P1 STG.E.128 desc[UR6][R14.64+0x100], RZ ;  /* 0x000100ff0e009986 */ /* 0x0003e8000c101d06 */
[----:B------:R1:W-:Y:S02]  /*ad00*/  @!P0 STG.E.128 desc[UR6][R14.64+0x180], RZ ;  /* 0x000180ff0e008986 */ /* 0x0003e4000c101d06 */
.L_x_825:
[----:B------:R-:W-:Y:S05]  /*ad10*/  BSYNC B0 ;  /* 0x0000000000007941 */ /* 0x000fea0003800000 */
.L_x_824:
[----:B------:R-:W-:Y:S04]  /*ad20*/  BSSY B0, `(.L_x_826) ;  /* 0x0000015000007945 */ /* 0x000fe80003800000 */
        /* <DEDUP_REMOVED lines=20> */
.L_x_827:
[----:B------:R-:W-:Y:S05]  /*ae70*/  BSYNC B0 ;  /* 0x0000000000007941 */ /* 0x000fea0003800000 */
.L_x_826:
[----:B------:R-:W-:Y:S01]  /*ae80*/  UIMAD UR5, UR20, UR12, URZ ;  /* 0x0000000c140572a4 */ /* 0x000fe2000f8e023f */
[----:B------:R-:W-:Y:S01]  /*ae90*/  IMAD.U32 R7, RZ, RZ, UR12 ;  /* 0x0000000cff077e24 */ /* 0x000fe2000f8e00ff */
[----:B------:R-:W-:Y:S01]  /*aea0*/  USHF.R.S32.HI UR10, URZ, 0x1f, UR56 ;  /* 0x0000001f3f0a7899 */ /* 0x000fe20008011438 */
[----:B------:R-:W-:Y:S01]  /*aeb0*/  BSSY B0, `(.L_x_828) ;  /* 0x000001e000007945 */ /* 0x000fe20003800000 */
[----:B------:R-:W-:Y:S01]  /*aec0*/  UIMAD UR5, UR18, UR13, UR5 ;  /* 0x0000000d120572a4 */ /* 0x000fe2000f8e0205 */
[----:B--2---:R-:W-:Y:S01]  /*aed0*/  IMAD.WIDE.U32 R8, R7, UR18, R16 ;  /* 0x0000001207087c25 */ /* 0x004fe2000f8e0010 */
[----:B------:R-:W-:Y:S02]  /*aee0*/  ULDC.64 UR8, c[0x0][0x470] ;  /* 0x00011c0000087ab9 */ /* 0x000fe40000000a00 */
[----:B------:R-:W-:Y:S02]  /*aef0*/  MOV R10, UR8 ;  /* 0x00000008000a7c02 */ /* 0x000fe40008000f00 */
[----:B------:R-:W-:Y:S01]  /*af00*/  IMAD.U32 R7, RZ, RZ, UR5 ;  /* 0x00000005ff077e24 */ /* 0x000fe2000f8e00ff */
[----:B------:R-:W-:Y:S01]  /*af10*/  IADD3 R8, P0, R8, UR16, RZ ;  /* 0x0000001008087c10 */ /* 0x000fe2000ff1e0ff */
[----:B------:R-:W-:-:S03]  /*af20*/  UIMAD UR5, UR10, UR8, URZ ;  /* 0x000000080a0572a4 */ /* 0x000fc6000f8e023f */
[----:B------:R-:W-:Y:S01]  /*af30*/  IADD3.X R9, R9, UR17, R7, P0, !PT ;  /* 0x0000001109097c10 */ /* 0x000fe200087fe407 */
[----:B------:R-:W-:Y:S02]  /*af40*/  UIMAD UR9, UR56, UR9, UR5 ;  /* 0x00000009380972a4 */ /* 0x000fe4000f8e0205 */
[----:B------:R-:W-:-:S05]  /*af50*/  IMAD.WIDE.U32 R10, R10, UR56, R8 ;  /* 0x000000380a0a7c25 */ /* 0x000fca000f8e0008 */
        /* <DEDUP_REMOVED lines=13> */
[----:B-1----:R-:W-:-:S04]  /*b030*/  LEA R14, P5, R12, UR8, 0x1 ;  /* 0x000000080c0e7c11 */ /* 0x002fc8000f8a08ff */
[----:B------:R-:W-:-:S05]  /*b040*/  LEA.HI.X R15, R12, UR9, R7, 0x1, P5 ;  /* 0x000000090c0f7c11 */ /* 0x000fca000a8f0c07 */
[----:B------:R2:W-:Y:S04]  /*b050*/  @!P3 STG.E.128 desc[UR6][R14.64], RZ ;  /* 0x000000ff0e00b986 */ /* 0x0005e8000c101d06 */
[----:B------:R2:W-:Y:S04]  /*b060*/  @!P2 STG.E.128 desc[UR6][R14.64+0x80], RZ ;  /* 0x000080ff0e00a986 */ /* 0x0005e8000c101d06 */
[----:B------:R2:W-:Y:S04]  /*b070*/  @!P1 STG.E.128 desc[UR6][R14.64+0x100], RZ ;  /* 0x000100ff0e009986 */ /* 0x0005e8000c101d06 */
[----:B------:R2:W-:Y:S02]  /*b080*/  @!P0 STG.E.128 desc[UR6][R14.64+0x180], RZ ;  /* 0x000180ff0e008986 */ /* 0x0005e4000c101d06 */
.L_x_829:
[----:B------:R-:W-:Y:S05]  /*b090*/  BSYNC B0 ;  /* 0x0000000000007941 */ /* 0x000fea0003800000 */
.L_x_828:
        /* <DEDUP_REMOVED lines=20> */
.L_x_821:
[----:B------:R-:W-:Y:S05]  /*b1e0*/  BSYNC B1 ;  /* 0x0000000000017941 */ /* 0x000fea0003800000 */
.L_x_786:
        /* <DEDUP_REMOVED lines=12> */
.L_x_830:
[----:B------:R-:W-:Y:S05]  /*b2b0*/  EXIT ;  /* 0x000000000000794d */ /* 0x000fea0003800000 */
.L_x_832:
        /* <DEDUP_REMOVED lines=12> */
.L_x_2043:


//--------------------- .text._ZN5flash44flash_bwd_dq_dk_dv_loop_seqk_parallel_kernelI23Flash_bwd_kernel_traitsILi256ELi64ELi64ELi8ELi4ELi2ELi2ELb0ELb0EN7cutlass10bfloat16_tE19Flash_kernel_traitsILi256ELi64ELi64ELi8ES3_EELb0ELb0ELb1ELb0ELb0ELb1ELb0EEEvNS_16Flash_bwd_paramsE --------------------------
	.section	.text._ZN5flash44flash_bwd_dq_dk_dv_loop_seqk_parallel_kernelI23Flash_bwd_kernel_traitsILi256ELi64ELi64ELi8ELi4ELi2ELi2ELb0ELb0EN7cutlass10bfloat16_tE19Flash_kernel_traitsILi256ELi64ELi64ELi8ES3_EELb0ELb0ELb1ELb0ELb0ELb1ELb0EEEvNS_16Flash_bwd_paramsE,"ax",@progbits
	.align	128
        .global         _ZN5flash44flash_bwd_dq_dk_dv_loop_seqk_parallel_kernelI23Flash_bwd_kernel_traitsILi256ELi64ELi64ELi8ELi4ELi2ELi2ELb0ELb0EN7cutlass10bfloat16_tE19Flash_kernel_traitsILi256ELi64ELi64ELi8ES3_EELb0ELb0ELb1ELb0ELb0ELb1ELb0EEEvNS_16Flash_bwd_paramsE
        .type           _ZN5flash44flash_bwd_dq_dk_dv_loop_seqk_parallel_kernelI23Flash_bwd_kernel_traitsILi256ELi64ELi64ELi8ELi4ELi2ELi2ELb0ELb0EN7cutlass10bfloat16_tE19Flash_kernel_traitsILi256ELi64ELi64ELi8ES3_EELb0ELb0ELb1ELb0ELb0ELb1ELb0EEEvNS_16Flash_bwd_paramsE,@function
        .size           _ZN5flash44flash_bwd_dq_dk_dv_loop_seqk_parallel_kernelI23Flash_bwd_kernel_traitsILi256ELi64ELi64ELi8ELi4ELi2ELi2ELb0ELb0EN7cutlass10bfloat16_tE19Flash_kernel_traitsILi256ELi64ELi64ELi8ES3_EELb0ELb0ELb1ELb0ELb0ELb1ELb0EEEvNS_16Flash_bwd_paramsE,(.L_x_2044 - _ZN5flash44flash_bwd_dq_dk_dv_loop_seqk_parallel_kernelI23Flash_bwd_kernel_traitsILi256ELi64ELi64ELi8ELi4ELi2ELi2ELb0ELb0EN7cutlass10bfloat16_tE19Flash_kernel_traitsILi256ELi64ELi64ELi8ES3_EELb0ELb0ELb1ELb0ELb0ELb1ELb0EEEvNS_16Flash_bwd_paramsE)
        .other          _ZN5flash44flash_bwd_dq_dk_dv_loop_seqk_parallel_kernelI23Flash_bwd_kernel_traitsILi256ELi64ELi64ELi8ELi4ELi2ELi2ELb0ELb0EN7cutlass10bfloat16_tE19Flash_kernel_traitsILi256ELi64ELi64ELi8ES3_EELb0ELb0ELb1ELb0ELb0ELb1ELb0EEEvNS_16Flash_bwd_paramsE,@"STO_CUDA_ENTRY STV_DEFAULT"
_ZN5flash44flash_bwd_dq_dk_dv_loop_seqk_parallel_kernelI23Flash_bwd_kernel_traitsILi256ELi64ELi64ELi8ELi4ELi2ELi2ELb0ELb0EN7cutlass10bfloat16_tE19Flash_kernel_traitsILi256ELi64ELi64ELi8ES3_EELb0ELb0ELb1ELb0ELb0ELb1ELb0EEEvNS_16Flash_bwd_paramsE:
.text._ZN5flash44flash_bwd_dq_dk_dv_loop_seqk_parallel_kernelI23Flash_bwd_kernel_traitsILi256ELi64ELi64ELi8ELi4ELi2ELi2ELb0ELb0EN7cutlass10bfloat16_tE19Flash_kernel_traitsILi256ELi64ELi64ELi8ES3_EELb0ELb0ELb1ELb0ELb0ELb1ELb0EEEvNS_16Flash_bwd_paramsE:
        /* <DEDUP_REMOVED lines=16> */
[----:B------:R-:W-:Y:S01]  /*0100*/  IMAD.MOV.U32 R217, RZ, RZ, 0x20 ;  /* 0x00000020ffd97424 */ /* 0x000fe200078e00ff */
[----:B------:R-:W-:Y:S01]  /*0110*/  ULDC.64 UR6, c[0x0][0x208] ;  /* 0x0000820000067ab9 */ /* 0x000fe20000000a00 */
[----:B------:R-:W-:Y:S01]  /*0120*/  IMAD.MOV.U32 R219, RZ, RZ, 0x40 ;  /* 0x00000040ffdb7424 */ /* 0x000fe200078e00ff */
[----:B------:R-:W-:Y:S01]  /*0130*/  ULDC UR59, c[0x0][0x394] ;  /* 0x0000e500003b7ab9 */ /* 0x000fe20000000800 */
[----:B------:R-:W-:Y:S01]  /*0140*/  IMAD.MOV.U32 R243, RZ, RZ, -0x10 ;  /* 0xfffffff0fff37424 */ /* 0x000fe200078e00ff */
[----:B------:R-:W-:Y:S01]  /*0150*/  UMOV UR60, 0xffff8000 ;  /* 0xffff8000003c7882 */ /* 0x000fe20000000000 */
[----:B------:R-:W4:Y:S08]  /*0160*/  S2UR UR56, SR_CTAID.Z ;  /* 0x00000000003879c3 */ /* 0x000f300000002700 */
[----:B------:R-:W5:Y:S01]  /*0170*/  S2UR UR49, SR_CTAID.Y ;  /* 0x00000000003179c3 */ /* 0x000f620000002600 */
[----:B---3--:R-:W-:Y:S01]  /*0180*/  ULEA UR4, UR4, UR5, 0x18 ;  /* 0x0000000504047291 */ /* 0x008fe2000f8ec03f */
[----:B--2---:R-:W-:Y:S01]  /*0190*/  SHF.R.S32.HI R10, RZ, 0x1f, R16 ;  /* 0x0000001fff0a7819 */ /* 0x004fe20000011410 */
[----:B------:R-:W-:Y:S01]  /*01a0*/  IMAD.SHL.U32 R252, R16, 0x2, RZ ;  /* 0x0000000210fc7824 */ /* 0x000fe200078e00ff */
[----:B----4-:R-:W-:-:S02]  /*01b0*/  USHF.R.S32.HI UR5, URZ, 0x1f, UR56 ;  /* 0x0000001f3f057899 */ /* 0x010fc40008011438 */
[CC--:B------:R-:W-:Y:S02]  /*01c0*/  LEA.HI R4, R10.reuse, R16.reuse, RZ, 0x5 ;  /* 0x000000100a047211 */ /* 0x0c0fe400078f28ff */
[----:B------:R-:W-:Y:S02]  /*01d0*/  LEA.HI R8, R10, R16, RZ, 0x4 ;  /* 0x000000100a087211 */ /* 0x000fe400078f20ff */
[--C-:B------:R-:W-:Y:S01]  /*01e0*/  SHF.R.S32.HI R5, RZ, 0x5, R4.reuse ;  /* 0x00000005ff057819 */ /* 0x100fe20000011404 */
[----:B-----5:R-:W-:Y:S01]  /*01f0*/  USHF.R.S32.HI UR8, URZ, 0x1f, UR49 ;  /* 0x0000001f3f087899 */ /* 0x020fe20008011431 */
[----:B-1----:R-:W-:Y:S02]  /*0200*/  SHF.R.S32.HI R0, RZ, 0x1f, R4 ;  /* 0x0000001fff007819 */ /* 0x002fe40000011404 */
[-C--:B------:R-:W-:Y:S02]  /*0210*/  LEA.HI R3, R4, R5.reuse, RZ, 0x1 ;  /* 0x0000000504037211 */ /* 0x080fe400078f08ff */
[----:B------:R-:W-:-:S02]  /*0220*/  LEA.HI R0, R0, R5, RZ, 0x2 ;  /* 0x0000000500007211 */ /* 0x000fc400078f10ff */
[----:B------:R-:W-:Y:S02]  /*0230*/  SHF.R.S32.HI R7, RZ, 0x4, R8 ;  /* 0x00000004ff077819 */ /* 0x000fe40000011408 */
[----:B------:R-:W-:Y:S02]  /*0240*/  LEA.HI R19, R10, R16, RZ, 0x2 ;  /* 0x000000100a137211 */ /* 0x000fe400078f10ff */
[----:B------:R-:W-:Y:S02]  /*0250*/  LOP3.LUT R2, R0, 0xfffffffc, RZ, 0xc0, !PT ;  /* 0xfffffffc00027812 */ /* 0x000fe400078ec0ff */
[----:B------:R-:W-:Y:S02]  /*0260*/  LOP3.LUT R0, R3, 0xfffffffe, RZ, 0xc0, !PT ;  /* 0xfffffffe03007812 */ /* 0x000fe400078ec0ff */
[----:B------:R-:W-:Y:S01]  /*0270*/  LEA.HI R3, R8, R7, RZ, 0x1 ;  /* 0x0000000708037211 */ /* 0x000fe200078f08ff */
[C---:B------:R-:W-:Y:S01]  /*0280*/  IMAD.IADD R15, R5.reuse, 0x1, -R2 ;  /* 0x00000001050f7824 */ /* 0x040fe200078e0a02 */
[--C-:B------:R-:W-:Y:S01]  /*0290*/  SHF.R.S32.HI R9, RZ, 0x2, R19.reuse ;  /* 0x00000002ff097819 */ /* 0x100fe20000011413 */
[----:B------:R-:W-:Y:S01]  /*02a0*/  IMAD.IADD R226, R5, 0x1, -R0 ;  /* 0x0000000105e27824 */ /* 0x000fe200078e0a00 */
[----:B------:R-:W-:-:S02]  /*02b0*/  SHF.R.S32.HI R6, RZ, 0x1f, R19 ;  /* 0x0000001fff067819 */ /* 0x000fc40000011413 */
[----:B------:R-:W-:Y:S02]  /*02c0*/  LOP3.LUT R2, R3, 0xfffffffe, RZ, 0xc0, !PT ;  /* 0xfffffffe03027812 */ /* 0x000fe400078ec0ff */
[----:B------:R-:W-:Y:S02]  /*02d0*/  LOP3.LUT R3, R4, 0xffffffe0, RZ, 0xc0, !PT ;  /* 0xffffffe004037812 */ /* 0x000fe400078ec0ff */
[----:B------:R-:W-:Y:S01]  /*02e0*/  LEA.HI R0, R6, R9, RZ, 0x3 ;  /* 0x0000000906007211 */ /* 0x000fe200078f18ff */
[----:B------:R-:W-:Y:S01]  /*02f0*/  IMAD.IADD R12, R7, 0x1, -R2 ;  /* 0x00000001070c7824 */ /* 0x000fe200078e0a02 */
[----:B------:R-:W-:Y:S01]  /*0300*/  LEA.HI R17, R10, R16, RZ, 0x3 ;  /* 0x000000100a117211 */ /* 0x000fe200078f18ff */
[----:B------:R-:W-:Y:S01]  /*0310*/  IMAD.IADD R2, R16, 0x1, -R3 ;  /* 0x0000000110027824 */ /* 0x000fe200078e0a03 */
[----:B------:R-:W-:Y:S01]  /*0320*/  LOP3.LUT R0, R0, 0xfffffff8, RZ, 0xc0, !PT ;  /* 0xfffffff800007812 */ /* 0x000fe200078ec0ff */
[----:B------:R-:W-:Y:S01]  /*0330*/  IMAD.SHL.U32 R6, R12, 0x200, RZ ;  /* 0x000002000c067824 */ /* 0x000fe200078e00ff */
[----:B------:R-:W-:-:S02]  /*0340*/  SHF.R.S32.HI R3, RZ, 0x3, R17 ;  /* 0x00000003ff037819 */ /* 0x000fc40000011411 */
[----:B------:R-:W-:Y:S01]  /*0350*/  LOP3.LUT R4, R17, 0xfffffff8, RZ, 0xc0, !PT ;  /* 0xfffffff811047812 */ /* 0x000fe200078ec0ff */
[----:B------:R-:W-:Y:S01]  /*0360*/  IMAD.IADD R9, R9, 0x1, -R0 ;  /* 0x0000000109097824 */ /* 0x000fe200078e0a00 */
[----:B------:R-:W-:Y:S01]  /*0370*/  SHF.R.S32.HI R5, RZ, 0x1f, R2 ;  /* 0x0000001fff057819 */ /* 0x000fe20000011402 */
[----:B------:R-:W-:Y:S02]  /*0380*/  IMAD.SHL.U32 R3, R3, 0x40, RZ ;  /* 0x0000004003037824 */ /* 0x000fe400078e00ff */
[----:B------:R-:W-:Y:S01]  /*0390*/  IMAD.IADD R0, R16, 0x1, -R4 ;  /* 0x0000000110007824 */ /* 0x000fe200078e0a04 */
[----:B------:R-:W-:Y:S02]  /*03a0*/  LOP3.LUT R4, R8, 0xfffffff0, RZ, 0xc0, !PT ;  /* 0xfffffff008047812 */ /* 0x000fe400078ec0ff */
[----:B------:R-:W-:Y:S01]  /*03b0*/  LEA.HI R18, R5, R2, RZ, 0x2 ;  /* 0x0000000205127211 */ /* 0x000fe200078f10ff */
[----:B------:R-:W-:Y:S01]  /*03c0*/  IMAD.SHL.U32 R5, R0, 0x8, RZ ;  /* 0x0000000800057824 */ /* 0x000fe200078e00ff */
[----:B------:R-:W-:Y:S01]  /*03d0*/  LOP3.LUT R2, R3, 0x1c0, RZ, 0xc0, !PT ;  /* 0x000001c003027812 */ /* 0x000fe200078ec0ff */
[----:B------:R-:W-:Y:S01]  /*03e0*/  IMAD.IADD R3, R16, 0x1, -R4 ;  /* 0x0000000110037824 */ /* 0x000fe200078e0a04 */
[----:B------:R-:W-:-:S02]  /*03f0*/  LOP3.LUT P4, RZ, R0, 0x2, RZ, 0xc0, !PT ;  /* 0x0000000200ff7812 */ /* 0x000fc4000788c0ff */
[C---:B------:R-:W-:Y:S01]  /*0400*/  LOP3.LUT P3, RZ, R0.reuse, 0x4, RZ, 0xc0, !PT ;  /* 0x0000000400ff7812 */ /* 0x040fe2000786c0ff */
[----:B------:R-:W-:Y:S01]  /*0410*/  IMAD.SHL.U32 R0, R0, 0x40, RZ ;  /* 0x0000004000007824 */ /* 0x000fe200078e00ff */
[----:B------:R-:W-:Y:S02]  /*0420*/  LOP3.LUT R4, R2, 0x38, R5, 0xf8, !PT ;  /* 0x0000003802047812 */ /* 0x000fe400078ef805 */
[----:B------:R-:W-:Y:S02]  /*0430*/  SHF.R.S32.HI R5, RZ, 0x1f, R3 ;  /* 0x0000001fff057819 */ /* 0x000fe40000011403 */
[----:B------:R-:W-:Y:S02]  /*0440*/  SHF.R.U32.HI R2, RZ, 0x3, R2 ;  /* 0x00000003ff027819 */ /* 0x000fe40000011602 */
[----:B------:R-:W-:Y:S02]  /*0450*/  LEA.HI R8, R10, R16, RZ, 0x7 ;  /* 0x000000100a087211 */ /* 0x000fe400078f38ff */
[----:B------:R-:W-:-:S02]  /*0460*/  LOP3.LUT R0, R0, 0x1c0, RZ, 0xc0, !PT ;  /* 0x000001c000007812 */ /* 0x000fc400078ec0ff */
[----:B------:R-:W-:Y:S02]  /*0470*/  LEA.HI R14, R5, R3, RZ, 0x3 ;  /* 0x00000003050e7211 */ /* 0x000fe400078f18ff */
[----:B------:R-:W-:Y:S01]  /*0480*/  LOP3.LUT R11, R4, R2, RZ, 0x3c, !PT ;  /* 0x00000002040b7212 */ /* 0x000fe200078e3cff */
[----:B------:R-:W-:Y:S01]  /*0490*/  IMAD.SHL.U32 R2, R226, 0x10, RZ ;  /* 0x00000010e2027824 */ /* 0x000fe200078e00ff */
[----:B------:R-:W-:Y:S02]  /*04a0*/  SHF.R.S32.HI R8, RZ, 0x7, R8 ;  /* 0x00000007ff087819 */ /* 0x000fe40000011408 */
[----:B------:R-:W-:Y:S02]  /*04b0*/  LOP3.LUT R218, R0, 0x8, R17, 0xf8, !PT ;  /* 0x0000000800da7812 */ /* 0x000fe400078ef811 */
[----:B------:R-:W-:Y:S02]  /*04c0*/  LOP3.LUT R5, R14, 0xfffffff8, RZ, 0xc0, !PT ;  /* 0xfffffff80e057812 */ /* 0x000fe400078ec0ff */
[----:B------:R-:W-:-:S02]  /*04d0*/  SHF.R.U32.HI R222, RZ, 0x3, R0 ;  /* 0x00000003ffde7819 */ /* 0x000fc40000011600 */
[----:B------:R-:W-:Y:S01]  /*04e0*/  LOP3.LUT R7, R0, 0x10, R2, 0xf8, !PT ;  /* 0x0000001000077812 */ /* 0x000fe200078ef802 */
[----:B------:R-:W-:Y:S01]  /*04f0*/  IMAD.IADD R13, R3, 0x1, -R5 ;  /* 0x00000001030d7824 */ /* 0x000fe200078e0a05 */
[----:B------:R-:W-:Y:S01]  /*0500*/  LOP3.LUT R218, R218, R222, RZ, 0x3c, !PT ;  /* 0x000000dedada7212 */ /* 0x000fe200078e3cff */
[----:B------:R-:W-:Y:S01]  /*0510*/  IMAD R0, R8, 0x800, R6 ;  /* 0x0000080008007824 */ /* 0x000fe200078e0206 */
[----:B------:R-:W-:Y:S02]  /*0520*/  LEA.HI R3, R10, R16, RZ, 0x6 ;  /* 0x000000100a037211 */ /* 0x000fe400078f30ff */
[----:B------:R-:W-:Y:S01]  /*0530*/  LOP3.LUT R2, R19, 0x7ffffffc, RZ, 0xc0, !PT ;  /* 0x7ffffffc13027812 */ /* 0x000fe200078ec0ff */
[----:B------:R-:W-:Y:S01]  /*0540*/  IMAD.IADD R218, R0, 0x1, R218 ;  /* 0x0000000100da7824 */ /* 0x000fe200078e02da */
[----:B------:R-:W-:Y:S01]  /*0550*/  SHF.R.S32.HI R0, RZ, 0x6, R3 ;  /* 0x00000006ff007819 */ /* 0x000fe20000011403 */
[C---:B------:R-:W-:Y:S01]  /*0560*/  IMAD.SHL.U32 R3, R9.reuse, 0x40, RZ ;  /* 0x0000004009037824 */ /* 0x040fe200078e00ff */
[----:B------:R-:W-:Y:S01]  /*0570*/  LOP3.LUT R4, R9, 0x1, RZ, 0xc0, !PT ;  /* 0x0000000109047812 */ /* 0x000fe200078ec0ff */
[----:B------:R-:W-:Y:S01]  /*0580*/  IMAD.IADD R10, R16, 0x1, -R2 ;  /* 0x00000001100a7824 */ /* 0x000fe200078e0a02 */
[----:B------:R-:W-:Y:S01]  /*0590*/  LOP3.LUT R5, R7, 0x8, R17, 0xf8, !PT ;  /* 0x0000000807057812 */ /* 0x000fe200078ef811 */
[----:B------:R-:W-:Y:S01]  /*05a0*/  IMAD R7, R0, 0x200, R11 ;  /* 0x0000020000077824 */ /* 0x000fe200078e020b */
[----:B------:R-:W-:Y:S01]  /*05b0*/  ISETP.NE.U32.AND P0, PT, R4, 0x1, PT ;  /* 0x000000010400780c */ /* 0x000fe20003f05070 */
[----:B------:R-:W-:Y:S01]  /*05c0*/  IMAD.SHL.U32 R2, R0, 0x8, RZ ;  /* 0x0000000800027824 */ /* 0x000fe200078e00ff */
[----:B------:R-:W-:Y:S01]  /*05d0*/  LOP3.LUT R0, R3, 0x1c0, RZ, 0xc0, !PT ;  /* 0x000001c003007812 */ /* 0x000fe200078ec0ff */
[----:B------:R-:W-:Y:S01]  /*05e0*/  IMAD.SHL.U32 R4, R8, 0x20, RZ ;  /* 0x0000002008047824 */ /* 0x000fe200078e00ff */
[----:B------:R-:W-:Y:S01]  /*05f0*/  LOP3.LUT R222, R6, R5, R222, 0xf6, !PT ;  /* 0x0000000506de7212 */ /* 0x000fe200078ef6de */
[----:B------:R1:W-:Y:S01]  /*0600*/  STL [R1], R7 ;  /* 0x0000000701007387 */ /* 0x0003e20000100800 */
[----:B------:R-:W-:Y:S01]  /*0610*/  LOP3.LUT R2, R2, 0x18, RZ, 0xc0, !PT ;  /* 0x0000001802027812 */ /* 0x000fe200078ec0ff */
[----:B------:R-:W-:Y:S01]  /*0620*/  IMAD.SHL.U32 R5, R12, 0x20, RZ ;  /* 0x000000200c057824 */ /* 0x000fe200078e00ff */
[----:B------:R-:W-:Y:S01]  /*0630*/  SHF.R.U32.HI R3, RZ, 0x3, R0 ;  /* 0x00000003ff037819 */ /* 0x000fe20000011600 */
[----:B------:R-:W-:Y:S01]  /*0640*/  IMAD.SHL.U32 R218, R218, 0x2, RZ ;  /* 0x00000002dada7824 */ /* 0x000fe200078e00ff */
[----:B------:R-:W-:-:S02]  /*0650*/  LOP3.LUT R252, R4, 0x6, R252, 0xf8, !PT ;  /* 0x0000000604fc7812 */ /* 0x000fc400078ef8fc */
[----:B------:R-:W-:Y:S02]  /*0660*/  LOP3.LUT R4, R0, 0x20, R4, 0xf8, !PT ;  /* 0x0000002000047812 */ /* 0x000fe400078ef804 */
[----:B------:R-:W-:Y:S02]  /*0670*/  LOP3.LUT R8, R2, 0x20, R5, 0xf8, !PT ;  /* 0x0000002002087812 */ /* 0x000fe400078ef805 */
[----:B------:R-:W-:Y:S01]  /*0680*/  LOP3.LUT R6, R4, R3, RZ, 0x3c, !PT ;  /* 0x0000000304067212 */ /* 0x000fe200078e3cff */
[----:B------:R-:W-:Y:S01]  /*0690*/  IMAD.SHL.U32 R4, R12, 0x8, RZ ;  /* 0x000000080c047824 */ /* 0x000fe200078e00ff */
[----:B------:R-:W-:Y:S02]  /*06a0*/  R2P PR, R9, 0x6 ;  /* 0x0000000609007804 */ /* 0x000fe40000000000 */
[----:B------:R-:W-:Y:S02]  /*06b0*/  SEL R217, R217, 0xffffffe0, !P4 ;  /* 0xffffffe0d9d97807 */ /* 0x000fe40006000000 */
[----:B------:R-:W-:-:S02]  /*06c0*/  SEL R219, R219, 0xffffffc0, !P3 ;  /* 0xffffffc0dbdb7807 */ /* 0x000fc40005800000 */
[----:B------:R-:W-:Y:S02]  /*06d0*/  SEL R243, R243, 0x10, !P0 ;  /* 0x00000010f3f37807 */ /* 0x000fe40004000000 */
[----:B------:R-:W-:Y:S02]  /*06e0*/  LEA R222, R222, UR4, 0x1 ;  /* 0x00000004dede7c11 */ /* 0x000fe4000f8e08ff */
[----:B-1----:R-:W-:Y:S01]  /*06f0*/  LOP3.LUT R7, R3, R0, R2, 0x1e, !PT ;  /* 0x0000000003077212 */ /* 0x002fe200078e1e02 */
[----:B------:R-:W-:Y:S02]  /*0700*/  IMAD.SHL.U32 R0, R10, 0x2, RZ ;  /* 0x000000020a007824 */ /* 0x000fe400078e00ff */
[----:B------:R-:W-:Y:S02]  /*0710*/  IMAD.SHL.U32 R3, R13, 0x40, RZ ;  /* 0x000000400d037824 */ /* 0x000fe400078e00ff */
[--C-:B------:R-:W-:Y:S02]  /*0720*/  IMAD R5, R15, 0x400, R0.reuse ;  /* 0x000004000f057824 */ /* 0x100fe400078e0200 */
[----:B------:R-:W-:Y:S01]  /*0730*/  IMAD R0, R226, 0x400, R0 ;  /* 0x00000400e2007824 */ /* 0x000fe200078e0200 */
[----:B------:R-:W-:Y:S01]  /*0740*/  LOP3.LUT R3, R3, 0x1c0, RZ, 0xc0, !PT ;  /* 0x000001c003037812 */ /* 0x000fe200078ec0ff */
[----:B------:R-:W-:-:S02]  /*0750*/  IMAD.IADD R6, R5, 0x1, R6 ;  /* 0x0000000105067824 */ /* 0x000fc400078e0206 */
[----:B------:R-:W-:Y:S01]  /*0760*/  IMAD.IADD R7, R0, 0x1, R7 ;  /* 0x0000000100077824 */ /* 0x000fe200078e0207 */
[--C-:B------:R-:W-:Y:S01]  /*0770*/  SHF.R.U32.HI R2, RZ, 0x3, R3.reuse ;  /* 0x00000003ff027819 */ /* 0x100fe20000011603 */
[----:B------:R-:W-:Y:S01]  /*0780*/  IMAD.SHL.U32 R0, R14, 0x40, RZ ;  /* 0x000000400e007824 */ /* 0x000fe200078e00ff */
[----:B------:R-:W-:Y:S01]  /*0790*/  LOP3.LUT R5, R3, 0x8, R4, 0xf8, !PT ;  /* 0x0000000803057812 */ /* 0x000fe200078ef804 */
[----:B------:R-:W-:Y:S01]  /*07a0*/  IMAD.IADD R223, R219, 0x1, R222 ;  /* 0x00000001dbdf7824 */ /* 0x000fe200078e02de */
[----:B------:R-:W-:Y:S02]  /*07b0*/  SHF.R.S32.HI R4, RZ, 0x2, R18 ;  /* 0x00000002ff047819 */ /* 0x000fe40000011412 */
[----:B------:R-:W-:Y:S02]  /*07c0*/  LOP3.LUT R0, R0, 0xfffffe00, RZ, 0xc0, !PT ;  /* 0xfffffe0000007812 */ /* 0x000fe400078ec0ff */
[----:B------:R-:W-:Y:S01]  /*07d0*/  LOP3.LUT R3, R2, R8, R3, 0x1e, !PT ;  /* 0x0000000802037212 */ /* 0x000fe200078e1e03 */
[----:B------:R-:W-:Y:S01]  /*07e0*/  IMAD R251, R15, 0x10, R4 ;  /* 0x000000100ffb7824 */ /* 0x000fe200078e0204 */
[----:B------:R-:W-:Y:S01]  /*07f0*/  LOP3.LUT R2, R5, R2, RZ, 0x3c, !PT ;  /* 0x0000000205027212 */ /* 0x000fe200078e3cff */
[--C-:B------:R-:W-:Y:S01]  /*0800*/  IMAD R4, R15, 0x400, R0.reuse ;  /* 0x000004000f047824 */ /* 0x100fe200078e0200 */
[----:B------:R-:W-:Y:S01]  /*0810*/  LOP3.LUT R231, R3, R0, RZ, 0xfc, !PT ;  /* 0x0000000003e77212 */ /* 0x000fe200078efcff */
[----:B------:R-:W-:Y:S01]  /*0820*/  IMAD R226, R226, 0x400, R0 ;  /* 0x00000400e2e27824 */ /* 0x000fe200078e0200 */
[----:B------:R-:W-:Y:S01]  /*0830*/  LEA R237, R6, UR4, 0x1 ;  /* 0x0000000406ed7c11 */ /* 0x000fe2000f8e08ff */
[----:B------:R-:W-:Y:S01]  /*0840*/  IMAD.U32 R0, RZ, RZ, UR5 ;  /* 0x00000005ff007e24 */ /* 0x000fe2000f8e00ff */
[----:B------:R-:W-:Y:S01]  /*0850*/  USHF.L.U32 UR5, UR49, 0x7, URZ ;  /* 0x0000000731057899 */ /* 0x000fe2000800063f */
[----:B------:R-:W-:-:S02]  /*0860*/  IMAD.IADD R230, R4, 0x1, R2 ;  /* 0x0000000104e67824 */ /* 0x000fc400078e0202 */
[----:B------:R-:W-:Y:S02]  /*0870*/  IMAD.IADD R226, R2, 0x1, R226 ;  /* 0x0000000102e27824 */ /* 0x000fe400078e02e2 */
[----:B------:R-:W-:Y:S01]  /*0880*/  IMAD.U32 R0, RZ, RZ, UR8 ;  /* 0x00000008ff007e24 */ /* 0x000fe2000f8e00ff */
[----:B------:R-:W-:Y:S01]  /*0890*/  UIADD3 UR8, UR4, 0x18000, URZ ;  /* 0x0001800004087890 */ /* 0x000fe2000fffe03f */
[----:B------:R-:W-:Y:S01]  /*08a0*/  IMAD.U32 R2, RZ, RZ, UR5 ;  /* 0x00000005ff027e24 */ /* 0x000fe2000f8e00ff */
[----:B------:R-:W-:Y:S01]  /*08b0*/  USHF.R.S32.HI UR5, URZ, 0x1f, UR56 ;  /* 0x0000001f3f057899 */ /* 0x000fe20008011438 */
[C---:B------:R-:W-:Y:S02]  /*08c0*/  VIADD R242, R237.reuse, 0x20 ;  /* 0x00000020edf27836 */ /* 0x040fe40000000000 */
[----:B------:R-:W-:Y:S01]  /*08d0*/  @P1 VIADD R242, R237, 0xffffffe0 ;  /* 0xffffffe0edf21836 */ /* 0x000fe20000000000 */
[----:B------:R-:W-:Y:S01]  /*08e0*/  LEA R249, R7, UR8, 0x1 ;  /* 0x0000000807f97c11 */ /* 0x000fe2000f8e08ff */
[----:B------:R-:W-:-:S02]  /*08f0*/  VIADD R220, R218, UR8 ;  /* 0x00000008dadc7c36 */ /* 0x000fc40008000000 */
[----:B------:R-:W-:Y:S01]  /*0900*/  IMAD.U32 R0, RZ, RZ, UR5 ;  /* 0x00000005ff007e24 */ /* 0x000fe2000f8e00ff */
[----:B------:R-:W-:Y:S01]  /*0910*/  UIADD3 UR5, UR4, 0x28000, URZ ;  /* 0x0002800004057890 */ /* 0x000fe2000fffe03f */
[C---:B------:R-:W-:Y:S02]  /*0920*/  IMAD.IADD R217, R220.reuse, 0x1, R217 ;  /* 0x00000001dcd97824 */ /* 0x040fe400078e02d9 */
[----:B------:R-:W-:Y:S02]  /*0930*/  IMAD.IADD R220, R220, 0x1, R219 ;  /* 0x00000001dcdc7824 */ /* 0x000fe400078e02db */
[----:B------:R-:W-:Y:S01]  /*0940*/  VIADD R250, R249, 0x40 ;  /* 0x00000040f9fa7836 */ /* 0x000fe20000000000 */
[----:B------:R-:W-:Y:S01]  /*0950*/  LEA R226, R226, UR5, 0x1 ;  /* 0x00000005e2e27c11 */ /* 0x000fe2000f8e08ff */
[----:B------:R-:W-:Y:S02]  /*0960*/  IMAD.IADD R244, R237, 0x1, R243 ;  /* 0x00000001edf47824 */ /* 0x000fe400078e02f3 */
[----:B------:R-:W-:-:S02]  /*0970*/  IMAD.IADD R219, R217, 0x1, R219 ;  /* 0x00000001d9db7824 */ /* 0x000fc400078e02db */
[----:B------:R-:W-:Y:S02]  /*0980*/  @P2 VIADD R250, R249, 0xffffffc0 ;  /* 0xffffffc0f9fa2836 */ /* 0x000fe40000000000 */
[----:B------:R-:W-:-:S07]  /*0990*/  IMAD.IADD R243, R243, 0x1, R242 ;  /* 0x00000001f3f37824 */ /* 0x000fce00078e02f2 */
.L_x_869:
        /* <DEDUP_REMOVED lines=42> */
[----:B------:R-:W-:-:S04]  /*0c40*/  @!UP3 ULDC.64 UR8, c[0x0][0x318] ;  /* 0x0000c6000008bab9 */ /* 0x000fc80000000a00 */
[----:B------:R-:W5:Y:S01]  /*0c50*/  @!P2 LDG.E R4, desc[UR6][R2.64] ;  /* 0x000000060204a981 */ /* 0x000f62000c1e1900 */
[----:B------:R-:W-:Y:S01]  /*0c60*/  @!UP3 UISETP.NE.U32.AND UP1, UPT, UR8, URZ, UPT ;  /* 0x0000003f0800b28c */ /* 0x000fe2000bf25070 */
[----:B------:R-:W-:Y:S02]  /*0c70*/  UMOV UR5, 0xffffffff ;  /* 0xffffffff00057882 */ /* 0x000fe40000000000 */
[----:B------:R-:W-:Y:S01]  /*0c80*/  @!UP3 ULDC UR8, c[0x0][0x2cc] ;  /* 0x0000b3000008bab9 */ /* 0x000fe20000000800 */
[----:B------:R-:W-:Y:S01]  /*0c90*/  @!UP3 UISETP.NE.AND.EX UP1, UPT, UR9, URZ, UPT, UP1 ;  /* 0x0000003f0900b28c */ /* 0x000fe2000bf25310 */
[----:B------:R-:W-:Y:S01]  /*0ca0*/  UMOV UR32, 0xffffffff ;  /* 0xffffffff00207882 */ /* 0x000fe20000000000 */
        /* <DEDUP_REMOVED lines=18> */
.L_x_833:
        /* <DEDUP_REMOVED lines=14> */
[----:B------:R-:W-:Y:S02]  /*0eb0*/  UISETP.NE.AND UP1, UPT, UR32, -0x1, UPT ;  /* 0xffffffff2000788c */ /* 0x000fe4000bf25270 */
[----:B------:R-:W-:Y:S01]  /*0ec0*/  UIMAD UR22, UR49, UR11, UR10 ;  /* 0x0000000b311672a4 */ /* 0x000fe2000f8e020a */
[----:B------:R-:W-:-:S02]  /*0ed0*/  ULDC UR12, c[0x0][0x394] ;  /* 0x0000e500000c7ab9 */ /* 0x000fc40000000800 */
[----:B------:R-:W-:Y:S01]  /*0ee0*/  @!UP2 ULDC.64 UR10, c[0x0][0x418] ;  /* 0x00010600000aaab9 */ /* 0x000fe20000000a00 */
[----:B------:R-:W-:Y:S01]  /*0ef0*/  ULDC UR58, c[0x0][0x2d4] ;  /* 0x0000b500003a7ab9 */ /* 0x000fe20000000800 */
[----:B------:R-:W-:Y:S02]  /*0f00*/  @!UP2 UIMAD.WIDE.U32 UR44, UR49, UR10, URZ ;  /* 0x0000000a312ca2a5 */ /* 0x000fe4000f8e003f */
[----:B------:R-:W-:Y:S02]  /*0f10*/  USHF.R.S32.HI UR31, URZ, 0x1f, UR58 ;  /* 0x0000001f3f1f7899 */ /* 0x000fe4000801143a */
[----:B------:R-:W-:Y:S01]  /*0f20*/  @UP1 ULDC.64 UR28, c[0x0][0x248] ;  /* 0x00009200001c1ab9 */ /* 0x000fe20000000a00 */
[----:B------:R-:W-:Y:S01]  /*0f30*/  ULDC.U8 UR39, c[0x0][0x3d8] ;  /* 0x0000f60000277ab9 */ /* 0x000fe20000000000 */
[----:B------:R-:W-:Y:S01]  /*0f40*/  USHF.L.U32 UR16, UR49, 0x7, URZ ;  /* 0x0000000731107899 */ /* 0x000fe2000800063f */
[----:B-1----:R-:W-:Y:S01]  /*0f50*/  IABS R5, R6 ;  /* 0x0000000600057213 */ /* 0x002fe20000000000 */
[----:B------:R-:W-:Y:S01]  /*0f60*/  UISETP.NE.AND UP3, UPT, UR39, URZ, UPT ;  /* 0x0000003f2700728c */ /* 0x000fe2000bf65270 */
[----:B------:R-:W-:Y:S01]  /*0f70*/  ISETP.NE.AND P3, PT, R6, RZ, PT ;  /* 0x000000ff0600720c */ /* 0x000fe20003f65270 */
[----:B------:R-:W-:Y:S01]  /*0f80*/  ULDC.64 UR34, c[0x0][0x240] ;  /* 0x0000900000227ab9 */ /* 0x000fe20000000a00 */
[----:B------:R-:W1:Y:S01]  /*0f90*/  I2F.RP R2, R5 ;  /* 0x0000000500027306 */ /* 0x000e620000209400 */
[----:B------:R-:W-:-:S02]  /*0fa0*/  USEL UR30, UR16, URZ, UP0 ;  /* 0x0000003f101e7287 */ /* 0x000fc40008000000 */
[----:B------:R-:W-:Y:S02]  /*0fb0*/  UIMAD.WIDE.U32 UR16, UR5, UR34, URZ ;  /* 0x00000022051072a5 */ /* 0x000fe4000f8e003f */
[----:B--2---:R-:W-:Y:S02]  /*0fc0*/  UIMAD.WIDE.U32 UR36, UR9, UR14, URZ ;  /* 0x0000000e092472a5 */ /* 0x004fe4000f8e003f */
[----:B------:R-:W-:Y:S02]  /*0fd0*/  USHF.L.U64.HI UR25, UR49, 0x7, UR57 ;  /* 0x0000000731197899 */ /* 0x000fe40008010239 */
[----:B------:R-:W-:Y:S02]  /*0fe0*/  UIMAD UR43, UR9, UR15, UR37 ;  /* 0x0000000f092b72a4 */ /* 0x000fe4000f8e0225 */
[----:B------:R-:W-:Y:S02]  /*0ff0*/  @!UP2 UIMAD UR9, UR57, UR10, URZ ;  /* 0x0000000a3909a2a4 */ /* 0x000fe4000f8e023f */
[----:B------:R-:W-:Y:S01]  /*1000*/  UIADD3 UR10, UR13, 0x40, UR20 ;  /* 0x000000400d0a7890 */ /* 0x000fe2000fffe014 */
[----:B-1----:R-:W1:Y:S01]  /*1010*/  MUFU.RCP R2, R2 ;  /* 0x0000000200027308 */ /* 0x002e620000001000 */
[----:B------:R-:W-:-:S02]  /*1020*/  @!UP2 UIMAD UR26, UR49, UR11, UR9 ;  /* 0x0000000b311aa2a4 */ /* 0x000fc4000f8e0209 */
[----:B------:R-:W-:Y:S02]  /*1030*/  UIADD3 UR9, UR13, 0x3f, URZ ;  /* 0x0000003f0d097890 */ /* 0x000fe4000fffe03f */
[----:B------:R-:W-:Y:S02]  /*1040*/  UIADD3 UR10, UR10, UR12, -UR8 ;  /* 0x0000000c0a0a7290 */ /* 0x000fe4000fffe808 */
[----:B------:R-:W-:Y:S02]  /*1050*/  USHF.R.S32.HI UR11, URZ, 0x1f, UR9 ;  /* 0x0000001f3f0b7899 */ /* 0x000fe40008011409 */
[----:B------:R-:W-:Y:S02]  /*1060*/  @UP1 UIADD3 UR12, UR24, UR32, URZ ;  /* 0x00000020180c1290 */ /* 0x000fe4000fffe03f */
[----:B------:R-:W-:Y:S02]  /*1070*/  ULEA.HI UR27, UR11, UR9, URZ, 0x6 ;  /* 0x000000090b1b7291 */ /* 0x000fe4000f8f303f */
[----:B------:R-:W-:-:S02]  /*1080*/  UIADD3 UR9, UR10, 0x3f, URZ ;  /* 0x0000003f0a097890 */ /* 0x000fc4000fffe03f */
[----:B------:R-:W-:Y:S01]  /*1090*/  @UP1 UIMAD.WIDE.U32 UR10, UR12, UR28, URZ ;  /* 0x0000001c0c0a12a5 */ /* 0x000fe2000f8e003f */
[----:B-1----:R-:W-:Y:S01]  /*10a0*/  VIADD R2, R2, 0xffffffe ;  /* 0x0ffffffe02027836 */ /* 0x002fe20000000000 */
[----:B------:R-:W-:Y:S01]  /*10b0*/  @UP1 UIMAD UR12, UR12, UR29, URZ ;  /* 0x0000001d0c0c12a4 */ /* 0x000fe2000f8e023f */
[----:B------:R-:W-:Y:S02]  /*10c0*/  @UP2 ULDC.64 UR14, c[0x0][0x420] ;  /* 0x00010800000e2ab9 */ /* 0x000fe40000000a00 */
[----:B------:R-:W1:Y:S01]  /*10d0*/  F2I.FTZ.U32.TRUNC.NTZ R3, R2 ;  /* 0x0000000200037305 */ /* 0x000e62000021f000 */
[----:B------:R-:W-:Y:S02]  /*10e0*/  @UP1 UIADD3 UR42, UR11, UR12, URZ ;  /* 0x0000000c0b2a1290 */ /* 0x000fe4000fffe03f */
[----:B------:R-:W-:Y:S02]  /*10f0*/  USHF.R.S32.HI UR12, URZ, 0x1f, UR9 ;  /* 0x0000001f3f0c7899 */ /* 0x000fe40008011409 */
[----:B------:R-:W-:-:S02]  /*1100*/  UIADD3 UR37, UR19, UR22, URZ ;  /* 0x0000001613257290 */ /* 0x000fc4000fffe03f */
[----:B------:R-:W-:Y:S02]  /*1110*/  @UP2 UIMAD.WIDE.U32 UR46, UR5, UR14, URZ ;  /* 0x0000000e052e22a5 */ /* 0x000fe4000f8e003f */
[----:B------:R-:W-:Y:S02]  /*1120*/  ULEA.HI UR22, UR12, UR9, URZ, 0x6 ;  /* 0x000000090c167291 */ /* 0x000fe4000f8f303f */
[----:B------:R-:W-:Y:S01]  /*1130*/  UIMAD UR9, UR31, UR49, URZ ;  /* 0x000000311f0972a4 */ /* 0x000fe2000f8e023f */
[----:B------:R-:W-:Y:S01]  /*1140*/  ULDC.U8 UR14, c[0x0][0x480] ;  /* 0x00012000000e7ab9 */ /* 0x000fe20000000000 */
[----:B------:R-:W-:Y:S01]  /*1150*/  @UP2 UIMAD UR51, UR5, UR15, UR47 ;  /* 0x0000000f053322a4 */ /* 0x000fe2000f8e022f */
[----:B-1----:R-:W-:Y:S01]  /*1160*/  IMAD.MOV R0, RZ, RZ, -R3 ;  /* 0x000000ffff007224 */ /* 0x002fe200078e0a03 */
[----:B------:R-:W-:Y:S01]  /*1170*/  UISETP.NE.AND UP4, UPT, UR14, URZ, UPT ;  /* 0x0000003f0e00728c */ /* 0x000fe2000bf85270 */
[----:B------:R-:W-:Y:S01]  /*1180*/  IMAD.MOV.U32 R2, RZ, RZ, RZ ;  /* 0x000000ffff027224 */ /* 0x000fe200078e00ff */
[----:B------:R-:W-:Y:S01]  /*1190*/  UIMAD.WIDE.U32 UR14, UR49, UR58, URZ ;  /* 0x0000003a310e72a5 */ /* 0x000fe2000f8e003f */
[----:B------:R-:W-:Y:S01]  /*11a0*/  IMAD R0, R0, R5, RZ ;  /* 0x0000000500007224 */ /* 0x000fe200078e02ff */
[----:B------:R-:W-:Y:S01]  /*11b0*/  UIMAD UR9, UR57, UR58, UR9 ;  /* 0x0000003a390972a4 */ /* 0x000fe2000f8e0209 */
[----:B------:R-:W-:-:S02]  /*11c0*/  ULDC UR41, c[0x0][0x2dc] ;  /* 0x0000b70000297ab9 */ /* 0x000fc40000000800 */
[----:B------:R-:W-:Y:S01]  /*11d0*/  IMAD.HI.U32 R0, R3, R0, R2 ;  /* 0x0000000003007227 */ /* 0x000fe200078e0002 */
[----:B------:R-:W-:Y:S01]  /*11e0*/  MOV R2, R4 ;  /* 0x0000000400027202 */ /* 0x000fe20000000f00 */
[----:B------:R-:W-:Y:S01]  /*11f0*/  UIADD3 UR15, UR15, UR9, URZ ;  /* 0x000000090f0f7290 */ /* 0x000fe2000fffe03f */
[----:B------:R-:W-:Y:S01]  /*1200*/  ULDC UR61, c[0x0][0x270] ;  /* 0x00009c00003d7ab9 */ /* 0x000fe20000000800 */
[----:B------:R-:W-:Y:S02]  /*1210*/  ULDC UR48, c[0x0][0x2c4] ;  /* 0x0000b10000307ab9 */ /* 0x000fe40000000800 */
[----:B------:R-:W-:Y:S01]  /*1220*/  IMAD.HI.U32 R0, R0, R2, RZ ;  /* 0x0000000200007227 */ /* 0x000fe200078e00ff */
[----:B------:R-:W-:Y:S02]  /*1230*/  USHF.R.S32.HI UR12, URZ, 0x6, UR27 ;  /* 0x000000063f0c7899 */ /* 0x000fe4000801141b */
[----:B------:R-:W-:Y:S01]  /*1240*/  USHF.R.S32.HI UR9, URZ, 0x6, UR22 ;  /* 0x000000063f097899 */ /* 0x000fe20008011416 */
[----:B------:R-:W-:Y:S01]  /*1250*/  IMAD.MOV R3, RZ, RZ, -R0 ;  /* 0x000000ffff037224 */ /* 0x000fe200078e0a00 */
[----:B------:R-:W-:Y:S01]  /*1260*/  USEL UR55, UR18, UR16, !UP2 ;  /* 0x0000001012377287 */ /* 0x000fe2000d000000 */
[----:B------:R-:W-:-:S02]  /*1270*/  @UP1 UMOV UR40, UR10 ;  /* 0x0000000a00281c82 */ /* 0x000fc40008000000 */
[C---:B------:R-:W-:Y:S01]  /*1280*/  IMAD R2, R5.reuse, R3, R2 ;  /* 0x0000000305027224 */ /* 0x040fe200078e0202 */
[----:B------:R-:W-:Y:S02]  /*1290*/  UIMAD UR23, UR5, UR35, URZ ;  /* 0x00000023051772a4 */ /* 0x000fe4000f8e023f */
[----:B------:R-:W-:Y:S02]  /*12a0*/  UIMAD.WIDE UR10, UR41, UR61, URZ ;  /* 0x0000003d290a72a5 */ /* 0x000fe4000f8e023f */
[----:B------:R-:W-:Y:S01]  /*12b0*/  ISETP.GT.U32.AND P1, PT, R5, R2, PT ;  /* 0x000000020500720c */ /* 0x000fe20003f24070 */
[----:B------:R-:W-:Y:S02]  /*12c0*/  @UP3 UIMAD UR18, UR49, UR48, URZ ;  /* 0x00000030311232a4 */ /* 0x000fe4000f8e023f */
[----:B------:R-:W-:Y:S02]  /*12d0*/  USEL UR25, UR25, URZ, UP0 ;  /* 0x0000003f19197287 */ /* 0x000fe40008000000 */
[----:B------:R-:W-:-:S02]  /*12e0*/  UISETP.LT.AND UP0, UPT, UR12, UR9, UPT ;  /* 0x000000090c00728c */ /* 0x000fc4000bf01270 */
[----:B------:R-:W-:Y:S02]  /*12f0*/  @UP2 UIADD3 UR37, UR17, UR23, URZ ;  /* 0x0000001711252290 */ /* 0x000fe4000fffe03f */
[----:B------:R-:W-:Y:S02]  /*1300*/  UIMAD UR19, UR11, UR14, URZ ;  /* 0x0000000e0b1372a4 */ /* 0x000fe4000f8e023f */
[----:B------:R-:W-:Y:S02]  /*1310*/  @UP3 USEL UR18, UR18, UR5, !UP2 ;  /* 0x0000000512123287 */ /* 0x000fe4000d000000 */
[----:B------:R-:W-:Y:S01]  /*1320*/  @!P1 IMAD.IADD R2, R2, 0x1, -R5 ;  /* 0x0000000102029824 */ /* 0x000fe200078e0a05 */
[----:B------:R-:W-:Y:S01]  /*1330*/  UIMAD.WIDE.U32 UR16, UR10, UR14, URZ ;  /* 0x0000000e0a1072a5 */ /* 0x000fe2000f8e003f */
[----:B------:R-:W-:Y:S01]  /*1340*/  @!P1 IADD3 R0, R0, 0x1, RZ ;  /* 0x0000000100009810 */ /* 0x000fe20007ffe0ff */
[----:B------:R-:W-:Y:S01]  /*1350*/  USEL UR39, UR12, UR9, UP0 ;  /* 0x000000090c277287 */ /* 0x000fe20008000000 */
[----:B------:R-:W-:Y:S01]  /*1360*/  PLOP3.LUT P1, PT, PT, PT, UP3, 0x80, 0x0 ;  /* 0x000000000000781c */ /* 0x000fe20003f2f038 */
[----:B------:R-:W-:Y:S01]  /*1370*/  @UP3 ULDC UR14, c[0x0][0x2e4] ;  /* 0x0000b900000e3ab9 */ /* 0x000fe20000000800 */
[----:B------:R-:W-:Y:S01]  /*1380*/  ISETP.GE.U32.AND P0, PT, R2, R5, PT ;  /* 0x000000050200720c */ /* 0x000fe20003f06070 */
[----:B------:R-:W-:Y:S01]  /*1390*/  UIMAD UR50, UR56, UR41, URZ ;  /* 0x00000029383272a4 */ /* 0x000fe2000f8e023f */
[----:B------:R-:W-:Y:S01]  /*13a0*/  LOP3.LUT R2, R6, UR56, RZ, 0x3c, !PT ;  /* 0x0000003806027c12 */ /* 0x000fe2000f8e3cff */
[----:B------:R-:W-:-:S02]  /*13b0*/  @UP3 UIMAD UR41, UR56, UR14, UR18 ;  /* 0x0000000e382932a4 */ /* 0x000fc4000f8e0212 */
[----:B------:R-:W-:Y:S01]  /*13c0*/  UIMAD UR19, UR10, UR15, UR19 ;  /* 0x0000000f0a1372a4 */ /* 0x000fe2000f8e0213 */
[----:B------:R-:W-:Y:S01]  /*13d0*/  ISETP.GE.AND P2, PT, R2, RZ, PT ;  /* 0x000000ff0200720c */ /* 0x000fe20003f46270 */
[----:B------:R-:W-:Y:S02]  /*13e0*/  UIMAD.WIDE.U32 UR14, UR10, UR5, URZ ;  /* 0x000000050a0e72a5 */ /* 0x000fe4000f8e003f */
[----:B------:R-:W-:Y:S02]  /*13f0*/  ULEA UR18, UR39, 0xffffffc0, 0x6 ;  /* 0xffffffc027127891 */ /* 0x000fe4000f8e303f */
[----:B------:R-:W-:Y:S02]  /*1400*/  USEL UR54, UR16, UR14, !UP2 ;  /* 0x0000000e10367287 */ /* 0x000fe4000d000000 */
[----:B------:R-:W-:Y:S01]  /*1410*/  USHF.R.S32.HI UR16, URZ, 0x1f, UR18 ;  /* 0x0000001f3f107899 */ /* 0x000fe20008011412 */
[----:B------:R-:W-:Y:S01]  /*1420*/  @P0 VIADD R0, R0, 0x1 ;  /* 0x0000000100000836 */ /* 0x000fe20000000000 */
[----:B------:R-:W-:Y:S01]  /*1430*/  UIADD3 UR9, UP0, UR18, UR30, URZ ;  /* 0x0000001e12097290 */ /* 0x000fe2000ff1e03f */
[----:B------:R-:W-:Y:S01]  /*1440*/  PLOP3.LUT P0, PT, PT, PT, UP1, 0x80, 0x0 ;  /* 0x000000000000781c */ /* 0x000fe20003f0f018 */
[----:B------:R-:W-:Y:S01]  /*1450*/  UIMAD UR12, UR11, UR5, URZ ;  /* 0x000000050b0c72a4 */ /* 0x000fe2000f8e023f */
[----:B------:R-:W-:Y:S01]  /*1460*/  IMAD.MOV.U32 R4, RZ, RZ, R0 ;  /* 0x000000ffff047224 */ /* 0x000fe200078e0000 */
[----:B------:R-:W-:-:S02]  /*1470*/  UIADD3.X UR14, UR16, UR25, URZ, UP0, !UPT ;  /* 0x00000019100e7290 */ /* 0x000fc400087fe43f */
[----:B------:R-:W-:Y:S02]  /*1480*/  UIMAD UR11, UR11, UR9, URZ ;  /* 0x000000090b0b72a4 */ /* 0x000fe4000f8e023f */
[----:B------:R-:W-:Y:S01]  /*1490*/  @UP1 UIADD3 UR33, UR24, UR32, URZ ;  /* 0x0000002018211290 */ /* 0x000fe2000fffe03f */
[----:B------:R-:W-:Y:S01]  /*14a0*/  @!P2 IADD3 R4, -R4, RZ, RZ ;  /* 0x000000ff0404a210 */ /* 0x000fe20007ffe1ff */
[----:B------:R-:W-:Y:S01]  /*14b0*/  @!UP3 UIMAD UR22, UR49, UR61, UR56 ;  /* 0x0000003d3116b2a4 */ /* 0x000fe2000f8e0238 */
[----:B------:R-:W-:Y:S01]  /*14c0*/  @!P3 LOP3.LUT R4, RZ, R6, RZ, 0x33, !PT ;  /* 0x00000006ff04b212 */ /* 0x000fe200078e33ff */
[----:B------:R-:W-:Y:S02]  /*14d0*/  @!UP2 UIADD3 UR51, UR45, UR26, URZ ;  /* 0x0000001a2d33a290 */ /* 0x000fe4000fffe03f */
[----:B------:R-:W-:Y:S01]  /*14e0*/  UIMAD.WIDE.U32 UR30, UR10, UR9, URZ ;  /* 0x000000090a1e72a5 */ /* 0x000fe2000f8e003f */
[----:B------:R-:W-:Y:S01]  /*14f0*/  @UP1 ULDC.64 UR26, c[0x0][0x250] ;  /* 0x00009400001a1ab9 */ /* 0x000fe20000000a00 */
[----:B------:R-:W-:-:S02]  /*1500*/  UIMAD UR9, UR10, UR14, UR11 ;  /* 0x0000000e0a0972a4 */ /* 0x000fc4000f8e020b */
[----:B------:R-:W-:Y:S02]  /*1510*/  @!UP3 UIMAD UR41, UR22, UR48, URZ ;  /* 0x000000301629b2a4 */ /* 0x000fe4000f8e023f */
[----:B------:R-:W-:Y:S02]  /*1520*/  @UP1 UIMAD.WIDE.U32 UR10, UR33, UR26, URZ ;  /* 0x0000001a210a12a5 */ /* 0x000fe4000f8e003f */
[----:B------:R-:W-:Y:S02]  /*1530*/  UIADD3 UR48, UR17, UR19, URZ ;  /* 0x0000001311307290 */ /* 0x000fe4000fffe03f */
[----:B------:R-:W-:Y:S02]  /*1540*/  @UP2 UIADD3 UR48, UR15, UR12, URZ ;  /* 0x0000000c0f302290 */ /* 0x000fe4000fffe03f */
[----:B------:R-:W-:Y:S02]  /*1550*/  @UP1 UIMAD UR12, UR33, UR27, URZ ;  /* 0x0000001b210c12a4 */ /* 0x000fe4000f8e023f */
[----:B------:R-:W-:-:S02]  /*1560*/  USHF.R.S32.HI UR38, URZ, 0x1f, UR20 ;  /* 0x0000001f3f267899 */ /* 0x000fc40008011414 */
[----:B------:R-:W-:Y:S02]  /*1570*/  USHF.R.S32.HI UR22, URZ, 0x1f, UR50 ;  /* 0x0000001f3f167899 */ /* 0x000fe40008011432 */
[----:B------:R-:W-:Y:S02]  /*1580*/  USEL UR53, UR36, URZ, UP4 ;  /* 0x0000003f24357287 */ /* 0x000fe4000a000000 */
        /* <DEDUP_REMOVED lines=17> */
.L_x_835:
        /* <DEDUP_REMOVED lines=13> */
.L_x_836:
        /* <DEDUP_REMOVED lines=11> */
.L_x_837:
[----:B------:R-:W-:-:S04]  /*1820*/  UIMAD UR5, UR49, UR61, UR56 ;  /* 0x0000003d310572a4 */ /* 0x000fc8000f8e0238 */
[----:B------:R-:W-:-:S12]  /*1830*/  UIMAD UR5, UR5, UR58, URZ ;  /* 0x0000003a050572a4 */ /* 0x000fd8000f8e023f */
.L_x_838:
[----:B------:R-:W1:Y:S01]  /*1840*/  S2R R26, SR_TID.X ;  /* 0x00000000001a7919 */ /* 0x000e620000002100 */
[----:B------:R-:W2:Y:S01]  /*1850*/  LDC.64 R10, c[0x0][0x420] ;  /* 0x00010800ff0a7b82 */ /* 0x000ea20000000a00 */
[----:B------:R-:W-:Y:S01]  /*1860*/  USHF.R.S32.HI UR15, URZ, 0x1f, UR56 ;  /* 0x0000001f3f0f7899 */ /* 0x000fe20008011438 */
[----:B------:R-:W-:Y:S01]  /*1870*/  BSSY B1, `(.L_x_834) ;  /* 0x000075a000017945 */ /* 0x000fe20003800000 */
[----:B------:R-:W-:Y:S01]  /*1880*/  ULDC UR9, c[0x0][0x2dc] ;  /* 0x0000b70000097ab9 */ /* 0x000fe20000000800 */
[----:B------:R-:W-:Y:S01]  /*1890*/  ULDC.64 UR10, c[0x0][0x428] ;  /* 0x00010a00000a7ab9 */ /* 0x000fe20000000a00 */
[----:B------:R-:W-:Y:S01]  /*18a0*/  UIADD3 UR43, UR18, UR5, URZ ;  /* 0x00000005122b7290 */ /* 0x000fe2000fffe03f */
[----:B------:R-:W-:Y:S01]  /*18b0*/  IMAD.U32 R14, RZ, RZ, UR10 ;  /* 0x0000000aff0e7e24 */ /* 0x000fe2000f8e00ff */
[----:B------:R-:W-:Y:S02]  /*18c0*/  UIMAD UR14, UR9, UR61, URZ ;  /* 0x0000003d090e72a4 */ /* 0x000fe4000f8e023f */
[----:B------:R-:W-:-:S02]  /*18d0*/  UIMAD UR5, UR15, UR10, URZ ;  /* 0x0000000a0f0572a4 */ /* 0x000fc4000f8e023f */
[----:B------:R-:W-:Y:S01]  /*18e0*/  UIADD3 UR9, -UR8, UR13, UR20 ;  /* 0x0000000d08097290 */ /* 0x000fe2000fffe114 */
[----:B------:R-:W-:Y:S01]  /*18f0*/  ULDC UR44, c[0x0][0x398] ;  /* 0x0000e600002c7ab9 */ /* 0x000fe20000000800 */
[----:B------:R-:W-:Y:S02]  /*1900*/  UIMAD UR33, UR56, UR11, UR5 ;  /* 0x0000000b382172a4 */ /* 0x000fe4000f8e0205 */
[----:B------:R-:W-:Y:S02]  /*1910*/  UIADD3 UR5, UR9, -UR44, URZ ;  /* 0x8000002c09057290 */ /* 0x000fe4000fffe03f */
[----:B------:R-:W-:Y:S01]  /*1920*/  USHF.L.U32 UR9, UR14, 0x6, URZ ;  /* 0x000000060e097899 */ /* 0x000fe2000800063f */
[----:B------:R-:W-:Y:S01]  /*1930*/  ULDC.64 UR10, c[0x0][0x258] ;  /* 0x00009600000a7ab9 */ /* 0x000fe20000000a00 */
[----:B------:R-:W-:Y:S02]  /*1940*/  UIADD3 UR41, UR18, UR41, URZ ;  /* 0x0000002912297290 */ /* 0x000fe4000fffe03f */
[----:B------:R-:W-:-:S02]  /*1950*/  UIADD3 UR19, UP2, UP0, UR30, UR9, UR50 ;  /* 0x000000091e137290 */ /* 0x000fc4000f85e032 */
[----:B------:R-:W-:Y:S01]  /*1960*/  USHF.R.S32.HI UR9, URZ, 0x1f, UR9 ;  /* 0x0000001f3f097899 */ /* 0x000fe20008011409 */
[----:B------:R-:W-:Y:S01]  /*1970*/  ULDC.64 UR46, c[0x0][0x2b0] ;  /* 0x0000ac00002e7ab9 */ /* 0x000fe20000000a00 */
[----:B------:R-:W-:Y:S02]  /*1980*/  ULDC.64 UR30, c[0x0][0x3e0] ;  /* 0x0000f800001e7ab9 */ /* 0x000fe40000000a00 */
[----:B------:R-:W-:Y:S01]  /*1990*/  UIADD3.X UR9, UR17, UR9, UR22, UP2, UP0 ;  /* 0x0000000911097290 */ /* 0x000fe200097e0416 */
[----:B-1----:R-:W-:-:S04]  /*19a0*/  SHF.R.S32.HI R27, RZ, 0x1f, R26 ;  /* 0x0000001fff1b7819 */ /* 0x002fc8000001141a */
[CC--:B------:R-:W-:Y:S02]  /*19b0*/  LEA.HI R0, R27.reuse, R26.reuse, RZ, 0x3 ;  /* 0x0000001a1b007211 */ /* 0x0c0fe400078f18ff */
[----:B------:R-:W-:Y:S02]  /*19c0*/  LEA.HI R13, R27, R26, RZ, 0x5 ;  /* 0x0000001a1b0d7211 */ /* 0x000fe400078f28ff */
[----:B------:R-:W-:Y:S02]  /*19d0*/  LOP3.LUT R2, R0, 0xfffffff8, RZ, 0xc0, !PT ;  /* 0xfffffff800027812 */ /* 0x000fe400078ec0ff */
[----:B------:R-:W-:Y:S02]  /*19e0*/  SHF.R.S32.HI R0, RZ, 0x3, R0 ;  /* 0x00000003ff007819 */ /* 0x000fe40000011400 */
[----:B------:R-:W-:Y:S01]  /*19f0*/  LOP3.LUT R12, R13, 0xffffffe0, RZ, 0xc0, !PT ;  /* 0xffffffe00d0c7812 */ /* 0x000fe200078ec0ff */
[----:B------:R-:W-:Y:S01]  /*1a00*/  IMAD.IADD R2, R26, 0x1, -R2 ;  /* 0x000000011a027824 */ /* 0x000fe200078e0a02 */
[----:B------:R-:W-:-:S02]  /*1a10*/  SHF.R.S32.HI R17, RZ, 0x1f, R0 ;  /* 0x0000001fff117819 */ /* 0x000fc40000011400 */
[----:B------:R-:W-:Y:S01]  /*1a20*/  IADD3 R5, P1, R0, UR18, RZ ;  /* 0x0000001200057c10 */ /* 0x000fe2000ff3e0ff */
[----:B------:R-:W-:Y:S01]  /*1a30*/  IMAD.SHL.U32 R2, R2, 0x8, RZ ;  /* 0x0000000802027824 */ /* 0x000fe200078e00ff */
[----:B------:R-:W-:Y:S01]  /*1a40*/  SHF.R.S32.HI R13, RZ, 0x5, R13 ;  /* 0x00000005ff0d7819 */ /* 0x000fe2000001140d */
[----:B------:R-:W-:Y:S01]  /*1a50*/  IMAD.IADD R12, R26, 0x1, -R12 ;  /* 0x000000011a0c7824 */ /* 0x000fe200078e0a0c */
[----:B------:R-:W-:Y:S02]  /*1a60*/  IADD3.X R6, R17, UR16, RZ, P1, !PT ;  /* 0x0000001011067c10 */ /* 0x000fe40008ffe4ff */
[----:B------:R-:W-:Y:S01]  /*1a70*/  SHF.R.S32.HI R3, RZ, 0x1f, R2 ;  /* 0x0000001fff037819 */ /* 0x000fe20000011402 */
[----:B------:R-:W-:Y:S02]  /*1a80*/  IMAD R12, R13, UR14, R12 ;  /* 0x0000000e0d0c7c24 */ /* 0x000fe4000f8e020c */
[----:B------:R-:W-:Y:S02]  /*1a90*/  IMAD R8, R6, UR34, RZ ;  /* 0x0000002206087c24 */ /* 0x000fe4000f8e02ff */
[----:B------:R-:W-:-:S04]  /*1aa0*/  IMAD.WIDE.U32 R6, R5, UR34, R2 ;  /* 0x0000002205067c25 */ /* 0x000fc8000f8e0002 */
[----:B------:R-:W-:Y:S01]  /*1ab0*/  IMAD R5, R5, UR35, R8 ;  /* 0x0000002305057c24 */ /* 0x000fe2000f8e0208 */
[----:B------:R-:W-:Y:S01]  /*1ac0*/  IADD3 R8, P1, R6, UR55, RZ ;  /* 0x0000003706087c10 */ /* 0x000fe2000ff3e0ff */
[----:B--2---:R-:W-:-:S03]  /*1ad0*/  IMAD R13, R17, R10, RZ ;  /* 0x0000000a110d7224 */ /* 0x004fc600078e02ff */
[----:B------:R-:W-:Y:S01]  /*1ae0*/  IADD3.X R9, R7, UR37, R5, P1, !PT ;  /* 0x0000002507097c10 */ /* 0x000fe20008ffe405 */
[----:B------:R-:W-:Y:S01]  /*1af0*/  IMAD R5, R10, UR16, RZ ;  /* 0x000000100a057c24 */ /* 0x000fe2000f8e02ff */
[----:B------:R-:W-:Y:S01]  /*1b00*/  IADD3 R6, P1, R2, UR12, RZ ;  /* 0x0000000c02067c10 */ /* 0x000fe2000ff3e0ff */
[----:B------:R-:W-:Y:S01]  /*1b10*/  USHF.R.S32.HI UR12, URZ, 0x1f, UR5 ;  /* 0x0000001f3f0c7899 */ /* 0x000fe20008011405 */
[----:B------:R-:W-:Y:S01]  /*1b20*/  IMAD R13, R0, R11, R13 ;  /* 0x0000000b000d7224 */ /* 0x000fe200078e020d */
[----:B------:R-:W-:Y:S01]  /*1b30*/  ULDC.64 UR16, c[0x0][0x400] ;  /* 0x0001000000107ab9 */ /* 0x000fe20000000a00 */
[----:B------:R-:W-:Y:S01]  /*1b40*/  IADD3.X R7, R3, UR51, RZ, P1, !PT ;  /* 0x0000003303077c10 */ /* 0x000fe20008ffe4ff */
[----:B------:R-:W-:Y:S01]  /*1b50*/  ULEA.HI UR12, UR12, UR5, URZ, 0x6 ;  /* 0x000000050c0c7291 */ /* 0x000fe2000f8f303f */
[----:B------:R-:W-:Y:S01]  /*1b60*/  IMAD R5, R11, UR18, R5 ;  /* 0x000000120b057c24 */ /* 0x000fe2000f8e0205 */
[----:B------:R-:W-:Y:S01]  /*1b70*/  UIMAD UR5, UR15, UR10, URZ ;  /* 0x0000000a0f0572a4 */ /* 0x000fe2000f8e023f */
[----:B------:R-:W-:Y:S01]  /*1b80*/  IMAD.WIDE.U32 R6, R10, UR18, R6 ;  /* 0x000000120a067c25 */ /* 0x000fe2000f8e0006 */
[----:B------:R-:W-:-:S02]  /*1b90*/  USHF.R.S32.HI UR22, URZ, 0x6, UR12 ;  /* 0x000000063f167899 */ /* 0x000fc4000801140c */
[----:B------:R-:W-:Y:S01]  /*1ba0*/  UIMAD UR15, UR56, UR11, UR5 ;  /* 0x0000000b380f72a4 */ /* 0x000fe2000f8e0205 */
[----:B------:R-:W-:Y:S01]  /*1bb0*/  IMAD.IADD R7, R7, 0x1, R5 ;  /* 0x0000000107077824 */ /* 0x000fe200078e0205 */
[----:B------:R-:W-:Y:S01]  /*1bc0*/  UIADD3 UR5, UP3, UP2, UR53, UR19, UR54 ;  /* 0x0000001335057290 */ /* 0x000fe2000fa7e036 */
[----:B------:R-:W-:Y:S01]  /*1bd0*/  IMAD.U32 R5, RZ, RZ, UR10 ;  /* 0x0000000aff057e24 */ /* 0x000fe2000f8e00ff */
[----:B------:R-:W-:Y:S01]  /*1be0*/  UISETP.LT.AND UP0, UPT, URZ, UR22, UPT ;  /* 0x000000163f00728c */ /* 0x000fe2000bf01270 */
[----:B------:R-:W-:Y:S01]  /*1bf0*/  IMAD.WIDE.U32 R6, R14, UR56, R6 ;  /* 0x000000380e067c25 */ /* 0x000fe2000f8e0006 */
[----:B------:R-:W-:Y:S02]  /*1c00*/  UIADD3.X UR9, UR52, UR9, UR48, UP3, UP2 ;  /* 0x0000000934097290 */ /* 0x000fe40009fe4430 */
[----:B------:R-:W-:Y:S01]  /*1c10*/  USEL UR22, URZ, UR22, !UP0 ;  /* 0x000000163f167287 */ /* 0x000fe2000c000000 */
[----:B------:R-:W-:Y:S01]  /*1c20*/  IMAD.WIDE.U32 R8, R5, UR56, R8 ;  /* 0x0000003805087c25 */ /* 0x000fe2000f8e0008 */
[C---:B------:R-:W-:Y:S01]  /*1c30*/  IADD3 R5, P1, R12.reuse, UR5, RZ ;  /* 0x000000050c057c10 */ /* 0x040fe2000ff3e0ff */
[----:B------:R-:W-:Y:S01]  /*1c40*/  ULDC.64 UR50, c[0x0][0x478] ;  /* 0x00011e0000327ab9 */ /* 0x000fe20000000a00 */
[----:B------:R-:W-:Y:S01]  /*1c50*/  UISETP.GT.AND UP0, UPT, UR39, UR22, UPT ;  /* 0x000000162700728c */ /* 0x000fe2000bf04270 */
[----:B------:R-:W-:Y:S01]  /*1c60*/  VIADD R7, R7, UR33 ;  /* 0x0000002107077c36 */ /* 0x000fe20008000000 */
[----:B------:R-:W-:Y:S01]  /*1c70*/  LEA.HI.X.SX32 R12, R12, UR9, 0x1, P1 ;  /* 0x000000090c0c7c11 */ /* 0x000fe200088f0eff */
[----:B------:R-:W-:Y:S01]  /*1c80*/  VIADD R9, R9, UR15 ;  /* 0x0000000f09097c36 */ /* 0x000fe20008000000 */
[----:B------:R-:W-:Y:S01]  /*1c90*/  LEA R232, P1, R5, UR16, 0x2 ;  /* 0x0000001005e87c11 */ /* 0x000fe2000f8210ff */
[----:B------:R-:W-:Y:S01]  /*1ca0*/  IMAD.WIDE.U32 R6, R0, R10, R6 ;  /* 0x0000000a00067225 */ /* 0x000fe200078e0006 */
[----:B------:R-:W-:-:S02]  /*1cb0*/  UIMAD.WIDE UR10, UR41, 0x4, UR46 ;  /* 0x00000004290a78a5 */ /* 0x000fc4000f8e022e */
[----:B------:R-:W-:Y:S01]  /*1cc0*/  LEA.HI.X R233, R5, UR17, R12, 0x2, P1 ;  /* 0x0000001105e97c11 */ /* 0x000fe200088f140c */
[----:B------:R-:W-:Y:S01]  /*1cd0*/  UIMAD.WIDE UR14, UR43, 0x4, UR50 ;  /* 0x000000042b0e78a5 */ /* 0x000fe2000f8e0232 */
[----:B------:R-:W-:Y:S01]  /*1ce0*/  PLOP3.LUT P1, PT, PT, PT, UP0, 0x80, 0x0 ;  /* 0x000000000000781c */ /* 0x000fe20003f2f008 */
[----:B------:R-:W-:Y:S01]  /*1cf0*/  ULDC.64 UR36, c[0x0][0x210] ;  /* 0x0000840000247ab9 */ /* 0x000fe20000000a00 */
[----:B------:R-:W-:Y:S01]  /*1d00*/  IMAD.IADD R7, R7, 0x1, R13 ;  /* 0x0000000107077824 */ /* 0x000fe200078e020d */
[----:B------:R-:W-:Y:S01]  /*1d10*/  LEA R240, P3, R8, UR36, 0x1 ;  /* 0x0000002408f07c11 */ /* 0x000fe2000f8608ff */
[----:B------:R-:W-:Y:S01]  /*1d20*/  UIADD3 UR5, UR39, -0x1, URZ ;  /* 0xffffffff27057890 */ /* 0x000fe2000fffe03f */
[----:B------:R-:W-:Y:S01]  /*1d30*/  LEA R238, P2, R6, UR30, 0x1 ;  /* 0x0000001e06ee7c11 */ /* 0x000fe2000f8408ff */
[----:B------:R-:W-:Y:S01]  /*1d40*/  UMOV UR17, UR10 ;  /* 0x0000000a00117c82 */ /* 0x000fe20008000000 */
[----:B------:R-:W-:Y:S01]  /*1d50*/  LEA.HI.X R241, R8, UR37, R9, 0x1, P3 ;  /* 0x0000002508f17c11 */ /* 0x000fe200098f0c09 */
[----:B------:R-:W-:Y:S01]  /*1d60*/  UMOV UR16, UR11 ;  /* 0x0000000b00107c82 */ /* 0x000fe20008000000 */
[----:B------:R-:W-:Y:S01]  /*1d70*/  LEA.HI.X R239, R6, UR31, R7, 0x1, P2 ;  /* 0x0000001f06ef7c11 */ /* 0x000fe200090f0c07 */
[----:B------:R-:W-:Y:S01]  /*1d80*/  UMOV UR19, UR14 ;  /* 0x0000000e00137c82 */ /* 0x000fe20008000000 */
[----:B------:R-:W-:-:S02]  /*1d90*/  UMOV UR18, UR15 ;  /* 0x0000000f00127c82 */ /* 0x000fc40008000000 */
        /* <DEDUP_REMOVED lines=20> */
.L_x_840:
        /* <DEDUP_REMOVED lines=19> */
.L_x_841:
[----:B------:R-:W-:Y:S01]  /*2010*/  UIMAD UR5, UR38, UR10, URZ ;  /* 0x0000000a260572a4 */ /* 0x000fe2000f8e023f */
[----:B------:R-:W-:Y:S01]  /*2020*/  IMAD.U32 R4, RZ, RZ, UR10 ;  /* 0x0000000aff047e24 */ /* 0x000fe2000f8e00ff */
[----:B------:R-:W-:Y:S01]  /*2030*/  UIMAD UR8, UR21, -0x40, UR8 ;  /* 0xffffffc0150878a4 */ /* 0x000fe2000f8e0208 */
        /* <DEDUP_REMOVED lines=30> */
.L_x_843:
[----:B------:R-:W-:Y:S05]  /*2220*/  BSYNC B0 ;  /* 0x0000000000007941 */ /* 0x000fea0003800000 */
.L_x_842:
        /* <DEDUP_REMOVED lines=16> */
.L_x_845:
[----:B------:R-:W-:Y:S05]  /*2330*/  BSYNC B0 ;  /* 0x0000000000007941 */ /* 0x000fea0003800000 */
.L_x_844:
[----:B-12---:R-:W-:Y:S01]  /*2340*/  IMAD.U32 R4, RZ, RZ, UR12 ;  /* 0x0000000cff047e24 */ /* 0x006fe2000f8e00ff */
[----:B------:R-:W-:Y:S01]  /*2350*/  UIMAD UR5, UR38, UR12, URZ ;  /* 0x0000000c260572a4 */ /* 0x000fe2000f8e023f */
[----:B------:R-:W-:Y:S01]  /*2360*/  BSSY B0, `(.L_x_846) ;  /* 0x000001b000007945 */ /* 0x000fe20003800000 */
[----:B------:R-:W-:Y:S01]  /*2370*/  USHF.R.S32.HI UR10, URZ, 0x1f, UR56 ;  /* 0x0000001f3f0a7899 */ /* 0x000fe20008011438 */
[----:B------:R-:W-:Y:S01]  /*2380*/  IMAD.WIDE.U32 R2, R4, UR20, R2 ;  /* 0x0000001404027c25 */ /* 0x000fe2000f8e0002 */
[----:B------:R-:W-:Y:S01]  /*2390*/  UIMAD UR5, UR20, UR13, UR5 ;  /* 0x0000000d140572a4 */ /* 0x000fe2000f8e0205 */
[----:B------:R-:W-:Y:S01]  /*23a0*/  ULDC.64 UR8, c[0x0][0x470] ;  /* 0x00011c0000087ab9 */ /* 0x000fe20000000a00 */
        /* <DEDUP_REMOVED lines=22> */
.L_x_847:
[----:B------:R-:W-:Y:S05]  /*2510*/  BSYNC B0 ;  /* 0x0000000000007941 */ /* 0x000fea0003800000 */
.L_x_846:
        /* <DEDUP_REMOVED lines=14> */
[----:B------:R1:W-:Y:S01]  /*2600*/  STG.E.128 desc[UR6][R2.64+0x180], RZ ;  /* 0x000180ff02007986 */ /* 0x0003e2000c101d06 */
[----:B------:R-:W-:Y:S05]  /*2610*/  BRA `(.L_x_848) ;  /* 0x0000006400fc7947 */ /* 0x000fea0003800000 */
.L_x_839:
[----:B------:R-:W2:Y:S01]  /*2620*/  LDL R9, [R1] ;  /* 0x0000000001097983 */ /* 0x000ea20000100800 */
[----:B------:R-:W-:Y:S01]  /*2630*/  PLOP3.LUT P0, PT, PT, PT, UP4, 0x80, 0x0 ;  /* 0x000000000000781c */ /* 0x000fe20003f0f048 */
[----:B------:R-:W-:Y:S01]  /*2640*/  UIMAD UR9, UR5, -0x40, UR13 ;  /* 0xffffffc0050978a4 */ /* 0x000fe2000f8e020d */
[----:B------:R-:W-:Y:S01]  /*2650*/  VIADD R8, R0, 0x20 ;  /* 0x0000002000087836 */ /* 0x000fe20000000000 */
[----:B------:R-:W-:Y:S01]  /*2660*/  ULEA.HI UR10, UR5, UR5, URZ, 0x1 ;  /* 0x00000005050a7291 */ /* 0x000fe2000f8f083f */
[----:B------:R-:W-:Y:S01]  /*2670*/  IMAD.WIDE.U32 R6, R10, 0x40, RZ ;  /* 0x000000400a067825 */ /* 0x000fe200078e00ff */
[----:B------:R-:W-:Y:S08]  /*2680*/  BSSY B0, `(.L_x_849) ;  /* 0x000003e000007945 */ /* 0x000ff00003800000 */
[----:B------:R-:W-:Y:S01]  /*2690*/  @P0 BAR.SYNC.DEFER_BLOCKING 0x0 ;  /* 0x0000000000000b1d */ /* 0x000fe20000010000 */
[----:B------:R-:W-:Y:S01]  /*26a0*/  ISETP.GE.AND P1, PT, R8, UR9, PT ;  /* 0x0000000908007c0c */ /* 0x000fe2000bf26270 */
[----:B------:R-:W-:Y:S01]  /*26b0*/  IMAD.SHL.U32 R11, R11, 0x40, RZ ;  /* 0x000000400b0b7824 */ /* 0x000fe200078e00ff */
[----:B------:R-:W-:Y:S01]  /*26c0*/  ISETP.GE.AND P2, PT, R0, UR9, PT ;  /* 0x0000000900007c0c */ /* 0x000fe2000bf46270 */
[----:B------:R-:W-:-:S04]  /*26d0*/  ULOP3.LUT UR10, UR10, 0xfffffffe, URZ, 0xc0, !UPT ;  /* 0xfffffffe0a0a7892 */ /* 0x000fc8000f8ec03f */
[----:B------:R-:W-:-:S04]  /*26e0*/  UIADD3 UR10, UR5, -UR10, URZ ;  /* 0x8000000a050a7290 */ /* 0x000fc8000fffe03f */
[----:B------:R-:W-:Y:S02]  /*26f0*/  UISETP.NE.AND UP0, UPT, UR10, 0x1, UPT ;  /* 0x000000010a00788c */ /* 0x000fe4000bf05270 */
[----:B------:R-:W-:-:S04]  /*2700*/  @!P1 IADD3 R6, P3, R238, R6, RZ ;  /* 0x00000006ee069210 */ /* 0x000fc80007f7e0ff */
[----:B------:R-:W-:Y:S02]  /*2710*/  @!P1 IADD3.X R7, R239, R7, R11, P3, !PT ;  /* 0x00000007ef079210 */ /* 0x000fe40001ffe40b */
[----:B------:R-:W-:Y:S02]  /*2720*/  PLOP3.LUT P0, PT, PT, PT, UP0, 0x80, 0x0 ;  /* 0x000000000000781c */ /* 0x000fe40003f0f008 */
        /* <DEDUP_REMOVED lines=44> */
.L_x_850:
[----:B------:R-:W-:Y:S01]  /*29f0*/  @!PT LDS RZ, [RZ] ;  /* 0x00000000fffff984 */ /* 0x000fe20000000800 */
[----:B------:R-:W-:Y:S01]  /*2a00*/  @!PT LDS RZ, [RZ] ;  /* 0x00000000fffff984 */ /* 0x000fe20000000800 */
[----:B------:R-:W-:Y:S01]  /*2a10*/  @!PT LDS RZ, [RZ] ;  /* 0x00000000fffff984 */ /* 0x000fe20000000800 */
[----:B------:R2:W-:Y:S04]  /*2a20*/  LDGSTS.E.BYPASS.LTC128B.128 [R235], desc[UR6][R240.64] ;  /* 0x00000000f0eb7fae */ /* 0x0005e8000b901d46 */
[----:B------:R2:W-:Y:S04]  /*2a30*/  LDGSTS.E.BYPASS.LTC128B.128 [R235+0x2000], desc[UR6][R240.64+0x80] ;  /* 0x02000080f0eb7fae */ /* 0x0005e8000b901d46 */
[----:B------:R2:W-:Y:S04]  /*2a40*/  LDGSTS.E.BYPASS.LTC128B.128 [R235+0x4000], desc[UR6][R240.64+0x100] ;  /* 0x04000100f0eb7fae */ /* 0x0005e8000b901d46 */
[----:B------:R2:W-:Y:S02]  /*2a50*/  LDGSTS.E.BYPASS.LTC128B.128 [R235+0x6000], desc[UR6][R240.64+0x180] ;  /* 0x06000180f0eb7fae */ /* 0x0005e4000b901d46 */
.L_x_851:
[----:B------:R-:W-:Y:S05]  /*2a60*/  BSYNC B0 ;  /* 0x0000000000007941 */ /* 0x000fea0003800000 */
.L_x_849:
        /* <DEDUP_REMOVED lines=21> */
.L_x_853:
        /* <DEDUP_REMOVED lines=10> */
.L_x_854:
[----:B------:R-:W-:Y:S05]  /*2c60*/  BSYNC B0 ;  /* 0x0000000000007941 */ /* 0x000fea0003800000 */
.L_x_852:
[----:B------:R-:W-:Y:S01]  /*2c70*/  UIMAD UR10, UR38, UR28, URZ ;  /* 0x0000001c260a72a4 */ /* 0x000fe2000f8e023f */
[----:B-1----:R-:W-:Y:S01]  /*2c80*/  IMAD.U32 R6, RZ, RZ, UR28 ;  /* 0x0000001cff067e24 */ /* 0x002fe2000f8e00ff */
[----:B------:R-:W-:Y:S01]  /*2c90*/  UIMAD UR11, UR38, UR26, URZ ;  /* 0x0000001a260b72a4 */ /* 0x000fe2000f8e023f */
[----:B------:R-:W-:Y:S01]  /*2ca0*/  IMAD.U32 R5, RZ, RZ, UR26 ;  /* 0x0000001aff057e24 */ /* 0x000fe2000f8e00ff */
[----:B------:R-:W-:Y:S01]  /*2cb0*/  UIMAD UR12, UR20, UR29, UR10 ;  /* 0x0000001d140c72a4 */ /* 0x000fe2000f8e020a */
[--C-:B------:R-:W-:Y:S01]  /*2cc0*/  IMAD.WIDE.U32 R6, R6, UR20, R2.reuse ;  /* 0x0000001406067c25 */ /* 0x100fe2000f8e0002 */
[----:B------:R-:W-:Y:S02]  /*2cd0*/  UIMAD UR10, UR21, -0x40, UR8 ;  /* 0xffffffc0150a78a4 */ /* 0x000fe4000f8e0208 */
[----:B------:R-:W-:Y:S01]  /*2ce0*/  UIMAD UR11, UR20, UR27, UR11 ;  /* 0x0000001b140b72a4 */ /* 0x000fe2000f8e020b */
[----:B------:R-:W-:Y:S01]  /*2cf0*/  IMAD.WIDE.U32 R2, R5, UR20, R2 ;  /* 0x0000001405027c25 */ /* 0x000fe2000f8e0002 */
[----:B------:R-:W-:Y:S01]  /*2d00*/  IADD3 R6, P2, R6, UR40, RZ ;  /* 0x0000002806067c10 */ /* 0x000fe2000ff5e0ff */
[----:B------:R-:W-:Y:S01]  /*2d10*/  ULDC.64 UR14, c[0x0][0x260] ;  /* 0x00009800000e7ab9 */ /* 0x000fe20000000a00 */
[----:B------:R-:W-:Y:S01]  /*2d20*/  ISETP.GE.AND P1, PT, R8, UR10, PT ;  /* 0x0000000a08007c0c */ /* 0x000fe2000bf26270 */
[----:B------:R-:W-:Y:S01]  /*2d30*/  IMAD.U32 R5, RZ, RZ, UR12 ;  /* 0x0000000cff057e24 */ /* 0x000fe2000f8e00ff */
[----:B------:R-:W-:Y:S01]  /*2d40*/  IADD3 R2, P3, R2, UR23, RZ ;  /* 0x0000001702027c10 */ /* 0x000fe2000ff7e0ff */
[----:B------:R-:W-:-:S02]  /*2d50*/  IMAD R8, R15, UR14, RZ ;  /* 0x0000000e0f087c24 */ /* 0x000fc4000f8e02ff */
[----:B------:R-:W-:Y:S01]  /*2d60*/  IMAD.SHL.U32 R248, R251, 0x4, RZ ;  /* 0x00000004fbf87824 */ /* 0x000fe200078e00ff */
[----:B------:R-:W-:Y:S01]  /*2d70*/  IADD3.X R7, R7, UR42, R5, P2, !PT ;  /* 0x0000002a07077c10 */ /* 0x000fe200097fe405 */
[----:B------:R-:W-:Y:S01]  /*2d80*/  IMAD.U32 R5, RZ, RZ, UR11 ;  /* 0x0000000bff057e24 */ /* 0x000fe2000f8e00ff */
[----:B------:R-:W-:Y:S01]  /*2d90*/  ISETP.GE.AND P2, PT, R0, UR10, PT ;  /* 0x0000000a00007c0c */ /* 0x000fe2000bf46270 */
[----:B------:R-:W-:Y:S01]  /*2da0*/  ULDC.64 UR10, c[0x0][0x268] ;  /* 0x00009a00000a7ab9 */ /* 0x000fe20000000a00 */
[----:B------:R-:W-:Y:S02]  /*2db0*/  IMAD R10, R4, UR15, R8 ;  /* 0x0000000f040a7c24 */ /* 0x000fe4000f8e0208 */
[----:B------:R-:W-:Y:S01]  /*2dc0*/  IADD3.X R3, R3, UR25, R5, P3, !PT ;  /* 0x0000001903037c10 */ /* 0x000fe20009ffe405 */
[----:B------:R-:W-:Y:S01]  /*2dd0*/  IMAD R5, R15, UR10, RZ ;  /* 0x0000000a0f057c24 */ /* 0x000fe2000f8e02ff */
[----:B------:R-:W-:Y:S01]  /*2de0*/  @!P1 IADD3 R8, P3, R0, 0x20, RZ ;  /* 0x0000002000089810 */ /* 0x000fe20007f7e0ff */
[----:B------:R-:W-:Y:S01]  /*2df0*/  IMAD.WIDE.U32 R6, R4, UR14, R6 ;  /* 0x0000000e04067c25 */ /* 0x000fe2000f8e0006 */
[----:B------:R-:W1:Y:S03]  /*2e00*/  @!P1 LDC.64 R24, c[0x0][0x218] ;  /* 0x00008600ff189b82 */ /* 0x000e660000000a00 */
[----:B------:R-:W-:-:S02]  /*2e10*/  IMAD.MOV.U32 R245, RZ, RZ, 0x7f800000 ;  /* 0x7f800000fff57424 */ /* 0x000fc400078e00ff */
[----:B------:R-:W-:Y:S01]  /*2e20*/  IMAD.MOV.U32 R246, RZ, RZ, 0x7f800000 ;  /* 0x7f800000fff67424 */ /* 0x000fe200078e00ff */
[----:B------:R1:W-:Y:S01]  /*2e30*/  @P2 STS.128 [R236+0x18000], RZ ;  /* 0x018000ffec002388 */ /* 0x0003e20000000c00 */
[C---:B------:R-:W-:Y:S01]  /*2e40*/  IMAD R9, R4.reuse, UR11, R5 ;  /* 0x0000000b04097c24 */ /* 0x040fe2000f8e0205 */
[----:B------:R-:W2:Y:S01]  /*2e50*/  @!P2 LDC.64 R20, c[0x0][0x218] ;  /* 0x00008600ff14ab82 */ /* 0x000ea20000000a00 */
[----:B------:R-:W-:Y:S01]  /*2e60*/  IMAD.WIDE.U32 R2, R4, UR10, R2 ;  /* 0x0000000a04027c25 */ /* 0x000fe2000f8e0002 */
[----:B------:R1:W-:Y:S03]  /*2e70*/  @P2 STS.128 [R236+0x1a000], RZ ;  /* 0x01a000ffec002388 */ /* 0x0003e60000000c00 */
[----:B------:R-:W-:Y:S01]  /*2e80*/  IMAD.MOV.U32 R225, RZ, RZ, 0x20 ;  /* 0x00000020ffe17424 */ /* 0x000fe200078e00ff */
[----:B------:R1:W-:Y:S01]  /*2e90*/  @P2 STS.128 [R236+0x1c000], RZ ;  /* 0x01c000ffec002388 */ /* 0x0003e20000000c00 */
[----:B------:R-:W-:Y:S01]  /*2ea0*/  VIADD R4, R251, 0x8 ;  /* 0x00000008fb047836 */ /* 0x000fe20000000000 */
[----:B------:R-:W3:Y:S01]  /*2eb0*/  @!P2 LDC.64 R22, c[0x0][0x220] ;  /* 0x00008800ff16ab82 */ /* 0x000ee20000000a00 */
[----:B------:R-:W-:Y:S01]  /*2ec0*/  IMAD.IADD R3, R3, 0x1, R9 ;  /* 0x0000000103037824 */ /* 0x000fe200078e0209 */
[----:B------:R1:W-:Y:S01]  /*2ed0*/  @P2 STS.128 [R236+0x1e000], RZ ;  /* 0x01e000ffec002388 */ /* 0x0003e20000000c00 */
[----:B------:R-:W-:Y:S01]  /*2ee0*/  IMAD.IADD R5, R7, 0x1, R10 ;  /* 0x0000000107057824 */ /* 0x000fe200078e020a */
[----:B------:R-:W-:Y:S01]  /*2ef0*/  ISETP.GE.AND P5, PT, R4, UR9, PT ;  /* 0x0000000904007c0c */ /* 0x000fe2000bfa6270 */
[----:B------:R-:W-:Y:S01]  /*2f00*/  @!P1 IMAD.X R9, RZ, RZ, R17, P3 ;  /* 0x000000ffff099224 */ /* 0x000fe200018e0611 */
[----:B------:R-:W-:Y:S01]  /*2f10*/  @!P1 IADD3 R10, P3, R0, 0x20, RZ ;  /* 0x00000020000a9810 */ /* 0x000fe20007f7e0ff */
[----:B------:R-:W-:-:S02]  /*2f20*/  @!P2 IMAD.MOV.U32 R4, RZ, RZ, R6 ;  /* 0x000000ffff04a224 */ /* 0x000fc400078e0006 */
[----:B------:R-:W-:Y:S01]  /*2f30*/  IMAD.MOV.U32 R224, RZ, RZ, 0x40 ;  /* 0x00000040ffe07424 */ /* 0x000fe200078e00ff */
[----:B------:R-:W-:Y:S01]  /*2f40*/  CS2R R190, SRZ ;  /* 0x0000000000be7805 */ /* 0x000fe2000001ff00 */
[----:B------:R-:W-:Y:S01]  /*2f50*/  @!P2 IMAD R11, R17, UR28, RZ ;  /* 0x0000001c110bac24 */ /* 0x000fe2000f8e02ff */
[----:B------:R-:W-:Y:S01]  /*2f60*/  CS2R R188, SRZ ;  /* 0x0000000000bc7805 */ /* 0x000fe2000001ff00 */
[----:B------:R-:W-:Y:S01]  /*2f70*/  @!P1 IMAD.MOV.U32 R7, RZ, RZ, R5 ;  /* 0x000000ffff079224 */ /* 0x000fe200078e0005 */
[----:B------:R-:W-:Y:S01]  /*2f80*/  CS2R R194, SRZ ;  /* 0x0000000000c27805 */ /* 0x000fe2000001ff00 */
[----:B------:R-:W-:Y:S01]  /*2f90*/  @!P1 IMAD R9, R9, UR28, RZ ;  /* 0x0000001c09099c24 */ /* 0x000fe2000f8e02ff */
[----:B------:R-:W-:Y:S01]  /*2fa0*/  CS2R R192, SRZ ;  /* 0x0000000000c07805 */ /* 0x000fe2000001ff00 */
[C---:B------:R-:W-:Y:S01]  /*2fb0*/  @!P2 IMAD R18, R0.reuse, UR29, R11 ;  /* 0x0000001d0012ac24 */ /* 0x040fe2000f8e020b */
[----:B------:R-:W-:Y:S01]  /*2fc0*/  CS2R R186, SRZ ;  /* 0x0000000000ba7805 */ /* 0x000fe2000001ff00 */
[----:B------:R-:W-:Y:S01]  /*2fd0*/  @!P2 IMAD.WIDE.U32 R12, R0, UR28, R4 ;  /* 0x0000001c000cac25 */ /* 0x000fe2000f8e0004 */
[----:B------:R-:W-:-:S02]  /*2fe0*/  CS2R R184, SRZ ;  /* 0x0000000000b87805 */ /* 0x000fc4000001ff00 */
[----:B------:R-:W-:Y:S02]  /*2ff0*/  CS2R R182, SRZ ;  /* 0x0000000000b67805 */ /* 0x000fe4000001ff00 */
[----:B------:R-:W-:Y:S01]  /*3000*/  CS2R R180, SRZ ;  /* 0x0000000000b47805 */ /* 0x000fe2000001ff00 */
[----:B------:R-:W-:Y:S01]  /*3010*/  @!P2 IMAD R16, R17, UR26, RZ ;  /* 0x0000001a1110ac24 */ /* 0x000fe2000f8e02ff */
[----:B------:R-:W-:Y:S01]  /*3020*/  CS2R R174, SRZ ;  /* 0x0000000000ae7805 */ /* 0x000fe2000001ff00 */
[----:B------:R-:W-:Y:S01]  /*3030*/  @!P1 IMAD.X R11, RZ, RZ, R17, P3 ;  /* 0x000000ffff0b9224 */ /* 0x000fe200018e0611 */
[----:B------:R-:W-:Y:S01]  /*3040*/  CS2R R172, SRZ ;  /* 0x0000000000ac7805 */ /* 0x000fe2000001ff00 */
[C---:B------:R-:W-:Y:S01]  /*3050*/  @!P1 IMAD R17, R8.reuse, UR29, R9 ;  /* 0x0000001d08119c24 */ /* 0x040fe2000f8e0209 */
[----:B------:R-:W-:Y:S01]  /*3060*/  CS2R R178, SRZ ;  /* 0x0000000000b27805 */ /* 0x000fe2000001ff00 */
[----:B------:R-:W-:Y:S01]  /*3070*/  @!P1 IMAD.WIDE.U32 R4, R8, UR28, R6 ;  /* 0x0000001c08049c25 */ /* 0x000fe2000f8e0006 */
[----:B------:R-:W-:-:S02]  /*3080*/  CS2R R176, SRZ ;  /* 0x0000000000b07805 */ /* 0x000fc4000001ff00 */
[----:B------:R-:W-:Y:S02]  /*3090*/  CS2R R170, SRZ ;  /* 0x0000000000aa7805 */ /* 0x000fe4000001ff00 */
[----:B------:R-:W-:Y:S01]  /*30a0*/  CS2R R168, SRZ ;  /* 0x0000000000a87805 */ /* 0x000fe2000001ff00 */
[--C-:B------:R-:W-:Y:S01]  /*30b0*/  @!P1 IMAD.MOV.U32 R15, RZ, RZ, R3.reuse ;  /* 0x000000ffff0f9224 */ /* 0x100fe200078e0003 */
[----:B-1----:R-:W-:Y:S01]  /*30c0*/  @!P1 LEA R6, P3, R4, R24, 0x1 ;  /* 0x0000001804069211 */ /* 0x002fe200078608ff */
[----:B------:R-:W-:Y:S01]  /*30d0*/  @!P2 IMAD.WIDE.U32 R8, R0, UR26, R2 ;  /* 0x0000001a0008ac25 */ /* 0x000fe2000f8e0002 */
[----:B------:R-:W-:Y:S02]  /*30e0*/  CS2R R166, SRZ ;  /* 0x0000000000a67805 */ /* 0x000fe4000001ff00 */
[----:B------:R-:W-:Y:S02]  /*30f0*/  CS2R R164, SRZ ;  /* 0x0000000000a47805 */ /* 0x000fe4000001ff00 */
[----:B------:R-:W-:Y:S01]  /*3100*/  CS2R R158, SRZ ;  /* 0x00000000009e7805 */ /* 0x000fe2000001ff00 */
[----:B------:R-:W-:Y:S01]  /*3110*/  @!P1 IMAD.MOV.U32 R14, RZ, RZ, R2 ;  /* 0x000000ffff0e9224 */ /* 0x000fe200078e0002 */
[----:B--2---:R-:W-:Y:S01]  /*3120*/  @!P2 LEA R2, P4, R12, R20, 0x1 ;  /* 0x000000140c02a211 */ /* 0x004fe200078808ff */
[----:B------:R-:W-:Y:S01]  /*3130*/  @!P2 IMAD.IADD R3, R13, 0x1, R18 ;  /* 0x000000010d03a824 */ /* 0x000fe200078e0212 */
[----:B------:R-:W-:Y:S01]  /*3140*/  CS2R R156, SRZ ;  /* 0x00000000009c7805 */ /* 0x000fe2000001ff00 */
[----:B------:R-:W-:Y:S01]  /*3150*/  @!P2 IMAD R19, R0, UR27, R16 ;  /* 0x0000001b0013ac24 */ /* 0x000fe2000f8e0210 */
[----:B------:R-:W-:Y:S01]  /*3160*/  CS2R R162, SRZ ;  /* 0x0000000000a27805 */ /* 0x000fe2000001ff00 */
[----:B------:R-:W-:Y:S01]  /*3170*/  @!P1 IMAD R0, R11, UR26, RZ ;  /* 0x0000001a0b009c24 */ /* 0x000fe2000f8e02ff */
[----:B------:R-:W-:Y:S01]  /*3180*/  @!P2 LEA.HI.X R3, R12, R21, R3, 0x1, P4 ;  /* 0x000000150c03a211 */ /* 0x000fe200020f0c03 */
[----:B------:R-:W-:Y:S01]  /*3190*/  @!P1 IMAD.IADD R5, R5, 0x1, R17 ;  /* 0x0000000105059824 */ /* 0x000fe200078e0211 */
[----:B------:R-:W1:Y:S01]  /*31a0*/  @!P1 LDC.64 R12, c[0x0][0x220] ;  /* 0x00008800ff0c9b82 */ /* 0x000e620000000a00 */
[----:B------:R-:W-:Y:S01]  /*31b0*/  @!P1 IMAD R16, R10, UR27, R0 ;  /* 0x0000001b0a109c24 */ /* 0x000fe2000f8e0200 */
[----:B------:R-:W-:Y:S01]  /*31c0*/  CS2R R160, SRZ ;  /* 0x0000000000a07805 */ /* 0x000fe2000001ff00 */
[----:B------:R-:W-:Y:S01]  /*31d0*/  @!P2 IMAD.IADD R0, R9, 0x1, R19 ;  /* 0x000000010900a824 */ /* 0x000fe200078e0213 */
[----:B------:R-:W-:Y:S01]  /*31e0*/  @!P1 LEA.HI.X R7, R4, R25, R5, 0x1, P3 ;  /* 0x0000001904079211 */ /* 0x000fe200018f0c05 */
[----:B------:R-:W-:Y:S01]  /*31f0*/  @!P1 IMAD.WIDE.U32 R10, R10, UR26, R14 ;  /* 0x0000001a0a0a9c25 */ /* 0x000fe2000f8e000e */
[----:B------:R-:W-:Y:S01]  /*3200*/  @!PT LDS RZ, [RZ] ;  /* 0x00000000fffff984 */ /* 0x000fe20000000800 */
[----:B------:R-:W-:Y:S01]  /*3210*/  @!PT LDS RZ, [RZ] ;  /* 0x00000000fffff984 */ /* 0x000fe20000000800 */
[----:B------:R-:W-:Y:S01]  /*3220*/  @!PT LDS RZ, [RZ] ;  /* 0x00000000fffff984 */ /* 0x000fe20000000800 */
[----:B------:R-:W-:Y:S01]  /*3230*/  @!P2 LDGSTS.E.BYPASS.LTC128B.128 [R236+0x18000], desc[UR6][R2.64] ;  /* 0x1800000002ecafae */ /* 0x000fe2000b901d46 */
[----:B---3--:R-:W-:-:S02]  /*3240*/  @!P2 LEA R4, P3, R8, R22, 0x1 ;  /* 0x000000160804a211 */ /* 0x008fc400078608ff */
[----:B------:R-:W-:Y:S02]  /*3250*/  CS2R R154, SRZ ;  /* 0x00000000009a7805 */ /* 0x000fe4000001ff00 */
[----:B------:R-:W-:Y:S01]  /*3260*/  CS2R R152, SRZ ;  /* 0x0000000000987805 */ /* 0x000fe2000001ff00 */
[----:B------:R-:W-:Y:S01]  /*3270*/  @!P2 LDGSTS.E.BYPASS.LTC128B.128 [R236+0x1a000], desc[UR6][R2.64+0x80] ;  /* 0x1a00008002ecafae */ /* 0x000fe2000b901d46 */
[----:B------:R-:W-:Y:S02]  /*3280*/  @!P2 LEA.HI.X R5, R8, R23, R0, 0x1, P3 ;  /* 0x000000170805a211 */ /* 0x000fe400018f0c00 */
[----:B------:R-:W-:Y:S02]  /*3290*/  CS2R R150, SRZ ;  /* 0x0000000000967805 */ /* 0x000fe4000001ff00 */
[----:B------:R-:W-:Y:S01]  /*32a0*/  SHF.R.S32.HI R0, RZ, 0x1f, R251 ;  /* 0x0000001fff007819 */ /* 0x000fe200000114fb */
[----:B------:R-:W-:Y:S01]  /*32b0*/  @!P2 LDGSTS.E.BYPASS.LTC128B.128 [R236+0x1c000], desc[UR6][R2.64+0x100] ;  /* 0x1c00010002ecafae */ /* 0x000fe2000b901d46 */
[----:B------:R-:W-:-:S02]  /*32c0*/  CS2R R148, SRZ ;  /* 0x0000000000947805 */ /* 0x000fc4000001ff00 */
[----:B------:R-:W-:Y:S02]  /*32d0*/  CS2R R142, SRZ ;  /* 0x00000000008e7805 */ /* 0x000fe4000001ff00 */
[----:B------:R-:W-:Y:S01]  /*32e0*/  SHF.L.U64.HI R247, R251, 0x2, R0 ;  /* 0x00000002fbf77819 */ /* 0x000fe20000010200 */
[----:B------:R2:W-:Y:S01]  /*32f0*/  @!P2 LDGSTS.E.BYPASS.LTC128B.128 [R236+0x1e000], desc[UR6][R2.64+0x180] ;  /* 0x1e00018002ecafae */ /* 0x0005e2000b901d46 */
        /* <DEDUP_REMOVED lines=28> */
[----:B------:R-:W-:Y:S01]  /*34c0*/  CS2R R58, SRZ ;  /* 0x00000000003a7805 */ /* 0x000fe2000001ff00 */
[----:B--2---:R-:W-:Y:S01]  /*34d0*/  @!P1 IMAD.IADD R3, R11, 0x1, R16 ;  /* 0x000000010b039824 */ /* 0x004fe200078e0210 */
[----:B-1----:R-:W-:Y:S01]  /*34e0*/  @!P1 LEA R2, P3, R10, R12, 0x1 ;  /* 0x0000000c0a029211 */ /* 0x002fe200078608ff */
[----:B------:R-:W-:Y:S01]  /*34f0*/  @!P1 LDGSTS.E.BYPASS.LTC128B.128 [R236+0x1d000], desc[UR6][R6.64+0x100] ;  /* 0x1d00010006ec9fae */ /* 0x000fe2000b901d46 */
[----:B------:R-:W-:-:S02]  /*3500*/  CS2R R56, SRZ ;  /* 0x0000000000387805 */ /* 0x000fc4000001ff00 */
[----:B------:R-:W-:Y:S02]  /*3510*/  CS2R R54, SRZ ;  /* 0x0000000000367805 */ /* 0x000fe4000001ff00 */
[----:B------:R-:W-:Y:S01]  /*3520*/  @!P1 LEA.HI.X R3, R10, R13, R3, 0x1, P3 ;  /* 0x0000000d0a039211 */ /* 0x000fe200018f0c03 */
[----:B------:R-:W-:Y:S01]  /*3530*/  @!P1 LDGSTS.E.BYPASS.LTC128B.128 [R236+0x1f000], desc[UR6][R6.64+0x180] ;  /* 0x1f00018006ec9fae */ /* 0x000fe2000b901d46 */
[----:B------:R-:W-:Y:S02]  /*3540*/  ISETP.GE.AND P3, PT, R251, UR9, PT ;  /* 0x00000009fb007c0c */ /* 0x000fe4000bf66270 */
        /* <DEDUP_REMOVED lines=22> */
[----:B------:R-:W-:Y:S01]  /*36b0*/  CS2R R20, SRZ ;  /* 0x0000000000147805 */ /* 0x000fe2000001ff00 */
[----:B------:R-:W-:Y:S01]  /*36c0*/  ULDC UR30, c[0x0][0x394] ;  /* 0x0000e500001e7ab9 */ /* 0x000fe20000000800 */
[----:B------:R-:W-:Y:S01]  /*36d0*/  ULDC UR25, c[0x0][0x398] ;  /* 0x0000e60000197ab9 */ /* 0x000fe20000000800 */
[----:B------:R-:W-:Y:S01]  /*36e0*/  @!P2 LDGSTS.E.BYPASS.LTC128B.128 [R236+0x22000], desc[UR6][R4.64+0x80] ;  /* 0x2200008004ecafae */ /* 0x000fe2000b901d46 */
[----:B------:R-:W-:-:S03]  /*36f0*/  ULDC UR26, c[0x0][0x2dc] ;  /* 0x0000b700001a7ab9 */ /* 0x000fc60000000800 */
[----:B------:R-:W-:Y:S04]  /*3700*/  @!P2 LDGSTS.E.BYPASS.LTC128B.128 [R236+0x24000], desc[UR6][R4.64+0x100] ;  /* 0x2400010004ecafae */ /* 0x000fe8000b901d46 */
[----:B------:R1:W-:Y:S01]  /*3710*/  @!P2 LDGSTS.E.BYPASS.LTC128B.128 [R236+0x26000], desc[UR6][R4.64+0x180] ;  /* 0x2600018004ecafae */ /* 0x0003e2000b901d46 */
[----:B------:R-:W-:-:S03]  /*3720*/  LEA.HI R0, R27, R26, RZ, 0x4 ;  /* 0x0000001a1b007211 */ /* 0x000fc600078f20ff */
[----:B------:R3:W-:Y:S01]  /*3730*/  @P1 STS.128 [R236+0x21000], RZ ;  /* 0x021000ffec001388 */ /* 0x0007e20000000c00 */
[----:B-1----:R-:W-:-:S03]  /*3740*/  IADD3 R4, P2, R248, UR17, RZ ;  /* 0x00000011f8047c10 */ /* 0x002fc6000ff5e0ff */
[----:B------:R3:W-:Y:S01]  /*3750*/  @P1 STS.128 [R236+0x23000], RZ ;  /* 0x023000ffec001388 */ /* 0x0007e20000000c00 */
[----:B------:R-:W-:-:S03]  /*3760*/  IADD3.X R5, R247, UR16, RZ, P2, !PT ;  /* 0x00000010f7057c10 */ /* 0x000fc600097fe4ff */
[----:B------:R3:W-:Y:S04]  /*3770*/  @P1 STS.128 [R236+0x25000], RZ ;  /* 0x025000ffec001388 */ /* 0x0007e80000000c00 */
[----:B------:R-:W5:Y:S04]  /*3780*/  @!P3 LDG.E R245, desc[UR6][R4.64] ;  /* 0x0000000604f5b981 */ /* 0x000f68000c1e1900 */
[----:B------:R-:W5:Y:S01]  /*3790*/  @!P5 LDG.E R246, desc[UR6][R4.64+0x20] ;  /* 0x0000200604f6d981 */ /* 0x000f62000c1e1900 */
[----:B------:R-:W-:-:S03]  /*37a0*/  LOP3.LUT R0, R0, 0xfffffff0, RZ, 0xc0, !PT ;  /* 0xfffffff000007812 */ /* 0x000fc600078ec0ff */
[----:B------:R3:W-:Y:S02]  /*37b0*/  @P1 STS.128 [R236+0x27000], RZ ;  /* 0x027000ffec001388 */ /* 0x0007e40000000c00 */
[----:B------:R-:W-:Y:S02]  /*37c0*/  IMAD.IADD R0, R26, 0x1, -R0 ;  /* 0x000000011a007824 */ /* 0x000fe400078e0a00 */
[----:B------:R-:W-:Y:S01]  /*37d0*/  @!PT LDS RZ, [RZ] ;  /* 0x00000000fffff984 */ /* 0x000fe20000000800 */
[----:B------:R-:W-:Y:S01]  /*37e0*/  @!PT LDS RZ, [RZ] ;  /* 0x00000000fffff984 */ /* 0x000fe20000000800 */
[----:B------:R-:W-:Y:S01]  /*37f0*/  @!PT LDS RZ, [RZ] ;  /* 0x00000000fffff984 */ /* 0x000fe20000000800 */
[----:B------:R-:W-:Y:S04]  /*3800*/  @!P1 LDGSTS.E.BYPASS.LTC128B.128 [R236+0x21000], desc[UR6][R2.64] ;  /* 0x2100000002ec9fae */ /* 0x000fe8000b901d46 */
[----:B------:R-:W-:Y:S04]  /*3810*/  @!P1 LDGSTS.E.BYPASS.LTC128B.128 [R236+0x23000], desc[UR6][R2.64+0x80] ;  /* 0x2300008002ec9fae */ /* 0x000fe8000b901d46 */
[----:B------:R-:W-:Y:S04]  /*3820*/  @!P1 LDGSTS.E.BYPASS.LTC128B.128 [R236+0x25000], desc[UR6][R2.64+0x100] ;  /* 0x2500010002ec9fae */ /* 0x000fe8000b901d46 */
[----:B------:R1:W-:Y:S04]  /*3830*/  @!P1 LDGSTS.E.BYPASS.LTC128B.128 [R236+0x27000], desc[UR6][R2.64+0x180] ;  /* 0x2700018002ec9fae */ /* 0x0003e8000b901d46 */
[----:B------:R-:W0:Y:S01]  /*3840*/  LDGDEPBAR ;  /* 0x00000000000079af */ /* 0x000e220000000000 */
[----:B-1----:R-:W-:-:S04]  /*3850*/  SHF.R.S32.HI R2, RZ, 0x1f, R0 ;  /* 0x0000001fff027819 */ /* 0x002fc80000011400 */
[----:B------:R-:W-:-:S04]  /*3860*/  LEA.HI R2, R2, R0, RZ, 0x3 ;  /* 0x0000000002027211 */ /* 0x000fc800078f18ff */
[----:B------:R-:W-:-:S05]  /*3870*/  LOP3.LUT R2, R2, 0xfffffff8, RZ, 0xc0, !PT ;  /* 0xfffffff802027812 */ /* 0x000fca00078ec0ff */
[----:B------:R-:W-:-:S05]  /*3880*/  IMAD.IADD R0, R0, 0x1, -R2 ;  /* 0x0000000100007824 */ /* 0x000fca00078e0a02 */
[----:B------:R-:W-:Y:S01]  /*3890*/  R2P PR, R0, 0x6 ;  /* 0x0000000600007804 */ /* 0x000fe20000000000 */
[----:B------:R-:W-:Y:S02]  /*38a0*/  VIADD R2, R230, 0x4000 ;  /* 0x00004000e6027836 */ /* 0x000fe40000000000 */
[----:B------:R-:W-:Y:S02]  /*38b0*/  VIADD R0, R231, 0x4000 ;  /* 0x00004000e7007836 */ /* 0x000fe40000000000 */
[----:B------:R-:W-:Y:S01]  /*38c0*/  SEL R225, R225, 0xffffffe0, !P1 ;  /* 0xffffffe0e1e17807 */ /* 0x000fe20004800000 */
[----:B------:R-:W-:Y:S01]  /*38d0*/  UIADD3 UR9, UR20, UR13, URZ ;  /* 0x0000000d14097290 */ /* 0x000fe2000fffe03f */
[----:B------:R-:W-:Y:S02]  /*38e0*/  SEL R224, R224, 0xffffffc0, !P2 ;  /* 0xffffffc0e0e07807 */ /* 0x000fe40005000000 */
[----:B------:R-:W-:Y:S01]  /*38f0*/  SEL R2, R2, R230, !P0 ;  /* 0x000000e602027207 */ /* 0x000fe20004000000 */
[----:B------:R-:W-:Y:S01]  /*3900*/  IMAD.IADD R227, R226, 0x1, R225 ;  /* 0x00000001e2e37824 */ /* 0x000fe200078e02e1 */
[----:B------:R-:W-:Y:S01]  /*3910*/  SEL R0, R0, R231, !P0 ;  /* 0x000000e700007207 */ /* 0x000fe20004000000 */
[----:B------:R-:W-:Y:S01]  /*3920*/  UIADD3 UR9, -UR8, 0x40, UR9 ;  /* 0x0000004008097890 */ /* 0x000fe2000fffe109 */
[----:B------:R-:W-:-:S02]  /*3930*/  CS2R R26, SRZ ;  /* 0x00000000001a7805 */ /* 0x000fc4000001ff00 */
[----:B------:R-:W-:Y:S02]  /*3940*/  CS2R R22, SRZ ;  /* 0x0000000000167805 */ /* 0x000fe4000001ff00 */
[----:B------:R-:W-:Y:S01]  /*3950*/  LEA R221, R2, UR4, 0x1 ;  /* 0x0000000402dd7c11 */ /* 0x000fe2000f8e08ff */
[----:B------:R-:W-:Y:S01]  /*3960*/  IMAD.IADD R228, R226, 0x1, R224 ;  /* 0x00000001e2e47824 */ /* 0x000fe200078e02e0 */
[----:B------:R-:W-:Y:S01]  /*3970*/  LEA R216, R0, UR4, 0x1 ;  /* 0x0000000400d87c11 */ /* 0x000fe2000f8e08ff */
[----:B------:R-:W-:Y:S01]  /*3980*/  IMAD.IADD R229, R224, 0x1, R227 ;  /* 0x00000001e0e57824 */ /* 0x000fe200078e02e3 */
[----:B------:R-:W-:Y:S01]  /*3990*/  UMOV UR15, UR30 ;  /* 0x0000001e000f7c82 */ /* 0x000fe20008000000 */
[----:B------:R-:W-:Y:S01]  /*39a0*/  UIADD3 UR23, UR9, -UR44, URZ ;  /* 0x8000002c09177290 */ /* 0x000fe2000fffe03f */
[----:B---3--:R-:W-:-:S11]  /*39b0*/  ULDC UR20, c[0x0][0x2ec] ;  /* 0x0000bb0000147ab9 */ /* 0x008fd60000000800 */
.L_x_859:
[----:B------:R-:W0:Y:S01]  /*39c0*/  LDGDEPBAR ;  /* 0x00000000000079af */ /* 0x000e220000000000 */
[C---:B------:R-:W-:Y:S01]  /*39d0*/  IMAD.IADD R3, R221.reuse, 0x1, R225 ;  /* 0x00000001dd037824 */ /* 0x040fe200078e02e1 */
[----:B------:R-:W-:Y:S01]  /*39e0*/  IADD3 R108, P0, R248, UR19, RZ ;  /* 0x00000013f86c7c10 */ /* 0x000fe2000ff1e0ff */
[--C-:B------:R-:W-:Y:S01]  /*39f0*/  IMAD.IADD R2, R221, 0x1, R224.reuse ;  /* 0x00000001dd027824 */ /* 0x100fe200078e02e0 */
[----:B------:R-:W-:Y:S01]  /*3a00*/  USHF.L.U32 UR10, UR5, 0x6, URZ ;  /* 0x00000006050a7899 */ /* 0x000fe2000800063f */
[----:B------:R-:W-:Y:S01]  /*3a10*/  IMAD.IADD R0, R3, 0x1, R224 ;  /* 0x0000000103007824 */ /* 0x000fe200078e02e0 */
[----:B------:R-:W-:Y:S01]  /*3a20*/  IADD3.X R109, R247, UR18, RZ, P0, !PT ;  /* 0x00000012f76d7c10 */ /* 0x000fe200087fe4ff */
[----:B------:R-:W-:Y:S01]  /*3a30*/  UMOV UR9, UR59 ;  /* 0x0000003b00097c82 */ /* 0x000fe20008000000 */
[----:B------:R-:W-:Y:S06]  /*3a40*/  UISETP.GE.AND UP0, UPT, UR10, UR23, UPT ;  /* 0x000000170a00728c */ /* 0x000fec000bf06270 */
[----:B------:R-:W-:Y:S01]  /*3a50*/  PLOP3.LUT P0, PT, PT, PT, UP0, 0x80, 0x0 ;  /* 0x000000000000781c */ /* 0x000fe20003f0f008 */
[----:B------:R-:W-:Y:S04]  /*3a60*/  DEPBAR.LE SB0, 0x0 ;  /* 0x000080000000791a */ /* 0x000fe80000000000 */
[----:B------:R-:W-:Y:S06]  /*3a70*/  BAR.SYNC.DEFER_BLOCKING 0x0 ;  /* 0x0000000000007b1d */ /* 0x000fec0000010000 */
[----:B------:R-:W-:Y:S04]  /*3a80*/  LDSM.16.M88.4 R16, [R221] ;  /* 0x00000000dd10783b */ /* 0x000fe80000000200 */
[----:B------:R-:W1:Y:S04]  /*3a90*/  LDSM.16.M88.4 R8, [R218+UR4+0x18000] ;  /* 0x01800004da08783b */ /* 0x000e680008000200 */
[----:B------:R-:W2:Y:S04]  /*3aa0*/  LDSM.16.M88.4 R84, [R218+UR4+0x18800] ;  /* 0x01880004da54783b */ /* 0x000ea80008000200 */
[----:B------:R-:W-:Y:S04]  /*3ab0*/  LDSM.16.M88.4 R88, [R3] ;  /* 0x000000000358783b */ /* 0x000fe80000000200 */
[----:B------:R-:W3:Y:S04]  /*3ac0*/  LDSM.16.M88.4 R92, [R217] ;  /* 0x00000000d95c783b */ /* 0x000ee80000000200 */
[----:B------:R-:W4:Y:S04]  /*3ad0*/  LDSM.16.M88.4 R96, [R217+0x800] ;  /* 0x00080000d960783b */ /* 0x000f280000000200 */
[----:B------:R-:W-:Y:S04]  /*3ae0*/  LDSM.16.M88.4 R100, [R220] ;  /* 0x00000000dc64783b */ /* 0x000fe80000000200 */
[----:B------:R-:W-:Y:S04]  /*3af0*/  LDSM.16.M88.4 R104, [R220+0x800] ;  /* 0x00080000dc68783b */ /* 0x000fe80000000200 */
[----:B-----5:R3:W5:Y:S04]  /*3b00*/  LDG.E R114, desc[UR6][R108.64] ;  /* 0x000000066c727981 */ /* 0x020768000c1e1900 */
[----:B------:R3:W5:Y:S01]  /*3b10*/  LDG.E R113, desc[UR6][R108.64+0x20] ;  /* 0x000020066c717981 */ /* 0x000762000c1e1900 */
[C---:B-1----:R-:W-:Y:S06]  /*3b20*/  HMMA.16816.F32.BF16 R4, R16.reuse, R8, RZ ;  /* 0x000000081004723c */ /* 0x042fec00000418ff */
[C---:B------:R-:W-:Y:S06]  /*3b30*/  HMMA.16816.F32.BF16 R8, R16.reuse, R10, RZ ;  /* 0x0000000a1008723c */ /* 0x040fec00000418ff */
[C---:B--2---:R-:W-:Y:S06]  /*3b40*/  HMMA.16816.F32.BF16 R12, R16.reuse, R84, RZ ;  /* 0x00000054100c723c */ /* 0x044fec00000418ff */
[----:B------:R-:W-:Y:S01]  /*3b50*/  HMMA.16816.F32.BF16 R16, R16, R86, RZ ;  /* 0x000000561010723c */ /* 0x000fe200000418ff */
[----:B------:R-:W1:Y:S05]  /*3b60*/  LDSM.16.M88.4 R84, [R2] ;  /* 0x000000000254783b */ /* 0x000e6a0000000200 */
[C---:B---3--:R-:W-:Y:S06]  /*3b70*/  HMMA.16816.F32.BF16 R4, R88.reuse, R92, R4 ;  /* 0x0000005c5804723c */ /* 0x048fec0000041804 */
        /* <DEDUP_REMOVED lines=113> */
.L_x_855:
[----:B------:R-:W-:Y:S01]  /*4290*/  UIADD3 UR12, UR8, 0x1, -UR13 ;  /* 0x00000001080c7890 */ /* 0x000fe2000fffe80d */
[----:B------:R-:W-:Y:S01]  /*42a0*/  IMAD.U32 R0, RZ, RZ, UR21 ;  /* 0x00000015ff007e24 */ /* 0x000fe2000f8e00ff */
[----:B------:R-:W-:Y:S01]  /*42b0*/  UIADD3 UR11, -UR9, UR8, -UR13 ;  /* 0x00000008090b7290 */ /* 0x000fe2000fffe90d */
[----:B------:R-:W-:Y:S01]  /*42c0*/  VIADD R84, R251, UR10 ;  /* 0x0000000afb547c36 */ /* 0x000fe20008000000 */
[----:B------:R-:W-:Y:S01]  /*42d0*/  UIADD3 UR10, UR12, UR25, URZ ;  /* 0x000000190c0a7290 */ /* 0x000fe2000fffe03f */
[----:B------:R-:W-:Y:S01]  /*42e0*/  IMAD R0, R0, 0x40, R252 ;  /* 0x0000004000007824 */ /* 0x000fe200078e02fc */
[----:B------:R-:W-:Y:S01]  /*42f0*/  UMOV UR15, UR9 ;  /* 0x00000009000f7c82 */ /* 0x000fe20008000000 */
[C---:B------:R-:W-:Y:S01]  /*4300*/  VIADD R3, R84.reuse, 0x8 ;  /* 0x0000000854037836 */ /* 0x040fe20000000000 */
[----:B------:R-:W-:Y:S01]  /*4310*/  VIADDMNMX R2, R84, UR11, RZ, !PT ;  /* 0x0000000b54027c46 */ /* 0x000fe2000f8001ff */
[C---:B------:R-:W-:Y:S02]  /*4320*/  VIADD R91, R0.reuse, 0x1 ;  /* 0x00000001005b7836 */ /* 0x040fe40000000000 */
[----:B------:R-:W-:Y:S01]  /*4330*/  IMAD.U32 R85, RZ, RZ, UR10 ;  /* 0x0000000aff557e24 */ /* 0x000fe2000f8e00ff */
[CC--:B------:R-:W-:Y:S01]  /*4340*/  ISETP.GE.AND P1, PT, R0.reuse, R2.reuse, PT ;  /* 0x000000020000720c */ /* 0x0c0fe20003f26270 */
[----:B------:R-:W-:Y:S01]  /*4350*/  IMAD.U32 R92, RZ, RZ, UR25 ;  /* 0x00000019ff5c7e24 */ /* 0x000fe2000f8e00ff */
[----:B------:R-:W-:Y:S01]  /*4360*/  ISETP.GE.AND P0, PT, R91, R2, PT ;  /* 0x000000025b00720c */ /* 0x000fe20003f06270 */
[C---:B------:R-:W-:Y:S01]  /*4370*/  VIADD R90, R0.reuse, 0x8 ;  /* 0x00000008005a7836 */ /* 0x040fe20000000000 */
[----:B------:R-:W-:Y:S01]  /*4380*/  VIADDMNMX R84, R85, R84, UR8, PT ;  /* 0x0000000855547e46 */ /* 0x000fe2000b800154 */
[C---:B------:R-:W-:Y:S01]  /*4390*/  VIADD R89, R0.reuse, 0x9 ;  /* 0x0000000900597836 */ /* 0x040fe20000000000 */
[----:B------:R-:W-:Y:S01]  /*43a0*/  IADD3 R92, R3, UR12, R92 ;  /* 0x0000000c035c7c10 */ /* 0x000fe2000fffe05c */
[C---:B------:R-:W-:Y:S01]  /*43b0*/  VIADD R88, R0.reuse, 0x10 ;  /* 0x0000001000587836 */ /* 0x040fe20000000000 */
[CC--:B------:R-:W-:Y:S01]  /*43c0*/  ISETP.GE.OR P1, PT, R0.reuse, R84.reuse, !P1 ;  /* 0x000000540000720c */ /* 0x0c0fe20004f26670 */
[C---:B------:R-:W-:Y:S01]  /*43d0*/  VIADD R87, R0.reuse, 0x11 ;  /* 0x0000001100577836 */ /* 0x040fe20000000000 */
[----:B------:R-:W-:Y:S01]  /*43e0*/  ISETP.GE.OR P0, PT, R91, R84, !P0 ;  /* 0x000000545b00720c */ /* 0x000fe20004706670 */
[C---:B------:R-:W-:Y:S01]  /*43f0*/  VIADD R86, R0.reuse, 0x18 ;  /* 0x0000001800567836 */ /* 0x040fe20000000000 */
[----:B------:R-:W-:Y:S01]  /*4400*/  VIADDMNMX R3, R3, UR11, RZ, !PT ;  /* 0x0000000b03037c46 */ /* 0x000fe2000f8001ff */
[----:B------:R-:W-:Y:S01]  /*4410*/  VIADD R85, R0, 0x19 ;  /* 0x0000001900557836 */ /* 0x000fe20000000000 */
        /* <DEDUP_REMOVED lines=45> */
.L_x_856:
        /* <DEDUP_REMOVED lines=11> */
[--C-:B------:R-:W-:Y:S01]  /*47a0*/  FFMA.FTZ R9, R9, UR20, -R2.reuse ;  /* 0x0000001409097c23 */ /* 0x100fe20008010802 */
[----:B------:R-:W-:Y:S01]  /*47b0*/  FFMA.FTZ R16, R16, UR20, -R2 ;  /* 0x0000001410107c23 */ /* 0x000fe20008010802 */
[--C-:B------:R-:W-:Y:S01]  /*47c0*/  FFMA.FTZ R6, R6, UR20, -R0.reuse ;  /* 0x0000001406067c23 */ /* 0x100fe20008010800 */
[----:B------:R-:W-:Y:S01]  /*47d0*/  FFMA.FTZ R7, R7, UR20, -R0 ;  /* 0x0000001407077c23 */ /* 0x000fe20008010800 */
[--C-:B------:R-:W-:Y:S01]  /*47e0*/  FFMA.FTZ R12, R12, UR20, -R2.reuse ;  /* 0x000000140c0c7c23 */ /* 0x100fe20008010802 */
[--C-:B------:R-:W-:Y:S01]  /*47f0*/  FFMA.FTZ R13, R13, UR20, -R2.reuse ;  /* 0x000000140d0d7c23 */ /* 0x100fe20008010802 */
[----:B------:R-:W-:Y:S01]  /*4800*/  FFMA.FTZ R2, R17, UR20, -R2 ;  /* 0x0000001411027c23 */ /* 0x000fe20008010802 */
[----:B------:R-:W-:Y:S01]  /*4810*/  MUFU.EX2 R125, R4 ;  /* 0x00000004007d7308 */ /* 0x000fe20000000800 */
[--C-:B------:R-:W-:Y:S01]  /*4820*/  FFMA.FTZ R10, R10, UR20, -R0.reuse ;  /* 0x000000140a0a7c23 */ /* 0x100fe20008010800 */
[--C-:B------:R-:W-:Y:S01]  /*4830*/  FFMA.FTZ R11, R11, UR20, -R0.reuse ;  /* 0x000000140b0b7c23 */ /* 0x100fe20008010800 */
[--C-:B------:R-:W-:Y:S01]  /*4840*/  FFMA.FTZ R18, R18, UR20, -R0.reuse ;  /* 0x0000001412127c23 */ /* 0x100fe20008010800 */
[--C-:B------:R-:W-:Y:S01]  /*4850*/  FFMA.FTZ R14, R14, UR20, -R0.reuse ;  /* 0x000000140e0e7c23 */ /* 0x100fe20008010800 */
[--C-:B------:R-:W-:Y:S01]  /*4860*/  FFMA.FTZ R15, R15, UR20, -R0.reuse ;  /* 0x000000140f0f7c23 */ /* 0x100fe20008010800 */
[----:B------:R-:W-:Y:S04]  /*4870*/  FFMA.FTZ R0, R19, UR20, -R0 ;  /* 0x0000001413007c23 */ /* 0x000fe80008010800 */
[----:B------:R-:W1:Y:S10]  /*4880*/  MUFU.EX2 R121, R5 ;  /* 0x0000000500797308 */ /* 0x000e740000000800 */
[----:B------:R-:W-:Y:S10]  /*4890*/  MUFU.EX2 R119, R6 ;  /* 0x0000000600777308 */ /* 0x000ff40000000800 */
[----:B------:R-:W2:Y:S10]  /*48a0*/  MUFU.EX2 R116, R7 ;  /* 0x0000000700747308 */ /* 0x000eb40000000800 */
[----:B------:R-:W-:Y:S10]  /*48b0*/  MUFU.EX2 R123, R8 ;  /* 0x00000008007b7308 */ /* 0x000ff40000000800 */
[----:B------:R-:W3:Y:S10]  /*48c0*/  MUFU.EX2 R120, R9 ;  /* 0x0000000900787308 */ /* 0x000ef40000000800 */
[----:B------:R3:W-:Y:S10]  /*48d0*/  MUFU.EX2 R124, R2 ;  /* 0x00000002007c7308 */ /* 0x0007f40000000800 */
[----:B------:R-:W-:Y:S10]  /*48e0*/  MUFU.EX2 R118, R10 ;  /* 0x0000000a00767308 */ /* 0x000ff40000000800 */
[----:B------:R-:W4:Y:S10]  /*48f0*/  MUFU.EX2 R115, R11 ;  /* 0x0000000b00737308 */ /* 0x000f340000000800 */
[----:B------:R4:W-:Y:S10]  /*4900*/  MUFU.EX2 R117, R0 ;  /* 0x0000000000757308 */ /* 0x0009f40000000800 */
[----:B------:R-:W-:Y:S10]  /*4910*/  MUFU.EX2 R130, R12 ;  /* 0x0000000c00827308 */ /* 0x000ff40000000800 */
[----:B------:R-:W4:Y:S10]  /*4920*/  MUFU.EX2 R129, R13 ;  /* 0x0000000d00817308 */ /* 0x000f340000000800 */
[----:B------:R-:W-:Y:S10]  /*4930*/  MUFU.EX2 R128, R14 ;  /* 0x0000000e00807308 */ /* 0x000ff40000000800 */
[----:B------:R-:W4:Y:S10]  /*4940*/  MUFU.EX2 R126, R15 ;  /* 0x0000000f007e7308 */ /* 0x000f340000000800 */
[----:B------:R-:W-:Y:S10]  /*4950*/  MUFU.EX2 R122, R18 ;  /* 0x00000012007a7308 */ /* 0x000ff40000000800 */
[----:B------:R-:W4:Y:S01]  /*4960*/  MUFU.EX2 R127, R16 ;  /* 0x00000010007f7308 */ /* 0x000f220000000800 */
[----:B-1----:R-:W-:Y:S02]  /*4970*/  F2FP.BF16.F32.PACK_AB R4, R121, R125 ;  /* 0x0000007d7904723e */ /* 0x002fe400000010ff */
[----:B--2---:R-:W-:Y:S02]  /*4980*/  F2FP.BF16.F32.PACK_AB R3, R116, R119 ;  /* 0x000000777403723e */ /* 0x004fe400000010ff */
[----:B---3--:R-:W-:Y:S01]  /*4990*/  F2FP.BF16.F32.PACK_AB R2, R120, R123 ;  /* 0x0000007b7802723e */ /* 0x008fe200000010ff */
[----:B------:R1:W-:Y:S01]  /*49a0*/  STS [R237+0x2a000], R4 ;  /* 0x02a00004ed007388 */ /* 0x0003e20000000800 */
[----:B----4-:R-:W-:Y:S02]  /*49b0*/  F2FP.BF16.F32.PACK_AB R0, R115, R118 ;  /* 0x000000767300723e */ /* 0x010fe400000010ff */
[----:B------:R-:W-:Y:S01]  /*49c0*/  F2FP.BF16.F32.PACK_AB R5, R129, R130 ;  /* 0x000000828105723e */ /* 0x000fe200000010ff */
[----:B------:R2:W-:Y:S04]  /*49d0*/  STS [R237+0x2a400], R3 ;  /* 0x02a40003ed007388 */ /* 0x0005e80000000800 */
[----:B------:R3:W-:Y:S04]  /*49e0*/  STS [R244+0x2a000], R2 ;  /* 0x02a00002f4007388 */ /* 0x0007e80000000800 */
[----:B------:R4:W-:Y:S04]  /*49f0*/  STS [R244+0x2a400], R0 ;  /* 0x02a40000f4007388 */ /* 0x0009e80000000800 */
[----:B------:R-:W-:Y:S01]  /*4a00*/  STS [R242+0x2a000], R5 ;  /* 0x02a00005f2007388 */ /* 0x000fe20000000800 */
[----:B-1----:R-:W-:Y:S02]  /*4a10*/  F2FP.BF16.F32.PACK_AB R4, R126, R128 ;  /* 0x000000807e04723e */ /* 0x002fe400000010ff */
[----:B--2---:R-:W-:Y:S03]  /*4a20*/  F2FP.BF16.F32.PACK_AB R3, R124, R127 ;  /* 0x0000007f7c03723e */ /* 0x004fe600000010ff */
[----:B------:R-:W-:Y:S01]  /*4a30*/  STS [R242+0x2a400], R4 ;  /* 0x02a40004f2007388 */ /* 0x000fe20000000800 */
[----:B---3--:R-:W-:Y:S03]  /*4a40*/  F2FP.BF16.F32.PACK_AB R2, R117, R122 ;  /* 0x0000007a7502723e */ /* 0x008fe600000010ff */
[----:B------:R1:W-:Y:S01]  /*4a50*/  STS [R243+0x2a000], R3 ;  /* 0x02a00003f3007388 */ /* 0x0003e20000000800 */
[----:B----4-:R-:W-:Y:S03]  /*4a60*/  LEA R0, R230, UR4, 0x1 ;  /* 0x00000004e6007c11 */ /* 0x010fe6000f8e08ff */
[----:B------:R2:W-:Y:S04]  /*4a70*/  STS [R243+0x2a400], R2 ;  /* 0x02a40002f3007388 */ /* 0x0005e80000000800 */
[----:B------:R-:W-:Y:S04]  /*4a80*/  LDSM.16.M88.4 R16, [R0+0x10000] ;  /* 0x010000000010783b */ /* 0x000fe80000000200 */
[----:B------:R-:W3:Y:S04]  /*4a90*/  LDSM.16.M88.4 R8, [R218+UR4+0x20000] ;  /* 0x02000004da08783b */ /* 0x000ee80008000200 */
[----:B------:R-:W4:Y:S04]  /*4aa0*/  LDSM.16.M88.4 R84, [R218+UR4+0x20800] ;  /* 0x02080004da54783b */ /* 0x000f280008000200 */
[----:B------:R-:W-:Y:S04]  /*4ab0*/  LDSM.16.M88.4 R92, [R217+0x8000] ;  /* 0x00800000d95c783b */ /* 0x000fe80000000200 */
[----:B------:R-:W-:Y:S01]  /*4ac0*/  LDSM.16.M88.4 R96, [R217+0x8800] ;  /* 0x00880000d960783b */ /* 0x000fe20000000200 */
[CC--:B-1----:R-:W-:Y:S03]  /*4ad0*/  IADD3 R3, R224.reuse, R0.reuse, RZ ;  /* 0x00000000e0037210 */ /* 0x0c2fe60007ffe0ff */
[----:B------:R-:W-:Y:S01]  /*4ae0*/  LDSM.16.M88.4 R104, [R220+0x8000] ;  /* 0x00800000dc68783b */ /* 0x000fe20000000200 */
[----:B--2---:R-:W-:Y:S03]  /*4af0*/  IADD3 R2, R225, R0, RZ ;  /* 0x00000000e1027210 */ /* 0x004fe60007ffe0ff */
[----:B------:R-:W-:Y:S01]  /*4b00*/  LDSM.16.M88.4 R100, [R3+0x10000] ;  /* 0x010000000364783b */ /* 0x000fe20000000200 */
[----:B------:R-:W-:Y:S03]  /*4b10*/  IADD3 R112, R224, R2, RZ ;  /* 0x00000002e0707210 */ /* 0x000fe60007ffe0ff */
[----:B------:R-:W1:Y:S04]  /*4b20*/  LDSM.16.M88.4 R88, [R2+0x10000] ;  /* 0x010000000258783b */ /* 0x000e680000000200 */
[----:B------:R-:W-:Y:S01]  /*4b30*/  LDSM.16.M88.4 R108, [R219+0x8000] ;  /* 0x00800000db6c783b */ /* 0x000fe20000000200 */
[C---:B---3--:R-:W-:Y:S06]  /*4b40*/  HMMA.16816.F32.BF16 R4, R16.reuse, R8, RZ ;  /* 0x000000081004723c */ /* 0x048fec00000418ff */
[C---:B------:R-:W-:Y:S06]  /*4b50*/  HMMA.16816.F32.BF16 R8, R16.reuse, R10, RZ ;  /* 0x0000000a1008723c */ /* 0x040fec00000418ff */
[C---:B----4-:R-:W-:Y:S06]  /*4b60*/  HMMA.16816.F32.BF16 R12, R16.reuse, R84, RZ ;  /* 0x00000054100c723c */ /* 0x050fec00000418ff */
[----:B------:R-:W-:Y:S01]  /*4b70*/  HMMA.16816.F32.BF16 R16, R16, R86, RZ ;  /* 0x000000561010723c */ /* 0x000fe200000418ff */
[----:B------:R-:W2:Y:S05]  /*4b80*/  LDSM.16.M88.4 R84, [R220+0x8800] ;  /* 0x00880000dc54783b */ /* 0x000eaa0000000200 */
[C---:B-1----:R-:W-:Y:S06]  /*4b90*/  HMMA.16816.F32.BF16 R4, R88.reuse, R92, R4 ;  /* 0x0000005c5804723c */ /* 0x042fec0000041804 */
[C---:B------:R-:W-:Y:S01]  /*4ba0*/  HMMA.16816.F32.BF16 R8, R88.reuse, R94, R8 ;  /* 0x0000005e5808723c */ /* 0x040fe20000041808 */
[----:B------:R-:W1:Y:S05]  /*4bb0*/  LDSM.16.M88.4 R92, [R112+0x10000] ;  /* 0x01000000705c783b */ /* 0x000e6a0000000200 */
[C---:B------:R-:W-:Y:S06]  /*4bc0*/  HMMA.16816.F32.BF16 R12, R88.reuse, R96, R12 ;  /* 0x00000060580c723c */ /* 0x040fec000004180c */
[----:B------:R-:W-:Y:S01]  /*4bd0*/  HMMA.16816.F32.BF16 R16, R88, R98, R16 ;  /* 0x000000625810723c */ /* 0x000fe20000041810 */
[----:B------:R-:W3:Y:S04]  /*4be0*/  LDSM.16.M88.4 R88, [R219+0x8800] ;  /* 0x00880000db58783b */ /* 0x000ee80000000200 */
        /* <DEDUP_REMOVED lines=83> */
[----:B------:R-:W3:Y:S05]  /*5120*/  LDSM.16.M88.4 R88, [R219+0xe800] ;  /* 0x00e80000db58783b */ /* 0x000eea0000000200 */
[C---:B----4-:R-:W-:Y:S06]  /*5130*/  HMMA.16816.F32.BF16 R4, R100.reuse, R104, R4 ;  /* 0x000000686404723c */ /* 0x050fec0000041804 */
[C---:B------:R-:W-:Y:S06]  /*5140*/  HMMA.16816.F32.BF16 R8, R100.reuse, R106, R8 ;  /* 0x0000006a6408723c */ /* 0x040fec0000041808 */
[C---:B--2---:R-:W-:Y:S06]  /*5150*/  HMMA.16816.F32.BF16 R12, R100.reuse, R84, R12 ;  /* 0x00000054640c723c */ /* 0x044fec000004180c */
[----:B------:R-:W-:Y:S06]  /*5160*/  HMMA.16816.F32.BF16 R16, R100, R86, R16 ;  /* 0x000000566410723c */ /* 0x000fec0000041810 */
[C---:B-1----:R-:W-:Y:S06]  /*5170*/  HMMA.16816.F32.BF16 R4, R92.reuse, R108, R4 ;  /* 0x0000006c5c04723c */ /* 0x042fec0000041804 */
[C---:B------:R-:W-:Y:S06]  /*5180*/  HMMA.16816.F32.BF16 R8, R92.reuse, R110, R8 ;  /* 0x0000006e5c08723c */ /* 0x040fec0000041808 */
[C---:B---3--:R-:W-:Y:S06]  /*5190*/  HMMA.16816.F32.BF16 R12, R92.reuse, R88, R12 ;  /* 0x000000585c0c723c */ /* 0x048fec000004180c */
[----:B------:R-:W-:Y:S06]  /*51a0*/  HMMA.16816.F32.BF16 R16, R92, R90, R16 ;  /* 0x0000005a5c10723c */ /* 0x000fec0000041810 */
[C---:B-----5:R-:W-:Y:S01]  /*51b0*/  FADD.FTZ R6, -R113.reuse, R6 ;  /* 0x0000000671067221 */ /* 0x060fe20000010100 */
[----:B------:R-:W-:Y:S01]  /*51c0*/  FADD.FTZ R7, -R113, R7 ;  /* 0x0000000771077221 */ /* 0x000fe20000010100 */
[C---:B------:R-:W-:Y:S03]  /*51d0*/  FADD.FTZ R4, -R114.reuse, R4 ;  /* 0x0000000472047221 */ /* 0x040fe60000010100 */
[C---:B------:R-:W-:Y:S01]  /*51e0*/  FADD.FTZ R5, -R114.reuse, R5 ;  /* 0x0000000572057221 */ /* 0x040fe20000010100 */
        /* <DEDUP_REMOVED lines=8> */
[----:B------:R-:W-:Y:S01]  /*5270*/  FMUL.FTZ R2, R120, R9 ;  /* 0x0000000978027220 */ /* 0x000fe20000410000 */
[----:B------:R-:W-:Y:S01]  /*5280*/  F2FP.BF16.F32.PACK_AB R9, R7, R6 ;  /* 0x000000060709723e */ /* 0x000fe200000010ff */
[C---:B------:R-:W-:Y:S01]  /*5290*/  FADD.FTZ R11, -R113.reuse, R11 ;  /* 0x0000000b710b7221 */ /* 0x040fe20000010100 */
[C---:B------:R-:W-:Y:S01]  /*52a0*/  FADD.FTZ R12, -R114.reuse, R12 ;  /* 0x0000000c720c7221 */ /* 0x040fe20000010100 */
[C---:B------:R-:W-:Y:S01]  /*52b0*/  FADD.FTZ R13, -R114.reuse, R13 ;  /* 0x0000000d720d7221 */ /* 0x040fe20000010100 */
[C---:B------:R-:W-:Y:S01]  /*52c0*/  FADD.FTZ R14, -R113.reuse, R14 ;  /* 0x0000000e710e7221 */ /* 0x040fe20000010100 */
[C---:B------:R-:W-:Y:S01]  /*52d0*/  FADD.FTZ R15, -R113.reuse, R15 ;  /* 0x0000000f710f7221 */ /* 0x040fe20000010100 */
[----:B------:R-:W-:Y:S01]  /*52e0*/  FADD.FTZ R16, -R114, R16 ;  /* 0x0000001072107221 */ /* 0x000fe20000010100 */
[----:B------:R-:W-:Y:S01]  /*52f0*/  F2FP.BF16.F32.PACK_AB R6, R2, R8 ;  /* 0x000000080206723e */ /* 0x000fe200000010ff */
[----:B------:R-:W-:Y:S01]  /*5300*/  FADD.FTZ R17, -R114, R17 ;  /* 0x0000001172117221 */ /* 0x000fe20000010100 */
[C---:B------:R-:W-:Y:S01]  /*5310*/  FADD.FTZ R18, -R113.reuse, R18 ;  /* 0x0000001271127221 */ /* 0x040fe20000010100 */
[----:B------:R-:W-:Y:S01]  /*5320*/  FADD.FTZ R19, -R113, R19 ;  /* 0x0000001371137221 */ /* 0x000fe20000010100 */
[----:B------:R-:W-:Y:S01]  /*5330*/  FMUL.FTZ R3, R118, R10 ;  /* 0x0000000a76037220 */ /* 0x000fe20000410000 */
[----:B------:R-:W-:Y:S01]  /*5340*/  F2FP.BF16.F32.PACK_AB R10, R5, R4 ;  /* 0x00000004050a723e */ /* 0x000fe200000010ff */
        /* <DEDUP_REMOVED lines=11> */
[----:B------:R-:W-:Y:S02]  /*5400*/  FMUL.FTZ R7, R117, R19 ;  /* 0x0000001375077220 */ /* 0x000fe40000410000 */
[----:B------:R-:W-:Y:S03]  /*5410*/  F2FP.BF16.F32.PACK_AB R8, R8, R16 ;  /* 0x000000100808723e */ /* 0x000fe600000010ff */
[----:B------:R-:W-:Y:S01]  /*5420*/  F2FP.BF16.F32.PACK_AB R7, R7, R18 ;  /* 0x000000120707723e */ /* 0x000fe200000010ff */
        /* <DEDUP_REMOVED lines=8> */
[C---:B-1----:R-:W-:Y:S05]  /*54b0*/  IMAD.U32 R2, R11.reuse, -0x40, RZ ;  /* 0xffffffc00b027824 */ /* 0x042fea00078e00ff */
        /* <DEDUP_REMOVED lines=18> */
.L_x_857:
[----:B------:R-:W-:Y:S01]  /*55e0*/  STS [R237+0x28000], R10 ;  /* 0x0280000aed007388 */ /* 0x000fe20000000800 */
[----:B------:R-:W2:Y:S04]  /*55f0*/  LDC R234, c[0x0][0x270] ;  /* 0x00009c00ffea7b82 */ /* 0x000ea80000000800 */
[----:B------:R-:W-:Y:S05]  /*5600*/  STS [R237+0x28400], R9 ;  /* 0x02840009ed007388 */ /* 0x000fea0000000800 */
[----:B------:R-:W-:Y:S05]  /*5610*/  STS [R244+0x28000], R6 ;  /* 0x02800006f4007388 */ /* 0x000fea0000000800 */
[----:B------:R-:W-:Y:S05]  /*5620*/  STS [R244+0x28400], R5 ;  /* 0x02840005f4007388 */ /* 0x000fea0000000800 */
[----:B------:R-:W-:Y:S05]  /*5630*/  STS [R242+0x28000], R4 ;  /* 0x02800004f2007388 */ /* 0x000fea0000000800 */
[----:B------:R3:W-:Y:S05]  /*5640*/  STS [R242+0x28400], R0 ;  /* 0x02840000f2007388 */ /* 0x0007ea0000000800 */
[----:B------:R-:W-:Y:S01]  /*5650*/  STS [R243+0x28000], R8 ;  /* 0x02800008f3007388 */ /* 0x000fe20000000800 */
[----:B--2---:R-:W-:Y:S04]  /*5660*/  IMAD R234, R234, UR26, RZ ;  /* 0x0000001aeaea7c24 */ /* 0x004fe8000f8e02ff */
[----:B------:R-:W-:Y:S01]  /*5670*/  STS [R243+0x28400], R7 ;  /* 0x02840007f3007388 */ /* 0x000fe20000000800 */
[----:B-1----:R-:W-:Y:S01]  /*5680*/  IMAD.U32 R2, R234, -0x40, RZ ;  /* 0xffffffc0ea027824 */ /* 0x002fe200078e00ff */
[----:B------:R-:W-:Y:S04]  /*5690*/  BAR.SYNC.DEFER_BLOCKING 0x0 ;  /* 0x0000000000007b1d */ /* 0x000fe80000010000 */
[C---:B------:R-:W-:Y:S04]  /*56a0*/  LEA R232, P0, R2.reuse, R232, 0x2 ;  /* 0x000000e802e87211 */ /* 0x040fe800078010ff */
[----:B------:R-:W-:Y:S02]  /*56b0*/  LEA.HI.X.SX32 R233, R2, R233, 0x2, P0 ;  /* 0x000000e902e97211 */ /* 0x000fe400000f16ff */
[----:B---3--:R-:W-:Y:S01]  /*56c0*/  LEA R0, R231, UR4, 0x1 ;  /* 0x00000004e7007c11 */ /* 0x008fe2000f8e08ff */
        /* <DEDUP_REMOVED lines=113> */
.L_x_858:
[----:B------:R-:W-:Y:S01]  /*5de0*/  LDSM.16.M88.4 R128, [R226] ;  /* 0x00000000e280783b */ /* 0x000fe20000000200 */
[----:B-1----:R-:W-:Y:S01]  /*5df0*/  @P1 IADD3 R2, P0, R248, UR17, RZ ;  /* 0x00000011f8021c10 */ /* 0x002fe2000ff1e0ff */
[----:B------:R-:W-:Y:S02]  /*5e00*/  ULOP3.LUT UR9, UR5, 0x1, URZ, 0xc0, !UPT ;  /* 0x0000000105097892 */ /* 0x000fe4000f8ec03f */
[----:B------:R-:W1:Y:S01]  /*5e10*/  LDSM.16.MT88.4 R16, [R0+0x18000] ;  /* 0x018000000010783b */ /* 0x000e620000004200 */
[----:B------:R-:W-:Y:S01]  /*5e20*/  @P1 IADD3.X R3, R247, UR16, RZ, P0, !PT ;  /* 0x00000010f7031c10 */ /* 0x000fe200087fe4ff */
[----:B------:R-:W-:Y:S02]  /*5e30*/  UISETP.NE.U32.AND UP0, UPT, UR9, 0x1, UPT ;  /* 0x000000010900788c */ /* 0x000fe4000bf05070 */
[----:B------:R-:W2:Y:S01]  /*5e40*/  LDSM.16.M88.4 R124, [R226+0x1000] ;  /* 0x00100000e27c783b */ /* 0x000ea20000000200 */
[----:B------:R-:W-:Y:S02]  /*5e50*/  UISETP.GT.AND UP2, UPT, UR5, UR22, UPT ;  /* 0x000000160500728c */ /* 0x000fe4000bf44270 */
[----:B------:R-:W-:Y:S01]  /*5e60*/  @UP3 UIADD3 UR10, UP1, UR17, -0x100, URZ ;  /* 0xffffff00110a3890 */ /* 0x000fe2000ff3e03f */
[----:B------:R-:W3:Y:S01]  /*5e70*/  LDSM.16.MT88.4 R96, [R0+0x1a000] ;  /* 0x01a000000060783b */ /* 0x000ee20000004200 */
[----:B------:R-:W-:Y:S02]  /*5e80*/  UIADD3 UR5, UR5, -0x1, URZ ;  /* 0xffffffff05057890 */ /* 0x000fe4000fffe03f */
[----:B------:R-:W-:Y:S01]  /*5e90*/  @UP3 UIADD3.X UR9, UR16, -0x1, URZ, UP1, !UPT ;  /* 0xffffffff10093890 */ /* 0x000fe20008ffe43f */
[----:B------:R-:W4:Y:S02]  /*5ea0*/  LDSM.16.MT88.4 R112, [R0+0x1c000] ;  /* 0x01c000000070783b */ /* 0x000f240000004200 */
[----:B------:R-:W-:Y:S02]  /*5eb0*/  @UP3 UMOV UR17, UR10 ;  /* 0x0000000a00113c82 */ /* 0x000fe40008000000 */
[----:B------:R-:W4:Y:S02]  /*5ec0*/  LDSM.16.MT88.4 R196, [R0+0x1e000] ;  /* 0x01e0000000c4783b */ /* 0x000f240000004200 */
[----:B------:R-:W-:Y:S02]  /*5ed0*/  @UP3 UMOV UR16, UR9 ;  /* 0x0000000900103c82 */ /* 0x000fe40008000000 */
[----:B------:R-:W-:Y:S04]  /*5ee0*/  LDSM.16.M88.4 R200, [R227] ;  /* 0x00000000e3c8783b */ /* 0x000fe80000000200 */
[----:B------:R-:W4:Y:S04]  /*5ef0*/  LDSM.16.MT88.4 R204, [R0+0x18800] ;  /* 0x0188000000cc783b */ /* 0x000f280000004200 */
[----:B------:R-:W4:Y:S04]  /*5f00*/  LDSM.16.M88.4 R208, [R227+0x1000] ;  /* 0x00100000e3d0783b */ /* 0x000f280000000200 */
[----:B------:R-:W4:Y:S04]  /*5f10*/  LDSM.16.MT88.4 R212, [R0+0x1a800] ;  /* 0x01a8000000d4783b */ /* 0x000f280000004200 */
[----:B------:R-:W5:Y:S01]  /*5f20*/  @P1 LDG.E R245, desc[UR6][R2.64+-0x100] ;  /* 0xffff000602f51981 */ /* 0x000f62000c1e1900 */
[-C--:B-1----:R-:W-:Y:S03]  /*5f30*/  HMMA.16816.F32.BF16 R4, R128, R16.reuse, RZ ;  /* 0x000000108004723c */ /* 0x082fe600000418ff */
[----:B------:R1:W5:Y:S03]  /*5f40*/  @P1 LDG.E R246, desc[UR6][R2.64+-0xe0] ;  /* 0xffff200602f61981 */ /* 0x000366000c1e1900 */
        /* <DEDUP_REMOVED lines=25> */
[----:B------:R-:W-:Y:S05]  /*60e0*/  LDSM.16.M88.4 R212, [R228+0x1000] ;  /* 0x00100000e4d4783b */ /* 0x000fea0000000200 */
[-C--:B--2---:R-:W-:Y:S06]  /*60f0*/  HMMA.16816.F32.BF16 R100, R200, R196.reuse, R100 ;  /* 0x000000c4c864723c */ /* 0x084fec0000041864 */
[C---:B------:R-:W-:Y:S06]  /*6100*/  HMMA.16816.F32.BF16 R104, R208.reuse, R196, R104 ;  /* 0x000000c4d068723c */ /* 0x040fec0000041868 */
[-C--:B------:R-:W-:Y:S06]  /*6110*/  HMMA.16816.F32.BF16 R108, R208, R198.reuse, R108 ;  /* 0x000000c6d06c723c */ /* 0x080fec000004186c */
[C---:B------:R-:W-:Y:S01]  /*6120*/  HMMA.16816.F32.BF16 R112, R200.reuse, R198, R112 ;  /* 0x000000c6c870723c */ /* 0x040fe20000041870 */
[----:B------:R-:W-:Y:S05]  /*6130*/  LDSM.16.M88.4 R196, [R228] ;  /* 0x00000000e4c4783b */ /* 0x000fea0000000200 */
[-C--:B---3--:R-:W-:Y:S06]  /*6140*/  HMMA.16816.F32.BF16 R116, R200, R204.reuse, R116 ;  /* 0x000000ccc874723c */ /* 0x088fec0000041874 */
[C---:B------:R-:W-:Y:S06]  /*6150*/  HMMA.16816.F32.BF16 R120, R208.reuse, R204, R120 ;  /* 0x000000ccd078723c */ /* 0x040fec0000041878 */
[-C--:B------:R-:W-:Y:S01]  /*6160*/  HMMA.16816.F32.BF16 R124, R208, R206.reuse, R124 ;  /* 0x000000ced07c723c */ /* 0x080fe2000004187c */
[----:B------:R-:W2:Y:S05]  /*6170*/  LDSM.16.MT88.4 R208, [R0+0x19000] ;  /* 0x0190000000d0783b */ /* 0x000eaa0000004200 */
[----:B------:R-:W-:Y:S01]  /*6180*/  HMMA.16816.F32.BF16 R128, R200, R206, R128 ;  /* 0x000000cec880723c */ /* 0x000fe20000041880 */
[----:B------:R-:W3:Y:S04]  /*6190*/  LDSM.16.MT88.4 R200, [R0+0x1b000] ;  /* 0x01b0000000c8783b */ /* 0x000ee80000004200 */
[----:B------:R-:W4:Y:S01]  /*61a0*/  LDSM.16.MT88.4 R204, [R0+0x1d000] ;  /* 0x01d0000000cc783b */ /* 0x000f220000004200 */
[-C--:B--2---:R-:W-:Y:S06]  /*61b0*/  HMMA.16816.F32.BF16 R4, R196, R208.reuse, R4 ;  /* 0x000000d0c404723c */ /* 0x084fec0000041804 */
[C---:B------:R-:W-:Y:S06]  /*61c0*/  HMMA.16816.F32.BF16 R8, R212.reuse, R208, R8 ;  /* 0x000000d0d408723c */ /* 0x040fec0000041808 */
[-C--:B------:R-:W-:Y:S06]  /*61d0*/  HMMA.16816.F32.BF16 R12, R212, R210.reuse, R12 ;  /* 0x000000d2d40c723c */ /* 0x080fec000004180c */
[C---:B------:R-:W-:Y:S01]  /*61e0*/  HMMA.16816.F32.BF16 R16, R196.reuse, R210, R16 ;  /* 0x000000d2c410723c */ /* 0x040fe20000041810 */
[----:B------:R-:W2:Y:S05]  /*61f0*/  LDSM.16.MT88.4 R208, [R0+0x1f000] ;  /* 0x01f0000000d0783b */ /* 0x000eaa0000004200 */
        /* <DEDUP_REMOVED lines=9> */
[----:B------:R-:W3:Y:S05]  /*6290*/  LDSM.16.MT88.4 R204, [R0+0x19800] ;  /* 0x0198000000cc783b */ /* 0x000eea0000004200 */
[-C--:B--2---:R-:W-:Y:S06]  /*62a0*/  HMMA.16816.F32.BF16 R116, R196, R208.reuse, R116 ;  /* 0x000000d0c474723c */ /* 0x084fec0000041874 */
[C---:B------:R-:W-:Y:S06]  /*62b0*/  HMMA.16816.F32.BF16 R120, R212.reuse, R208, R120 ;  /* 0x000000d0d478723c */ /* 0x040fec0000041878 */
[-C--:B------:R-:W-:Y:S01]  /*62c0*/  HMMA.16816.F32.BF16 R124, R212, R210.reuse, R124 ;  /* 0x000000d2d47c723c */ /* 0x080fe2000004187c */
[----:B------:R-:W2:Y:S05]  /*62d0*/  LDSM.16.M88.4 R212, [R229+0x1000] ;  /* 0x00100000e5d4783b */ /* 0x000eaa0000000200 */
[----:B------:R-:W-:Y:S01]  /*62e0*/  HMMA.16816.F32.BF16 R128, R196, R210, R128 ;  /* 0x000000d2c480723c */ /* 0x000fe20000041880 */
[----:B------:R-:W4:Y:S04]  /*62f0*/  LDSM.16.MT88.4 R196, [R0+0x1b800] ;  /* 0x01b8000000c4783b */ /* 0x000f280000004200 */
[----:B------:R-:W-:Y:S01]  /*6300*/  LDSM.16.MT88.4 R208, [R0+0x1f800] ;  /* 0x01f8000000d0783b */ /* 0x000fe20000004200 */
[-C--:B---3--:R-:W-:Y:S06]  /*6310*/  HMMA.16816.F32.BF16 R4, R200, R204.reuse, R4 ;  /* 0x000000ccc804723c */ /* 0x088fec0000041804 */
[C---:B--2---:R-:W-:Y:S11]  /*6320*/  HMMA.16816.F32.BF16 R8, R212.reuse, R204, R8 ;  /* 0x000000ccd408723c */ /* 0x044ff60000041808 */
[----:B------:R-:W-:Y:S06]  /*6330*/  @!UPT UIADD3 URZ, URZ, URZ, URZ ;  /* 0x0000003f3f3ff290 */ /* 0x000fec000fffe03f */
[----:B------:R-:W-:Y:S01]  /*6340*/  REDG.E.ADD.F32.FTZ.RN.STRONG.GPU desc[UR6][R232.64], R4 ;  /* 0x00000004e80079a6 */ /* 0x000fe2000c10f386 */
[-C--:B------:R-:W-:Y:S06]  /*6350*/  HMMA.16816.F32.BF16 R12, R212, R206.reuse, R12 ;  /* 0x000000ced40c723c */ /* 0x080fec000004180c */
[C---:B------:R-:W-:Y:S01]  /*6360*/  HMMA.16816.F32.BF16 R16, R200.reuse, R206, R16 ;  /* 0x000000cec810723c */ /* 0x040fe20000041810 */
[----:B------:R2:W3:Y:S05]  /*6370*/  LDSM.16.MT88.4 R204, [R0+0x1d800] ;  /* 0x01d8000000cc783b */ /* 0x0004ea0000004200 */
[-C--:B----4-:R-:W-:Y:S06]  /*6380*/  HMMA.16816.F32.BF16 R84, R200, R196.reuse, R84 ;  /* 0x000000c4c854723c */ /* 0x090fec0000041854 */
[C---:B------:R-:W-:Y:S06]  /*6390*/  HMMA.16816.F32.BF16 R88, R212.reuse, R196, R88 ;  /* 0x000000c4d458723c */ /* 0x040fec0000041858 */
[-C--:B------:R-:W-:Y:S05]  /*63a0*/  HMMA.16816.F32.BF16 R92, R212, R198.reuse, R92 ;  /* 0x000000c6d45c723c */ /* 0x080fea000004185c */
[C---:B------:R-:W-:Y:S01]  /*63b0*/  IMAD.SHL.U32 R197, R234.reuse, 0x20, RZ ;  /* 0x00000020eac57824 */ /* 0x040fe200078e00ff */
[C---:B------:R-:W-:Y:S05]  /*63c0*/  HMMA.16816.F32.BF16 R96, R200.reuse, R198, R96 ;  /* 0x000000c6c860723c */ /* 0x040fea0000041860 */
[C---:B--2---:R-:W-:Y:S01]  /*63d0*/  IMAD R0, R234.reuse, 0x18, RZ ;  /* 0x00000018ea007824 */ /* 0x044fe200078e02ff */
[-C--:B---3--:R-:W-:Y:S06]  /*63e0*/  HMMA.16816.F32.BF16 R100, R200, R204.reuse, R100 ;  /* 0x000000ccc864723c */ /* 0x088fec0000041864 */
[C---:B------:R-:W-:Y:S06]  /*63f0*/  HMMA.16816.F32.BF16 R104, R212.reuse, R204, R104 ;  /* 0x000000ccd468723c */ /* 0x040fec0000041868 */
[-C--:B------:R-:W-:Y:S05]  /*6400*/  HMMA.16816.F32.BF16 R108, R212, R206.reuse, R108 ;  /* 0x000000ced46c723c */ /* 0x080fea000004186c */
[C---:B------:R-:W-:Y:S01]  /*6410*/  IMAD.SHL.U32 R205, R234.reuse, 0x8, RZ ;  /* 0x00000008eacd7824 */ /* 0x040fe200078e00ff */
[C---:B------:R-:W-:Y:S05]  /*6420*/  HMMA.16816.F32.BF16 R112, R200.reuse, R206, R112 ;  /* 0x000000cec870723c */ /* 0x040fea0000041870 */
[CC--:B-1----:R-:W-:Y:S01]  /*6430*/  LEA R2, P0, R205.reuse, R232.reuse, 0x2 ;  /* 0x000000e8cd027211 */ /* 0x0c2fe200078010ff */
[-C--:B------:R-:W-:Y:S05]  /*6440*/  HMMA.16816.F32.BF16 R116, R200, R208.reuse, R116 ;  /* 0x000000d0c874723c */ /* 0x080fea0000041874 */
[-C--:B------:R-:W-:Y:S01]  /*6450*/  LEA.HI.X.SX32 R3, R205, R233.reuse, 0x2, P0 ;  /* 0x000000e9cd037211 */ /* 0x080fe200000f16ff */
[C---:B------:R-:W-:Y:S04]  /*6460*/  HMMA.16816.F32.BF16 R120, R212.reuse, R208, R120 ;  /* 0x000000d0d478723c */ /* 0x040fe80000041878 */
[----:B------:R1:W-:Y:S01]  /*6470*/  REDG.E.ADD.F32.FTZ.RN.STRONG.GPU desc[UR6][R2.64], R5 ;  /* 0x00000005020079a6 */ /* 0x0003e2000c10f386 */
[----:B------:R-:W-:Y:S01]  /*6480*/  IMAD.SHL.U32 R204, R234, 0x10, RZ ;  /* 0x00000010eacc7824 */ /* 0x000fe200078e00ff */
[-C--:B------:R-:W-:Y:S05]  /*6490*/  HMMA.16816.F32.BF16 R124, R212, R210.reuse, R124 ;  /* 0x000000d2d47c723c */ /* 0x080fea000004187c */
[-C--:B------:R-:W-:Y:S01]  /*64a0*/  LEA R198, P1, R204, R232.reuse, 0x2 ;  /* 0x000000e8ccc67211 */ /* 0x080fe200078210ff */
[----:B------:R-:W-:Y:S05]  /*64b0*/  HMMA.16816.F32.BF16 R128, R200, R210, R128 ;  /* 0x000000d2c880723c */ /* 0x000fea0000041880 */
[-C--:B------:R-:W-:Y:S02]  /*64c0*/  LEA R4, P0, R0, R232.reuse, 0x2 ;  /* 0x000000e800047211 */ /* 0x080fe400078010ff */
[-C--:B------:R-:W-:Y:S01]  /*64d0*/  LEA.HI.X.SX32 R199, R204, R233.reuse, 0x2, P1 ;  /* 0x000000e9ccc77211 */ /* 0x080fe200008f16ff */
[----:B------:R-:W-:Y:S03]  /*64e0*/  IMAD R200, R234, 0x28, RZ ;  /* 0x00000028eac87824 */ /* 0x000fe600078e02ff */
[CC--:B------:R-:W-:Y:S01]  /*64f0*/  LEA R196, P1, R197.reuse, R232.reuse, 0x2 ;  /* 0x000000e8c5c47211 */ /* 0x0c0fe200078210ff */
[----:B------:R2:W-:Y:S03]  /*6500*/  REDG.E.ADD.F32.FTZ.RN.STRONG.GPU desc[UR6][R198.64], R6 ;  /* 0x00000006c60079a6 */ /* 0x0005e6000c10f386 */
[-C--:B------:R-:W-:Y:S02]  /*6510*/  LEA.HI.X.SX32 R197, R197, R233.reuse, 0x2, P1 ;  /* 0x000000e9c5c57211 */ /* 0x080fe400008f16ff */
[-C--:B-1----:R-:W-:Y:S01]  /*6520*/  LEA.HI.X.SX32 R5, R0, R233.reuse, 0x2, P0 ;  /* 0x000000e900057211 */ /* 0x082fe200000f16ff */
[C---:B------:R-:W-:Y:S02]  /*6530*/  IMAD R0, R234.reuse, 0x30, RZ ;  /* 0x00000030ea007824 */ /* 0x040fe400078e02ff */
[----:B------:R-:W-:Y:S02]  /*6540*/  IMAD R234, R234, 0x38, RZ ;  /* 0x00000038eaea7824 */ /* 0x000fe400078e02ff */
[----:B------:R1:W-:Y:S04]  /*6550*/  REDG.E.ADD.F32.FTZ.RN.STRONG.GPU desc[UR6][R4.64], R7 ;  /* 0x00000007040079a6 */ /* 0x0003e8000c10f386 */
[----:B------:R3:W-:Y:S01]  /*6560*/  REDG.E.ADD.F32.FTZ.RN.STRONG.GPU desc[UR6][R196.64], R8 ;  /* 0x00000008c40079a6 */ /* 0x0007e2000c10f386 */
[CC--:B--2---:R-:W-:Y:S04]  /*6570*/  LEA R6, P0, R200.reuse, R232.reuse, 0x2 ;  /* 0x000000e8c8067211 */ /* 0x0c4fe800078010ff */
[-C--:B-1----:R-:W-:Y:S02]  /*6580*/  LEA.HI.X.SX32 R7, R200, R233.reuse, 0x2, P0 ;  /* 0x000000e9c8077211 */ /* 0x082fe400000f16ff */
        /* <DEDUP_REMOVED lines=195> */
[----:B------:R-:W-:Y:S03]  /*71c0*/  PLOP3.LUT P0, PT, PT, PT, UP2, 0x80, 0x0 ;  /* 0x000000000000781c */ /* 0x000fe60003f0f028 */
[----:B------:R-:W-:Y:S01]  /*71d0*/  LDSM.16.MT88.4 R8, [R216] ;  /* 0x00000000d808783b */ /* 0x000fe20000004200 */
[C---:B-1----:R-:W-:Y:S04]  /*71e0*/  LEA R6, P1, R0.reuse, R232, 0x2 ;  /* 0x000000e800067211 */ /* 0x042fe800078210ff */
[----:B------:R-:W-:Y:S01]  /*71f0*/  LEA.HI.X.SX32 R7, R0, R233, 0x2, P1 ;  /* 0x000000e900077211 */ /* 0x000fe200008f16ff */
[C---:B------:R-:W-:Y:S01]  /*7200*/  VIADD R0, R216.reuse, 0xffff8000 ;  /* 0xffff8000d8007836 */ /* 0x040fe20000000000 */
[----:B------:R-:W-:Y:S01]  /*7210*/  PLOP3.LUT P1, PT, PT, PT, UP0, 0x80, 0x0 ;  /* 0x000000000000781c */ /* 0x000fe20003f2f008 */
[----:B------:R-:W-:Y:S02]  /*7220*/  @UP3 UIADD3 UR19, UP0, UR19, -0x100, URZ ;  /* 0xffffff0013133890 */ /* 0x000fe4000ff1e03f */
[----:B------:R-:W-:Y:S02]  /*7230*/  REDG.E.ADD.F32.FTZ.RN.STRONG.GPU desc[UR6][R6.64], R126 ;  /* 0x0000007e060079a6 */ /* 0x000fe4000c10f386 */
[----:B------:R-:W-:Y:S02]  /*7240*/  @UP3 UIADD3.X UR18, UR18, -0x1, URZ, UP0, !UPT ;  /* 0xffffffff12123890 */ /* 0x000fe400087fe43f */
[----:B------:R-:W1:Y:S04]  /*7250*/  LDSM.16.MT88.4 R4, [R222+0x28000] ;  /* 0x02800000de04783b */ /* 0x000e680000004200 */
[----:B------:R-:W-:Y:S02]  /*7260*/  REDG.E.ADD.F32.FTZ.RN.STRONG.GPU desc[UR6][R2.64], R127 ;  /* 0x0000007f020079a6 */ /* 0x000fe4000c10f386 */
[----:B------:R-:W-:Y:S01]  /*7270*/  @P1 VIADD R0, R216, 0x8000 ;  /* 0x00008000d8001836 */ /* 0x000fe20000000000 */
        /* <DEDUP_REMOVED lines=299> */
.L_x_860:
[----:B------:R-:W3:Y:S01]  /*8530*/  LDL R3, [R1] ;  /* 0x0000000001037983 */ /* 0x000ee20000100800 */
[----:B------:R-:W-:Y:S01]  /*8540*/  @UP0 UIADD3 UR9, UR24, UR32, URZ ;  /* 0x0000002018090290 */ /* 0x000fe2000fffe03f */
[----:B--2---:R-:W-:Y:S01]  /*8550*/  LOP3.LUT R2, R6, 0xfffffff8, RZ, 0xc0, !PT ;  /* 0xfffffff806027812 */ /* 0x004fe200078ec0ff */
[----:B------:R-:W-:Y:S01]  /*8560*/  @UP0 ULDC.64 UR12, c[0x0][0x458] ;  /* 0x00011600000c0ab9 */ /* 0x000fe20000000a00 */
[----:B------:R-:W-:Y:S02]  /*8570*/  USHF.L.U32 UR5, UR21, 0x6, URZ ;  /* 0x0000000615057899 */ /* 0x000fe4000800063f */
[----:B------:R-:W-:Y:S01]  /*8580*/  @UP0 UIMAD.WIDE.U32 UR14, UR9, UR12, URZ ;  /* 0x0000000c090e02a5 */ /* 0x000fe2000f8e003f */
[----:B------:R-:W-:Y:S01]  /*8590*/  IMAD.IADD R2, R0, 0x1, -R2 ;  /* 0x0000000100027824 */ /* 0x000fe200078e0a02 */
        /* <DEDUP_REMOVED lines=16> */
.L_x_861:
        /* <DEDUP_REMOVED lines=13> */
[----:B------:R-:W-:Y:S01]  /*8770*/  ULDC.64 UR16, c[0x0][0x468] ;  /* 0x00011a0000107ab9 */ /* 0x000fe20000000a00 */
[----:B------:R-:W-:Y:S01]  /*8780*/  ISETP.GE.AND P1, PT, R7, UR8, PT ;  /* 0x0000000807007c0c */ /* 0x000fe2000bf26270 */
[----:B------:R-:W-:Y:S01]  /*8790*/  BSSY B0, `(.L_x_862) ;  /* 0x0000024000007945 */ /* 0x000fe20003800000 */
[----:B------:R-:W-:Y:S01]  /*87a0*/  IMAD.U32 R6, RZ, RZ, UR15 ;  /* 0x0000000fff067e24 */ /* 0x000fe2000f8e00ff */
[----:B------:R-:W-:Y:S01]  /*87b0*/  IADD3 R2, P0, R2, UR19, RZ ;  /* 0x0000001302027c10 */ /* 0x000fe2000ff1e0ff */
[----:B------:R-:W-:Y:S01]  /*87c0*/  UIMAD UR15, UR22, UR16, URZ ;  /* 0x00000010160f72a4 */ /* 0x000fe2000f8e023f */
[----:B------:R-:W-:-:S02]  /*87d0*/  SHF.R.S32.HI R45, RZ, 0x1f, R10 ;  /* 0x0000001fff2d7819 */ /* 0x000fc4000001140a */
[----:B------:R-:W-:Y:S01]  /*87e0*/  IADD3.X R3, R3, UR20, R6, P0, !PT ;  /* 0x0000001403037c10 */ /* 0x000fe200087fe406 */
[----:B------:R-:W-:Y:S01]  /*87f0*/  IMAD.U32 R6, RZ, RZ, UR16 ;  /* 0x00000010ff067e24 */ /* 0x000fe2000f8e00ff */
[----:B------:R-:W-:Y:S01]  /*8800*/  UIMAD UR17, UR56, UR17, UR15 ;  /* 0x00000011381172a4 */ /* 0x000fe2000f8e020f */
[----:B------:R1:W2:Y:S02]  /*8810*/  LDS.128 R40, [R0+0x19000] ;  /* 0x0190000000287984 */ /* 0x0002a40000000c00 */
[----:B------:R-:W-:Y:S02]  /*8820*/  IMAD.WIDE.U32 R6, R6, UR56, R2 ;  /* 0x0000003806067c25 */ /* 0x000fe4000f8e0002 */
        /* <DEDUP_REMOVED lines=26> */
.L_x_863:
[----:B------:R-:W-:Y:S05]  /*89d0*/  BSYNC B0 ;  /* 0x0000000000007941 */ /* 0x000fea0003800000 */
.L_x_862:
        /* <DEDUP_REMOVED lines=16> */
.L_x_865:
[----:B------:R-:W-:Y:S05]  /*8ae0*/  BSYNC B0 ;  /* 0x0000000000007941 */ /* 0x000fea0003800000 */
.L_x_864:
[----:B--2---:R-:W-:Y:S01]  /*8af0*/  IMAD.U32 R2, RZ, RZ, UR12 ;  /* 0x0000000cff027e24 */ /* 0x004fe2000f8e00ff */
[----:B------:R-:W-:Y:S01]  /*8b00*/  UIMAD UR9, UR9, UR12, URZ ;  /* 0x0000000c090972a4 */ /* 0x000fe2000f8e023f */
[----:B------:R-:W2:Y:S01]  /*8b10*/  LDS.128 R24, [R0+0x20000] ;  /* 0x0200000000187984 */ /* 0x000ea20000000c00 */
[----:B------:R-:W-:Y:S01]  /*8b20*/  USHF.R.S32.HI UR10, URZ, 0x1f, UR56 ;  /* 0x0000001f3f0a7899 */ /* 0x000fe20008011438 */
[----:B------:R-:W-:Y:S01]  /*8b30*/  IMAD.WIDE.U32 R2, R2, UR5, R4 ;  /* 0x0000000502027c25 */ /* 0x000fe2000f8e0004 */
[----:B------:R-:W-:Y:S01]  /*8b40*/  UIMAD UR5, UR5, UR13, UR9 ;  /* 0x0000000d050572a4 */ /* 0x000fe2000f8e0209 */
[----:B------:R-:W2:Y:S01]  /*8b50*/  LDS.128 R20, [R0+0x22000] ;  /* 0x0220000000147984 */ /* 0x000ea20000000c00 */
[----:B------:R-:W-:Y:S01]  /*8b60*/  BSSY B0, `(.L_x_866) ;  /* 0x000001a000007945 */ /* 0x000fe20003800000 */
[----:B------:R-:W-:Y:S01]  /*8b70*/  ULDC.64 UR8, c[0x0][0x470] ;  /* 0x00011c0000087ab9 */ /* 0x000fe20000000a00 */
[----:B------:R-:W-:Y:S01]  /*8b80*/  IADD3 R2, P0, R2, UR14, RZ ;  /* 0x0000000e02027c10 */ /* 0x000fe2000ff1e0ff */
[----:B------:R-:W2:Y:S04]  /*8b90*/  LDS.128 R16, [R0+0x24000] ;  /* 0x0240000000107984 */ /* 0x000ea80000000c00 */
        /* <DEDUP_REMOVED lines=22> */
.L_x_867:
[----:B------:R-:W-:Y:S05]  /*8d00*/  BSYNC B0 ;  /* 0x0000000000007941 */ /* 0x000fea0003800000 */
.L_x_866:
        /* <DEDUP_REMOVED lines=15> */
[----:B------:R2:W-:Y:S02]  /*8e00*/  STG.E.128 desc[UR6][R2.64+0x180], R48 ;  /* 0x0001803002007986 */ /* 0x0005e4000c101d06 */
.L_x_848:
[----:B------:R-:W-:Y:S05]  /*8e10*/  BSYNC B1 ;  /* 0x0000000000017941 */ /* 0x000fea0003800000 */
.L_x_834:
        /* <DEDUP_REMOVED lines=8> */
.L_x_868:
[----:B------:R-:W-:Y:S05]  /*8ea0*/  EXIT ;  /* 0x000000000000794d */ /* 0x000fea0003800000 */
.L_x_870:
        /* <DEDUP_REMOVED lines=13> */
.L_x_2044:


//--------------------- .text._ZN5flash44flash_bwd_dq_dk_dv_loop_seqk_parallel_kernelI23Flash_bwd_kernel_traitsILi256ELi64ELi64ELi8ELi4ELi2ELi2ELb0ELb0EN7cutlass10bfloat16_tE19Flash_kernel_traitsILi256ELi64ELi64ELi8ES3_EELb0ELb0ELb1ELb1ELb0ELb0ELb0EEEvNS_16Flash_bwd_paramsE --------------------------
	.section	.text._ZN5flash44flash_bwd_dq_dk_dv_loop_seqk_parallel_kernelI23Flash_bwd_kernel_traitsILi256ELi64ELi64ELi8ELi4ELi2ELi2ELb0ELb0EN7cutlass10bfloat16_tE19Flash_kernel_traitsILi256ELi64ELi64ELi8ES3_EELb0ELb0ELb1ELb1ELb0ELb0ELb0EEEvNS_16Flash_bwd_paramsE,"ax",@progbits
	.align	128
        .global         _ZN5flash44flash_bwd_dq_dk_dv_loop_seqk_parallel_kernelI23Flash_bwd_kernel_traitsILi256ELi64ELi64ELi8ELi4ELi2ELi2ELb0ELb0EN7cutlass10bfloat16_tE19Flash_kernel_traitsILi256ELi64ELi64ELi8ES3_EELb0ELb0ELb1ELb1ELb0ELb0ELb0EEEvNS_16Flash_bwd_paramsE
        .type           _ZN5flash44flash_bwd_dq_dk_dv_loop_seqk_parallel_kernelI23Flash_bwd_kernel_traitsILi256ELi64ELi64ELi8ELi4ELi2ELi2ELb0ELb0EN7cutlass10bfloat16_tE19Flash_kernel_traitsILi256ELi64ELi64ELi8ES3_EELb0ELb0ELb1ELb1ELb0ELb0ELb0EEEvNS_16Flash_bwd_paramsE,@function
        .size           _ZN5flash44flash_bwd_dq_dk_dv_loop_seqk_parallel_kernelI23Flash_bwd_kernel_traitsILi256ELi64ELi64ELi8ELi4ELi2ELi2ELb0ELb0EN7cutlass10bfloat16_tE19Flash_kernel_traitsILi256ELi64ELi64ELi8ES3_EELb0ELb0ELb1ELb1ELb0ELb0ELb0EEEvNS_16Flash_bwd_paramsE,(.L_x_2045 - _ZN5flash44flash_bwd_dq_dk_dv_loop_seqk_parallel_kernelI23Flash_bwd_kernel_traitsILi256ELi64ELi64ELi8ELi4ELi2ELi2ELb0ELb0EN7cutlass10bfloat16_tE19Flash_kernel_traitsILi256ELi64ELi64ELi8ES3_EELb0ELb0ELb1ELb1ELb0ELb0ELb0EEEvNS_16Flash_bwd_paramsE)
        .other          _ZN5flash44flash_bwd_dq_dk_dv_loop_seqk_parallel_kernelI23Flash_bwd_kernel_traitsILi256ELi64ELi64ELi8ELi4ELi2ELi2ELb0ELb0EN7cutlass10bfloat16_tE19Flash_kernel_traitsILi256ELi64ELi64ELi8ES3_EELb0ELb0ELb1ELb1ELb0ELb0ELb0EEEvNS_16Flash_bwd_paramsE,@"STO_CUDA_ENTRY STV_DEFAULT"
_ZN5flash44flash_bwd_dq_dk_dv_loop_seqk_parallel_kernelI23Flash_bwd_kernel_traitsILi256ELi64ELi64ELi8ELi4ELi2ELi2ELb0ELb0EN7cutlass10bfloat16_tE19Flash_kernel_traitsILi256ELi64ELi64ELi8ES3_EELb0ELb0ELb1ELb1ELb0ELb0ELb0EEEvNS_16Flash_bwd_paramsE:
.text._ZN5flash44flash_bwd_dq_dk_dv_loop_seqk_parallel_kernelI23Flash_bwd_kernel_traitsILi256ELi64ELi64ELi8ELi4ELi2ELi2ELb0ELb0EN7cutlass10bfloat16_tE19Flash_kernel_traitsILi256ELi64ELi64ELi8ES3_EELb0ELb0ELb1ELb1ELb0ELb0ELb0EEEvNS_16Flash_bwd_paramsE:
        /* <DEDUP_REMOVED lines=161> */
.L_x_919:
        /* <DEDUP_REMOVED lines=23> */
[----:B-12-4-:R-:W-:Y:S01]  /*0b80*/  IMAD.U32 R4, RZ, RZ, UR10 ;  /* 0x0000000aff047e24 */ /* 0x016fe2000f8e00ff */
[----:B------:R-:W-:Y:S01]  /*0b90*/  UISETP.NE.AND UP4, UPT, UR17, URZ, UPT ;  /* 0x0000003f1100728c */ /* 0x000fe2000bf85270 */
[----:B------:R-:W-:Y:S01]  /*0ba0*/  IMAD.U32 R13, RZ, RZ, UR9 ;  /* 0x00000009ff0d7e24 */ /* 0x000fe2000f8e00ff */
[----:B------:R-:W-:Y:S01]  /*0bb0*/  UISETP.EQ.U32.AND UP2, UPT, UR12, URZ, UPT ;  /* 0x0000003f0c00728c */ /* 0x000fe2000bf42070 */
[----:B------:R-:W-:Y:S01]  /*0bc0*/  PLOP3.LUT P3, PT, PT, PT, UP0, 0x80, 0x0 ;  /* 0x000000000000781c */ /* 0x000fe20003f6f008 */
[----:B------:R-:W-:Y:S01]  /*0bd0*/  IMAD.U32 R5, RZ, RZ, UR11 ;  /* 0x0000000bff057e24 */ /* 0x000fe2000f8e00ff */
[----:B------:R-:W-:Y:S01]  /*0be0*/  UIADD3 UR10, UP1, UR16, UR12, URZ ;  /* 0x0000000c100a7290 */ /* 0x000fe2000ff3e03f */
[----:B------:R-:W2:Y:S01]  /*0bf0*/  @P0 LDG.E R2, desc[UR6][R12.64] ;  /* 0x000000060c020981 */ /* 0x000ea2000c1e1900 */
[----:B------:R-:W-:Y:S01]  /*0c00*/  UISETP.EQ.OR.EX UP2, UPT, UR13, URZ, !UP4, UP2 ;  /* 0x0000003f0d00728c */ /* 0x000fe2000e742720 */
[----:B------:R-:W-:Y:S01]  /*0c10*/  IMAD.U32 R10, RZ, RZ, UR15 ;  /* 0x0000000fff0a7e24 */ /* 0x000fe2000f8e00ff */
[----:B------:R-:W1:Y:S01]  /*0c20*/  S2UR UR43, SR_CTAID.X ;  /* 0x00000000002b79c3 */ /* 0x000e620000002500 */
[----:B------:R3:W4:Y:S01]  /*0c30*/  @P1 LDG.E R4, desc[UR6][R4.64] ;  /* 0x0000000604041981 */ /* 0x000722000c1e1900 */
[----:B------:R-:W-:Y:S01]  /*0c40*/  UIADD3.X UR5, UR5, UR13, URZ, UP1, !UPT ;  /* 0x0000000d05057290 */ /* 0x000fe20008ffe43f */
[----:B------:R-:W-:Y:S01]  /*0c50*/  IMAD.U32 R11, RZ, RZ, UR14 ;  /* 0x0000000eff0b7e24 */ /* 0x000fe2000f8e00ff */
[----:B------:R-:W-:Y:S01]  /*0c60*/  PLOP3.LUT P2, PT, PT, PT, UP2, 0x80, 0x0 ;  /* 0x000000000000781c */ /* 0x000fe20003f4f028 */
[----:B------:R-:W-:Y:S01]  /*0c70*/  IMAD.U32 R8, RZ, RZ, UR10 ;  /* 0x0000000aff087e24 */ /* 0x000fe2000f8e00ff */
[----:B------:R-:W-:Y:S01]  /*0c80*/  UMOV UR26, URZ ;  /* 0x0000003f001a7c82 */ /* 0x000fe20008000000 */
[----:B------:R-:W-:Y:S01]  /*0c90*/  @!UP3 ULDC.64 UR8, c[0x0][0x318] ;  /* 0x0000c6000008bab9 */ /* 0x000fe20000000a00 */
[----:B------:R-:W-:Y:S01]  /*0ca0*/  IMAD.U32 R9, RZ, RZ, UR5 ;  /* 0x00000005ff097e24 */ /* 0x000fe2000f8e00ff */
[----:B------:R-:W5:Y:S04]  /*0cb0*/  @P3 LDG.E R7, desc[UR6][R10.64] ;  /* 0x000000060a073981 */ /* 0x000f68000c1e1900 */
[----:B------:R-:W5:Y:S04]  /*0cc0*/  @P3 LDG.E R3, desc[UR6][R10.64+0x4] ;  /* 0x000004060a033981 */ /* 0x000f68000c1e1900 */
[----:B------:R-:W5:Y:S01]  /*0cd0*/  @!P2 LDG.E R6, desc[UR6][R8.64] ;  /* 0x000000060806a981 */ /* 0x000f62000c1e1900 */
[----:B---3--:R-:W3:Y:S01]  /*0ce0*/  S2R R5, SR_TID.X ;  /* 0x0000000000057919 */ /* 0x008ee20000002100 */
        /* <DEDUP_REMOVED lines=9> */
[----:B-1----:R-:W-:Y:S01]  /*0d80*/  USHF.L.U32 UR15, UR43, 0x6, URZ ;  /* 0x000000062b0f7899 */ /* 0x002fe2000800063f */
[----:B------:R-:W-:Y:S01]  /*0d90*/  ULDC UR9, c[0x0][0x2c8] ;  /* 0x0000b20000097ab9 */ /* 0x000fe20000000800 */
[----:B--2---:R-:W-:Y:S02]  /*0da0*/  @P0 R2UR UR11, R2 ;  /* 0x00000000020b02ca */ /* 0x004fe400000e0000 */
[----:B------:R-:W-:-:S02]  /*0db0*/  ISETP.NE.U32.AND P0, PT, RZ, UR12, PT ;  /* 0x0000000cff007c0c */ /* 0x000fc4000bf05070 */
[----:B----4-:R-:W-:Y:S02]  /*0dc0*/  @P1 R2UR UR26, R4 ;  /* 0x00000000041a12ca */ /* 0x010fe400000e0000 */
[----:B------:R-:W-:Y:S02]  /*0dd0*/  ISETP.NE.AND.EX P0, PT, RZ, UR13, PT, P0 ;  /* 0x0000000dff007c0c */ /* 0x000fe4000bf05300 */
[----:B---3--:R-:W-:Y:S02]  /*0de0*/  SHF.R.S32.HI R4, RZ, 0x1f, R5 ;  /* 0x0000001fff047819 */ /* 0x008fe40000011405 */
[----:B-----5:R-:W-:Y:S02]  /*0df0*/  @P3 R2UR UR5, R7 ;  /* 0x00000000070532ca */ /* 0x020fe400000e0000 */
[----:B------:R-:W-:-:S05]  /*0e00*/  @P3 R2UR UR12, R3 ;  /* 0x00000000030c32ca */ /* 0x000fca00000e0000 */
        /* <DEDUP_REMOVED lines=9> */
.L_x_871:
        /* <DEDUP_REMOVED lines=16> */
[----:B------:R-:W-:Y:S02]  /*0fa0*/  UIADD3 UR11, UR10, 0x3f, URZ ;  /* 0x0000003f0a0b7890 */ /* 0x000fe4000fffe03f */
[----:B------:R-:W-:Y:S02]  /*0fb0*/  UIMAD.WIDE.U32 UR20, UR50, UR12, URZ ;  /* 0x0000000c321472a5 */ /* 0x000fe4000f8e003f */
[----:B------:R-:W-:Y:S01]  /*0fc0*/  UIMAD UR12, UR57, UR12, URZ ;  /* 0x0000000c390c72a4 */ /* 0x000fe2000f8e023f */
[----:B------:R-:W-:Y:S01]  /*0fd0*/  ULDC.64 UR16, c[0x0][0x488] ;  /* 0x0001220000107ab9 */ /* 0x000fe20000000a00 */
[----:B------:R-:W-:Y:S02]  /*0fe0*/  USHF.R.S32.HI UR22, URZ, 0x1f, UR11 ;  /* 0x0000001f3f167899 */ /* 0x000fe4000801140b */
[----:B------:R-:W-:-:S02]  /*0ff0*/  UIMAD UR24, UR50, UR13, UR12 ;  /* 0x0000000d321872a4 */ /* 0x000fc4000f8e020c */
[----:B------:R-:W-:Y:S01]  /*1000*/  UIMAD.WIDE.U32 UR30, UR43, UR16, URZ ;  /* 0x000000102b1e72a5 */ /* 0x000fe2000f8e003f */
[----:B------:R-:W-:Y:S01]  /*1010*/  @!UP2 ULDC.64 UR12, c[0x0][0x418] ;  /* 0x00010600000caab9 */ /* 0x000fe20000000a00 */
[----:B------:R-:W-:Y:S02]  /*1020*/  USHF.L.U32 UR18, UR50, 0x7, URZ ;  /* 0x0000000732127899 */ /* 0x000fe4000800063f */
[----:B------:R-:W-:Y:S02]  /*1030*/  @!UP2 UIMAD UR9, UR57, UR12, URZ ;  /* 0x0000000c3909a2a4 */ /* 0x000fe4000f8e023f */
[----:B------:R-:W-:Y:S01]  /*1040*/  @!UP2 UIMAD.WIDE.U32 UR44, UR50, UR12, URZ ;  /* 0x0000000c322ca2a5 */ /* 0x000fe2000f8e003f */
[----:B-1----:R-:W-:Y:S01]  /*1050*/  IABS R11, R2 ;  /* 0x00000002000b7213 */ /* 0x002fe20000000000 */
[----:B------:R-:W-:Y:S01]  /*1060*/  @!UP2 UIMAD UR34, UR50, UR13, UR9 ;  /* 0x0000000d3222a2a4 */ /* 0x000fe2000f8e0209 */
[----:B------:R-:W-:Y:S01]  /*1070*/  ISETP.NE.AND P3, PT, R2, RZ, PT ;  /* 0x000000ff0200720c */ /* 0x000fe20003f65270 */
[----:B------:R-:W-:Y:S01]  /*1080*/  UIADD3 UR9, UR10, 0x40, UR33 ;  /* 0x000000400a097890 */ /* 0x000fe2000fffe021 */
[----:B------:R-:W1:Y:S01]  /*1090*/  I2F.RP R12, R11 ;  /* 0x0000000b000c7306 */ /* 0x000e620000209400 */
[----:B------:R-:W-:Y:S01]  /*10a0*/  ULDC UR12, c[0x0][0x394] ;  /* 0x0000e500000c7ab9 */ /* 0x000fe20000000800 */
[----:B------:R-:W-:-:S02]  /*10b0*/  ULEA.HI UR22, UR22, UR11, URZ, 0x6 ;  /* 0x0000000b16167291 */ /* 0x000fc4000f8f303f */
[----:B------:R-:W-:Y:S02]  /*10c0*/  UIADD3 UR9, UR9, UR12, -UR8 ;  /* 0x0000000c09097290 */ /* 0x000fe4000fffe808 */
[----:B------:R-:W-:Y:S02]  /*10d0*/  UIMAD UR43, UR43, UR17, UR31 ;  /* 0x000000112b2b72a4 */ /* 0x000fe4000f8e021f */
[----:B------:R-:W-:Y:S01]  /*10e0*/  UIADD3 UR9, UR9, 0x3f, URZ ;  /* 0x0000003f09097890 */ /* 0x000fe2000fffe03f */
[----:B------:R-:W-:Y:S01]  /*10f0*/  ULDC.64 UR28, c[0x0][0x240] ;  /* 0x00009000001c7ab9 */ /* 0x000fe20000000a00 */
[----:B------:R-:W-:Y:S02]  /*1100*/  ULDC UR58, c[0x0][0x2d4] ;  /* 0x0000b500003a7ab9 */ /* 0x000fe40000000800 */
[----:B------:R-:W-:Y:S02]  /*1110*/  USHF.R.S32.HI UR11, URZ, 0x1f, UR9 ;  /* 0x0000001f3f0b7899 */ /* 0x000fe40008011409 */
[----:B------:R-:W-:Y:S01]  /*1120*/  USEL UR31, UR18, URZ, UP0 ;  /* 0x0000003f121f7287 */ /* 0x000fe20008000000 */
[----:B-1----:R-:W1:Y:S01]  /*1130*/  MUFU.RCP R12, R12 ;  /* 0x0000000c000c7308 */ /* 0x002e620000001000 */
[----:B------:R-:W-:-:S02]  /*1140*/  UIMAD.WIDE.U32 UR18, UR5, UR28, URZ ;  /* 0x0000001c051272a5 */ /* 0x000fc4000f8e003f */
[----:B------:R-:W-:Y:S01]  /*1150*/  USHF.R.S32.HI UR38, URZ, 0x1f, UR58 ;  /* 0x0000001f3f267899 */ /* 0x000fe2000801143a */
[----:B------:R-:W-:Y:S01]  /*1160*/  @UP2 ULDC.64 UR14, c[0x0][0x420] ;  /* 0x00010800000e2ab9 */ /* 0x000fe20000000a00 */
[----:B------:R-:W-:Y:S02]  /*1170*/  ULEA.HI UR9, UR11, UR9, URZ, 0x6 ;  /* 0x000000090b097291 */ /* 0x000fe4000f8f303f */
[----:B------:R-:W-:Y:S02]  /*1180*/  @UP2 UIMAD.WIDE.U32 UR48, UR5, UR14, URZ ;  /* 0x0000000e053022a5 */ /* 0x000fe4000f8e003f */
[----:B------:R-:W-:Y:S02]  /*1190*/  USEL UR41, UR20, UR18, !UP2 ;  /* 0x0000001214297287 */ /* 0x000fe4000d000000 */
[----:B------:R-:W-:Y:S02]  /*11a0*/  USHF.L.U64.HI UR14, UR50, 0x7, UR57 ;  /* 0x00000007320e7899 */ /* 0x000fe40008010239 */
[----:B------:R-:W-:-:S02]  /*11b0*/  UIMAD UR20, UR38, UR50, URZ ;  /* 0x00000032261472a4 */ /* 0x000fc4000f8e023f */
[----:B------:R-:W-:Y:S01]  /*11c0*/  USHF.R.S32.HI UR11, URZ, 0x6, UR22 ;  /* 0x000000063f0b7899 */ /* 0x000fe20008011416 */
[----:B-1----:R-:W-:Y:S01]  /*11d0*/  VIADD R12, R12, 0xffffffe ;  /* 0x0ffffffe0c0c7836 */ /* 0x002fe20000000000 */
[----:B------:R-:W-:Y:S01]  /*11e0*/  USHF.R.S32.HI UR9, URZ, 0x6, UR9 ;  /* 0x000000063f097899 */ /* 0x000fe20008011409 */
[----:B------:R-:W-:Y:S02]  /*11f0*/  ULDC UR37, c[0x0][0x2dc] ;  /* 0x0000b70000257ab9 */ /* 0x000fe40000000800 */
[----:B------:R-:W1:Y:S01]  /*1200*/  F2I.FTZ.U32.TRUNC.NTZ R13, R12 ;  /* 0x0000000c000d7305 */ /* 0x000e62000021f000 */
[----:B------:R-:W-:Y:S01]  /*1210*/  ULDC UR52, c[0x0][0x270] ;  /* 0x00009c0000347ab9 */ /* 0x000fe20000000800 */
[----:B------:R-:W-:Y:S02]  /*1220*/  UIMAD.WIDE.U32 UR16, UR50, UR58, URZ ;  /* 0x0000003a321072a5 */ /* 0x000fe4000f8e003f */
[----:B------:R-:W-:Y:S02]  /*1230*/  UIMAD.WIDE UR12, UR37, UR52, URZ ;  /* 0x00000034250c72a5 */ /* 0x000fe4000f8e023f */
[----:B------:R-:W-:-:S02]  /*1240*/  USEL UR32, UR14, URZ, UP0 ;  /* 0x0000003f0e207287 */ /* 0x000fc40008000000 */
[----:B------:R-:W-:Y:S02]  /*1250*/  UIMAD UR20, UR57, UR58, UR20 ;  /* 0x0000003a391472a4 */ /* 0x000fe4000f8e0214 */
[----:B------:R-:W-:Y:S02]  /*1260*/  UISETP.LT.AND UP0, UPT, UR11, UR9, UPT ;  /* 0x000000090b00728c */ /* 0x000fe4000bf01270 */
[----:B------:R-:W-:Y:S02]  /*1270*/  UIMAD UR27, UR5, UR29, URZ ;  /* 0x0000001d051b72a4 */ /* 0x000fe4000f8e023f */
[----:B------:R-:W-:Y:S01]  /*1280*/  @UP2 UIMAD UR42, UR5, UR15, UR49 ;  /* 0x0000000f052a22a4 */ /* 0x000fe2000f8e0231 */
[--C-:B-1----:R-:W-:Y:S01]  /*1290*/  IMAD.MOV R3, RZ, RZ, -R13.reuse ;  /* 0x000000ffff037224 */ /* 0x102fe200078e0a0d */
[----:B------:R-:W-:Y:S01]  /*12a0*/  UIMAD UR22, UR13, UR16, URZ ;  /* 0x000000100d1672a4 */ /* 0x000fe2000f8e023f */
[----:B------:R-:W-:Y:S01]  /*12b0*/  IMAD.MOV.U32 R12, RZ, RZ, RZ ;  /* 0x000000ffff0c7224 */ /* 0x000fe200078e00ff */
[----:B------:R-:W-:Y:S01]  /*12c0*/  UIADD3 UR20, UR17, UR20, URZ ;  /* 0x0000001411147290 */ /* 0x000fe2000fffe03f */
[----:B------:R-:W-:Y:S01]  /*12d0*/  IMAD R8, R3, R11, RZ ;  /* 0x0000000b03087224 */ /* 0x000fe200078e02ff */
[----:B------:R-:W-:Y:S01]  /*12e0*/  IABS R3, UR56 ;  /* 0x0000003800037c13 */ /* 0x000fe20008000000 */
[----:B------:R-:W-:Y:S01]  /*12f0*/  ULDC.U8 UR15, c[0x0][0x3d8] ;  /* 0x0000f600000f7ab9 */ /* 0x000fe20000000000 */
[----:B------:R-:W-:Y:S01]  /*1300*/  UIMAD UR51, UR56, UR37, URZ ;  /* 0x00000025383372a4 */ /* 0x000fe2000f8e023f */
[----:B------:R-:W-:Y:S01]  /*1310*/  IMAD.HI.U32 R8, R13, R8, R12 ;  /* 0x000000080d087227 */ /* 0x000fe200078e000c */
[----:B------:R-:W-:-:S02]  /*1320*/  USEL UR46, UR11, UR9, UP0 ;  /* 0x000000090b2e7287 */ /* 0x000fc40008000000 */
[----:B------:R-:W-:Y:S02]  /*1330*/  UIADD3 UR37, UR21, UR24, URZ ;  /* 0x0000001815257290 */ /* 0x000fe4000fffe03f */
[----:B------:R-:W-:Y:S01]  /*1340*/  UISETP.NE.AND UP3, UPT, UR15, URZ, UPT ;  /* 0x0000003f0f00728c */ /* 0x000fe2000bf65270 */
[----:B------:R-:W-:Y:S01]  /*1350*/  IMAD.HI.U32 R12, R8, R3, RZ ;  /* 0x00000003080c7227 */ /* 0x000fe200078e00ff */
[----:B------:R-:W-:Y:S02]  /*1360*/  @UP2 UIADD3 UR37, UR19, UR27, URZ ;  /* 0x0000001b13252290 */ /* 0x000fe4000fffe03f */
[----:B------:R-:W-:Y:S02]  /*1370*/  UIMAD.WIDE.U32 UR18, UR12, UR16, URZ ;  /* 0x000000100c1272a5 */ /* 0x000fe4000f8e003f */
[----:B------:R-:W-:Y:S01]  /*1380*/  IADD3 R8, -R12, RZ, RZ ;  /* 0x000000ff0c087210 */ /* 0x000fe20007ffe1ff */
[----:B------:R-:W-:Y:S02]  /*1390*/  UIMAD UR9, UR12, UR20, UR22 ;  /* 0x000000140c0972a4 */ /* 0x000fe4000f8e0216 */
[----:B------:R-:W-:-:S02]  /*13a0*/  ULEA UR11, UR46, 0xffffffc0, 0x6 ;  /* 0xffffffc02e0b7891 */ /* 0x000fc4000f8e303f */
[C---:B------:R-:W-:Y:S01]  /*13b0*/  IMAD R8, R11.reuse, R8, R3 ;  /* 0x000000080b087224 */ /* 0x040fe200078e0203 */
[----:B------:R-:W-:Y:S01]  /*13c0*/  UISETP.NE.AND UP1, UPT, UR40, -0x1, UPT ;  /* 0xffffffff2800788c */ /* 0x000fe2000bf25270 */
[----:B------:R-:W-:Y:S01]  /*13d0*/  LOP3.LUT R3, R2, UR56, RZ, 0x3c, !PT ;  /* 0x0000003802037c12 */ /* 0x000fe2000f8e3cff */
[----:B------:R-:W-:Y:S02]  /*13e0*/  UIADD3 UR22, UR19, UR9, URZ ;  /* 0x0000000913167290 */ /* 0x000fe4000fffe03f */
[----:B------:R-:W-:Y:S01]  /*13f0*/  ISETP.GT.U32.AND P1, PT, R11, R8, PT ;  /* 0x000000080b00720c */ /* 0x000fe20003f24070 */
[----:B------:R-:W-:Y:S01]  /*1400*/  UIMAD.WIDE.U32 UR16, UR12, UR5, URZ ;  /* 0x000000050c1072a5 */ /* 0x000fe2000f8e003f */
[----:B------:R-:W-:Y:S01]  /*1410*/  ISETP.GE.AND P2, PT, R3, RZ, PT ;  /* 0x000000ff0300720c */ /* 0x000fe20003f46270 */
[----:B------:R-:W-:Y:S02]  /*1420*/  UIADD3 UR9, UP0, UR11, UR31, URZ ;  /* 0x0000001f0b097290 */ /* 0x000fe4000ff1e03f */
[----:B------:R-:W-:-:S02]  /*1430*/  USHF.R.S32.HI UR20, URZ, 0x1f, UR11 ;  /* 0x0000001f3f147899 */ /* 0x000fc4000801140b */
[----:B------:R-:W-:Y:S01]  /*1440*/  UIMAD UR21, UR13, UR5, URZ ;  /* 0x000000050d1572a4 */ /* 0x000fe2000f8e023f */
[----:B------:R-:W-:Y:S01]  /*1450*/  ULDC UR27, c[0x0][0x2c4] ;  /* 0x0000b100001b7ab9 */ /* 0x000fe20000000800 */
[----:B------:R-:W-:Y:S02]  /*1460*/  USEL UR55, UR18, UR16, !UP2 ;  /* 0x0000001012377287 */ /* 0x000fe4000d000000 */
[----:B------:R-:W-:Y:S02]  /*1470*/  UIMAD UR13, UR13, UR9, URZ ;  /* 0x000000090d0d72a4 */ /* 0x000fe4000f8e023f */
[----:B------:R-:W-:Y:S01]  /*1480*/  @!P1 IMAD.IADD R8, R8, 0x1, -R11 ;  /* 0x0000000108089824 */ /* 0x000fe200078e0a0b */
[----:B------:R-:W-:Y:S01]  /*1490*/  UIMAD.WIDE.U32 UR38, UR12, UR9, URZ ;  /* 0x000000090c2672a5 */ /* 0x000fe2000f8e003f */
[----:B------:R-:W-:Y:S01]  /*14a0*/  @!P1 VIADD R12, R12, 0x1 ;  /* 0x000000010c0c9836 */ /* 0x000fe20000000000 */
[----:B------:R-:W-:Y:S01]  /*14b0*/  UIADD3.X UR16, UR20, UR32, URZ, UP0, !UPT ;  /* 0x0000002014107290 */ /* 0x000fe200087fe43f */
[----:B------:R-:W-:Y:S01]  /*14c0*/  PLOP3.LUT P1, PT, PT, PT, UP1, 0x80, 0x0 ;  /* 0x000000000000781c */ /* 0x000fe20003f2f018 */
[----:B------:R-:W-:Y:S01]  /*14d0*/  @UP3 UIMAD UR9, UR50, UR27, URZ ;  /* 0x0000001b320932a4 */ /* 0x000fe2000f8e023f */
[----:B------:R-:W-:Y:S01]  /*14e0*/  ISETP.GE.U32.AND P0, PT, R8, R11, PT ;  /* 0x0000000b0800720c */ /* 0x000fe20003f06070 */
[----:B------:R-:W-:Y:S01]  /*14f0*/  ULDC.U8 UR25, c[0x0][0x480] ;  /* 0x0001200000197ab9 */ /* 0x000fe20000000000 */
[----:B------:R-:W-:-:S02]  /*1500*/  @UP1 UIADD3 UR35, UR26, UR40, URZ ;  /* 0x000000281a231290 */ /* 0x000fc4000fffe03f */
[----:B------:R-:W-:Y:S02]  /*1510*/  @UP1 UIADD3 UR36, UR26, UR40, URZ ;  /* 0x000000281a241290 */ /* 0x000fe4000fffe03f */
[----:B------:R-:W-:Y:S02]  /*1520*/  UISETP.NE.AND UP4, UPT, UR25, URZ, UPT ;  /* 0x0000003f1900728c */ /* 0x000fe4000bf85270 */
[----:B------:R-:W-:Y:S01]  /*1530*/  UIMAD UR13, UR12, UR16, UR13 ;  /* 0x000000100c0d72a4 */ /* 0x000fe2000f8e020d */
[----:B------:R-:W-:Y:S01]  /*1540*/  @UP1 ULDC.64 UR14, c[0x0][0x248] ;  /* 0x00009200000e1ab9 */ /* 0x000fe20000000a00 */
[----:B------:R-:W-:Y:S01]  /*1550*/  @UP1 ULDC.64 UR24, c[0x0][0x250] ;  /* 0x0000940000181ab9 */ /* 0x000fe20000000a00 */
[----:B------:R-:W-:Y:S02]  /*1560*/  @UP3 USEL UR12, UR9, UR5, !UP2 ;  /* 0x00000005090c3287 */ /* 0x000fe4000d000000 */
[----:B------:R-:W-:Y:S01]  /*1570*/  @P0 IADD3 R12, R12, 0x1, RZ ;  /* 0x000000010c0c0810 */ /* 0x000fe20007ffe0ff */
[----:B------:R-:W-:Y:S01]  /*1580*/  @UP2 UIADD3 UR22, UR17, UR21, URZ ;  /* 0x0000001511162290 */ /* 0x000fe2000fffe03f */
[----:B------:R-:W-:Y:S01]  /*1590*/  PLOP3.LUT P0, PT, PT, PT, UP3, 0x80, 0x0 ;  /* 0x000000000000781c */ /* 0x000fe20003f0f038 */
[----:B------:R-:W-:-:S02]  /*15a0*/  @UP1 UIMAD.WIDE.U32 UR18, UR35, UR14, URZ ;  /* 0x0000000e231212a5 */ /* 0x000fc4000f8e003f */
[----:B------:R-:W-:Y:S01]  /*15b0*/  @UP1 UIMAD.WIDE.U32 UR16, UR36, UR24, URZ ;  /* 0x00000018241012a5 */ /* 0x000fe2000f8e003f */
[----:B------:R-:W-:Y:S01]  /*15c0*/  IMAD.MOV.U32 R8, RZ, RZ, R12 ;  /* 0x000000ffff087224 */ /* 0x000fe200078e000c */
[----:B------:R-:W-:Y:S01]  /*15d0*/  @UP3 ULDC UR9, c[0x0][0x2e4] ;  /* 0x0000b90000093ab9 */ /* 0x000fe20000000800 */
[----:B------:R-:W-:Y:S02]  /*15e0*/  @UP1 UIMAD UR35, UR35, UR15, URZ ;  /* 0x0000000f232312a4 */ /* 0x000fe4000f8e023f */
[----:B------:R-:W-:Y:S01]  /*15f0*/  @UP3 UIMAD UR47, UR56, UR9, UR12 ;  /* 0x00000009382f32a4 */ /* 0x000fe2000f8e020c */
[----:B------:R-:W-:Y:S01]  /*1600*/  @!P2 IADD3 R8, -R8, RZ, RZ ;  /* 0x000000ff0808a210 */ /* 0x000fe20007ffe1ff */
[----:B------:R-:W-:Y:S01]  /*1610*/  @UP1 UIMAD UR36, UR36, UR25, URZ ;  /* 0x00000019242412a4 */ /* 0x000fe2000f8e023f */
[----:B------:R-:W-:Y:S01]  /*1620*/  @!P3 LOP3.LUT R8, RZ, R2, RZ, 0x33, !PT ;  /* 0x00000002ff08b212 */ /* 0x000fe200078e33ff */
[----:B------:R-:W-:Y:S02]  /*1630*/  @!UP3 UIMAD UR9, UR50, UR52, UR56 ;  /* 0x000000343209b2a4 */ /* 0x000fe4000f8e0238 */
[----:B------:R-:W-:-:S02]  /*1640*/  @!UP2 UIADD3 UR42, UR45, UR34, URZ ;  /* 0x000000222d2aa290 */ /* 0x000fc4000fffe03f */
[----:B------:R-:W-:Y:S02]  /*1650*/  USHF.R.S32.HI UR53, URZ, 0x1f, UR51 ;  /* 0x0000001f3f357899 */ /* 0x000fe40008011433 */
[----:B------:R-:W-:Y:S02]  /*1660*/  USEL UR54, UR30, URZ, UP4 ;  /* 0x0000003f1e367287 */ /* 0x000fe4000a000000 */
[----:B------:R-:W-:Y:S02]  /*1670*/  @UP1 UIADD3 UR36, UR17, UR36, URZ ;  /* 0x0000002411241290 */ /* 0x000fe4000fffe03f */
[----:B------:R-:W-:Y:S02]  /*1680*/  USEL UR52, UR43, URZ, UP4 ;  /* 0x0000003f2b347287 */ /* 0x000fe4000a000000 */
[----:B------:R-:W-:Y:S02]  /*1690*/  @!UP3 UIMAD UR47, UR9, UR27, URZ ;  /* 0x0000001b092fb2a4 */ /* 0x000fe4000f8e023f */
[----:B------:R-:W-:-:S02]  /*16a0*/  UIADD3 UR21, UR39, UR13, URZ ;  /* 0x0000000d27157290 */ /* 0x000fc4000fffe03f */
        /* <DEDUP_REMOVED lines=16> */
.L_x_873:
        /* <DEDUP_REMOVED lines=13> */
.L_x_874:
        /* <DEDUP_REMOVED lines=11> */
.L_x_875:
[----:B------:R-:W-:Y:S02]  /*1930*/  ULDC UR5, c[0x0][0x270] ;  /* 0x00009c0000057ab9 */ /* 0x000fe40000000800 */
[----:B------:R-:W-:-:S04]  /*1940*/  UIMAD UR5, UR50, UR5, UR56 ;  /* 0x00000005320572a4 */ /* 0x000fc8000f8e0238 */
[----:B------:R-:W-:-:S12]  /*1950*/  UIMAD UR5, UR5, UR58, URZ ;  /* 0x0000003a050572a4 */ /* 0x000fd8000f8e023f */
.L_x_876:
[----:B------:R-:W2:Y:S01]  /*1960*/  LDL.64 R12, [R1+0x10] ;  /* 0x00001000010c7983 */ /* 0x000ea20000100a00 */
[----:B------:R-:W1:Y:S01]  /*1970*/  LDC.64 R2, c[0x0][0x420] ;  /* 0x00010800ff027b82 */ /* 0x000e620000000a00 */
[----:B------:R-:W-:Y:S01]  /*1980*/  ULDC UR9, c[0x0][0x2dc] ;  /* 0x0000b70000097ab9 */ /* 0x000fe20000000800 */
[----:B------:R-:W-:Y:S01]  /*1990*/  ULDC UR12, c[0x0][0x270] ;  /* 0x00009c00000c7ab9 */ /* 0x000fe20000000800 */
[----:B------:R3:W4:Y:S01]  /*19a0*/  LDL.64 R32, [R1+0x10] ;  /* 0x0000100001207983 */ /* 0x0007220000100a00 */
[----:B------:R-:W-:Y:S01]  /*19b0*/  LEA.HI R17, R4, R5, RZ, 0x5 ;  /* 0x0000000504117211 */ /* 0x000fe200078f28ff */
[----:B------:R-:W-:Y:S01]  /*19c0*/  UIMAD UR12, UR9, UR12, URZ ;  /* 0x0000000c090c72a4 */ /* 0x000fe2000f8e023f */
[----:B------:R-:W-:Y:S01]  /*19d0*/  IADD3 R15, P2, R6, UR11, RZ ;  /* 0x0000000b060f7c10 */ /* 0x000fe2000ff5e0ff */
[----:B------:R-:W-:Y:S01]  /*19e0*/  UIADD3 UR43, UR11, UR5, URZ ;  /* 0x000000050b2b7290 */ /* 0x000fe2000fffe03f */
[----:B------:R-:W-:Y:S01]  /*19f0*/  BSSY B1, `(.L_x_872) ;  /* 0x0000997000017945 */ /* 0x000fe20003800000 */
[----:B------:R-:W-:Y:S01]  /*1a00*/  USHF.L.U32 UR5, UR12, 0x6, URZ ;  /* 0x000000060c057899 */ /* 0x000fe2000800063f */
[----:B------:R-:W-:Y:S01]  /*1a10*/  IADD3.X R19, R7, UR20, RZ, P2, !PT ;  /* 0x0000001407137c10 */ /* 0x000fe200097fe4ff */
[----:B------:R-:W-:-:S02]  /*1a20*/  UIADD3 UR13, -UR8, UR10, UR33 ;  /* 0x0000000a080d7290 */ /* 0x000fc4000fffe121 */
[----:B------:R-:W-:Y:S02]  /*1a30*/  UIADD3 UR17, UP2, UP0, UR38, UR5, UR51 ;  /* 0x0000000526117290 */ /* 0x000fe4000f85e033 */
[----:B------:R-:W-:Y:S01]  /*1a40*/  USHF.R.S32.HI UR5, URZ, 0x1f, UR5 ;  /* 0x0000001f3f057899 */ /* 0x000fe20008011405 */
[----:B------:R-:W-:Y:S01]  /*1a50*/  IMAD R16, R19, UR28, RZ ;  /* 0x0000001c13107c24 */ /* 0x000fe2000f8e02ff */
[----:B------:R-:W-:Y:S01]  /*1a60*/  ULDC UR44, c[0x0][0x398] ;  /* 0x0000e600002c7ab9 */ /* 0x000fe20000000800 */
[----:B------:R-:W-:Y:S01]  /*1a70*/  USHF.R.S32.HI UR45, URZ, 0x1f, UR56 ;  /* 0x0000001f3f2d7899 */ /* 0x000fe20008011438 */
[----:B------:R-:W-:Y:S01]  /*1a80*/  ULDC.64 UR18, c[0x0][0x428] ;  /* 0x00010a0000127ab9 */ /* 0x000fe20000000a00 */
[----:B------:R-:W-:Y:S02]  /*1a90*/  ULDC.64 UR38, c[0x0][0x400] ;  /* 0x0001000000267ab9 */ /* 0x000fe40000000a00 */
[----:B------:R-:W-:Y:S01]  /*1aa0*/  UIMAD UR27, UR45, UR18, URZ ;  /* 0x000000122d1b72a4 */ /* 0x000fe2000f8e023f */
[----:B------:R-:W-:Y:S01]  /*1ab0*/  IMAD R16, R15, UR29, R16 ;  /* 0x0000001d0f107c24 */ /* 0x000fe2000f8e0210 */
[----:B------:R-:W-:Y:S01]  /*1ac0*/  ULDC.64 UR30, c[0x0][0x258] ;  /* 0x00009600001e7ab9 */ /* 0x000fe20000000a00 */
[----:B-1----:R-:W-:Y:S01]  /*1ad0*/  IMAD R14, R2, UR20, RZ ;  /* 0x00000014020e7c24 */ /* 0x002fe2000f8e02ff */
[----:B------:R-:W-:Y:S01]  /*1ae0*/  UIMAD UR27, UR56, UR19, UR27 ;  /* 0x00000013381b72a4 */ /* 0x000fe2000f8e021b */
[----:B------:R-:W-:Y:S01]  /*1af0*/  ULDC.64 UR48, c[0x0][0x2b0] ;  /* 0x0000ac0000307ab9 */ /* 0x000fe20000000a00 */
[----:B------:R-:W-:Y:S01]  /*1b00*/  UIADD3 UR9, UR46, -0x1, URZ ;  /* 0xffffffff2e097890 */ /* 0x000fe2000fffe03f */
[----:B--2---:R-:W-:-:S02]  /*1b10*/  IMAD R13, R3, UR11, R14 ;  /* 0x0000000b030d7c24 */ /* 0x004fc4000f8e020e */
[----:B----4-:R-:W-:Y:S01]  /*1b20*/  IMAD.MOV.U32 R32, RZ, RZ, R12 ;  /* 0x000000ffff207224 */ /* 0x010fe200078e000c */
[----:B------:R-:W-:Y:S02]  /*1b30*/  LOP3.LUT R12, R17, 0xffffffe0, RZ, 0xc0, !PT ;  /* 0xffffffe0110c7812 */ /* 0x000fe400078ec0ff */
[----:B------:R-:W-:Y:S01]  /*1b40*/  SHF.R.S32.HI R17, RZ, 0x5, R17 ;  /* 0x00000005ff117819 */ /* 0x000fe20000011411 */
[C---:B------:R-:W-:Y:S01]  /*1b50*/  VIADD R30, R32.reuse, 0x80 ;  /* 0x00000080201e7836 */ /* 0x040fe20000000000 */
[----:B------:R-:W-:Y:S01]  /*1b60*/  SHF.R.S32.HI R33, RZ, 0x1f, R32 ;  /* 0x0000001fff217819 */ /* 0x000fe20000011420 */
[----:B------:R-:W-:Y:S01]  /*1b70*/  IMAD.IADD R12, R5, 0x1, -R12 ;  /* 0x00000001050c7824 */ /* 0x000fe200078e0a0c */
[C---:B------:R-:W-:Y:S01]  /*1b80*/  IADD3 R20, P0, R32.reuse, UR16, RZ ;  /* 0x0000001020147c10 */ /* 0x040fe2000ff1e0ff */
[C---:B------:R-:W-:Y:S01]  /*1b90*/  VIADD R29, R32.reuse, 0xc0 ;  /* 0x000000c0201d7836 */ /* 0x040fe20000000000 */
[----:B------:R-:W-:Y:S01]  /*1ba0*/  IADD3 R31, R32, 0x40, RZ ;  /* 0x00000040201f7810 */ /* 0x000fe20007ffe0ff */
[----:B------:R-:W-:Y:S01]  /*1bb0*/  IMAD R12, R17, UR12, R12 ;  /* 0x0000000c110c7c24 */ /* 0x000fe2000f8e020c */
[----:B------:R-:W-:Y:S01]  /*1bc0*/  IADD3.X R21, R33, UR42, RZ, P0, !PT ;  /* 0x0000002a21157c10 */ /* 0x000fe200087fe4ff */
[----:B------:R-:W-:Y:S01]  /*1bd0*/  UIADD3.X UR12, UR21, UR5, UR53, UP2, UP0 ;  /* 0x00000005150c7290 */ /* 0x000fe200097e0435 */
[----:B------:R-:W-:Y:S01]  /*1be0*/  MOV R17, UR18 ;  /* 0x0000001200117c02 */ /* 0x000fe20008000f00 */
[----:B------:R-:W-:Y:S01]  /*1bf0*/  UIADD3 UR5, UR13, -UR44, URZ ;  /* 0x8000002c0d057290 */ /* 0x000fe2000fffe03f */
[----:B------:R-:W-:Y:S01]  /*1c00*/  STL [R1+0x14], R33 ;  /* 0x0000142101007387 */ /* 0x000fe20000100800 */
[----:B------:R-:W-:Y:S01]  /*1c10*/  UIADD3 UR13, UP2, UP0, UR54, UR17, UR55 ;  /* 0x00000011360d7290 */ /* 0x000fe2000f85e037 */
[----:B------:R-:W-:Y:S01]  /*1c20*/  IMAD.WIDE.U32 R24, R2, UR11, R20 ;  /* 0x0000000b02187c25 */ /* 0x000fe2000f8e0014 */
[----:B------:R-:W-:-:S02]  /*1c30*/  UIMAD UR21, UR45, UR30, URZ ;  /* 0x0000001e2d1572a4 */ /* 0x000fc4000f8e023f */
[----:B------:R-:W-:Y:S01]  /*1c40*/  UIADD3.X UR12, UR52, UR12, UR22, UP2, UP0 ;  /* 0x0000000c340c7290 */ /* 0x000fe200097e0416 */
[----:B------:R-:W-:Y:S01]  /*1c50*/  IMAD.IADD R25, R25, 0x1, R13 ;  /* 0x0000000119197824 */ /* 0x000fe200078e020d */
[C---:B------:R-:W-:Y:S01]  /*1c60*/  IADD3 R13, P0, R12.reuse, UR13, RZ ;  /* 0x0000000d0c0d7c10 */ /* 0x040fe2000ff1e0ff */
[----:B------:R-:W-:Y:S01]  /*1c70*/  IMAD.WIDE.U32 R20, R15, UR28, R32 ;  /* 0x0000001c0f147c25 */ /* 0x000fe2000f8e0020 */
[----:B------:R-:W-:Y:S02]  /*1c80*/  USHF.R.S32.HI UR22, URZ, 0x1f, UR5 ;  /* 0x0000001f3f167899 */ /* 0x000fe40008011405 */
[----:B------:R-:W-:Y:S01]  /*1c90*/  LEA.HI.X.SX32 R12, R12, UR12, 0x1, P0 ;  /* 0x0000000c0c0c7c11 */ /* 0x000fe200080f0eff */
[----:B------:R-:W-:Y:S01]  /*1ca0*/  IMAD.WIDE.U32 R24, R17, UR56, R24 ;  /* 0x0000003811187c25 */ /* 0x000fe2000f8e0018 */
[----:B------:R-:W-:Y:S01]  /*1cb0*/  LEA R22, P0, R13, UR38, 0x2 ;  /* 0x000000260d167c11 */ /* 0x000fe2000f8010ff */
[----:B------:R-:W-:Y:S01]  /*1cc0*/  ULEA.HI UR22, UR22, UR5, URZ, 0x6 ;  /* 0x0000000516167291 */ /* 0x000fe2000f8f303f */
[----:B------:R-:W-:Y:S01]  /*1cd0*/  IADD3 R20, P2, R20, UR41, RZ ;  /* 0x0000002914147c10 */ /* 0x000fe2000ff5e0ff */
[----:B------:R-:W-:Y:S01]  /*1ce0*/  VIADD R25, R25, UR27 ;  /* 0x0000001b19197c36 */ /* 0x000fe20008000000 */
[----:B------:R-:W-:Y:S01]  /*1cf0*/  LEA.HI.X R23, R13, UR39, R12, 0x2, P0 ;  /* 0x000000270d177c11 */ /* 0x000fe200080f140c */
[----:B------:R-:W-:Y:S01]  /*1d00*/  IMAD.U32 R13, RZ, RZ, UR30 ;  /* 0x0000001eff0d7e24 */ /* 0x000fe2000f8e00ff */
[----:B------:R-:W-:Y:S01]  /*1d10*/  IADD3.X R21, R21, UR37, R16, P2, !PT ;  /* 0x0000002515157c10 */ /* 0x000fe200097fe410 */
[----:B------:R-:W-:Y:S01]  /*1d20*/  UIMAD UR21, UR56, UR31, UR21 ;  /* 0x0000001f381572a4 */ /* 0x000fe2000f8e0215 */
[----:B------:R-:W-:Y:S01]  /*1d30*/  IMAD.WIDE.U32 R24, R6, R2, R24 ;  /* 0x0000000206187225 */ /* 0x000fe200078e0018 */
[----:B------:R1:W-:Y:S01]  /*1d40*/  STL.64 [R1+0x68], R22 ;  /* 0x0000681601007387 */ /* 0x0003e20000100a00 */
[----:B------:R-:W-:-:S02]  /*1d50*/  USHF.R.S32.HI UR22, URZ, 0x6, UR22 ;  /* 0x000000063f167899 */ /* 0x000fc40008011416 */
[----:B------:R-:W-:Y:S01]  /*1d60*/  IMAD.WIDE.U32 R20, R13, UR56, R20 ;  /* 0x000000380d147c25 */ /* 0x000fe2000f8e0014 */
[----:B------:R-:W-:Y:S01]  /*1d70*/  ULDC.64 UR12, c[0x0][0x210] ;  /* 0x00008400000c7ab9 */ /* 0x000fe20000000a00 */
[----:B------:R-:W-:Y:S01]  /*1d80*/  ULDC.64 UR30, c[0x0][0x3e0] ;  /* 0x0000f800001e7ab9 */ /* 0x000fe20000000a00 */
[----:B------:R-:W-:Y:S01]  /*1d90*/  UISETP.LT.AND UP0, UPT, URZ, UR22, UPT ;  /* 0x000000163f00728c */ /* 0x000fe2000bf01270 */
[----:B------:R-:W-:Y:S01]  /*1da0*/  LEA R37, P2, R24, UR30, 0x1 ;  /* 0x0000001e18257c11 */ /* 0x000fe2000f8408ff */
[----:B------:R3:W-:Y:S01]  /*1db0*/  STL [R1+0x40], R31 ;  /* 0x0000401f01007387 */ /* 0x0007e20000100800 */
[----:B------:R-:W-:Y:S01]  /*1dc0*/  LEA R35, P3, R20, UR12, 0x1 ;  /* 0x0000000c14237c11 */ /* 0x000fe2000f8608ff */
[----:B------:R-:W-:Y:S01]  /*1dd0*/  USEL UR22, URZ, UR22, !UP0 ;  /* 0x000000163f167287 */ /* 0x000fe2000c000000 */
[----:B------:R-:W-:Y:S01]  /*1de0*/  IADD3 R14, R21, UR21, RZ ;  /* 0x00000015150e7c10 */ /* 0x000fe2000fffe0ff */
[----:B------:R3:W-:Y:S01]  /*1df0*/  STL [R1+0x3c], R30 ;  /* 0x00003c1e01007387 */ /* 0x0007e20000100800 */
[----:B------:R-:W-:-:S02]  /*1e00*/  UIADD3 UR38, UR11, UR47, URZ ;  /* 0x0000002f0b267290 */ /* 0x000fc4000fffe03f */
[----:B------:R-:W-:Y:S01]  /*1e10*/  LEA.HI.X R34, R20, UR13, R14, 0x1, P3 ;  /* 0x0000000d14227c11 */ /* 0x000fe200098f0c0e */
[----:B------:R3:W-:Y:S01]  /*1e20*/  STL [R1+0x38], R29 ;  /* 0x0000381d01007387 */ /* 0x0007e20000100800 */
[----:B------:R-:W-:Y:S01]  /*1e30*/  UISETP.GT.AND UP0, UPT, UR46, UR22, UPT ;  /* 0x000000162e00728c */ /* 0x000fe2000bf04270 */
[----:B------:R-:W-:Y:S02]  /*1e40*/  ULDC.64 UR54, c[0x0][0x478] ;  /* 0x00011e0000367ab9 */ /* 0x000fe40000000a00 */
[----:B------:R3:W-:Y:S01]  /*1e50*/  STL [R1+0x4c], R35 ;  /* 0x00004c2301007387 */ /* 0x0007e20000100800 */
[----:B------:R-:W-:Y:S02]  /*1e60*/  UIMAD.WIDE UR18, UR43, 0x4, UR54 ;  /* 0x000000042b1278a5 */ /* 0x000fe4000f8e0236 */
[----:B------:R-:W-:Y:S01]  /*1e70*/  PLOP3.LUT P0, PT, PT, PT, UP0, 0x80, 0x0 ;  /* 0x000000000000781c */ /* 0x000fe20003f0f008 */
[----:B------:R3:W-:Y:S01]  /*1e80*/  STL [R1+0x54], R37 ;  /* 0x0000542501007387 */ /* 0x0007e20000100800 */
[----:B------:R-:W-:Y:S01]  /*1e90*/  UIMAD.WIDE UR38, UR38, 0x4, UR48 ;  /* 0x00000004262678a5 */ /* 0x000fe2000f8e0230 */
[----:B-1----:R-:W-:-:S02]  /*1ea0*/  IMAD R23, R7, R2, RZ ;  /* 0x0000000207177224 */ /* 0x002fc400078e02ff */
[----:B------:R3:W-:Y:S01]  /*1eb0*/  STL [R1+0x48], R34 ;  /* 0x0000482201007387 */ /* 0x0007e20000100800 */
[----:B------:R-:W-:Y:S01]  /*1ec0*/  UMOV UR20, UR18 ;  /* 0x0000001200147c82 */ /* 0x000fe20008000000 */
[----:B------:R-:W-:Y:S02]  /*1ed0*/  IMAD R23, R6, R3, R23 ;  /* 0x0000000306177224 */ /* 0x000fe400078e0217 */
[----:B------:R-:W-:Y:S01]  /*1ee0*/  UMOV UR18, UR38 ;  /* 0x0000002600127c82 */ /* 0x000fe20008000000 */
[----:B------:R-:W-:Y:S01]  /*1ef0*/  UMOV UR17, UR39 ;  /* 0x0000002700117c82 */ /* 0x000fe20008000000 */
[----:B------:R-:W-:-:S05]  /*1f00*/  IMAD.IADD R18, R25, 0x1, R23 ;  /* 0x0000000119127824 */ /* 0x000fca00078e0217 */
[----:B------:R-:W-:-:S05]  /*1f10*/  LEA.HI.X R36, R24, UR31, R18, 0x1, P2 ;  /* 0x0000001f18247c11 */ /* 0x000fca00090f0c12 */
        /* <DEDUP_REMOVED lines=21> */
.L_x_878:
        /* <DEDUP_REMOVED lines=20> */
.L_x_879:
        /* <DEDUP_REMOVED lines=37> */
.L_x_881:
[----:B------:R-:W-:Y:S05]  /*2400*/  BSYNC B0 ;  /* 0x0000000000007941 */ /* 0x000fea0003800000 */
.L_x_880:
        /* <DEDUP_REMOVED lines=21> */
.L_x_883:
[----:B------:R-:W-:Y:S05]  /*2560*/  BSYNC B0 ;  /* 0x0000000000007941 */ /* 0x000fea0003800000 */
.L_x_882:
[----:B------:R-:W-:Y:S01]  /*2570*/  IMAD.U32 R2, RZ, RZ, UR10 ;  /* 0x0000000aff027e24 */ /* 0x000fe2000f8e00ff */
[----:B------:R-:W-:Y:S01]  /*2580*/  UIMAD UR5, UR18, UR10, URZ ;  /* 0x0000000a120572a4 */ /* 0x000fe2000f8e023f */
[----:B------:R-:W-:Y:S01]  /*2590*/  BSSY B0, `(.L_x_884) ;  /* 0x000001f000007945 */ /* 0x000fe20003800000 */
[----:B------:R-:W-:Y:S01]  /*25a0*/  USHF.R.S32.HI UR12, URZ, 0x1f, UR56 ;  /* 0x0000001f3f0c7899 */ /* 0x000fe20008011438 */
[----:B------:R-:W-:Y:S01]  /*25b0*/  IMAD.WIDE.U32 R2, R2, UR33, R32 ;  /* 0x0000002102027c25 */ /* 0x000fe2000f8e0020 */
[----:B------:R-:W-:Y:S01]  /*25c0*/  UIMAD UR5, UR33, UR11, UR5 ;  /* 0x0000000b210572a4 */ /* 0x000fe2000f8e0205 */
[----:B------:R-:W-:Y:S01]  /*25d0*/  ULDC.64 UR8, c[0x0][0x470] ;  /* 0x00011c0000087ab9 */ /* 0x000fe20000000a00 */
[----:B-12---:R-:W-:-:S04]  /*25e0*/  IADD3 R4, P0, R2, UR16, RZ ;  /* 0x0000001002047c10 */ /* 0x006fc8000ff1e0ff */
[----:B------:R-:W-:Y:S01]  /*25f0*/  IMAD.U32 R2, RZ, RZ, UR5 ;  /* 0x00000005ff027e24 */ /* 0x000fe2000f8e00ff */
[----:B------:R-:W-:Y:S01]  /*2600*/  UIMAD UR5, UR12, UR8, URZ ;  /* 0x000000080c0572a4 */ /* 0x000fe2000f8e023f */
[----:B------:R-:W-:-:S03]  /*2610*/  MOV R8, UR8 ;  /* 0x0000000800087c02 */ /* 0x000fc60008000f00 */
        /* <DEDUP_REMOVED lines=22> */
.L_x_885:
[----:B------:R-:W-:Y:S05]  /*2780*/  BSYNC B0 ;  /* 0x0000000000007941 */ /* 0x000fea0003800000 */
.L_x_884:
        /* <DEDUP_REMOVED lines=22> */
.L_x_877:
        /* <DEDUP_REMOVED lines=20> */
[----:B------:R-:W-:Y:S01]  /*2a30*/  IMAD R22, R19, R2, RZ ;  /* 0x0000000213167224 */ /* 0x000fe200078e02ff */
        /* <DEDUP_REMOVED lines=38> */
.L_x_888:
[----:B------:R-:W-:Y:S05]  /*2ca0*/  BSYNC B0 ;  /* 0x0000000000007941 */ /* 0x000fea0003800000 */
.L_x_887:
        /* <DEDUP_REMOVED lines=10> */
[----:B----4-:R-:W-:Y:S01]  /*2d50*/  IMAD.WIDE.U32 R22, R2, 0x20, RZ ;  /* 0x0000002002167825 */ /* 0x010fe200078e00ff */
        /* <DEDUP_REMOVED lines=14> */
[C---:B------:R-:W-:Y:S02]  /*2e40*/  @!P4 LEA.HI.X R3, R24.reuse, UR31, R17, 0x1, P1 ;  /* 0x0000001f1803cc11 */ /* 0x040fe400088f0c11 */
        /* <DEDUP_REMOVED lines=21> */
.L_x_890:
[----:B------:R-:W-:Y:S05]  /*2fa0*/  BSYNC B0 ;  /* 0x0000000000007941 */ /* 0x000fea0003800000 */
.L_x_889:
[----:B--2-4-:R-:W-:Y:S01]  /*2fb0*/  LEA R26, R19, UR4, 0x1 ;  /* 0x00000004131a7c11 */ /* 0x014fe2000f8e08ff */
        /* <DEDUP_REMOVED lines=20> */
.L_x_892:
[----:B------:R-:W4:Y:S01]  /*3100*/  LDC.64 R2, c[0x0][0x210] ;  /* 0x00008400ff027b82 */ /* 0x000f220000000a00 */
        /* <DEDUP_REMOVED lines=13> */
[----:B----4-:R-:W-:-:S03]  /*31e0*/  IMAD.WIDE R18, R32, 0x2, R2 ;  /* 0x0000000220127825 */ /* 0x010fc600078e0202 */
        /* <DEDUP_REMOVED lines=35> */
.L_x_893:
[----:B------:R-:W-:Y:S05]  /*3420*/  BSYNC B0 ;  /* 0x0000000000007941 */ /* 0x000fea0003800000 */
.L_x_891:
        /* <DEDUP_REMOVED lines=21> */
.L_x_895:
        /* <DEDUP_REMOVED lines=51> */
.L_x_896:
[----:B------:R-:W-:Y:S05]  /*38b0*/  BSYNC B0 ;  /* 0x0000000000007941 */ /* 0x000fea0003800000 */
.L_x_894:
        /* <DEDUP_REMOVED lines=10> */
[----:B----4-:R-:W-:Y:S01]  /*3960*/  IADD3 R18, P1, R14, UR32, RZ ;  /* 0x000000200e127c10 */ /* 0x010fe2000ff3e0ff */
        /* <DEDUP_REMOVED lines=61> */
.L_x_898:
[----:B------:R-:W-:Y:S05]  /*3d40*/  BSYNC B0 ;  /* 0x0000000000007941 */ /* 0x000fea0003800000 */
.L_x_897:
        /* <DEDUP_REMOVED lines=58> */
.L_x_900:
[----:B------:R-:W-:Y:S05]  /*40f0*/  BSYNC B0 ;  /* 0x0000000000007941 */ /* 0x000fea0003800000 */
.L_x_899:
[----:B------:R-:W-:Y:S01]  /*4100*/  UIMAD UR5, UR11, UR24, URZ ;  /* 0x000000180b0572a4 */ /* 0x000fe2000f8e023f */
[----:B------:R2:W-:Y:S01]  /*4110*/  @P3 STS.128 [R28+0x20000], RZ ;  /* 0x020000ff1c003388 */ /* 0x0005e20000000c00 */
[----:B-1--4-:R-:W-:Y:S01]  /*4120*/  IMAD.WIDE.U32 R2, R12, UR33, R32 ;  /* 0x000000210c027c25 */ /* 0x012fe2000f8e0020 */
[----:B------:R-:W-:Y:S01]  /*4130*/  ULDC.64 UR12, c[0x0][0x268] ;  /* 0x00009a00000c7ab9 */ /* 0x000fe20000000a00 */
[----:B------:R-:W-:Y:S01]  /*4140*/  UIMAD UR5, UR33, UR25, UR5 ;  /* 0x00000019210572a4 */ /* 0x000fe2000f8e0205 */
[----:B------:R2:W-:Y:S01]  /*4150*/  @P3 STS.128 [R28+0x22000], RZ ;  /* 0x022000ff1c003388 */ /* 0x0005e20000000c00 */
[----:B------:R-:W-:Y:S01]  /*4160*/  IMAD R11, R11, UR12, RZ ;  /* 0x0000000c0b0b7c24 */ /* 0x000fe2000f8e02ff */
[----:B------:R-:W-:Y:S01]  /*4170*/  IADD3 R16, P1, R2, UR34, RZ ;  /* 0x0000002202107c10 */ /* 0x000fe2000ff3e0ff */
        /* <DEDUP_REMOVED lines=56> */
.L_x_902:
[----:B------:R-:W-:Y:S05]  /*4500*/  BSYNC B0 ;  /* 0x0000000000007941 */ /* 0x000fea0003800000 */
.L_x_901:
        /* <DEDUP_REMOVED lines=56> */
.L_x_904:
[----:B------:R-:W-:Y:S05]  /*4890*/  BSYNC B0 ;  /* 0x0000000000007941 */ /* 0x000fea0003800000 */
.L_x_903:
[----:B------:R-:W-:Y:S01]  /*48a0*/  ULDC.64 UR14, c[0x0][0x3c8] ;  /* 0x0000f200000e7ab9 */ /* 0x000fe20000000a00 */
[----:B------:R-:W-:Y:S01]  /*48b0*/  USHF.R.S32.HI UR11, URZ, 0x1f, UR56 ;  /* 0x0000001f3f0b7899 */ /* 0x000fe20008011438 */
[----:B------:R-:W0:Y:S01]  /*48c0*/  LDGDEPBAR ;  /* 0x00000000000079af */ /* 0x000e220000000000 */
[----:B------:R-:W-:Y:S01]  /*48d0*/  UISETP.NE.U32.AND UP1, UPT, UR14, URZ, UPT ;  /* 0x0000003f0e00728c */ /* 0x000fe2000bf25070 */
[----:B------:R-:W-:Y:S01]  /*48e0*/  IMAD.SHL.U32 R8, R84, 0x4, RZ ;  /* 0x0000000454087824 */ /* 0x000fe200078e00ff */
[----:B-1--4-:R-:W-:Y:S01]  /*48f0*/  SHF.R.S32.HI R2, RZ, 0x1f, R84 ;  /* 0x0000001fff027819 */ /* 0x012fe20000011454 */
[----:B------:R-:W-:Y:S01]  /*4900*/  IMAD.MOV.U32 R12, RZ, RZ, 0x7f800000 ;  /* 0x7f800000ff0c7424 */ /* 0x000fe200078e00ff */
[----:B------:R-:W-:Y:S01]  /*4910*/  UISETP.NE.AND.EX UP1, UPT, UR15, URZ, UPT, UP1 ;  /* 0x0000003f0f00728c */ /* 0x000fe2000bf25310 */
[----:B------:R-:W-:Y:S01]  /*4920*/  IMAD.MOV.U32 R7, RZ, RZ, 0x7f800000 ;  /* 0x7f800000ff077424 */ /* 0x000fe200078e00ff */
[----:B------:R-:W-:Y:S01]  /*4930*/  LEA.HI R4, R4, R5, RZ, 0x4 ;  /* 0x0000000504047211 */ /* 0x000fe200078f20ff */
[----:B------:R-:W-:Y:S01]  /*4940*/  IMAD.MOV.U32 R242, RZ, RZ, 0x20 ;  /* 0x00000020fff27424 */ /* 0x000fe200078e00ff */
[----:B------:R-:W-:Y:S01]  /*4950*/  ULDC UR27, c[0x0][0x398] ;  /* 0x0000e600001b7ab9 */ /* 0x000fe20000000800 */
[----:B------:R-:W-:Y:S01]  /*4960*/  IMAD.MOV.U32 R241, RZ, RZ, 0x40 ;  /* 0x00000040fff17424 */ /* 0x000fe200078e00ff */
[----:B------:R-:W-:Y:S01]  /*4970*/  PLOP3.LUT P3, PT, PT, PT, UP1, 0x80, 0x0 ;  /* 0x000000000000781c */ /* 0x000fe20003f6f018 */
[----:B------:R-:W-:-:S02]  /*4980*/  VIADD R244, R251, 0x4000 ;  /* 0x00004000fbf47836 */ /* 0x000fc40000000000 */
[----:B------:R-:W-:Y:S01]  /*4990*/  VIADD R243, R252, 0x4000 ;  /* 0x00004000fcf37836 */ /* 0x000fe20000000000 */
[----:B------:R-:W-:Y:S01]  /*49a0*/  UIADD3 UR33, UR33, UR10, URZ ;  /* 0x0000000a21217290 */ /* 0x000fe2000fffe03f */
        /* <DEDUP_REMOVED lines=9> */
[----:B------:R-:W-:Y:S02]  /*4a40*/  IADD3 R8, P1, R8, UR18, RZ ;  /* 0x0000001208087c10 */ /* 0x000fe4000ff3e0ff */
[----:B------:R-:W-:Y:S02]  /*4a50*/  CS2R R188, SRZ ;  /* 0x0000000000bc7805 */ /* 0x000fe4000001ff00 */
[----:B------:R-:W-:Y:S01]  /*4a60*/  SHF.L.U64.HI R6, R84, 0x2, R2 ;  /* 0x0000000254067819 */ /* 0x000fe20000010202 */
[----:B------:R-:W-:Y:S01]  /*4a70*/  @UP1 ULEA.HI.X UR15, UR12, UR15, UR5, 0x2, UP0 ;  /* 0x0000000f0c0f1291 */ /* 0x000fe200080f1405 */
[----:B------:R-:W-:Y:S01]  /*4a80*/  IMAD.U32 R10, RZ, RZ, UR14 ;  /* 0x0000000eff0a7e24 */ /* 0x000fe2000f8e00ff */
[----:B------:R-:W-:Y:S01]  /*4a90*/  LOP3.LUT R4, R4, 0xfffffff0, RZ, 0xc0, !PT ;  /* 0xfffffff004047812 */ /* 0x000fe200078ec0ff */
[----:B------:R-:W-:Y:S01]  /*4aa0*/  @UP1 ULDC UR5, c[0x0][0x2e8] ;  /* 0x0000ba0000051ab9 */ /* 0x000fe20000000800 */
[----:B------:R-:W-:-:S02]  /*4ab0*/  SEL R244, R244, R251, !P0 ;  /* 0x000000fbf4f47207 */ /* 0x000fc40004000000 */
[----:B------:R-:W-:Y:S01]  /*4ac0*/  CS2R R194, SRZ ;  /* 0x0000000000c27805 */ /* 0x000fe2000001ff00 */
[----:B------:R-:W-:Y:S01]  /*4ad0*/  IMAD.U32 R11, RZ, RZ, UR15 ;  /* 0x0000000fff0b7e24 */ /* 0x000fe2000f8e00ff */
[----:B------:R-:W-:Y:S02]  /*4ae0*/  SEL R243, R243, R252, !P0 ;  /* 0x000000fcf3f37207 */ /* 0x000fe40004000000 */
[----:B------:R-:W-:Y:S02]  /*4af0*/  CS2R R192, SRZ ;  /* 0x0000000000c07805 */ /* 0x000fe4000001ff00 */
[----:B------:R-:W-:Y:S02]  /*4b00*/  CS2R R186, SRZ ;  /* 0x0000000000ba7805 */ /* 0x000fe4000001ff00 */
[----:B------:R-:W-:Y:S01]  /*4b10*/  CS2R R184, SRZ ;  /* 0x0000000000b87805 */ /* 0x000fe2000001ff00 */
[----:B------:R-:W4:Y:S01]  /*4b20*/  @P3 LDG.E R3, desc[UR6][R10.64] ;  /* 0x000000060a033981 */ /* 0x000f22000c1e1900 */
[----:B------:R-:W-:-:S02]  /*4b30*/  IADD3.X R9, R6, UR17, RZ, P1, !PT ;  /* 0x0000001106097c10 */ /* 0x000fc40008ffe4ff */
[----:B------:R-:W-:Y:S02]  /*4b40*/  CS2R R182, SRZ ;  /* 0x0000000000b67805 */ /* 0x000fe4000001ff00 */
[----:B------:R-:W-:Y:S02]  /*4b50*/  CS2R R180, SRZ ;  /* 0x0000000000b47805 */ /* 0x000fe4000001ff00 */
[----:B------:R-:W-:Y:S02]  /*4b60*/  CS2R R174, SRZ ;  /* 0x0000000000ae7805 */ /* 0x000fe4000001ff00 */
[----:B------:R-:W-:Y:S01]  /*4b70*/  CS2R R172, SRZ ;  /* 0x0000000000ac7805 */ /* 0x000fe2000001ff00 */
[----:B------:R-:W5:Y:S01]  /*4b80*/  @!P6 LDG.E R12, desc[UR6][R8.64] ;  /* 0x00000006080ce981 */ /* 0x000f62000c1e1900 */
[----:B------:R-:W-:Y:S02]  /*4b90*/  CS2R R178, SRZ ;  /* 0x0000000000b27805 */ /* 0x000fe4000001ff00 */
[----:B------:R-:W-:-:S02]  /*4ba0*/  CS2R R176, SRZ ;  /* 0x0000000000b07805 */ /* 0x000fc4000001ff00 */
[----:B------:R-:W-:Y:S01]  /*4bb0*/  CS2R R170, SRZ ;  /* 0x0000000000aa7805 */ /* 0x000fe2000001ff00 */
[----:B------:R-:W5:Y:S01]  /*4bc0*/  @!P5 LDG.E R7, desc[UR6][R8.64+0x20] ;  /* 0x000020060807d981 */ /* 0x000f62000c1e1900 */
[----:B------:R-:W-:Y:S01]  /*4bd0*/  IMAD.IADD R5, R5, 0x1, -R4 ;  /* 0x0000000105057824 */ /* 0x000fe200078e0a04 */
[----:B------:R-:W4:Y:S01]  /*4be0*/  @P3 MUFU.RCP R6, UR5 ;  /* 0x0000000500063d08 */ /* 0x000f220008001000 */
[----:B------:R-:W-:Y:S01]  /*4bf0*/  SHF.L.U64.HI R2, R84, 0x2, R2 ;  /* 0x0000000254027819 */ /* 0x000fe20000010202 */
[----:B------:R-:W-:Y:S01]  /*4c00*/  UIADD3 UR25, -UR8, 0x40, UR33 ;  /* 0x0000004008197890 */ /* 0x000fe2000fffe121 */
[----:B------:R-:W-:Y:S02]  /*4c10*/  CS2R R168, SRZ ;  /* 0x0000000000a87805 */ /* 0x000fe4000001ff00 */
[----:B------:R-:W-:Y:S02]  /*4c20*/  SHF.R.S32.HI R4, RZ, 0x1f, R5 ;  /* 0x0000001fff047819 */ /* 0x000fe40000011405 */
[----:B------:R-:W-:-:S02]  /*4c30*/  CS2R R166, SRZ ;  /* 0x0000000000a67805 */ /* 0x000fc4000001ff00 */
[----:B------:R-:W-:Y:S02]  /*4c40*/  CS2R R164, SRZ ;  /* 0x0000000000a47805 */ /* 0x000fe4000001ff00 */
[----:B------:R-:W-:Y:S02]  /*4c50*/  CS2R R158, SRZ ;  /* 0x00000000009e7805 */ /* 0x000fe4000001ff00 */
[----:B------:R-:W-:Y:S02]  /*4c60*/  LEA.HI R4, R4, R5, RZ, 0x3 ;  /* 0x0000000504047211 */ /* 0x000fe400078f18ff */
[----:B------:R-:W-:Y:S02]  /*4c70*/  CS2R R156, SRZ ;  /* 0x00000000009c7805 */ /* 0x000fe4000001ff00 */
[----:B------:R-:W-:Y:S02]  /*4c80*/  CS2R R162, SRZ ;  /* 0x0000000000a27805 */ /* 0x000fe4000001ff00 */
[----:B------:R-:W-:-:S02]  /*4c90*/  CS2R R160, SRZ ;  /* 0x0000000000a07805 */ /* 0x000fc4000001ff00 */
[----:B------:R-:W-:Y:S02]  /*4ca0*/  LOP3.LUT R4, R4, 0xfffffff8, RZ, 0xc0, !PT ;  /* 0xfffffff804047812 */ /* 0x000fe400078ec0ff */
[----:B------:R-:W-:Y:S02]  /*4cb0*/  CS2R R154, SRZ ;  /* 0x00000000009a7805 */ /* 0x000fe4000001ff00 */
[----:B------:R-:W-:Y:S02]  /*4cc0*/  CS2R R152, SRZ ;  /* 0x0000000000987805 */ /* 0x000fe4000001ff00 */
[----:B------:R-:W-:Y:S02]  /*4cd0*/  CS2R R150, SRZ ;  /* 0x0000000000967805 */ /* 0x000fe4000001ff00 */
[----:B------:R-:W-:Y:S01]  /*4ce0*/  CS2R R148, SRZ ;  /* 0x0000000000947805 */ /* 0x000fe2000001ff00 */
[----:B------:R-:W-:Y:S01]  /*4cf0*/  IMAD.IADD R4, R5, 0x1, -R4 ;  /* 0x0000000105047824 */ /* 0x000fe200078e0a04 */
[----:B------:R-:W-:-:S02]  /*4d00*/  CS2R R142, SRZ ;  /* 0x00000000008e7805 */ /* 0x000fc4000001ff00 */
[----:B------:R-:W-:Y:S02]  /*4d10*/  CS2R R140, SRZ ;  /* 0x00000000008c7805 */ /* 0x000fe4000001ff00 */
[----:B------:R-:W-:Y:S02]  /*4d20*/  CS2R R146, SRZ ;  /* 0x0000000000927805 */ /* 0x000fe4000001ff00 */
[----:B------:R-:W-:Y:S02]  /*4d30*/  CS2R R144, SRZ ;  /* 0x0000000000907805 */ /* 0x000fe4000001ff00 */
[----:B------:R-:W-:Y:S01]  /*4d40*/  R2P PR, R4, 0x6 ;  /* 0x0000000604007804 */ /* 0x000fe20000000000 */
[----:B------:R-:W-:Y:S01]  /*4d50*/  IMAD.MOV.U32 R4, RZ, RZ, R26 ;  /* 0x000000ffff047224 */ /* 0x000fe200078e001a */
[----:B------:R-:W-:Y:S02]  /*4d60*/  CS2R R138, SRZ ;  /* 0x00000000008a7805 */ /* 0x000fe4000001ff00 */
[----:B------:R-:W-:-:S02]  /*4d70*/  CS2R R136, SRZ ;  /* 0x0000000000887805 */ /* 0x000fc4000001ff00 */
[----:B------:R-:W-:Y:S02]  /*4d80*/  CS2R R134, SRZ ;  /* 0x0000000000867805 */ /* 0x000fe4000001ff00 */
[----:B------:R-:W-:Y:S01]  /*4d90*/  SEL R242, R242, 0xffffffe0, !P1 ;  /* 0xffffffe0f2f27807 */ /* 0x000fe20004800000 */
[----:B------:R-:W-:Y:S01]  /*4da0*/  STL [R1+0x58], R4 ;  /* 0x0000580401007387 */ /* 0x000fe20000100800 */
[----:B------:R-:W-:Y:S02]  /*4db0*/  SEL R241, R241, 0xffffffc0, !P2 ;  /* 0xffffffc0f1f17807 */ /* 0x000fe40005000000 */
[----:B------:R-:W-:Y:S02]  /*4dc0*/  CS2R R132, SRZ ;  /* 0x0000000000847805 */ /* 0x000fe4000001ff00 */
[----:B------:R-:W-:Y:S01]  /*4dd0*/  CS2R R78, SRZ ;  /* 0x00000000004e7805 */ /* 0x000fe2000001ff00 */
[----:B------:R-:W-:Y:S01]  /*4de0*/  IMAD.IADD R240, R245, 0x1, R242 ;  /* 0x00000001f5f07824 */ /* 0x000fe200078e02f2 */
        /* <DEDUP_REMOVED lines=22> */
[----:B---3--:R-:W-:Y:S02]  /*4f50*/  CS2R R36, SRZ ;  /* 0x0000000000247805 */ /* 0x008fe4000001ff00 */
[----:B------:R-:W-:Y:S02]  /*4f60*/  CS2R R30, SRZ ;  /* 0x00000000001e7805 */ /* 0x000fe4000001ff00 */
[----:B--2---:R-:W-:-:S02]  /*4f70*/  CS2R R28, SRZ ;  /* 0x00000000001c7805 */ /* 0x004fc4000001ff00 */
[----:B------:R-:W-:Y:S02]  /*4f80*/  CS2R R34, SRZ ;  /* 0x0000000000227805 */ /* 0x000fe4000001ff00 */
[----:B------:R-:W-:Y:S02]  /*4f90*/  CS2R R32, SRZ ;  /* 0x0000000000207805 */ /* 0x000fe4000001ff00 */
[----:B------:R-:W-:Y:S02]  /*4fa0*/  CS2R R26, SRZ ;  /* 0x00000000001a7805 */ /* 0x000fe4000001ff00 */
[----:B------:R-:W-:Y:S02]  /*4fb0*/  CS2R R24, SRZ ;  /* 0x0000000000187805 */ /* 0x000fe4000001ff00 */
[----:B------:R-:W-:Y:S02]  /*4fc0*/  CS2R R22, SRZ ;  /* 0x0000000000167805 */ /* 0x000fe4000001ff00 */
[----:B------:R-:W-:-:S02]  /*4fd0*/  CS2R R20, SRZ ;  /* 0x0000000000147805 */ /* 0x000fc4000001ff00 */
[----:B------:R-:W-:Y:S01]  /*4fe0*/  LEA R244, R244, UR4, 0x1 ;  /* 0x00000004f4f47c11 */ /* 0x000fe2000f8e08ff */
[----:B------:R-:W-:Y:S01]  /*4ff0*/  UMOV UR5, URZ ;  /* 0x0000003f00057c82 */ /* 0x000fe20008000000 */
[----:B------:R-:W-:Y:S01]  /*5000*/  LEA R243, R243, UR4, 0x1 ;  /* 0x00000004f3f37c11 */ /* 0x000fe2000f8e08ff */
[----:B------:R-:W-:Y:S01]  /*5010*/  ULDC UR24, c[0x0][0x2d0] ;  /* 0x0000b40000187ab9 */ /* 0x000fe20000000800 */
[----:B------:R-:W-:Y:S01]  /*5020*/  ULDC UR16, c[0x0][0x394] ;  /* 0x0000e50000107ab9 */ /* 0x000fe20000000800 */
[----:B------:R-:W-:Y:S01]  /*5030*/  UIADD3 UR25, UR25, -UR44, URZ ;  /* 0x8000002c19197290 */ /* 0x000fe2000fffe03f */
[----:B------:R-:W-:Y:S01]  /*5040*/  ULDC UR28, c[0x0][0x2dc] ;  /* 0x0000b700001c7ab9 */ /* 0x000fe20000000800 */
[----:B------:R-:W-:Y:S01]  /*5050*/  ULDC UR21, c[0x0][0x2ec] ;  /* 0x0000bb0000157ab9 */ /* 0x000fe20000000800 */
[----:B----4-:R-:W-:-:S05]  /*5060*/  @P3 FMUL.FTZ R3, R3, R6 ;  /* 0x0000000603033220 */ /* 0x010fca0000410000 */
[----:B------:R-:W-:Y:S01]  /*5070*/  @P3 R2UR UR11, R3 ;  /* 0x00000000030b32ca */ /* 0x000fe200000e0000 */
[----:B------:R-:W-:-:S05]  /*5080*/  IMAD.SHL.U32 R3, R84, 0x4, RZ ;  /* 0x0000000454037824 */ /* 0x000fca00078e00ff */
[----:B------:R1:W-:Y:S04]  /*5090*/  STL [R1+0x2c], R3 ;  /* 0x00002c0301007387 */ /* 0x0003e80000100800 */
[----:B-----5:R-:W-:Y:S03]  /*50a0*/  STL [R1+0x5c], R12 ;  /* 0x00005c0c01007387 */ /* 0x020fe60000100800 */
[----:B------:R-:W-:Y:S01]  /*50b0*/  @UP1 UMOV UR5, UR11 ;  /* 0x0000000b00051c82 */ /* 0x000fe20008000000 */
[----:B------:R-:W-:Y:S04]  /*50c0*/  STL [R1+0x60], R7 ;  /* 0x0000600701007387 */ /* 0x000fe80000100800 */
[----:B------:R2:W-:Y:S01]  /*50d0*/  STL [R1+0x30], R2 ;  /* 0x0000300201007387 */ /* 0x0005e20000100800 */
[----:B-1----:R-:W-:-:S02]  /*50e0*/  IMAD.IADD R3, R241, 0x1, R240 ;  /* 0x00000001f1037824 */ /* 0x002fc400078e02f0 */
[----:B--2---:R-:W-:-:S07]  /*50f0*/  IMAD.IADD R2, R245, 0x1, R241 ;  /* 0x00000001f5027824 */ /* 0x004fce00078e02f1 */
.L_x_909:
        /* <DEDUP_REMOVED lines=8> */
[----:B------:R-:W-:Y:S03]  /*5180*/  UMOV UR12, UR60 ;  /* 0x0000003c000c7c82 */ /* 0x000fe60008000000 */
[----:B------:R-:W4:Y:S04]  /*5190*/  LDL R120, [R1] ;  /* 0x0000000001787983 */ /* 0x000f280000100800 */
        /* <DEDUP_REMOVED lines=57> */
[----:B------:R-:W3:Y:S04]  /*5530*/  LDSM.16.M88.4 R84, [R250+UR4+0x1c800] ;  /* 0x01c80004fa54783b */ /* 0x000ee80008000200 */
[----:B------:R-:W-:Y:S01]  /*5540*/  LDSM.16.M88.4 R96, [R114+0x4000] ;  /* 0x004000007260783b */ /* 0x000fe20000000200 */
[C---:B------:R-:W-:Y:S06]  /*5550*/  HMMA.16816.F32.BF16 R4, R100.reuse, R104, R4 ;  /* 0x000000686404723c */ /* 0x040fec0000041804 */
[C---:B------:R-:W-:Y:S01]  /*5560*/  HMMA.16816.F32.BF16 R8, R100.reuse, R106, R8 ;  /* 0x0000006a6408723c */ /* 0x040fe20000041808 */
[----:B------:R-:W4:Y:S05]  /*5570*/  LDSM.16.M88.4 R104, [R249+0x4000] ;  /* 0x00400000f968783b */ /* 0x000f2a0000000200 */
[C---:B------:R-:W-:Y:S06]  /*5580*/  HMMA.16816.F32.BF16 R12, R100.reuse, R88, R12 ;  /* 0x00000058640c723c */ /* 0x040fec000004180c */
[----:B------:R-:W-:Y:S01]  /*5590*/  HMMA.16816.F32.BF16 R16, R100, R90, R16 ;  /* 0x0000005a6410723c */ /* 0x000fe20000041810 */
[----:B------:R-:W4:Y:S04]  /*55a0*/  LDSM.16.M88.4 R88, [R249+0x4800] ;  /* 0x00480000f958783b */ /* 0x000f280000000200 */
[----:B------:R-:W-:Y:S01]  /*55b0*/  LDSM.16.M88.4 R100, [R113+0x4000] ;  /* 0x004000007164783b */ /* 0x000fe20000000200 */
[C---:B-1----:R-:W-:Y:S05]  /*55c0*/  HMMA.16816.F32.BF16 R4, R92.reuse, R108, R4 ;  /* 0x0000006c5c04723c */ /* 0x042fea0000041804 */
[----:B--2---:R-:W-:Y:S01]  /*55d0*/  IADD3 R118, P0, R115, UR20, RZ ;  /* 0x0000001473767c10 */ /* 0x004fe2000ff1e0ff */
[C---:B------:R-:W-:Y:S01]  /*55e0*/  HMMA.16816.F32.BF16 R8, R92.reuse, R110, R8 ;  /* 0x0000006e5c08723c */ /* 0x040fe20000041808 */
[----:B------:R-:W1:Y:S01]  /*55f0*/  LDSM.16.M88.4 R108, [R248+0x4000] ;  /* 0x00400000f86c783b */ /* 0x000e620000000200 */
[----:B------:R-:W-:Y:S03]  /*5600*/  IMAD.U32 R115, RZ, RZ, UR23 ;  /* 0x00000017ff737e24 */ /* 0x000fe6000f8e00ff */
[----:B---3--:R-:W-:Y:S01]  /*5610*/  IADD3.X R119, R237, UR19, RZ, P0, !PT ;  /* 0x00000013ed777c10 */ /* 0x008fe200087fe4ff */
[C---:B------:R-:W-:Y:S04]  /*5620*/  HMMA.16816.F32.BF16 R12, R92.reuse, R84, R12 ;  /* 0x000000545c0c723c */ /* 0x040fe8000004180c */
[----:B------:R-:W5:Y:S01]  /*5630*/  LDG.E R117, desc[UR6][R118.64] ;  /* 0x0000000676757981 */ /* 0x000f62000c1e1900 */
[----:B----4-:R-:W-:Y:S01]  /*5640*/  IMAD R115, R115, 0x40, R120 ;  /* 0x0000004073737824 */ /* 0x010fe200078e0278 */
[----:B------:R-:W-:Y:S02]  /*5650*/  HMMA.16816.F32.BF16 R16, R92, R86, R16 ;  /* 0x000000565c10723c */ /* 0x000fe40000041810 */
[----:B------:R2:W5:Y:S04]  /*5660*/  LDG.E R116, desc[UR6][R118.64+0x20] ;  /* 0x0000200676747981 */ /* 0x000568000c1e1900 */
[C---:B------:R-:W-:Y:S01]  /*5670*/  HMMA.16816.F32.BF16 R4, R96.reuse, R104, R4 ;  /* 0x000000686004723c */ /* 0x040fe20000041804 */
[----:B------:R-:W3:Y:S04]  /*5680*/  LDSM.16.M88.4 R84, [R248+0x4800] ;  /* 0x00480000f854783b */ /* 0x000ee80000000200 */
[----:B------:R-:W-:Y:S01]  /*5690*/  LDSM.16.M88.4 R92, [R112+0x4000] ;  /* 0x00400000705c783b */ /* 0x000fe20000000200 */
[C---:B------:R-:W-:Y:S03]  /*56a0*/  HMMA.16816.F32.BF16 R8, R96.reuse, R106, R8 ;  /* 0x0000006a6008723c */ /* 0x040fe60000041808 */
[----:B------:R-:W4:Y:S03]  /*56b0*/  LDSM.16.M88.4 R104, [R247+0x4000] ;  /* 0x00400000f768783b */ /* 0x000f260000000200 */
[C---:B------:R-:W-:Y:S06]  /*56c0*/  HMMA.16816.F32.BF16 R12, R96.reuse, R88, R12 ;  /* 0x00000058600c723c */ /* 0x040fec000004180c */
[----:B------:R-:W-:Y:S01]  /*56d0*/  HMMA.16816.F32.BF16 R16, R96, R90, R16 ;  /* 0x0000005a6010723c */ /* 0x000fe20000041810 */
[----:B------:R-:W4:Y:S04]  /*56e0*/  LDSM.16.M88.4 R88, [R247+0x4800] ;  /* 0x00480000f758783b */ /* 0x000f280000000200 */
[----:B------:R-:W-:Y:S01]  /*56f0*/  LDSM.16.M88.4 R96, [R243+0x6000] ;  /* 0x00600000f360783b */ /* 0x000fe20000000200 */
[C---:B-1----:R-:W-:Y:S05]  /*5700*/  HMMA.16816.F32.BF16 R4, R100.reuse, R108, R4 ;  /* 0x0000006c6404723c */ /* 0x042fea0000041804 */
[----:B--2---:R-:W-:Y:S01]  /*5710*/  IADD3 R118, R129, -UR10, -R115 ;  /* 0x8000000a81767c10 */ /* 0x004fe2000fffe873 */
[C---:B------:R-:W-:Y:S01]  /*5720*/  HMMA.16816.F32.BF16 R8, R100.reuse, R110, R8 ;  /* 0x0000006e6408723c */ /* 0x040fe20000041808 */
[----:B------:R-:W1:Y:S04]  /*5730*/  LDSM.16.M88.4 R108, [R250+UR4+0x1e000] ;  /* 0x01e00004fa6c783b */ /* 0x000e680008000200 */
[----:B------:R-:W-:Y:S01]  /*5740*/  VIADD R118, R118, UR8 ;  /* 0x0000000876767c36 */ /* 0x000fe20008000000 */
[C---:B---3--:R-:W-:Y:S05]  /*5750*/  HMMA.16816.F32.BF16 R12, R100.reuse, R84, R12 ;  /* 0x00000054640c723c */ /* 0x048fea000004180c */
[----:B------:R-:W-:Y:S01]  /*5760*/  VIADD R118, R118, UR11 ;  /* 0x0000000b76767c36 */ /* 0x000fe20008000000 */
[----:B------:R-:W-:Y:S01]  /*5770*/  HMMA.16816.F32.BF16 R16, R100, R86, R16 ;  /* 0x000000566410723c */ /* 0x000fe20000041810 */
[----:B------:R-:W2:Y:S04]  /*5780*/  LDSM.16.M88.4 R84, [R250+UR4+0x1e800] ;  /* 0x01e80004fa54783b */ /* 0x000ea80008000200 */
[----:B------:R-:W-:Y:S01]  /*5790*/  LDSM.16.M88.4 R100, [R114+0x6000] ;  /* 0x006000007264783b */ /* 0x000fe20000000200 */
[C---:B----4-:R-:W-:Y:S05]  /*57a0*/  HMMA.16816.F32.BF16 R4, R92.reuse, R104, R4 ;  /* 0x000000685c04723c */ /* 0x050fea0000041804 */
[----:B------:R-:W-:Y:S01]  /*57b0*/  VIADD R120, R118, 0x7 ;  /* 0x0000000776787836 */ /* 0x000fe20000000000 */
[C---:B------:R-:W-:Y:S01]  /*57c0*/  HMMA.16816.F32.BF16 R8, R92.reuse, R106, R8 ;  /* 0x0000006a5c08723c */ /* 0x040fe20000041808 */
[----:B------:R-:W3:Y:S03]  /*57d0*/  LDSM.16.M88.4 R104, [R249+0x6000] ;  /* 0x00600000f968783b */ /* 0x000ee60000000200 */
[----:B------:R-:W-:Y:S01]  /*57e0*/  ISETP.GE.AND P0, PT, R120, RZ, PT ;  /* 0x000000ff7800720c */ /* 0x000fe20003f06270 */
[C---:B------:R-:W-:Y:S01]  /*57f0*/  VIADD R121, R118.reuse, 0x8 ;  /* 0x0000000876797836 */ /* 0x040fe20000000000 */
[C---:B------:R-:W-:Y:S04]  /*5800*/  HMMA.16816.F32.BF16 R12, R92.reuse, R88, R12 ;  /* 0x000000585c0c723c */ /* 0x040fe8000004180c */
[----:B------:R-:W-:Y:S01]  /*5810*/  ISETP.GE.AND P1, PT, R121, RZ, PT ;  /* 0x000000ff7900720c */ /* 0x000fe20003f26270 */
[C---:B------:R-:W-:Y:S01]  /*5820*/  VIADD R122, R118.reuse, 0xffffffe7 ;  /* 0xffffffe7767a7836 */ /* 0x040fe20000000000 */
[----:B------:R-:W-:Y:S01]  /*5830*/  HMMA.16816.F32.BF16 R16, R92, R90, R16 ;  /* 0x0000005a5c10723c */ /* 0x000fe20000041810 */
[----:B------:R-:W4:Y:S04]  /*5840*/  LDSM.16.M88.4 R88, [R249+0x6800] ;  /* 0x00680000f958783b */ /* 0x000f280000000200 */
[----:B------:R-:W-:Y:S01]  /*5850*/  LDSM.16.M88.4 R92, [R113+0x6000] ;  /* 0x00600000715c783b */ /* 0x000fe20000000200 */
[C---:B-1----:R-:W-:Y:S05]  /*5860*/  HMMA.16816.F32.BF16 R4, R96.reuse, R108, R4 ;  /* 0x0000006c6004723c */ /* 0x042fea0000041804 */
[----:B------:R-:W-:Y:S01]  /*5870*/  @!P0 IADD3 R120, -R118, -0x7, RZ ;  /* 0xfffffff976788810 */ /* 0x000fe20007ffe1ff */
[C---:B------:R-:W-:Y:S01]  /*5880*/  HMMA.16816.F32.BF16 R8, R96.reuse, R110, R8 ;  /* 0x0000006e6008723c */ /* 0x040fe20000041808 */
[----:B------:R-:W1:Y:S02]  /*5890*/  LDSM.16.M88.4 R108, [R248+0x6000] ;  /* 0x00600000f86c783b */ /* 0x000e640000000200 */
[----:B------:R-:W-:Y:S02]  /*58a0*/  ISETP.GE.AND P0, PT, R122, RZ, PT ;  /* 0x000000ff7a00720c */ /* 0x000fe40003f06270 */
[----:B------:R-:W-:Y:S01]  /*58b0*/  VIADD R128, R118, 0xffffffff ;  /* 0xffffffff76807836 */ /* 0x000fe20000000000 */
[C---:B--2---:R-:W-:Y:S04]  /*58c0*/  HMMA.16816.F32.BF16 R12, R96.reuse, R84, R12 ;  /* 0x00000054600c723c */ /* 0x044fe8000004180c */
[----:B------:R-:W-:Y:S01]  /*58d0*/  ISETP.GE.AND P6, PT, R128, RZ, PT ;  /* 0x000000ff8000720c */ /* 0x000fe20003fc6270 */
[C---:B------:R-:W-:Y:S01]  /*58e0*/  VIADD R127, R118.reuse, 0xfffffff8 ;  /* 0xfffffff8767f7836 */ /* 0x040fe20000000000 */
[----:B------:R-:W-:Y:S01]  /*58f0*/  HMMA.16816.F32.BF16 R16, R96, R86, R16 ;  /* 0x000000566010723c */ /* 0x000fe20000041810 */
[----:B------:R-:W2:Y:S03]  /*5900*/  LDSM.16.M88.4 R84, [R248+0x6800] ;  /* 0x00680000f854783b */ /* 0x000ea60000000200 */
[----:B------:R-:W-:Y:S01]  /*5910*/  ISETP.GE.AND P5, PT, R127, RZ, PT ;  /* 0x000000ff7f00720c */ /* 0x000fe20003fa6270 */
[----:B------:R-:W-:Y:S01]  /*5920*/  LDSM.16.M88.4 R96, [R112+0x6000] ;  /* 0x006000007060783b */ /* 0x000fe20000000200 */
[C---:B---3--:R-:W-:Y:S05]  /*5930*/  HMMA.16816.F32.BF16 R4, R100.reuse, R104, R4 ;  /* 0x000000686404723c */ /* 0x048fea0000041804 */
[----:B------:R-:W-:Y:S01]  /*5940*/  VIADD R126, R118, 0xfffffff7 ;  /* 0xfffffff7767e7836 */ /* 0x000fe20000000000 */
[C---:B------:R-:W-:Y:S01]  /*5950*/  HMMA.16816.F32.BF16 R8, R100.reuse, R106, R8 ;  /* 0x0000006a6408723c */ /* 0x040fe20000041808 */
[----:B------:R-:W3:Y:S03]  /*5960*/  LDSM.16.M88.4 R104, [R247+0x6000] ;  /* 0x00600000f768783b */ /* 0x000ee60000000200 */
[----:B------:R-:W-:Y:S01]  /*5970*/  ISETP.GE.AND P4, PT, R126, RZ, PT ;  /* 0x000000ff7e00720c */ /* 0x000fe20003f86270 */
[C---:B------:R-:W-:Y:S01]  /*5980*/  VIADD R125, R118.reuse, 0xfffffff0 ;  /* 0xfffffff0767d7836 */ /* 0x040fe20000000000 */
[C---:B----4-:R-:W-:Y:S04]  /*5990*/  HMMA.16816.F32.BF16 R12, R100.reuse, R88, R12 ;  /* 0x00000058640c723c */ /* 0x050fe8000004180c */
[----:B------:R-:W-:Y:S01]  /*59a0*/  ISETP.GE.AND P3, PT, R125, RZ, PT ;  /* 0x000000ff7d00720c */ /* 0x000fe20003f66270 */
[----:B------:R-:W-:Y:S01]  /*59b0*/  VIADD R124, R118, 0xffffffef ;  /* 0xffffffef767c7836 */ /* 0x000fe20000000000 */
[----:B------:R-:W-:Y:S01]  /*59c0*/  HMMA.16816.F32.BF16 R16, R100, R90, R16 ;  /* 0x0000005a6410723c */ /* 0x000fe20000041810 */
[----:B------:R-:W4:Y:S03]  /*59d0*/  LDSM.16.M88.4 R88, [R247+0x6800] ;  /* 0x00680000f758783b */ /* 0x000f260000000200 */
[----:B------:R-:W-:Y:S01]  /*59e0*/  ISETP.GE.AND P2, PT, R124, RZ, PT ;  /* 0x000000ff7c00720c */ /* 0x000fe20003f46270 */
[C---:B------:R-:W-:Y:S01]  /*59f0*/  VIADD R123, R118.reuse, 0xffffffe8 ;  /* 0xffffffe8767b7836 */ /* 0x040fe20000000000 */
[C---:B-1----:R-:W-:Y:S05]  /*5a00*/  HMMA.16816.F32.BF16 R4, R92.reuse, R108, R4 ;  /* 0x0000006c5c04723c */ /* 0x042fea0000041804 */
[C---:B------:R-:W-:Y:S01]  /*5a10*/  @!P1 IADD3 R121, -R118.reuse, -0x8, RZ ;  /* 0xfffffff876799810 */ /* 0x040fe20007ffe1ff */
[C---:B------:R-:W-:Y:S03]  /*5a20*/  HMMA.16816.F32.BF16 R8, R92.reuse, R110, R8 ;  /* 0x0000006e5c08723c */ /* 0x040fe60000041808 */
[----:B------:R-:W-:Y:S02]  /*5a30*/  ISETP.GE.AND P1, PT, R123, RZ, PT ;  /* 0x000000ff7b00720c */ /* 0x000fe40003f26270 */
[C---:B------:R-:W-:Y:S01]  /*5a40*/  @!P0 IADD3 R122, -R118.reuse, 0x19, RZ ;  /* 0x00000019767a8810 */ /* 0x040fe20007ffe1ff */
[C---:B--2---:R-:W-:Y:S01]  /*5a50*/  HMMA.16816.F32.BF16 R12, R92.reuse, R84, R12 ;  /* 0x000000545c0c723c */ /* 0x044fe2000004180c */
[----:B------:R-:W-:Y:S04]  /*5a60*/  PLOP3.LUT P0, PT, PT, PT, UP0, 0x80, 0x0 ;  /* 0x000000000000781c */ /* 0x000fe80003f0f008 */
[----:B------:R-:W-:Y:S01]  /*5a70*/  IABS R119, R118 ;  /* 0x0000007600777213 */ /* 0x000fe20000000000 */
[----:B------:R-:W-:Y:S05]  /*5a80*/  HMMA.16816.F32.BF16 R16, R92, R86, R16 ;  /* 0x000000565c10723c */ /* 0x000fea0000041810 */
[C---:B------:R-:W-:Y:S01]  /*5a90*/  @!P6 IADD3 R128, -R118.reuse, 0x1, RZ ;  /* 0x000000017680e810 */ /* 0x040fe20007ffe1ff */
[C---:B---3--:R-:W-:Y:S05]  /*5aa0*/  HMMA.16816.F32.BF16 R4, R96.reuse, R104, R4 ;  /* 0x000000686004723c */ /* 0x048fea0000041804 */
[C---:B------:R-:W-:Y:S01]  /*5ab0*/  @!P5 IADD3 R127, -R118.reuse, 0x8, RZ ;  /* 0x00000008767fd810 */ /* 0x040fe20007ffe1ff */
[C---:B------:R-:W-:Y:S05]  /*5ac0*/  HMMA.16816.F32.BF16 R8, R96.reuse, R106, R8 ;  /* 0x0000006a6008723c */ /* 0x040fea0000041808 */
[C---:B------:R-:W-:Y:S01]  /*5ad0*/  @!P4 IADD3 R126, -R118.reuse, 0x9, RZ ;  /* 0x00000009767ec810 */ /* 0x040fe20007ffe1ff */
[C---:B----4-:R-:W-:Y:S05]  /*5ae0*/  HMMA.16816.F32.BF16 R12, R96.reuse, R88, R12 ;  /* 0x00000058600c723c */ /* 0x050fea000004180c */
[C---:B------:R-:W-:Y:S01]  /*5af0*/  @!P3 IADD3 R125, -R118.reuse, 0x10, RZ ;  /* 0x00000010767db810 */ /* 0x040fe20007ffe1ff */
[----:B------:R-:W-:Y:S05]  /*5b00*/  HMMA.16816.F32.BF16 R16, R96, R90, R16 ;  /* 0x0000005a6010723c */ /* 0x000fea0000041810 */
[C---:B------:R-:W-:Y:S02]  /*5b10*/  @!P2 IADD3 R124, -R118.reuse, 0x11, RZ ;  /* 0x00000011767ca810 */ /* 0x040fe40007ffe1ff */
[----:B------:R-:W-:Y:S04]  /*5b20*/  @!P1 IADD3 R123, -R118, 0x18, RZ ;  /* 0x00000018767b9810 */ /* 0x000fe80007ffe1ff */
[----:B------:R-:W-:Y:S02]  /*5b30*/  I2FP.F32.S32 R119, R119 ;  /* 0x0000007700777245 */ /* 0x000fe40000201400 */
[----:B------:R-:W-:Y:S02]  /*5b40*/  I2FP.F32.S32 R121, R121 ;  /* 0x0000007900797245 */ /* 0x000fe40000201400 */
[----:B------:R-:W-:Y:S01]  /*5b50*/  I2FP.F32.S32 R120, R120 ;  /* 0x0000007800787245 */ /* 0x000fe20000201400 */
[----:B------:R-:W-:Y:S01]  /*5b60*/  FFMA.FTZ R4, R119, -UR5, R4 ;  /* 0x8000000577047c23 */ /* 0x000fe20008010004 */
        /* <DEDUP_REMOVED lines=9> */
[----:B------:R-:W-:Y:S01]  /*5c00*/  FFMA.FTZ R10, R119, -UR5, R10 ;  /* 0x80000005770a7c23 */ /* 0x000fe2000801000a */
[----:B------:R-:W-:Y:S01]  /*5c10*/  I2FP.F32.S32 R123, R123 ;  /* 0x0000007b007b7245 */ /* 0x000fe20000201400 */
[C---:B------:R-:W-:Y:S01]  /*5c20*/  FFMA.FTZ R8, R127.reuse, -UR5, R8 ;  /* 0x800000057f087c23 */ /* 0x040fe20008010008 */
[----:B------:R-:W-:Y:S01]  /*5c30*/  I2FP.F32.S32 R122, R122 ;  /* 0x0000007a007a7245 */ /* 0x000fe20000201400 */
[C---:B------:R-:W-:Y:S01]  /*5c40*/  FFMA.FTZ R9, R126.reuse, -UR5, R9 ;  /* 0x800000057e097c23 */ /* 0x040fe20008010009 */
        /* <DEDUP_REMOVED lines=21> */
.L_x_905:
[----:B------:R-:W-:Y:S01]  /*5da0*/  UIADD3 UR14, UR8, 0x1, -UR10 ;  /* 0x00000001080e7890 */ /* 0x000fe2000fffe80a */
[----:B------:R-:W-:Y:S01]  /*5db0*/  VIADD R85, R129, UR11 ;  /* 0x0000000b81557c36 */ /* 0x000fe20008000000 */
[----:B------:R-:W-:Y:S01]  /*5dc0*/  UIADD3 UR13, -UR12, UR8, -UR10 ;  /* 0x000000080c0d7290 */ /* 0x000fe2000fffe90a */
[C---:B------:R-:W-:Y:S01]  /*5dd0*/  VIADD R92, R115.reuse, 0x1 ;  /* 0x00000001735c7836 */ /* 0x040fe20000000000 */
[----:B------:R-:W-:Y:S01]  /*5de0*/  UIADD3 UR11, UR14, UR27, URZ ;  /* 0x0000001b0e0b7290 */ /* 0x000fe2000fffe03f */
[----:B------:R-:W-:Y:S01]  /*5df0*/  IMAD.U32 R84, RZ, RZ, UR27 ;  /* 0x0000001bff547e24 */ /* 0x000fe2000f8e00ff */
[----:B------:R-:W-:Y:S01]  /*5e00*/  UMOV UR16, UR12 ;  /* 0x0000000c00107c82 */ /* 0x000fe20008000000 */
[----:B------:R-:W-:Y:S01]  /*5e10*/  VIADD R91, R115, 0x8 ;  /* 0x00000008735b7836 */ /* 0x000fe20000000000 */
[----:B------:R-:W-:Y:S01]  /*5e20*/  VIADDMNMX R94, R85, UR13, RZ, !PT ;  /* 0x0000000d555e7c46 */ /* 0x000fe2000f8001ff */
[C---:B------:R-:W-:Y:S02]  /*5e30*/  VIADD R90, R115.reuse, 0x9 ;  /* 0x00000009735a7836 */ /* 0x040fe40000000000 */
[----:B------:R-:W-:Y:S01]  /*5e40*/  IMAD.U32 R86, RZ, RZ, UR11 ;  /* 0x0000000bff567e24 */ /* 0x000fe2000f8e00ff */
[CC--:B------:R-:W-:Y:S01]  /*5e50*/  ISETP.GE.AND P1, PT, R115.reuse, R94.reuse, PT ;  /* 0x0000005e7300720c */ /* 0x0c0fe20003f26270 */
[C---:B------:R-:W-:Y:S01]  /*5e60*/  VIADD R89, R115.reuse, 0x10 ;  /* 0x0000001073597836 */ /* 0x040fe20000000000 */
[-C--:B------:R-:W-:Y:S01]  /*5e70*/  ISETP.GE.AND P0, PT, R92, R94.reuse, PT ;  /* 0x0000005e5c00720c */ /* 0x080fe20003f06270 */
[----:B------:R-:W-:Y:S01]  /*5e80*/  VIADD R88, R115, 0x11 ;  /* 0x0000001173587836 */ /* 0x000fe20000000000 */
[----:B------:R-:W-:Y:S01]  /*5e90*/  VIADDMNMX R93, R86, R85, UR8, PT ;  /* 0x00000008565d7e46 */ /* 0x000fe2000b800155 */
[----:B------:R-:W-:Y:S01]  /*5ea0*/  VIADD R85, R85, 0x8 ;  /* 0x0000000855557836 */ /* 0x000fe20000000000 */
[-C--:B------:R-:W-:Y:S01]  /*5eb0*/  ISETP.GE.AND P6, PT, R91, R94.reuse, PT ;  /* 0x0000005e5b00720c */ /* 0x080fe20003fc6270 */
[C---:B------:R-:W-:Y:S01]  /*5ec0*/  VIADD R87, R115.reuse, 0x18 ;  /* 0x0000001873577836 */ /* 0x040fe20000000000 */
[CC--:B------:R-:W-:Y:S01]  /*5ed0*/  ISETP.GE.OR P1, PT, R115.reuse, R93.reuse, !P1 ;  /* 0x0000005d7300720c */ /* 0x0c0fe20004f26670 */
[----:B------:R-:W-:Y:S01]  /*5ee0*/  VIADD R86, R115, 0x19 ;  /* 0x0000001973567836 */ /* 0x000fe20000000000 */
[C---:B------:R-:W-:Y:S02]  /*5ef0*/  IADD3 R84, R85.reuse, UR14, R84 ;  /* 0x0000000e55547c10 */ /* 0x040fe4000fffe054 */
[----:B------:R-:W-:Y:S02]  /*5f00*/  ISETP.GE.OR P0, PT, R92, R93, !P0 ;  /* 0x0000005d5c00720c */ /* 0x000fe40004706670 */
[----:B------:R-:W-:Y:S02]  /*5f10*/  VIADDMNMX R85, R85, UR13, RZ, !PT ;  /* 0x0000000d55557c46 */ /* 0x000fe4000f8001ff */
[----:B------:R-:W-:Y:S02]  /*5f20*/  FSEL R4, R4, -INF , !P1 ;  /* 0xff80000004047808 */ /* 0x000fe40004800000 */
[----:B------:R-:W-:Y:S02]  /*5f30*/  FSEL R5, R5, -INF , !P0 ;  /* 0xff80000005057808 */ /* 0x000fe40004000000 */
[-C--:B------:R-:W-:Y:S02]  /*5f40*/  ISETP.GE.AND P5, PT, R90, R94.reuse, PT ;  /* 0x0000005e5a00720c */ /* 0x080fe40003fa6270 */
[-C--:B------:R-:W-:Y:S02]  /*5f50*/  ISETP.GE.AND P4, PT, R89, R94.reuse, PT ;  /* 0x0000005e5900720c */ /* 0x080fe40003f86270 */
[-C--:B------:R-:W-:Y:S02]  /*5f60*/  ISETP.GE.AND P3, PT, R88, R94.reuse, PT ;  /* 0x0000005e5800720c */ /* 0x080fe40003f66270 */
[-C--:B------:R-:W-:Y:S02]  /*5f70*/  ISETP.GE.AND P2, PT, R87, R94.reuse, PT ;  /* 0x0000005e5700720c */ /* 0x080fe40003f46270 */
[----:B------:R-:W-:Y:S02]  /*5f80*/  ISETP.GE.AND P1, PT, R86, R94, PT ;  /* 0x0000005e5600720c */ /* 0x000fe40003f26270 */
        /* <DEDUP_REMOVED lines=37> */
.L_x_906:
        /* <DEDUP_REMOVED lines=183> */
[C---:B------:R-:W-:Y:S01]  /*6d50*/  FADD.FTZ R5, -R117.reuse, R5 ;  /* 0x0000000575057221 */ /* 0x040fe20000010100 */
[C---:B------:R-:W-:Y:S03]  /*6d60*/  FADD.FTZ R6, -R116.reuse, R6 ;  /* 0x0000000674067221 */ /* 0x040fe60000010100 */
[C---:B------:R-:W-:Y:S01]  /*6d70*/  FADD.FTZ R7, -R116.reuse, R7 ;  /* 0x0000000774077221 */ /* 0x040fe20000010100 */
[C---:B------:R-:W-:Y:S01]  /*6d80*/  FADD.FTZ R8, -R117.reuse, R8 ;  /* 0x0000000875087221 */ /* 0x040fe20000010100 */
[----:B------:R-:W-:Y:S01]  /*6d90*/  FADD.FTZ R9, -R117, R9 ;  /* 0x0000000975097221 */ /* 0x000fe20000010100 */
[C---:B------:R-:W-:Y:S01]  /*6da0*/  FADD.FTZ R10, -R116.reuse, R10 ;  /* 0x0000000a740a7221 */ /* 0x040fe20000010100 */
[----:B------:R-:W-:Y:S01]  /*6db0*/  FADD.FTZ R11, -R116, R11 ;  /* 0x0000000b740b7221 */ /* 0x000fe20000010100 */
[----:B------:R-:W-:Y:S01]  /*6dc0*/  FMUL.FTZ R4, R197, R4 ;  /* 0x00000004c5047220 */ /* 0x000fe20000410000 */
[----:B------:R-:W-:Y:S01]  /*6dd0*/  FMUL.FTZ R5, R196, R5 ;  /* 0x00000005c4057220 */ /* 0x000fe20000410000 */
[C---:B------:R-:W-:Y:S01]  /*6de0*/  FADD.FTZ R12, -R117.reuse, R12 ;  /* 0x0000000c750c7221 */ /* 0x040fe20000010100 */
[----:B------:R-:W-:Y:S01]  /*6df0*/  FADD.FTZ R13, -R117, R13 ;  /* 0x0000000d750d7221 */ /* 0x000fe20000010100 */
[C---:B------:R-:W-:Y:S01]  /*6e00*/  FADD.FTZ R14, -R116.reuse, R14 ;  /* 0x0000000e740e7221 */ /* 0x040fe20000010100 */
[C---:B------:R-:W-:Y:S01]  /*6e10*/  FADD.FTZ R15, -R116.reuse, R15 ;  /* 0x0000000f740f7221 */ /* 0x040fe20000010100 */
[----:B------:R-:W-:Y:S01]  /*6e20*/  F2FP.BF16.F32.PACK_AB R84, R5, R4 ;  /* 0x000000040554723e */ /* 0x000fe200000010ff */
[----:B------:R-:W-:Y:S01]  /*6e30*/  FMUL.FTZ R6, R125, R6 ;  /* 0x000000067d067220 */ /* 0x000fe20000410000 */
[C---:B------:R-:W-:Y:S01]  /*6e40*/  FADD.FTZ R16, -R117.reuse, R16 ;  /* 0x0000001075107221 */ /* 0x040fe20000010100 */
[----:B------:R-:W-:Y:S01]  /*6e50*/  FADD.FTZ R17, -R117, R17 ;  /* 0x0000001175117221 */ /* 0x000fe20000010100 */
[C---:B------:R-:W-:Y:S01]  /*6e60*/  FADD.FTZ R18, -R116.reuse, R18 ;  /* 0x0000001274127221 */ /* 0x040fe20000010100 */
[----:B------:R-:W-:Y:S01]  /*6e70*/  FADD.FTZ R19, -R116, R19 ;  /* 0x0000001374137221 */ /* 0x000fe20000010100 */
        /* <DEDUP_REMOVED lines=122> */
.L_x_907:
        /* <DEDUP_REMOVED lines=177> */
.L_x_908:
        /* <DEDUP_REMOVED lines=638> */
.L_x_910:
[----:B------:R-:W2:Y:S01]  /*a910*/  LDL R3, [R1+0x8] ;  /* 0x0000080001037983 */ /* 0x000ea20000100800 */
[----:B------:R-:W-:Y:S01]  /*a920*/  @UP0 UIADD3 UR9, UR26, UR40, URZ ;  /* 0x000000281a090290 */ /* 0x000fe2000fffe03f */
[----:B------:R-:W-:Y:S01]  /*a930*/  @UP0 ULDC.64 UR12, c[0x0][0x458] ;  /* 0x00011600000c0ab9 */ /* 0x000fe20000000a00 */
[----:B------:R-:W-:Y:S02]  /*a940*/  USHF.L.U32 UR5, UR23, 0x6, URZ ;  /* 0x0000000617057899 */ /* 0x000fe4000800063f */
[----:B------:R-:W-:Y:S02]  /*a950*/  @UP0 UIMAD.WIDE.U32 UR14, UR9, UR12, URZ ;  /* 0x0000000c090e02a5 */ /* 0x000fe4000f8e003f */
        /* <DEDUP_REMOVED lines=16> */
.L_x_911:
[----:B------:R-:W2:Y:S01]  /*aa60*/  LDL.64 R66, [R1+0x10] ;  /* 0x0000100001427983 */ /* 0x000ea20000100a00 */
        /* <DEDUP_REMOVED lines=42> */
[----:B------:R-:W-:Y:S01]  /*ad10*/  IMAD R56, R52, UR10, RZ ;  /* 0x0000000a34387c24 */ /* 0x000fe2000f8e02ff */
[----:B------:R-:W-:Y:S01]  /*ad20*/  ISETP.GE.AND P2, PT, R2, UR15, PT ;  /* 0x0000000f02007c0c */ /* 0x000fe2000bf46270 */
[----:B------:R-:W2:Y:S01]  /*ad30*/  LDS.128 R12, [R54+0x1c000] ;  /* 0x01c00000360c7984 */ /* 0x000ea20000000c00 */
[----:B------:R-:W-:Y:S01]  /*ad40*/  IMAD.MOV.U32 R62, RZ, RZ, R60 ;  /* 0x000000ffff3e7224 */ /* 0x000fe200078e003c */
[----:B------:R-:W-:Y:S01]  /*ad50*/  ISETP.GE.AND P1, PT, R55, UR15, PT ;  /* 0x0000000f37007c0c */ /* 0x000fe2000bf26270 */
[----:B------:R-:W-:Y:S01]  /*ad60*/  IMAD.MOV.U32 R63, RZ, RZ, R57 ;  /* 0x000000ffff3f7224 */ /* 0x000fe200078e0039 */
[----:B------:R-:W3:Y:S01]  /*ad70*/  LDS.128 R8, [R54+0x1e000] ;  /* 0x01e0000036087984 */ /* 0x000ee20000000c00 */
[----:B------:R-:W-:Y:S01]  /*ad80*/  IMAD R56, R53, UR11, R56 ;  /* 0x0000000b35387c24 */ /* 0x000fe2000f8e0238 */
[----:B------:R-:W-:Y:S01]  /*ad90*/  ISETP.GE.AND P0, PT, R3, UR15, PT ;  /* 0x0000000f03007c0c */ /* 0x000fe2000bf06270 */
[----:B------:R-:W-:Y:S01]  /*ada0*/  IMAD.WIDE.U32 R62, R53, UR10, R62 ;  /* 0x0000000a353e7c25 */ /* 0x000fe2000f8e003e */
[----:B------:R-:W-:-:S02]  /*adb0*/  ULDC.64 UR16, c[0x0][0x3f0] ;  /* 0x0000fc0000107ab9 */ /* 0x000fc40000000a00 */
[----:B------:R-:W4:Y:S01]  /*adc0*/  @!P3 LDS.128 R4, [R54+0x18000] ;  /* 0x018000003604b984 */ /* 0x000f220000000c00 */
[----:B------:R-:W-:Y:S01]  /*add0*/  IMAD.IADD R56, R56, 0x1, R63 ;  /* 0x0000000138387824 */ /* 0x000fe200078e023f */
[----:B------:R-:W-:-:S04]  /*ade0*/  LEA R64, P6, R62, UR16, 0x1 ;  /* 0x000000103e407c11 */ /* 0x000fc8000f8c08ff */
[----:B------:R-:W-:-:S05]  /*adf0*/  LEA.HI.X R65, R62, UR17, R56, 0x1, P6 ;  /* 0x000000113e417c11 */ /* 0x000fca000b0f0c38 */
[----:B-1----:R1:W-:Y:S04]  /*ae00*/  @!P2 STG.E.128 desc[UR6][R64.64+0x80], R16 ;  /* 0x000080104000a986 */ /* 0x0023e8000c101d06 */
[----:B--2---:R1:W-:Y:S04]  /*ae10*/  @!P1 STG.E.128 desc[UR6][R64.64+0x100], R12 ;  /* 0x0001000c40009986 */ /* 0x0043e8000c101d06 */
[----:B---3--:R1:W-:Y:S04]  /*ae20*/  @!P0 STG.E.128 desc[UR6][R64.64+0x180], R8 ;  /* 0x0001800840008986 */ /* 0x0083e8000c101d06 */
[----:B----4-:R1:W-:Y:S02]  /*ae30*/  @!P3 STG.E.128 desc[UR6][R64.64], R4 ;  /* 0x000000044000b986 */ /* 0x0103e4000c101d06 */
.L_x_913:
[----:B------:R-:W-:Y:S05]  /*ae40*/  BSYNC B0 ;  /* 0x0000000000007941 */ /* 0x000fea0003800000 */
.L_x_912:
        /* <DEDUP_REMOVED lines=21> */
.L_x_915:
[----:B------:R-:W-:Y:S05]  /*afa0*/  BSYNC B0 ;  /* 0x0000000000007941 */ /* 0x000fea0003800000 */
.L_x_914:
        /* <DEDUP_REMOVED lines=34> */
[----:B---3--:R3:W-:Y:S04]  /*b1d0*/  @!P3 STG.E.128 desc[UR6][R42.64], R12 ;  /* 0x0000000c2a00b986 */ /* 0x0087e8000c101d06 */
[----:B--2---:R3:W-:Y:S04]  /*b1e0*/  @!P2 STG.E.128 desc[UR6][R42.64+0x80], R8 ;  /* 0x000080082a00a986 */ /* 0x0047e8000c101d06 */
[----:B----4-:R3:W-:Y:S04]  /*b1f0*/  @!P1 STG.E.128 desc[UR6][R42.64+0x100], R4 ;  /* 0x000100042a009986 */ /* 0x0107e8000c101d06 */
[----:B-1----:R3:W-:Y:S02]  /*b200*/  @!P0 STG.E.128 desc[UR6][R42.64+0x180], R16 ;  /* 0x000180102a008986 */ /* 0x0027e4000c101d06 */
.L_x_917:
[----:B------:R-:W-:Y:S05]  /*b210*/  BSYNC B0 ;  /* 0x0000000000007941 */ /* 0x000fea0003800000 */
.L_x_916:
        /* <DEDUP_REMOVED lines=20> */
.L_x_886:
[----:B------:R-:W-:Y:S05]  /*b360*/  BSYNC B1 ;  /* 0x0000000000017941 */ /* 0x000fea0003800000 */
.L_x_872:
        /* <DEDUP_REMOVED lines=12> */
.L_x_918:
[----:B------:R-:W-:Y:S05]  /*b430*/  EXIT ;  /* 0x000000000000794d */ /* 0x000fea0003800000 */
.L_x_920:
        /* <DEDUP_REMOVED lines=12> */
.L_x_2045:


//--------------------- .text._ZN5flash27flash_bwd_convert_dq_kernelI23Flash_bwd_kernel_traitsILi256ELi64ELi64ELi8ELi4ELi2ELi2ELb0ELb1EN7cutlass10bfloat16_tE19Flash_kernel_traitsILi256ELi64ELi64ELi8ES3_EEEEvNS_16Flash_bwd_paramsEi --------------------------
	.section	.text._ZN5flash27flash_bwd_convert_dq_kernelI23Flash_bwd_kernel_traitsILi256ELi64ELi64ELi8ELi4ELi2ELi2ELb0ELb1EN7cutlass10bfloat16_tE19Flash_kernel_traitsILi256ELi64ELi64ELi8ES3_EEEEvNS_16Flash_bwd_paramsEi,"ax",@progbits
	.align	128
        .global         _ZN5flash27flash_bwd_convert_dq_kernelI23Flash_bwd_kernel_traitsILi256ELi64ELi64ELi8ELi4ELi2ELi2ELb0ELb1EN7cutlass10bfloat16_tE19Flash_kernel_traitsILi256ELi64ELi64ELi8ES3_EEEEvNS_16Flash_bwd_paramsEi
        .type           _ZN5flash27flash_bwd_convert_dq_kernelI23Flash_bwd_kernel_traitsILi256ELi64ELi64ELi8ELi4ELi2ELi2ELb0ELb1EN7cutlass10bfloat16_tE19Flash_kernel_traitsILi256ELi64ELi64ELi8ES3_EEEEvNS_16Flash_bwd_paramsEi,@function
        .size           _ZN5flash27flash_bwd_convert_dq_kernelI23Flash_bwd_kernel_traitsILi256ELi64ELi64ELi8ELi4ELi2ELi2ELb0ELb1EN7cutlass10bfloat16_tE19Flash_kernel_traitsILi256ELi64ELi64ELi8ES3_EEEEvNS_16Flash_bwd_paramsEi,(.L_x_2046 - _ZN5flash27flash_bwd_convert_dq_kernelI23Flash_bwd_kernel_traitsILi256ELi64ELi64ELi8ELi4ELi2ELi2ELb0ELb1EN7cutlass10bfloat16_tE19Flash_kernel_traitsILi256ELi64ELi64ELi8ES3_EEEEvNS_16Flash_bwd_paramsEi)
        .other          _ZN5flash27flash_bwd_convert_dq_kernelI23Flash_bwd_kernel_traitsILi256ELi64ELi64ELi8ELi4ELi2ELi2ELb0ELb1EN7cutlass10bfloat16_tE19Flash_kernel_traitsILi256ELi64ELi64ELi8ES3_EEEEvNS_16Flash_bwd_paramsEi,@"STO_CUDA_ENTRY STV_DEFAULT"
_ZN5flash27flash_bwd_convert_dq_kernelI23Flash_bwd_kernel_traitsILi256ELi64ELi64ELi8ELi4ELi2ELi2ELb0ELb1EN7cutlass10bfloat16_tE19Flash_kernel_traitsILi256ELi64ELi64ELi8ES3_EEEEvNS_16Flash_bwd_paramsEi:
.text._ZN5flash27flash_bwd_convert_dq_kernelI23Flash_bwd_kernel_traitsILi256ELi64ELi64ELi8ELi4ELi2ELi2ELb0ELb1EN7cutlass10bfloat16_tE19Flash_kernel_traitsILi256ELi64ELi64ELi8ES3_EEEEvNS_16Flash_bwd_paramsEi:
        /* <DEDUP_REMOVED lines=40> */
.L_x_921:
        /* <DEDUP_REMOVED lines=106> */
.L_x_923:
        /* <DEDUP_REMOVED lines=172> */
.L_x_922:
        /* <DEDUP_REMOVED lines=207> */
.L_x_925:
[----:B------:R-:W-:Y:S05]  /*20d0*/  BSYNC B0 ;  /* 0x0000000000007941 */ /* 0x000fea0003800000 */
.L_x_924:
        /* <DEDUP_REMOVED lines=24> */
.L_x_926:
        /* <DEDUP_REMOVED lines=10> */
.L_x_2046:


//--------------------- .text._ZN5flash44flash_bwd_dq_dk_dv_loop_seqk_parallel_kernelI23Flash_bwd_kernel_traitsILi256ELi64ELi64ELi8ELi4ELi2ELi2ELb0ELb1EN7cutlass10bfloat16_tE19Flash_kernel_traitsILi256ELi64ELi64ELi8ES3_EELb1ELb0ELb0ELb0ELb0ELb0ELb0EEEvNS_16Flash_bwd_paramsE --------------------------
	.section	.text._ZN5flash44flash_bwd_dq_dk_dv_loop_seqk_parallel_kernelI23Flash_bwd_kernel_traitsILi256ELi64ELi64ELi8ELi4ELi2ELi2ELb0ELb1EN7cutlass10bfloat16_tE19Flash_kernel_traitsILi256ELi64ELi64ELi8ES3_EELb1ELb0ELb0ELb0ELb0ELb0ELb0EEEvNS_16Flash_bwd_paramsE,"ax",@progbits
	.align	128
        .global         _ZN5flash44flash_bwd_dq_dk_dv_loop_seqk_parallel_kernelI23Flash_bwd_kernel_traitsILi256ELi64ELi64ELi8ELi4ELi2ELi2ELb0ELb1EN7cutlass10bfloat16_tE19Flash_kernel_traitsILi256ELi64ELi64ELi8ES3_EELb1ELb0ELb0ELb0ELb0ELb0ELb0EEEvNS_16Flash_bwd_paramsE
        .type           _ZN5flash44flash_bwd_dq_dk_dv_loop_seqk_parallel_kernelI23Flash_bwd_kernel_traitsILi256ELi64ELi64ELi8ELi4ELi2ELi2ELb0ELb1EN7cutlass10bfloat16_tE19Flash_kernel_traitsILi256ELi64ELi64ELi8ES3_EELb1ELb0ELb0ELb0ELb0ELb0ELb0EEEvNS_16Flash_bwd_paramsE,@function
        .size           _ZN5flash44flash_bwd_dq_dk_dv_loop_seqk_parallel_kernelI23Flash_bwd_kernel_traitsILi256ELi64ELi64ELi8ELi4ELi2ELi2ELb0ELb1EN7cutlass10bfloat16_tE19Flash_kernel_traitsILi256ELi64ELi64ELi8ES3_EELb1ELb0ELb0ELb0ELb0ELb0ELb0EEEvNS_16Flash_bwd_paramsE,(.L_x_2047 - _ZN5flash44flash_bwd_dq_dk_dv_loop_seqk_parallel_kernelI23Flash_bwd_kernel_traitsILi256ELi64ELi64ELi8ELi4ELi2ELi2ELb0ELb1EN7cutlass10bfloat16_tE19Flash_kernel_traitsILi256ELi64ELi64ELi8ES3_EELb1ELb0ELb0ELb0ELb0ELb0ELb0EEEvNS_16Flash_bwd_paramsE)
        .other          _ZN5flash44flash_bwd_dq_dk_dv_loop_seqk_parallel_kernelI23Flash_bwd_kernel_traitsILi256ELi64ELi64ELi8ELi4ELi2ELi2ELb0ELb1EN7cutlass10bfloat16_tE19Flash_kernel_traitsILi256ELi64ELi64ELi8ES3_EELb1ELb0ELb0ELb0ELb0ELb0ELb0EEEvNS_16Flash_bwd_paramsE,@"STO_CUDA_ENTRY STV_DEFAULT"
_ZN5flash44flash_bwd_dq_dk_dv_loop_seqk_parallel_kernelI23Flash_bwd_kernel_traitsILi256ELi64ELi64ELi8ELi4ELi2ELi2ELb0ELb1EN7cutlass10bfloat16_tE19Flash_kernel_traitsILi256ELi64ELi64ELi8ES3_EELb1ELb0ELb0ELb0ELb0ELb0ELb0EEEvNS_16Flash_bwd_paramsE:
.text._ZN5flash44flash_bwd_dq_dk_dv_loop_seqk_parallel_kernelI23Flash_bwd_kernel_traitsILi256ELi64ELi64ELi8ELi4ELi2ELi2ELb0ELb1EN7cutlass10bfloat16_tE19Flash_kernel_traitsILi256ELi64ELi64ELi8ES3_EELb1ELb0ELb0ELb0ELb0ELb0ELb0EEEvNS_16Flash_bwd_paramsE:
        /* <DEDUP_REMOVED lines=11> */
[----:B------:R-:W2:Y:S01]  /*00b0*/  S2UR UR48, SR_CTAID.Y ;  /* 0x00000000003079c3 */ /* 0x000ea20000002600 */
[----:B------:R-:W-:Y:S01]  /*00c0*/  UMOV UR4, 0x400 ;  /* 0x0000040000047882 */ /* 0x000fe20000000000 */
[----:B------:R-:W-:Y:S01]  /*00d0*/  IMAD.MOV.U32 R222, RZ, RZ, 0x20 ;  /* 0x00000020ffde7424 */ /* 0x000fe200078e00ff */
[----:B------:R-:W-:Y:S01]  /*00e0*/  UMOV UR57, URZ ;  /* 0x0000003f00397c82 */ /* 0x000fe20008000000 */
[----:B------:R-:W-:Y:S02]  /*00f0*/  IMAD.MOV.U32 R218, RZ, RZ, 0x40 ;  /* 0x00000040ffda7424 */ /* 0x000fe400078e00ff */
[----:B------:R-:W-:Y:S02]  /*0100*/  IMAD.MOV.U32 R236, RZ, RZ, -0x10 ;  /* 0xfffffff0ffec7424 */ /* 0x000fe400078e00ff */
[----:B------:R-:W3:Y:S08]  /*0110*/  S2UR UR5, SR_CgaCtaId ;  /* 0x00000000000579c3 */ /* 0x000ef00000008800 */
[----:B------:R-:W4:Y:S01]  /*0120*/  S2UR UR54, SR_CTAID.Z ;  /* 0x00000000003679c3 */ /* 0x000f220000002700 */
[----:B--2---:R-:W-:Y:S01]  /*0130*/  USHF.L.U32 UR6, UR48, 0x7, URZ ;  /* 0x0000000730067899 */ /* 0x004fe2000800063f */
[----:B-1----:R-:W-:Y:S01]  /*0140*/  SHF.R.S32.HI R2, RZ, 0x1f, R7 ;  /* 0x0000001fff027819 */ /* 0x002fe20000011407 */
[----:B---3--:R-:W-:-:S03]  /*0150*/  ULEA UR4, UR5, UR4, 0x18 ;  /* 0x0000000405047291 */ /* 0x008fc6000f8ec03f */
[CC--:B------:R-:W-:Y:S02]  /*0160*/  LEA.HI R0, R2.reuse, R7.reuse, RZ, 0x5 ;  /* 0x0000000702007211 */ /* 0x0c0fe400078f28ff */
[CC--:B------:R-:W-:Y:S02]  /*0170*/  LEA.HI R11, R2.reuse, R7.reuse, RZ, 0x3 ;  /* 0x00000007020b7211 */ /* 0x0c0fe400078f18ff */
[CC--:B------:R-:W-:Y:S01]  /*0180*/  LEA.HI R3, R2.reuse, R7.reuse, RZ, 0x4 ;  /* 0x0000000702037211 */ /* 0x0c0fe200078f20ff */
[----:B----4-:R-:W-:Y:S01]  /*0190*/  USHF.R.S32.HI UR5, URZ, 0x1f, UR54 ;  /* 0x0000001f3f057899 */ /* 0x010fe20008011436 */
[CC--:B------:R-:W-:Y:S02]  /*01a0*/  LEA.HI R249, R2.reuse, R7.reuse, RZ, 0x7 ;  /* 0x0000000702f97211 */ /* 0x0c0fe400078f38ff */
[CC--:B------:R-:W-:Y:S02]  /*01b0*/  LEA.HI R14, R2.reuse, R7.reuse, RZ, 0x6 ;  /* 0x00000007020e7211 */ /* 0x0c0fe400078f30ff */
[----:B------:R-:W-:-:S02]  /*01c0*/  LEA.HI R2, R2, R7, RZ, 0x2 ;  /* 0x0000000702027211 */ /* 0x000fc400078f10ff */
[----:B------:R-:W-:Y:S02]  /*01d0*/  LOP3.LUT R4, R0, 0xffffffe0, RZ, 0xc0, !PT ;  /* 0xffffffe000047812 */ /* 0x000fe400078ec0ff */
[----:B------:R-:W-:Y:S02]  /*01e0*/  LOP3.LUT R5, R11, 0xfffffff8, RZ, 0xc0, !PT ;  /* 0xfffffff80b057812 */ /* 0x000fe400078ec0ff */
[----:B------:R-:W-:Y:S01]  /*01f0*/  LOP3.LUT R9, R3, 0xfffffff0, RZ, 0xc0, !PT ;  /* 0xfffffff003097812 */ /* 0x000fe200078ec0ff */
[C---:B------:R-:W-:Y:S01]  /*0200*/  IMAD.IADD R10, R7.reuse, 0x1, -R4 ;  /* 0x00000001070a7824 */ /* 0x040fe200078e0a04 */
[----:B------:R-:W-:Y:S01]  /*0210*/  LOP3.LUT R6, R2, 0x7ffffffc, RZ, 0xc0, !PT ;  /* 0x7ffffffc02067812 */ /* 0x000fe200078ec0ff */
[C---:B------:R-:W-:Y:S01]  /*0220*/  IMAD.IADD R5, R7.reuse, 0x1, -R5 ;  /* 0x0000000107057824 */ /* 0x040fe200078e0a05 */
[--C-:B------:R-:W-:Y:S01]  /*0230*/  SHF.R.S32.HI R4, RZ, 0x5, R0.reuse ;  /* 0x00000005ff047819 */ /* 0x100fe20000011400 */
[C---:B------:R-:W-:Y:S01]  /*0240*/  IMAD.IADD R9, R7.reuse, 0x1, -R9 ;  /* 0x0000000107097824 */ /* 0x040fe200078e0a09 */
[----:B------:R-:W-:Y:S01]  /*0250*/  SHF.R.S32.HI R8, RZ, 0x1f, R0 ;  /* 0x0000001fff087819 */ /* 0x000fe20000011400 */
[----:B------:R-:W-:Y:S01]  /*0260*/  IMAD.IADD R15, R7, 0x1, -R6 ;  /* 0x00000001070f7824 */ /* 0x000fe200078e0a06 */
[----:B------:R-:W-:Y:S01]  /*0270*/  SHF.R.S32.HI R7, RZ, 0x2, R2 ;  /* 0x00000002ff077819 */ /* 0x000fe20000011402 */
[----:B------:R-:W-:Y:S01]  /*0280*/  IMAD.SHL.U32 R228, R5, 0x8, RZ ;  /* 0x0000000805e47824 */ /* 0x000fe200078e00ff */
[----:B------:R-:W-:-:S02]  /*0290*/  SHF.R.S32.HI R6, RZ, 0x4, R3 ;  /* 0x00000004ff067819 */ /* 0x000fc40000011403 */
[----:B------:R-:W-:Y:S02]  /*02a0*/  SHF.R.S32.HI R2, RZ, 0x1f, R2 ;  /* 0x0000001fff027819 */ /* 0x000fe40000011402 */
[----:B------:R-:W-:Y:S02]  /*02b0*/  SHF.R.S32.HI R12, RZ, 0x3, R11 ;  /* 0x00000003ff0c7819 */ /* 0x000fe4000001140b */
[----:B------:R-:W-:Y:S02]  /*02c0*/  LEA.HI R0, R0, R4, RZ, 0x1 ;  /* 0x0000000400007211 */ /* 0x000fe400078f08ff */
[----:B------:R-:W-:Y:S01]  /*02d0*/  LEA.HI R3, R3, R6, RZ, 0x1 ;  /* 0x0000000603037211 */ /* 0x000fe200078f08ff */
[----:B------:R-:W-:Y:S01]  /*02e0*/  IMAD.SHL.U32 R12, R12, 0x40, RZ ;  /* 0x000000400c0c7824 */ /* 0x000fe200078e00ff */
[----:B------:R-:W-:Y:S02]  /*02f0*/  LEA.HI R2, R2, R7, RZ, 0x3 ;  /* 0x0000000702027211 */ /* 0x000fe400078f18ff */
[----:B------:R-:W-:-:S02]  /*0300*/  LOP3.LUT R0, R0, 0xfffffffe, RZ, 0xc0, !PT ;  /* 0xfffffffe00007812 */ /* 0x000fc400078ec0ff */
[----:B------:R-:W-:Y:S02]  /*0310*/  LOP3.LUT R3, R3, 0xfffffffe, RZ, 0xc0, !PT ;  /* 0xfffffffe03037812 */ /* 0x000fe400078ec0ff */
[----:B------:R-:W-:Y:S01]  /*0320*/  LEA.HI R8, R8, R4, RZ, 0x2 ;  /* 0x0000000408087211 */ /* 0x000fe200078f10ff */
[----:B------:R-:W-:Y:S01]  /*0330*/  IMAD.IADD R220, R4, 0x1, -R0 ;  /* 0x0000000104dc7824 */ /* 0x000fe200078e0a00 */
[----:B------:R-:W-:Y:S01]  /*0340*/  LOP3.LUT R2, R2, 0xfffffff8, RZ, 0xc0, !PT ;  /* 0xfffffff802027812 */ /* 0x000fe200078ec0ff */
[----:B------:R-:W-:Y:S01]  /*0350*/  IMAD.IADD R13, R6, 0x1, -R3 ;  /* 0x00000001060d7824 */ /* 0x000fe200078e0a03 */
[----:B------:R-:W-:Y:S02]  /*0360*/  LOP3.LUT R0, R12, 0x1c0, RZ, 0xc0, !PT ;  /* 0x000001c00c007812 */ /* 0x000fe400078ec0ff */
[----:B------:R-:W-:Y:S01]  /*0370*/  LOP3.LUT R8, R8, 0xfffffffc, RZ, 0xc0, !PT ;  /* 0xfffffffc08087812 */ /* 0x000fe200078ec0ff */
[----:B------:R-:W-:Y:S01]  /*0380*/  IMAD.IADD R6, R7, 0x1, -R2 ;  /* 0x0000000107067824 */ /* 0x000fe200078e0a02 */
[----:B------:R-:W-:-:S02]  /*0390*/  SHF.R.U32.HI R3, RZ, 0x3, R0 ;  /* 0x00000003ff037819 */ /* 0x000fc40000011600 */
[----:B------:R-:W-:Y:S01]  /*03a0*/  LOP3.LUT R2, R0, 0x38, R228, 0xf8, !PT ;  /* 0x0000003800027812 */ /* 0x000fe200078ef8e4 */
[C---:B------:R-:W-:Y:S01]  /*03b0*/  IMAD.SHL.U32 R0, R5.reuse, 0x40, RZ ;  /* 0x0000004005007824 */ /* 0x040fe200078e00ff */
[----:B------:R-:W-:Y:S01]  /*03c0*/  LOP3.LUT P4, RZ, R5, 0x4, RZ, 0xc0, !PT ;  /* 0x0000000405ff7812 */ /* 0x000fe2000788c0ff */
[----:B------:R-:W-:Y:S01]  /*03d0*/  IMAD.IADD R251, R4, 0x1, -R8 ;  /* 0x0000000104fb7824 */ /* 0x000fe200078e0a08 */
[----:B------:R-:W-:Y:S01]  /*03e0*/  LOP3.LUT R8, R2, R3, RZ, 0x3c, !PT ;  /* 0x0000000302087212 */ /* 0x000fe200078e3cff */
[----:B------:R-:W-:Y:S01]  /*03f0*/  IMAD.SHL.U32 R2, R220, 0x10, RZ ;  /* 0x00000010dc027824 */ /* 0x000fe200078e00ff */
[----:B------:R-:W-:Y:S02]  /*0400*/  SHF.R.S32.HI R3, RZ, 0x1f, R9 ;  /* 0x0000001fff037819 */ /* 0x000fe40000011409 */
[----:B------:R-:W-:Y:S02]  /*0410*/  LOP3.LUT R0, R0, 0x1c0, RZ, 0xc0, !PT ;  /* 0x000001c000007812 */ /* 0x000fe400078ec0ff */
[----:B------:R-:W-:-:S02]  /*0420*/  SHF.R.S32.HI R4, RZ, 0x1f, R10 ;  /* 0x0000001fff047819 */ /* 0x000fc4000001140a */
[----:B------:R-:W-:Y:S02]  /*0430*/  LEA.HI R12, R3, R9, RZ, 0x3 ;  /* 0x00000009030c7211 */ /* 0x000fe400078f18ff */
[----:B------:R-:W-:Y:S02]  /*0440*/  LOP3.LUT P3, RZ, R5, 0x2, RZ, 0xc0, !PT ;  /* 0x0000000205ff7812 */ /* 0x000fe4000786c0ff */
[C---:B------:R-:W-:Y:S02]  /*0450*/  LOP3.LUT R3, R0.reuse, 0x8, R11, 0xf8, !PT ;  /* 0x0000000800037812 */ /* 0x040fe400078ef80b */
[----:B------:R-:W-:Y:S02]  /*0460*/  LOP3.LUT R5, R0, 0x10, R2, 0xf8, !PT ;  /* 0x0000001000057812 */ /* 0x000fe400078ef802 */
[----:B------:R-:W-:Y:S02]  /*0470*/  SHF.R.U32.HI R215, RZ, 0x3, R0 ;  /* 0x00000003ffd77819 */ /* 0x000fe40000011600 */
[----:B------:R-:W-:Y:S01]  /*0480*/  LEA.HI R240, R4, R10, RZ, 0x2 ;  /* 0x0000000a04f07211 */ /* 0x000fe200078f10ff */
[----:B------:R-:W-:Y:S01]  /*0490*/  IMAD.SHL.U32 R10, R13, 0x200, RZ ;  /* 0x000002000d0a7824 */ /* 0x000fe200078e00ff */
[----:B------:R-:W-:-:S02]  /*04a0*/  SHF.R.S32.HI R249, RZ, 0x7, R249 ;  /* 0x00000007fff97819 */ /* 0x000fc400000114f9 */
[----:B------:R-:W-:Y:S02]  /*04b0*/  LOP3.LUT R0, R6, 0x1, RZ, 0xc0, !PT ;  /* 0x0000000106007812 */ /* 0x000fe400078ec0ff */
[----:B------:R-:W-:Y:S02]  /*04c0*/  LOP3.LUT R4, R12, 0xfffffff8, RZ, 0xc0, !PT ;  /* 0xfffffff80c047812 */ /* 0x000fe400078ec0ff */
[----:B------:R-:W-:Y:S01]  /*04d0*/  LOP3.LUT R2, R3, R215, RZ, 0x3c, !PT ;  /* 0x000000d703027212 */ /* 0x000fe200078e3cff */
[----:B------:R-:W-:Y:S01]  /*04e0*/  IMAD R3, R249, 0x800, R10 ;  /* 0x00000800f9037824 */ /* 0x000fe200078e020a */
[----:B------:R-:W-:Y:S01]  /*04f0*/  ISETP.NE.U32.AND P0, PT, R0, 0x1, PT ;  /* 0x000000010000780c */ /* 0x000fe20003f05070 */
[----:B------:R-:W-:Y:S01]  /*0500*/  IMAD.IADD R7, R9, 0x1, -R4 ;  /* 0x0000000109077824 */ /* 0x000fe200078e0a04 */
[----:B------:R-:W-:Y:S01]  /*0510*/  SHF.R.S32.HI R0, RZ, 0x6, R14 ;  /* 0x00000006ff007819 */ /* 0x000fe2000001140e */
[C---:B------:R-:W-:Y:S01]  /*0520*/  IMAD.SHL.U32 R4, R6.reuse, 0x40, RZ ;  /* 0x0000004006047824 */ /* 0x040fe200078e00ff */
[----:B------:R-:W-:Y:S01]  /*0530*/  R2P PR, R6, 0x6 ;  /* 0x0000000606007804 */ /* 0x000fe20000000000 */
[----:B------:R-:W-:Y:S01]  /*0540*/  IMAD.IADD R2, R3, 0x1, R2 ;  /* 0x0000000103027824 */ /* 0x000fe200078e0202 */
[----:B------:R-:W-:Y:S01]  /*0550*/  LOP3.LUT R11, R5, 0x8, R11, 0xf8, !PT ;  /* 0x00000008050b7812 */ /* 0x000fe200078ef80b */
[C---:B------:R-:W-:Y:S01]  /*0560*/  IMAD.SHL.U32 R3, R0.reuse, 0x8, RZ ;  /* 0x0000000800037824 */ /* 0x040fe200078e00ff */
[----:B------:R-:W-:Y:S01]  /*0570*/  LOP3.LUT P6, RZ, R7, 0x4, RZ, 0xc0, !PT ;  /* 0x0000000407ff7812 */ /* 0x000fe200078cc0ff */
[----:B------:R-:W-:Y:S01]  /*0580*/  IMAD R226, R0, 0x200, R8 ;  /* 0x0000020000e27824 */ /* 0x000fe200078e0208 */
[----:B------:R-:W-:Y:S01]  /*0590*/  LOP3.LUT R0, R4, 0x1c0, RZ, 0xc0, !PT ;  /* 0x000001c004007812 */ /* 0x000fe200078ec0ff */
[----:B------:R-:W-:Y:S01]  /*05a0*/  IMAD.SHL.U32 R8, R13, 0x20, RZ ;  /* 0x000000200d087824 */ /* 0x000fe200078e00ff */
[----:B------:R-:W-:Y:S01]  /*05b0*/  LOP3.LUT R3, R3, 0x18, RZ, 0xc0, !PT ;  /* 0x0000001803037812 */ /* 0x000fe200078ec0ff */
[----:B------:R-:W-:Y:S01]  /*05c0*/  IMAD.SHL.U32 R6, R249, 0x20, RZ ;  /* 0x00000020f9067824 */ /* 0x000fe200078e00ff */
[----:B------:R-:W-:Y:S01]  /*05d0*/  SHF.R.U32.HI R4, RZ, 0x3, R0 ;  /* 0x00000003ff047819 */ /* 0x000fe20000011600 */
[----:B------:R-:W-:Y:S01]  /*05e0*/  IMAD.SHL.U32 R5, R15, 0x2, RZ ;  /* 0x000000020f057824 */ /* 0x000fe200078e00ff */
[----:B------:R-:W-:-:S02]  /*05f0*/  LOP3.LUT R9, R3, 0x20, R8, 0xf8, !PT ;  /* 0x0000002003097812 */ /* 0x000fc400078ef808 */
[----:B------:R-:W-:Y:S02]  /*0600*/  LOP3.LUT R6, R0, 0x20, R6, 0xf8, !PT ;  /* 0x0000002000067812 */ /* 0x000fe400078ef806 */
[----:B------:R-:W-:Y:S01]  /*0610*/  LOP3.LUT R8, R4, R0, R3, 0x1e, !PT ;  /* 0x0000000004087212 */ /* 0x000fe200078e1e03 */
[----:B------:R-:W-:Y:S01]  /*0620*/  IMAD.SHL.U32 R0, R7, 0x40, RZ ;  /* 0x0000004007007824 */ /* 0x000fe200078e00ff */
[----:B------:R-:W-:Y:S01]  /*0630*/  LOP3.LUT R4, R6, R4, RZ, 0x3c, !PT ;  /* 0x0000000406047212 */ /* 0x000fe200078e3cff */
[--C-:B------:R-:W-:Y:S01]  /*0640*/  IMAD R3, R251, 0x400, R5.reuse ;  /* 0x00000400fb037824 */ /* 0x100fe200078e0205 */
[----:B------:R-:W-:Y:S01]  /*0650*/  LOP3.LUT P5, RZ, R7, 0x2, RZ, 0xc0, !PT ;  /* 0x0000000207ff7812 */ /* 0x000fe200078ac0ff */
[----:B------:R-:W-:Y:S01]  /*0660*/  IMAD R5, R220, 0x400, R5 ;  /* 0x00000400dc057824 */ /* 0x000fe200078e0205 */
[----:B------:R-:W-:Y:S01]  /*0670*/  LOP3.LUT R0, R0, 0x1c0, RZ, 0xc0, !PT ;  /* 0x000001c000007812 */ /* 0x000fe200078ec0ff */
[----:B------:R-:W-:Y:S01]  /*0680*/  IMAD.IADD R234, R3, 0x1, R4 ;  /* 0x0000000103ea7824 */ /* 0x000fe200078e0204 */
[----:B------:R-:W-:Y:S01]  /*0690*/  SEL R217, R218, 0xffffffc0, !P4 ;  /* 0xffffffc0dad97807 */ /* 0x000fe20006000000 */
[----:B------:R-:W-:Y:S01]  /*06a0*/  IMAD.IADD R8, R5, 0x1, R8 ;  /* 0x0000000105087824 */ /* 0x000fe200078e0208 */
[--C-:B------:R-:W-:Y:S01]  /*06b0*/  SHF.R.U32.HI R3, RZ, 0x3, R0.reuse ;  /* 0x00000003ff037819 */ /* 0x100fe20000011600 */
[----:B------:R-:W-:Y:S01]  /*06c0*/  IMAD.SHL.U32 R5, R13, 0x8, RZ ;  /* 0x000000080d057824 */ /* 0x000fe200078e00ff */
[----:B------:R-:W-:Y:S01]  /*06d0*/  LEA R2, R2, UR4, 0x1 ;  /* 0x0000000402027c11 */ /* 0x000fe2000f8e08ff */
[----:B------:R-:W-:Y:S01]  /*06e0*/  IMAD.SHL.U32 R4, R12, 0x40, RZ ;  /* 0x000000400c047824 */ /* 0x000fe200078e00ff */
[----:B------:R-:W-:-:S02]  /*06f0*/  LOP3.LUT R6, R3, R9, R0, 0x1e, !PT ;  /* 0x0000000903067212 */ /* 0x000fc400078e1e00 */
[----:B------:R-:W-:Y:S01]  /*0700*/  LOP3.LUT R5, R0, 0x8, R5, 0xf8, !PT ;  /* 0x0000000800057812 */ /* 0x000fe200078ef805 */
[----:B------:R-:W-:Y:S01]  /*0710*/  IMAD.IADD R213, R217, 0x1, R2 ;  /* 0x00000001d9d57824 */ /* 0x000fe200078e0202 */
[----:B------:R-:W-:Y:S01]  /*0720*/  LOP3.LUT R0, R4, 0xfffffe00, RZ, 0xc0, !PT ;  /* 0xfffffe0004007812 */ /* 0x000fe200078ec0ff */
[----:B------:R-:W-:Y:S01]  /*0730*/  IMAD.U32 R4, RZ, RZ, UR6 ;  /* 0x00000006ff047e24 */ /* 0x000fe2000f8e00ff */
[----:B------:R-:W-:Y:S01]  /*0740*/  LOP3.LUT R3, R5, R3, RZ, 0x3c, !PT ;  /* 0x0000000305037212 */ /* 0x000fe200078e3cff */
[----:B------:R-:W-:Y:S01]  /*0750*/  IMAD.U32 R4, RZ, RZ, UR5 ;  /* 0x00000005ff047e24 */ /* 0x000fe2000f8e00ff */
[----:B------:R-:W-:Y:S01]  /*0760*/  USHF.R.S32.HI UR5, URZ, 0x1f, UR48 ;  /* 0x0000001f3f057899 */ /* 0x000fe20008011430 */
[--C-:B------:R-:W-:Y:S01]  /*0770*/  IMAD R214, R251, 0x400, R0.reuse ;  /* 0x00000400fbd67824 */ /* 0x100fe200078e0200 */
[----:B------:R-:W-:Y:S01]  /*0780*/  USHF.R.S32.HI UR6, URZ, 0x1f, UR48 ;  /* 0x0000001f3f067899 */ /* 0x000fe20008011430 */
[----:B------:R-:W-:Y:S01]  /*0790*/  IMAD R220, R220, 0x400, R0 ;  /* 0x00000400dcdc7824 */ /* 0x000fe200078e0200 */
[----:B------:R-:W-:Y:S01]  /*07a0*/  LEA R234, R234, UR4, 0x1 ;  /* 0x00000004eaea7c11 */ /* 0x000fe2000f8e08ff */
[----:B------:R-:W-:Y:S01]  /*07b0*/  IMAD.IADD R214, R214, 0x1, R3 ;  /* 0x00000001d6d67824 */ /* 0x000fe200078e0203 */
[----:B------:R-:W-:Y:S01]  /*07c0*/  LOP3.LUT R215, R10, R11, R215, 0xf6, !PT ;  /* 0x0000000b0ad77212 */ /* 0x000fe200078ef6d7 */
[----:B------:R-:W-:Y:S01]  /*07d0*/  IMAD.IADD R220, R3, 0x1, R220 ;  /* 0x0000000103dc7824 */ /* 0x000fe200078e02dc */
[----:B------:R-:W-:Y:S01]  /*07e0*/  SEL R218, R218, 0xffffffc0, !P6 ;  /* 0xffffffc0dada7807 */ /* 0x000fe20007000000 */
[----:B------:R-:W-:Y:S01]  /*07f0*/  IMAD.U32 R3, RZ, RZ, UR5 ;  /* 0x00000005ff037e24 */ /* 0x000fe2000f8e00ff */
[----:B------:R-:W-:Y:S01]  /*0800*/  USHF.R.S32.HI UR5, URZ, 0x1f, UR54 ;  /* 0x0000001f3f057899 */ /* 0x000fe20008011436 */
[----:B------:R-:W-:Y:S01]  /*0810*/  LEA R214, R214, UR4, 0x1 ;  /* 0x00000004d6d67c11 */ /* 0x000fe2000f8e08ff */
[----:B------:R-:W-:Y:S01]  /*0820*/  VIADD R235, R234, 0x20 ;  /* 0x00000020eaeb7836 */ /* 0x000fe20000000000 */
[----:B------:R-:W-:Y:S01]  /*0830*/  SEL R236, R236, 0x10, !P0 ;  /* 0x00000010ecec7807 */ /* 0x000fe20004000000 */
[----:B------:R-:W-:Y:S01]  /*0840*/  @P1 VIADD R235, R234, 0xffffffe0 ;  /* 0xffffffe0eaeb1836 */ /* 0x000fe20000000000 */
[----:B------:R-:W-:Y:S01]  /*0850*/  SHF.R.S32.HI R240, RZ, 0x2, R240 ;  /* 0x00000002fff07819 */ /* 0x000fe200000114f0 */
[----:B------:R-:W-:Y:S01]  /*0860*/  IMAD.U32 R3, RZ, RZ, UR5 ;  /* 0x00000005ff037e24 */ /* 0x000fe2000f8e00ff */
        /* <DEDUP_REMOVED lines=8> */
[----:B------:R-:W-:Y:S01]  /*08f0*/  IMAD.IADD R219, R214, 0x1, R218 ;  /* 0x00000001d6db7824 */ /* 0x000fe200078e02da */
[----:B------:R-:W-:Y:S01]  /*0900*/  LEA R246, R8, UR6, 0x1 ;  /* 0x0000000608f67c11 */ /* 0x000fe2000f8e08ff */
[----:B------:R-:W-:Y:S01]  /*0910*/  IMAD.IADD R3, R3, 0x1, R2 ;  /* 0x0000000103037824 */ /* 0x000fe200078e0202 */
[----:B------:R-:W-:Y:S01]  /*0920*/  LEA R220, R220, UR5, 0x1 ;  /* 0x00000005dcdc7c11 */ /* 0x000fe2000f8e08ff */
[----:B------:R-:W-:Y:S01]  /*0930*/  IMAD.IADD R216, R214, 0x1, R222 ;  /* 0x00000001d6d87824 */ /* 0x000fe200078e02de */
[----:B------:R-:W-:Y:S01]  /*0940*/  LOP3.LUT R0, R6, R0, RZ, 0xfc, !PT ;  /* 0x0000000006007212 */ /* 0x000fe200078efcff */
[----:B------:R-:W-:Y:S01]  /*0950*/  IMAD.IADD R212, R217, 0x1, R3 ;  /* 0x00000001d9d47824 */ /* 0x000fe200078e0203 */
[----:B------:R-:W-:Y:S01]  /*0960*/  LEA R226, R226, UR4, 0x1 ;  /* 0x00000004e2e27c11 */ /* 0x000fe2000f8e08ff */
[--C-:B------:R-:W-:Y:S01]  /*0970*/  IMAD.IADD R221, R218, 0x1, R220.reuse ;  /* 0x00000001dadd7824 */ /* 0x100fe200078e02dc */
[----:B------:R-:W-:Y:S01]  /*0980*/  LEA R0, R0, UR4, 0x1 ;  /* 0x0000000400007c11 */ /* 0x000fe2000f8e08ff */
[----:B------:R-:W-:Y:S01]  /*0990*/  VIADD R247, R246, 0x40 ;  /* 0x00000040f6f77836 */ /* 0x000fe20000000000 */
[----:B------:R-:W-:Y:S01]  /*09a0*/  ULDC.64 UR4, c[0x0][0x208] ;  /* 0x0000820000047ab9 */ /* 0x000fe20000000a00 */
[----:B------:R-:W-:-:S02]  /*09b0*/  IMAD.IADD R223, R222, 0x1, R220 ;  /* 0x00000001dedf7824 */ /* 0x000fc400078e02dc */
[----:B------:R-:W-:Y:S02]  /*09c0*/  IMAD R240, R251, 0x10, R240 ;  /* 0x00000010fbf07824 */ /* 0x000fe400078e02f0 */
[----:B------:R-:W-:Y:S02]  /*09d0*/  IMAD.IADD R217, R217, 0x1, R215 ;  /* 0x00000001d9d97824 */ /* 0x000fe400078e02d7 */
[----:B------:R-:W-:Y:S02]  /*09e0*/  @P2 VIADD R247, R246, 0xffffffc0 ;  /* 0xffffffc0f6f72836 */ /* 0x000fe40000000000 */
[----:B------:R-:W-:Y:S02]  /*09f0*/  IMAD.IADD R236, R236, 0x1, R235 ;  /* 0x00000001ecec7824 */ /* 0x000fe400078e02eb */
[----:B------:R-:W-:Y:S02]  /*0a00*/  IMAD.IADD R218, R216, 0x1, R218 ;  /* 0x00000001d8da7824 */ /* 0x000fe400078e02da */
[----:B------:R-:W-:-:S07]  /*0a10*/  IMAD.IADD R222, R222, 0x1, R221 ;  /* 0x00000001dede7824 */ /* 0x000fce00078e02dd */
.L_x_971:
        /* <DEDUP_REMOVED lines=32> */
[----:B------:R-:W-:-:S03]  /*0c20*/  UIADD3.X UR6, UR10, UR15, URZ, UP0, !UPT ;  /* 0x0000000f0a067290 */ /* 0x000fc600087fe43f */
[----:B---3--:R1:W3:Y:S01]  /*0c30*/  @P1 LDG.E R10, desc[UR4][R4.64] ;  /* 0x00000004040a1981 */ /* 0x0082e2000c1e1900 */
[----:B------:R-:W-:Y:S01]  /*0c40*/  PLOP3.LUT P2, PT, PT, PT, UP1, 0x80, 0x0 ;  /* 0x000000000000781c */ /* 0x000fe20003f4f018 */
[----:B-1----:R-:W-:Y:S02]  /*0c50*/  IMAD.U32 R4, RZ, RZ, UR16 ;  /* 0x00000010ff047e24 */ /* 0x002fe4000f8e00ff */
[----:B------:R-:W-:-:S05]  /*0c60*/  IMAD.U32 R5, RZ, RZ, UR11 ;  /* 0x0000000bff057e24 */ /* 0x000fca000f8e00ff */
[----:B----4-:R-:W4:Y:S04]  /*0c70*/  @P3 LDG.E R9, desc[UR4][R4.64] ;  /* 0x0000000404093981 */ /* 0x010f28000c1e1900 */
[----:B-----5:R1:W5:Y:S02]  /*0c80*/  @P3 LDG.E R6, desc[UR4][R4.64+0x4] ;  /* 0x0000040404063981 */ /* 0x020364000c1e1900 */
[----:B-1----:R-:W-:Y:S02]  /*0c90*/  IMAD.U32 R4, RZ, RZ, UR8 ;  /* 0x00000008ff047e24 */ /* 0x002fe4000f8e00ff */
[----:B------:R-:W-:Y:S01]  /*0ca0*/  IMAD.U32 R5, RZ, RZ, UR6 ;  /* 0x00000006ff057e24 */ /* 0x000fe2000f8e00ff */
[----:B------:R-:W1:Y:S01]  /*0cb0*/  S2R R24, SR_TID.X ;  /* 0x0000000000187919 */ /* 0x000e620000002100 */
[----:B------:R-:W1:Y:S01]  /*0cc0*/  S2UR UR50, SR_CTAID.X ;  /* 0x00000000003279c3 */ /* 0x000e620000002500 */
[----:B------:R-:W-:Y:S01]  /*0cd0*/  UMOV UR32, URZ ;  /* 0x0000003f00207c82 */ /* 0x000fe20008000000 */
[----:B------:R-:W-:Y:S01]  /*0ce0*/  @!UP3 ULDC.64 UR6, c[0x0][0x318] ;  /* 0x0000c6000006bab9 */ /* 0x000fe20000000a00 */
        /* <DEDUP_REMOVED lines=19> */
[----:B------:R-:W-:Y:S02]  /*0e20*/  SHF.R.S32.HI R9, RZ, 0x1f, R24 ;  /* 0x0000001fff097819 */ /* 0x000fe40000011418 */
        /* <DEDUP_REMOVED lines=8> */
.L_x_927:
        /* <DEDUP_REMOVED lines=19> */
[----:B------:R-:W-:Y:S02]  /*0fe0*/  USHF.R.S32.HI UR27, URZ, 0x1f, UR56 ;  /* 0x0000001f3f1b7899 */ /* 0x000fe40008011438 */
[----:B------:R-:W-:-:S02]  /*0ff0*/  UIMAD UR26, UR48, UR9, UR8 ;  /* 0x00000009301a72a4 */ /* 0x000fc4000f8e0208 */
[----:B------:R-:W-:Y:S01]  /*1000*/  @UP1 ULDC.64 UR10, c[0x0][0x420] ;  /* 0x00010800000a1ab9 */ /* 0x000fe20000000a00 */
[----:B------:R-:W-:Y:S01]  /*1010*/  @!UP1 ULDC.64 UR8, c[0x0][0x418] ;  /* 0x0001060000089ab9 */ /* 0x000fe20000000a00 */
[----:B------:R-:W-:Y:S02]  /*1020*/  @UP1 UIMAD.WIDE.U32 UR44, UR12, UR10, URZ ;  /* 0x0000000a0c2c12a5 */ /* 0x000fe4000f8e003f */
[----:B------:R-:W-:Y:S01]  /*1030*/  @!UP1 UIMAD UR7, UR55, UR8, URZ ;  /* 0x00000008370792a4 */ /* 0x000fe2000f8e023f */
[----:B------:R-:W-:Y:S01]  /*1040*/  ULDC.64 UR14, c[0x0][0x488] ;  /* 0x00012200000e7ab9 */ /* 0x000fe20000000a00 */
[----:B------:R-:W-:Y:S02]  /*1050*/  ULDC UR59, c[0x0][0x2dc] ;  /* 0x0000b700003b7ab9 */ /* 0x000fe40000000800 */
[----:B------:R-:W-:Y:S02]  /*1060*/  @!UP1 UIMAD UR47, UR48, UR9, UR7 ;  /* 0x00000009302f92a4 */ /* 0x000fe4000f8e0207 */
[----:B------:R-:W-:Y:S01]  /*1070*/  UIADD3 UR7, UR39, 0x3f, URZ ;  /* 0x0000003f27077890 */ /* 0x000fe2000fffe03f */
[----:B-1----:R-:W-:Y:S01]  /*1080*/  IABS R7, R8 ;  /* 0x0000000800077213 */ /* 0x002fe20000000000 */
[----:B------:R-:W-:Y:S01]  /*1090*/  UIMAD.WIDE.U32 UR28, UR50, UR14, URZ ;  /* 0x0000000e321c72a5 */ /* 0x000fe2000f8e003f */
[----:B------:R-:W-:Y:S01]  /*10a0*/  ISETP.NE.AND P3, PT, R8, RZ, PT ;  /* 0x000000ff0800720c */ /* 0x000fe20003f65270 */
[----:B------:R-:W-:Y:S01]  /*10b0*/  USHF.R.S32.HI UR22, URZ, 0x1f, UR7 ;  /* 0x0000001f3f167899 */ /* 0x000fe20008011407 */
[----:B------:R-:W1:Y:S01]  /*10c0*/  I2F.RP R4, R7 ;  /* 0x0000000700047306 */ /* 0x000e620000209400 */
[----:B------:R-:W-:Y:S01]  /*10d0*/  ULDC UR58, c[0x0][0x270] ;  /* 0x00009c00003a7ab9 */ /* 0x000fe20000000800 */
[----:B------:R-:W-:-:S02]  /*10e0*/  @UP1 UIMAD UR38, UR12, UR11, UR45 ;  /* 0x0000000b0c2612a4 */ /* 0x000fc4000f8e022d */
[----:B------:R-:W-:Y:S02]  /*10f0*/  ULEA.HI UR46, UR22, UR7, URZ, 0x6 ;  /* 0x00000007162e7291 */ /* 0x000fe4000f8f303f */
[----:B------:R-:W-:Y:S02]  /*1100*/  UIMAD UR7, UR27, UR48, URZ ;  /* 0x000000301b0772a4 */ /* 0x000fe4000f8e023f */
[----:B------:R-:W-:Y:S02]  /*1110*/  @!UP1 UIMAD.WIDE.U32 UR40, UR48, UR8, URZ ;  /* 0x00000008302892a5 */ /* 0x000fe4000f8e003f */
[----:B------:R-:W-:Y:S02]  /*1120*/  USHF.L.U64.HI UR13, UR48, 0x7, UR55 ;  /* 0x00000007300d7899 */ /* 0x000fe40008010237 */
[----:B------:R-:W-:Y:S02]  /*1130*/  UIMAD.WIDE UR8, UR59, UR58, URZ ;  /* 0x0000003a3b0872a5 */ /* 0x000fe4000f8e023f */
[----:B------:R-:W-:Y:S01]  /*1140*/  UIMAD.WIDE.U32 UR10, UR48, UR56, URZ ;  /* 0x00000038300a72a5 */ /* 0x000fe2000f8e003f */
[----:B-1----:R-:W1:Y:S01]  /*1150*/  MUFU.RCP R4, R4 ;  /* 0x0000000400047308 */ /* 0x002e620000001000 */
[----:B------:R-:W-:Y:S01]  /*1160*/  UIMAD UR7, UR55, UR56, UR7 ;  /* 0x00000038370772a4 */ /* 0x000fe2000f8e0207 */
[----:B------:R-:W-:Y:S01]  /*1170*/  ULDC.64 UR24, c[0x0][0x240] ;  /* 0x0000900000187ab9 */ /* 0x000fe20000000a00 */
[----:B------:R-:W-:-:S02]  /*1180*/  UIMAD UR50, UR50, UR15, UR29 ;  /* 0x0000000f323272a4 */ /* 0x000fc4000f8e021d */
[----:B------:R-:W-:Y:S02]  /*1190*/  UIMAD.WIDE.U32 UR14, UR12, UR24, URZ ;  /* 0x000000180c0e72a5 */ /* 0x000fe4000f8e003f */
[----:B------:R-:W-:Y:S02]  /*11a0*/  UIMAD UR30, UR12, UR25, URZ ;  /* 0x000000190c1e72a4 */ /* 0x000fe4000f8e023f */
[----:B------:R-:W-:Y:S02]  /*11b0*/  USEL UR33, UR13, URZ, UP2 ;  /* 0x0000003f0d217287 */ /* 0x000fe40009000000 */
[----:B------:R-:W-:Y:S02]  /*11c0*/  UIMAD UR13, UR9, UR10, URZ ;  /* 0x0000000a090d72a4 */ /* 0x000fe4000f8e023f */
[----:B------:R-:W-:Y:S02]  /*11d0*/  UIADD3 UR7, UR11, UR7, URZ ;  /* 0x000000070b077290 */ /* 0x000fe4000fffe03f */
[----:B------:R-:W-:Y:S01]  /*11e0*/  UIADD3 UR37, UR17, UR26, URZ ;  /* 0x0000001a11257290 */ /* 0x000fe2000fffe03f */
[----:B-1----:R-:W-:Y:S01]  /*11f0*/  VIADD R4, R4, 0xffffffe ;  /* 0x0ffffffe04047836 */ /* 0x002fe20000000000 */
[----:B------:R-:W-:-:S02]  /*1200*/  USHF.L.U32 UR18, UR48, 0x7, URZ ;  /* 0x0000000730127899 */ /* 0x000fc4000800063f */
[----:B------:R-:W-:Y:S01]  /*1210*/  USEL UR42, UR16, UR14, !UP1 ;  /* 0x0000000e102a7287 */ /* 0x000fe2000c800000 */
[----:B------:R-:W1:Y:S01]  /*1220*/  F2I.FTZ.U32.TRUNC.NTZ R5, R4 ;  /* 0x0000000400057305 */ /* 0x000e62000021f000 */
[----:B------:R-:W-:Y:S02]  /*1230*/  @UP1 UIADD3 UR37, UR15, UR30, URZ ;  /* 0x0000001e0f251290 */ /* 0x000fe4000fffe03f */
[----:B------:R-:W-:Y:S02]  /*1240*/  UIMAD.WIDE.U32 UR14, UR8, UR10, URZ ;  /* 0x0000000a080e72a5 */ /* 0x000fe4000f8e003f */
[----:B------:R-:W-:Y:S02]  /*1250*/  UIMAD UR7, UR8, UR7, UR13 ;  /* 0x00000007080772a4 */ /* 0x000fe4000f8e020d */
[----:B------:R-:W-:Y:S02]  /*1260*/  UIMAD.WIDE.U32 UR10, UR8, UR12, URZ ;  /* 0x0000000c080a72a5 */ /* 0x000fe4000f8e003f */
[----:B------:R-:W-:-:S02]  /*1270*/  ULOP3.LUT UR13, UR46, 0xffffffc0, URZ, 0xc0, !UPT ;  /* 0xffffffc02e0d7892 */ /* 0x000fc4000f8ec03f */
[----:B------:R-:W-:Y:S02]  /*1280*/  UIADD3 UR49, UR15, UR7, URZ ;  /* 0x000000070f317290 */ /* 0x000fe4000fffe03f */
[----:B------:R-:W-:Y:S01]  /*1290*/  USEL UR43, UR18, URZ, UP2 ;  /* 0x0000003f122b7287 */ /* 0x000fe20009000000 */
[----:B-1----:R-:W-:Y:S01]  /*12a0*/  IMAD.MOV R4, RZ, RZ, -R5 ;  /* 0x000000ffff047224 */ /* 0x002fe200078e0a05 */
[----:B------:R-:W-:Y:S02]  /*12b0*/  USEL UR53, UR14, UR10, !UP1 ;  /* 0x0000000a0e357287 */ /* 0x000fe4000c800000 */
[----:B------:R-:W-:Y:S01]  /*12c0*/  UIMAD UR7, UR9, UR12, URZ ;  /* 0x0000000c090772a4 */ /* 0x000fe2000f8e023f */
[----:B------:R-:W-:Y:S01]  /*12d0*/  IMAD R6, R4, R7, RZ ;  /* 0x0000000704067224 */ /* 0x000fe200078e02ff */
[----:B------:R-:W-:Y:S01]  /*12e0*/  UISETP.NE.AND UP0, UPT, UR34, -0x1, UPT ;  /* 0xffffffff2200788c */ /* 0x000fe2000bf05270 */
[----:B------:R-:W-:Y:S01]  /*12f0*/  IMAD.MOV.U32 R4, RZ, RZ, RZ ;  /* 0x000000ffff047224 */ /* 0x000fe200078e00ff */
[----:B------:R-:W-:Y:S01]  /*1300*/  ULDC.U8 UR18, c[0x0][0x3d8] ;  /* 0x0000f60000127ab9 */ /* 0x000fe20000000000 */
[----:B------:R-:W-:-:S02]  /*1310*/  UIADD3 UR14, UR13, -0x40, URZ ;  /* 0xffffffc00d0e7890 */ /* 0x000fc4000fffe03f */
[----:B------:R-:W-:Y:S01]  /*1320*/  IMAD.HI.U32 R4, R5, R6, R4 ;  /* 0x0000000605047227 */ /* 0x000fe200078e0004 */
[----:B------:R-:W-:Y:S01]  /*1330*/  IABS R5, UR54 ;  /* 0x0000003600057c13 */ /* 0x000fe20008000000 */
[----:B------:R-:W-:Y:S02]  /*1340*/  UISETP.NE.AND UP3, UPT, UR18, URZ, UPT ;  /* 0x0000003f1200728c */ /* 0x000fe4000bf65270 */
[----:B------:R-:W-:Y:S02]  /*1350*/  @UP1 UIADD3 UR49, UR11, UR7, URZ ;  /* 0x000000070b311290 */ /* 0x000fe4000fffe03f */
[----:B------:R-:W-:Y:S01]  /*1360*/  IMAD.HI.U32 R4, R4, R5, RZ ;  /* 0x0000000504047227 */ /* 0x000fe200078e00ff */
[----:B------:R-:W-:Y:S02]  /*1370*/  USHF.R.S32.HI UR36, URZ, 0x1f, UR14 ;  /* 0x0000001f3f247899 */ /* 0x000fe4000801140e */
[----:B------:R-:W-:Y:S02]  /*1380*/  UIADD3 UR7, UP2, UR14, UR43, URZ ;  /* 0x0000002b0e077290 */ /* 0x000fe4000ff5e03f */
[----:B------:R-:W-:Y:S01]  /*1390*/  IADD3 R6, -R4, RZ, RZ ;  /* 0x000000ff04067210 */ /* 0x000fe20007ffe1ff */
[----:B------:R-:W-:Y:S01]  /*13a0*/  ULDC.U8 UR19, c[0x0][0x480] ;  /* 0x0001200000137ab9 */ /* 0x000fe20000000000 */
[----:B------:R-:W-:-:S02]  /*13b0*/  UIADD3.X UR13, UR36, UR33, URZ, UP2, !UPT ;  /* 0x00000021240d7290 */ /* 0x000fc400097fe43f */
[----:B------:R-:W-:Y:S01]  /*13c0*/  UIMAD UR9, UR9, UR7, URZ ;  /* 0x00000007090972a4 */ /* 0x000fe2000f8e023f */
[C---:B------:R-:W-:Y:S01]  /*13d0*/  IMAD R5, R7.reuse, R6, R5 ;  /* 0x0000000607057224 */ /* 0x040fe200078e0205 */
[----:B------:R-:W-:Y:S01]  /*13e0*/  ULDC UR60, c[0x0][0x2c4] ;  /* 0x0000b100003c7ab9 */ /* 0x000fe20000000800 */
[----:B------:R-:W-:Y:S02]  /*13f0*/  @UP0 UIADD3 UR29, UR32, UR34, URZ ;  /* 0x00000022201d0290 */ /* 0x000fe4000fffe03f */
[----:B------:R-:W-:Y:S01]  /*1400*/  @UP0 UIADD3 UR23, UR32, UR34, URZ ;  /* 0x0000002220170290 */ /* 0x000fe2000fffe03f */
[----:B------:R-:W-:Y:S01]  /*1410*/  ISETP.GT.U32.AND P1, PT, R7, R5, PT ;  /* 0x000000050700720c */ /* 0x000fe20003f24070 */
[----:B------:R-:W-:Y:S02]  /*1420*/  UIMAD UR13, UR8, UR13, UR9 ;  /* 0x0000000d080d72a4 */ /* 0x000fe4000f8e0209 */
[----:B------:R-:W-:Y:S01]  /*1430*/  UISETP.NE.AND UP4, UPT, UR19, URZ, UPT ;  /* 0x0000003f1300728c */ /* 0x000fe2000bf85270 */
[----:B------:R-:W-:Y:S01]  /*1440*/  @UP0 ULDC.64 UR20, c[0x0][0x250] ;  /* 0x0000940000140ab9 */ /* 0x000fe20000000a00 */
[----:B------:R-:W-:Y:S01]  /*1450*/  @UP3 UIMAD UR9, UR48, UR60, URZ ;  /* 0x0000003c300932a4 */ /* 0x000fe2000f8e023f */
[----:B------:R-:W-:Y:S01]  /*1460*/  @UP0 ULDC.64 UR18, c[0x0][0x248] ;  /* 0x0000920000120ab9 */ /* 0x000fe20000000a00 */
[----:B------:R-:W-:-:S02]  /*1470*/  @UP0 UIMAD.WIDE.U32 UR10, UR29, UR20, URZ ;  /* 0x000000141d0a02a5 */ /* 0x000fc4000f8e003f */
[----:B------:R-:W-:-:S04]  /*1480*/  @UP0 UIMAD.WIDE.U32 UR26, UR23, UR18, URZ ;  /* 0x00000012171a02a5 */ /* 0x000fc8000f8e003f */
[----:B------:R-:W-:Y:S01]  /*1490*/  @!P1 IMAD.IADD R5, R5, 0x1, -R7 ;  /* 0x0000000105059824 */ /* 0x000fe200078e0a07 */
[----:B------:R-:W-:Y:S01]  /*14a0*/  @UP0 UIMAD UR16, UR23, UR19, URZ ;  /* 0x00000013171002a4 */ /* 0x000fe2000f8e023f */
[----:B------:R-:W-:Y:S01]  /*14b0*/  @!P1 VIADD R4, R4, 0x1 ;  /* 0x0000000104049836 */ /* 0x000fe20000000000 */
[----:B------:R-:W-:Y:S01]  /*14c0*/  PLOP3.LUT P1, PT, PT, PT, UP0, 0x80, 0x0 ;  /* 0x000000000000781c */ /* 0x000fe20003f2f008 */
[----:B------:R-:W-:Y:S01]  /*14d0*/  UIMAD.WIDE.U32 UR22, UR8, UR7, URZ ;  /* 0x00000007081672a5 */ /* 0x000fe2000f8e003f */
[----:B------:R-:W-:Y:S01]  /*14e0*/  ISETP.GE.U32.AND P0, PT, R5, R7, PT ;  /* 0x000000070500720c */ /* 0x000fe20003f06070 */
[----:B------:R-:W-:Y:S01]  /*14f0*/  @UP3 USEL UR9, UR9, UR12, !UP1 ;  /* 0x0000000c09093287 */ /* 0x000fe2000c800000 */
[----:B------:R-:W-:Y:S01]  /*1500*/  LOP3.LUT R5, R8, UR54, RZ, 0x3c, !PT ;  /* 0x0000003608057c12 */ /* 0x000fe2000f8e3cff */
[----:B------:R-:W-:Y:S02]  /*1510*/  UIMAD UR51, UR54, UR59, URZ ;  /* 0x0000003b363372a4 */ /* 0x000fe4000f8e023f */
[----:B------:R-:W-:Y:S01]  /*1520*/  @UP0 UIMAD UR29, UR29, UR21, URZ ;  /* 0x000000151d1d02a4 */ /* 0x000fe2000f8e023f */
[----:B------:R-:W-:Y:S01]  /*1530*/  ISETP.GE.AND P2, PT, R5, RZ, PT ;  /* 0x000000ff0500720c */ /* 0x000fe20003f46270 */
[----:B------:R-:W-:Y:S01]  /*1540*/  @!UP3 UIMAD UR8, UR48, UR58, UR54 ;  /* 0x0000003a3008b2a4 */ /* 0x000fe2000f8e0236 */
[----:B------:R-:W-:Y:S01]  /*1550*/  @UP3 ULDC UR7, c[0x0][0x2e4] ;  /* 0x0000b90000073ab9 */ /* 0x000fe20000000800 */
[----:B------:R-:W-:-:S02]  /*1560*/  @!UP1 UIADD3 UR38, UR41, UR47, URZ ;  /* 0x0000002f29269290 */ /* 0x000fc4000fffe03f */
[----:B------:R-:W-:Y:S02]  /*1570*/  @UP3 UIMAD UR15, UR54, UR7, UR9 ;  /* 0x00000007360f32a4 */ /* 0x000fe4000f8e0209 */
[----:B------:R-:W-:Y:S01]  /*1580*/  @P0 IADD3 R4, R4, 0x1, RZ ;  /* 0x0000000104040810 */ /* 0x000fe20007ffe0ff */
[----:B------:R-:W-:Y:S01]  /*1590*/  USEL UR52, UR28, URZ, UP4 ;  /* 0x0000003f1c347287 */ /* 0x000fe2000a000000 */
[----:B------:R-:W-:Y:S01]  /*15a0*/  PLOP3.LUT P0, PT, PT, PT, UP3, 0x80, 0x0 ;  /* 0x000000000000781c */ /* 0x000fe20003f0f038 */
[----:B------:R-:W-:Y:S02]  /*15b0*/  USHF.R.S32.HI UR47, URZ, 0x1f, UR51 ;  /* 0x0000001f3f2f7899 */ /* 0x000fe40008011433 */
[----:B------:R-:W-:Y:S01]  /*15c0*/  IMAD.MOV.U32 R17, RZ, RZ, R4 ;  /* 0x000000ffff117224 */ /* 0x000fe200078e0004 */
[----:B------:R-:W-:Y:S02]  /*15d0*/  @UP0 UIADD3 UR33, UR11, UR29, URZ ;  /* 0x0000001d0b210290 */ /* 0x000fe4000fffe03f */
[----:B------:R-:W-:-:S02]  /*15e0*/  USEL UR50, UR50, URZ, UP4 ;  /* 0x0000003f32327287 */ /* 0x000fc4000a000000 */
[----:B------:R-:W-:Y:S01]  /*15f0*/  @!UP3 UIMAD UR15, UR8, UR60, URZ ;  /* 0x0000003c080fb2a4 */ /* 0x000fe2000f8e023f */
[----:B------:R-:W-:Y:S01]  /*1600*/  @!P2 IADD3 R17, -R17, RZ, RZ ;  /* 0x000000ff1111a210 */ /* 0x000fe20007ffe1ff */
[----:B------:R-:W-:Y:S01]  /*1610*/  UIADD3 UR43, UR23, UR13, URZ ;  /* 0x0000000d172b7290 */ /* 0x000fe2000fffe03f */
[----:B------:R-:W-:Y:S01]  /*1620*/  @!P3 LOP3.LUT R17, RZ, R8, RZ, 0x33, !PT ;  /* 0x00000008ff11b212 */ /* 0x000fe200078e33ff */
        /* <DEDUP_REMOVED lines=15> */
.L_x_929:
        /* <DEDUP_REMOVED lines=13> */
.L_x_930:
        /* <DEDUP_REMOVED lines=11> */
.L_x_931:
[----:B------:R-:W-:-:S04]  /*18a0*/  UIMAD UR7, UR48, UR58, UR54 ;  /* 0x0000003a300772a4 */ /* 0x000fc8000f8e0236 */
[----:B------:R-:W-:-:S12]  /*18b0*/  UIMAD UR7, UR7, UR56, URZ ;  /* 0x00000038070772a4 */ /* 0x000fd8000f8e023f */
.L_x_932:
[----:B------:R-:W1:Y:S01]  /*18c0*/  LDC.64 R4, c[0x0][0x420] ;  /* 0x00010800ff047b82 */ /* 0x000e620000000a00 */
[----:B------:R-:W-:Y:S01]  /*18d0*/  SHF.R.S32.HI R229, RZ, 0x1f, R228 ;  /* 0x0000001fffe57819 */ /* 0x000fe200000114e4 */
[----:B------:R-:W-:Y:S01]  /*18e0*/  UIADD3 UR7, UR14, UR7, URZ ;  /* 0x000000070e077290 */ /* 0x000fe2000fffe03f */
[----:B------:R-:W-:Y:S01]  /*18f0*/  IADD3 R6, P0, R228, UR13, RZ ;  /* 0x0000000de4067c10 */ /* 0x000fe2000ff1e0ff */
[----:B------:R-:W-:Y:S01]  /*1900*/  UIMAD UR8, UR59, UR58, URZ ;  /* 0x0000003a3b0872a4 */ /* 0x000fe2000f8e023f */
[----:B------:R-:W-:Y:S01]  /*1910*/  LEA.HI R9, R9, R24, RZ, 0x5 ;  /* 0x0000001809097211 */ /* 0x000fe200078f28ff */
[----:B------:R-:W-:Y:S01]  /*1920*/  ULDC.64 UR16, c[0x0][0x478] ;  /* 0x00011e0000107ab9 */ /* 0x000fe20000000a00 */
[----:B------:R-:W-:Y:S01]  /*1930*/  IADD3.X R7, R229, UR38, RZ, P0, !PT ;  /* 0x00000026e5077c10 */ /* 0x000fe200087fe4ff */
[----:B------:R-:W-:Y:S01]  /*1940*/  UIMAD.WIDE UR16, UR7, 0x4, UR16 ;  /* 0x00000004071078a5 */ /* 0x000fe2000f8e0210 */
[----:B------:R-:W-:Y:S01]  /*1950*/  LOP3.LUT R10, R9, 0xffffffe0, RZ, 0xc0, !PT ;  /* 0xffffffe0090a7812 */ /* 0x000fe200078ec0ff */
[----:B------:R-:W-:Y:S01]  /*1960*/  USHF.L.U32 UR7, UR8, 0x6, URZ ;  /* 0x0000000608077899 */ /* 0x000fe2000800063f */
[----:B------:R-:W-:Y:S01]  /*1970*/  IADD3 R15, P0, R14, UR14, RZ ;  /* 0x0000000e0e0f7c10 */ /* 0x000fe2000ff1e0ff */
[----:B------:R-:W-:Y:S01]  /*1980*/  UISETP.GE.AND UP2, UPT, UR39, 0x1, UPT ;  /* 0x000000012700788c */ /* 0x000fe2000bf46270 */
[----:B------:R-:W-:Y:S01]  /*1990*/  BSSY B1, `(.L_x_928) ;  /* 0x0000951000017945 */ /* 0x000fe20003800000 */
[----:B------:R-:W-:Y:S01]  /*19a0*/  UIADD3 UR9, UP1, UP0, UR22, UR7, UR51 ;  /* 0x0000000716097290 */ /* 0x000fe2000f83e033 */
[----:B------:R-:W-:Y:S01]  /*19b0*/  IMAD.IADD R24, R24, 0x1, -R10 ;  /* 0x0000000118187824 */ /* 0x000fe200078e0a0a */
[----:B------:R-:W-:Y:S01]  /*19c0*/  USHF.R.S32.HI UR7, URZ, 0x1f, UR7 ;  /* 0x0000001f3f077899 */ /* 0x000fe20008011407 */
[----:B------:R-:W-:Y:S01]  /*19d0*/  IADD3.X R13, R26, UR36, RZ, P0, !PT ;  /* 0x000000241a0d7c10 */ /* 0x000fe200087fe4ff */
[----:B------:R-:W-:Y:S01]  /*19e0*/  USHF.R.S32.HI UR55, URZ, 0x1f, UR54 ;  /* 0x0000001f3f377899 */ /* 0x000fe20008011436 */
[----:B------:R-:W-:Y:S01]  /*19f0*/  PLOP3.LUT P0, PT, PT, PT, UP2, 0x80, 0x0 ;  /* 0x000000000000781c */ /* 0x000fe20003f0f028 */
[----:B------:R-:W-:Y:S01]  /*1a00*/  UIADD3.X UR7, UR43, UR7, UR47, UP1, UP0 ;  /* 0x000000072b077290 */ /* 0x000fe20008fe042f */
[----:B------:R-:W-:Y:S01]  /*1a10*/  IMAD.WIDE.U32 R10, R15, UR24, R228 ;  /* 0x000000180f0a7c25 */ /* 0x000fe2000f8e00e4 */
[----:B------:R-:W-:Y:S01]  /*1a20*/  UIADD3 UR9, UP1, UP0, UR52, UR9, UR53 ;  /* 0x0000000934097290 */ /* 0x000fe2000f83e035 */
[----:B------:R-:W-:-:S02]  /*1a30*/  ULDC.64 UR28, c[0x0][0x428] ;  /* 0x00010a00001c7ab9 */ /* 0x000fc40000000a00 */
[C---:B-1----:R-:W-:Y:S01]  /*1a40*/  IMAD R8, R4.reuse, UR36, RZ ;  /* 0x0000002404087c24 */ /* 0x042fe2000f8e02ff */
[----:B------:R-:W-:Y:S01]  /*1a50*/  UIADD3.X UR7, UR50, UR7, UR49, UP1, UP0 ;  /* 0x0000000732077290 */ /* 0x000fe20008fe0431 */
[----:B------:R-:W-:Y:S01]  /*1a60*/  IMAD.WIDE.U32 R6, R4, UR14, R6 ;  /* 0x0000000e04067c25 */ /* 0x000fe2000f8e0006 */
[----:B------:R-:W-:Y:S01]  /*1a70*/  UIMAD UR22, UR55, UR28, URZ ;  /* 0x0000001c371672a4 */ /* 0x000fe2000f8e023f */
[----:B------:R-:W-:Y:S01]  /*1a80*/  IADD3 R10, P2, R10, UR42, RZ ;  /* 0x0000002a0a0a7c10 */ /* 0x000fe2000ff5e0ff */
[----:B------:R-:W-:Y:S01]  /*1a90*/  ULDC.64 UR10, c[0x0][0x258] ;  /* 0x00009600000a7ab9 */ /* 0x000fe20000000a00 */
[----:B------:R-:W-:Y:S01]  /*1aa0*/  IMAD R8, R5, UR14, R8 ;  /* 0x0000000e05087c24 */ /* 0x000fe2000f8e0208 */
[----:B------:R-:W-:Y:S01]  /*1ab0*/  ULDC.64 UR40, c[0x0][0x400] ;  /* 0x0001000000287ab9 */ /* 0x000fe20000000a00 */
[----:B------:R-:W-:Y:S01]  /*1ac0*/  IMAD.U32 R18, RZ, RZ, UR28 ;  /* 0x0000001cff127e24 */ /* 0x000fe2000f8e00ff */
[----:B------:R-:W-:Y:S01]  /*1ad0*/  UIADD3 UR15, UR14, UR15, URZ ;  /* 0x0000000f0e0f7290 */ /* 0x000fe2000fffe03f */
[----:B------:R-:W-:Y:S01]  /*1ae0*/  IMAD.IADD R7, R7, 0x1, R8 ;  /* 0x0000000107077824 */ /* 0x000fe200078e0208 */
[----:B------:R-:W-:Y:S01]  /*1af0*/  SHF.R.S32.HI R8, RZ, 0x5, R9 ;  /* 0x00000005ff087819 */ /* 0x000fe20000011409 */
[----:B------:R-:W-:Y:S01]  /*1b00*/  IMAD R9, R13, UR24, RZ ;  /* 0x000000180d097c24 */ /* 0x000fe2000f8e02ff */
[----:B------:R-:W-:Y:S01]  /*1b10*/  UIMAD UR23, UR55, UR10, URZ ;  /* 0x0000000a371772a4 */ /* 0x000fe2000f8e023f */
[----:B------:R-:W-:Y:S01]  /*1b20*/  IMAD.WIDE.U32 R6, R18, UR54, R6 ;  /* 0x0000003612067c25 */ /* 0x000fe2000f8e0006 */
[----:B------:R-:W-:Y:S01]  /*1b30*/  UIMAD UR22, UR54, UR29, UR22 ;  /* 0x0000001d361672a4 */ /* 0x000fe2000f8e0216 */
[----:B------:R-:W-:-:S02]  /*1b40*/  ULDC.64 UR44, c[0x0][0x2b0] ;  /* 0x0000ac00002c7ab9 */ /* 0x000fc40000000a00 */
[----:B------:R-:W-:Y:S01]  /*1b50*/  IMAD R8, R8, UR8, R24 ;  /* 0x0000000808087c24 */ /* 0x000fe2000f8e0218 */
[----:B------:R-:W-:Y:S01]  /*1b60*/  ULEA.HI.SX32 UR12, UR46, 0xffffffff, 0x1a ;  /* 0xffffffff2e0c7891 */ /* 0x000fe2000f8fd23f */
[----:B------:R-:W-:Y:S01]  /*1b70*/  IMAD R19, R15, UR25, R9 ;  /* 0x000000190f137c24 */ /* 0x000fe2000f8e0209 */
[----:B------:R-:W-:Y:S01]  /*1b80*/  UIMAD.WIDE UR14, UR15, 0x4, UR44 ;  /* 0x000000040f0e78a5 */ /* 0x000fe2000f8e022c */
[----:B------:R-:W-:Y:S01]  /*1b90*/  VIADD R9, R7, UR22 ;  /* 0x0000001607097c36 */ /* 0x000fe20008000000 */
[C---:B------:R-:W-:Y:S01]  /*1ba0*/  IADD3 R12, P1, R8.reuse, UR9, RZ ;  /* 0x00000009080c7c10 */ /* 0x040fe2000ff3e0ff */
[----:B------:R-:W-:Y:S01]  /*1bb0*/  UIMAD UR23, UR54, UR11, UR23 ;  /* 0x0000000b361772a4 */ /* 0x000fe2000f8e0217 */
[----:B------:R-:W-:Y:S02]  /*1bc0*/  IADD3.X R11, R11, UR37, R19, P2, !PT ;  /* 0x000000250b0b7c10 */ /* 0x000fe400097fe413 */
[----:B------:R-:W-:Y:S02]  /*1bd0*/  LEA.HI.X.SX32 R8, R8, UR7, 0x1, P1 ;  /* 0x0000000708087c11 */ /* 0x000fe400088f0eff */
[----:B------:R-:W-:-:S04]  /*1be0*/  LEA R224, P1, R12, UR40, 0x2 ;  /* 0x000000280ce07c11 */ /* 0x000fc8000f8210ff */
[----:B------:R-:W-:Y:S01]  /*1bf0*/  LEA.HI.X R225, R12, UR41, R8, 0x2, P1 ;  /* 0x000000290ce17c11 */ /* 0x000fe200088f1408 */
[----:B------:R-:W-:Y:S01]  /*1c00*/  IMAD.MOV.U32 R8, RZ, RZ, R6 ;  /* 0x000000ffff087224 */ /* 0x000fe200078e0006 */
[----:B------:R-:W-:Y:S07]  /*1c10*/  @!P0 BRA `(.L_x_933) ;  /* 0x0000008400fc8947 */ /* 0x000fee0003800000 */
        /* <DEDUP_REMOVED lines=8> */
[----:B------:R-:W-:Y:S01]  /*1ca0*/  ULDC.64 UR14, c[0x0][0x3e0] ;  /* 0x0000f800000e7ab9 */ /* 0x000fe20000000a00 */
[C---:B------:R-:W-:Y:S01]  /*1cb0*/  ISETP.GE.AND P6, PT, R14.reuse, UR12, PT ;  /* 0x0000000c0e007c0c */ /* 0x040fe2000bfc6270 */
[C---:B------:R-:W-:Y:S01]  /*1cc0*/  IMAD R6, R14.reuse, R5, R6 ;  /* 0x000000050e067224 */ /* 0x040fe200078e0206 */
[----:B------:R-:W-:Y:S01]  /*1cd0*/  UMOV UR11, UR16 ;  /* 0x00000010000b7c82 */ /* 0x000fe20008000000 */
[----:B------:R-:W-:Y:S01]  /*1ce0*/  VIADD R27, R14, 0x20 ;  /* 0x000000200e1b7836 */ /* 0x000fe20000000000 */
[----:B------:R-:W-:Y:S01]  /*1cf0*/  @P0 BAR.SYNC.DEFER_BLOCKING 0x0 ;  /* 0x0000000000000b1d */ /* 0x000fe20000010000 */
[----:B------:R-:W-:Y:S01]  /*1d00*/  IMAD.WIDE.U32 R10, R22, UR54, R10 ;  /* 0x00000036160a7c25 */ /* 0x000fe2000f8e000a */
[----:B------:R-:W-:-:S02]  /*1d10*/  LEA R232, P0, R8, UR14, 0x1 ;  /* 0x0000000e08e87c11 */ /* 0x000fc4000f8008ff */
[----:B------:R-:W-:Y:S01]  /*1d20*/  IADD3 R16, R9, R6, RZ ;  /* 0x0000000609107210 */ /* 0x000fe20007ffe0ff */
[C---:B------:R-:W-:Y:S01]  /*1d30*/  VIADD R244, R228.reuse, 0x80 ;  /* 0x00000080e4f47836 */ /* 0x040fe20000000000 */
[----:B------:R-:W-:Y:S01]  /*1d40*/  UMOV UR10, UR17 ;  /* 0x00000011000a7c82 */ /* 0x000fe20008000000 */
        /* <DEDUP_REMOVED lines=53> */
.L_x_935:
[----:B------:R-:W-:Y:S05]  /*20a0*/  BSYNC B0 ;  /* 0x0000000000007941 */ /* 0x000fea0003800000 */
.L_x_934:
        /* <DEDUP_REMOVED lines=47> */
.L_x_937:
[----:B------:R-:W-:Y:S05]  /*23a0*/  BSYNC B0 ;  /* 0x0000000000007941 */ /* 0x000fea0003800000 */
.L_x_936:
        /* <DEDUP_REMOVED lines=44> */
.L_x_939:
[----:B------:R-:W-:Y:S05]  /*2670*/  BSYNC B0 ;  /* 0x0000000000007941 */ /* 0x000fea0003800000 */
.L_x_938:
        /* <DEDUP_REMOVED lines=47> */
.L_x_941:
[----:B------:R-:W-:Y:S05]  /*2970*/  BSYNC B0 ;  /* 0x0000000000007941 */ /* 0x000fea0003800000 */
.L_x_940:
        /* <DEDUP_REMOVED lines=69> */
.L_x_943:
[----:B------:R-:W-:Y:S05]  /*2dd0*/  BSYNC B0 ;  /* 0x0000000000007941 */ /* 0x000fea0003800000 */
.L_x_942:
        /* <DEDUP_REMOVED lines=59> */
.L_x_945:
[----:B------:R-:W-:Y:S05]  /*3190*/  BSYNC B0 ;  /* 0x0000000000007941 */ /* 0x000fea0003800000 */
.L_x_944:
[----:B------:R-:W-:Y:S01]  /*31a0*/  UIMAD UR12, UR22, UR20, URZ ;  /* 0x00000014160c72a4 */ /* 0x000fe2000f8e023f */
[----:B-1-3--:R-:W-:Y:S01]  /*31b0*/  IMAD.WIDE.U32 R4, R18, UR35, R228 ;  /* 0x0000002312047c25 */ /* 0x00afe2000f8e00e4 */
[----:B------:R1:W-:Y:S01]  /*31c0*/  @P4 STS.128 [R226+0x18000], RZ ;  /* 0x018000ffe2004388 */ /* 0x0003e20000000c00 */
[----:B------:R-:W3:Y:S01]  /*31d0*/  LDC.64 R18, c[0x0][0x3b8] ;  /* 0x0000ee00ff127b82 */ /* 0x000ee20000000a00 */
[----:B------:R-:W-:Y:S01]  /*31e0*/  UIMAD UR12, UR35, UR21, UR12 ;  /* 0x00000015230c72a4 */ /* 0x000fe2000f8e020c */
[----:B------:R-:W-:Y:S01]  /*31f0*/  BSSY B0, `(.L_x_946) ;  /* 0x000003c000007945 */ /* 0x000fe20003800000 */
[----:B------:R1:W-:Y:S01]  /*3200*/  @P4 STS.128 [R226+0x1a000], RZ ;  /* 0x01a000ffe2004388 */ /* 0x0003e20000000c00 */
[----:B------:R-:W-:-:S03]  /*3210*/  IADD3 R8, P0, R4, UR30, RZ ;  /* 0x0000001e04087c10 */ /* 0x000fc6000ff1e0ff */
[----:B------:R1:W-:Y:S01]  /*3220*/  @P4 STS.128 [R226+0x1c000], RZ ;  /* 0x01c000ffe2004388 */ /* 0x0003e20000000c00 */
[----:B------:R-:W-:Y:S01]  /*3230*/  MOV R6, UR12 ;  /* 0x0000000c00067c02 */ /* 0x000fe20008000f00 */
[----:B------:R-:W-:Y:S02]  /*3240*/  ULDC.64 UR12, c[0x0][0x268] ;  /* 0x00009a00000c7ab9 */ /* 0x000fe40000000a00 */
[----:B------:R1:W-:Y:S01]  /*3250*/  @P4 STS.128 [R226+0x1e000], RZ ;  /* 0x01e000ffe2004388 */ /* 0x0003e20000000c00 */
[----:B------:R-:W-:Y:S01]  /*3260*/  IADD3.X R9, R5, UR33, R6, P0, !PT ;  /* 0x0000002105097c10 */ /* 0x000fe200087fe406 */
[----:B------:R-:W-:-:S04]  /*3270*/  IMAD R4, R25, UR12, RZ ;  /* 0x0000000c19047c24 */ /* 0x000fc8000f8e02ff */
[C---:B------:R-:W-:Y:S02]  /*3280*/  IMAD R15, R17.reuse, UR13, R4 ;  /* 0x0000000d110f7c24 */ /* 0x040fe4000f8e0204 */
[----:B------:R-:W-:-:S05]  /*3290*/  IMAD.WIDE.U32 R8, R17, UR12, R8 ;  /* 0x0000000c11087c25 */ /* 0x000fca000f8e0008 */
[----:B------:R-:W-:Y:S01]  /*32a0*/  IADD3 R16, R9, R15, RZ ;  /* 0x0000000f09107210 */ /* 0x000fe20007ffe0ff */
[----:B------:R-:W-:Y:S06]  /*32b0*/  @P4 BRA `(.L_x_947) ;  /* 0x0000000000bc4947 */ /* 0x000fec0003800000 */
[----:B------:R-:W-:Y:S01]  /*32c0*/  ULDC UR13, c[0x0][0x2d0] ;  /* 0x0000b400000d7ab9 */ /* 0x000fe20000000800 */
[----:B------:R-:W5:Y:S01]  /*32d0*/  LDC.64 R28, c[0x0][0x220] ;  /* 0x00008800ff1c7b82 */ /* 0x000f620000000a00 */
[----:B------:R-:W-:Y:S01]  /*32e0*/  ISETP.GE.AND P0, PT, R228, UR13, PT ;  /* 0x0000000de4007c0c */ /* 0x000fe2000bf06270 */
[----:B------:R-:W-:Y:S01]  /*32f0*/  IMAD R6, R23, UR20, RZ ;  /* 0x0000001417067c24 */ /* 0x000fe2000f8e02ff */
[----:B------:R-:W-:Y:S02]  /*3300*/  MOV R4, UR30 ;  /* 0x0000001e00047c02 */ /* 0x000fe40008000f00 */
[----:B------:R-:W-:Y:S01]  /*3310*/  MOV R5, UR33 ;  /* 0x0000002100057c02 */ /* 0x000fe20008000f00 */
[----:B------:R-:W-:Y:S01]  /*3320*/  IMAD R11, R21, UR21, R6 ;  /* 0x00000015150b7c24 */ /* 0x000fe2000f8e0206 */
        /* <DEDUP_REMOVED lines=13> */
[----:B-----5:R-:W-:Y:S01]  /*3400*/  IMAD.WIDE R10, R228, 0x2, R28 ;  /* 0x00000002e40a7825 */ /* 0x020fe200078e021c */
        /* <DEDUP_REMOVED lines=26> */
.L_x_947:
[----:B------:R-:W-:Y:S05]  /*35b0*/  BSYNC B0 ;  /* 0x0000000000007941 */ /* 0x000fea0003800000 */
.L_x_946:
        /* <DEDUP_REMOVED lines=54> */
[----:B------:R1:W-:Y:S02]  /*3920*/  @!P0 LDGSTS.E.BYPASS.LTC128B.128 [R226+0x1f000], desc[UR4][R4.64+0x180] ;  /* 0x1f00018004e28fae */ /* 0x0003e4000b901d44 */
.L_x_949:
[----:B------:R-:W-:Y:S05]  /*3930*/  BSYNC B0 ;  /* 0x0000000000007941 */ /* 0x000fea0003800000 */
.L_x_948:
[----:B------:R-:W4:Y:S01]  /*3940*/  LDC R250, c[0x0][0x270] ;  /* 0x00009c00fffa7b82 */ /* 0x000f220000000800 */
[----:B------:R-:W-:Y:S01]  /*3950*/  UIMAD UR12, UR48, UR58, UR54 ;  /* 0x0000003a300c72a4 */ /* 0x000fe2000f8e0236 */
[----:B-12---:R-:W-:Y:S01]  /*3960*/  IMAD.MOV.U32 R4, RZ, RZ, 0x4 ;  /* 0x00000004ff047424 */ /* 0x006fe200078e00ff */
[----:B------:R-:W-:Y:S01]  /*3970*/  ULDC UR18, c[0x0][0x2d0] ;  /* 0x0000b40000127ab9 */ /* 0x000fe20000000800 */
[----:B------:R-:W-:Y:S01]  /*3980*/  IMAD.MOV.U32 R238, RZ, RZ, 0x7f800000 ;  /* 0x7f800000ffee7424 */ /* 0x000fe200078e00ff */
[----:B------:R-:W-:Y:S01]  /*3990*/  USHF.L.U32 UR12, UR12, 0x5, URZ ;  /* 0x000000050c0c7899 */ /* 0x000fe2000800063f */
[----:B------:R-:W-:Y:S01]  /*39a0*/  IMAD.MOV.U32 R239, RZ, RZ, 0x7f800000 ;  /* 0x7f800000ffef7424 */ /* 0x000fe200078e00ff */
[----:B------:R-:W-:Y:S01]  /*39b0*/  ULDC UR33, c[0x0][0x2dc] ;  /* 0x0000b70000217ab9 */ /* 0x000fe20000000800 */
[----:B------:R-:W-:Y:S01]  /*39c0*/  IMAD.WIDE R4, R240, R4, UR8 ;  /* 0x00000008f0047e25 */ /* 0x000fe2000f8e0204 */
[----:B---3--:R-:W2:Y:S04]  /*39d0*/  LDG.E.64 R8, desc[UR4][R18.64] ;  /* 0x0000000412087981 */ /* 0x008ea8000c1e1b00 */
[----:B------:R-:W3:Y:S04]  /*39e0*/  LDG.E.64 R6, desc[UR4][R18.64+0x8] ;  /* 0x0000080412067981 */ /* 0x000ee8000c1e1b00 */
[----:B------:R-:W0:Y:S01]  /*39f0*/  LDGDEPBAR ;  /* 0x00000000000079af */ /* 0x000e220000000000 */
[----:B------:R-:W-:-:S03]  /*3a00*/  USHF.R.S32.HI UR13, URZ, 0x1f, UR12 ;  /* 0x0000001f3f0d7899 */ /* 0x000fc6000801140c */
[----:B------:R-:W5:Y:S01]  /*3a10*/  @!P6 LDG.E R238, desc[UR4][R4.64] ;  /* 0x0000000404eee981 */ /* 0x000f62000c1e1900 */
[----:B------:R-:W-:-:S03]  /*3a20*/  IMAD.SHL.U32 R252, R249, 0x20, RZ ;  /* 0x00000020f9fc7824 */ /* 0x000fc600078e00ff */
[----:B------:R1:W5:Y:S01]  /*3a30*/  @!P5 LDG.E R239, desc[UR4][R4.64+0x20] ;  /* 0x0000200404efd981 */ /* 0x000362000c1e1900 */
        /* <DEDUP_REMOVED lines=23> */
[----:B-1----:R-:W-:-:S02]  /*3bb0*/  SHF.R.S32.HI R4, RZ, 0x1f, R24 ;  /* 0x0000001fff047819 */ /* 0x002fc40000011418 */
        /* <DEDUP_REMOVED lines=40> */
[----:B--2---:R-:W-:Y:S02]  /*3e40*/  R2UR UR16, R9 ;  /* 0x00000000091072ca */ /* 0x004fe400000e0000 */
[----:B------:R-:W-:-:S02]  /*3e50*/  R2UR UR17, R8 ;  /* 0x00000000081172ca */ /* 0x000fc400000e0000 */
[----:B---3--:R-:W-:Y:S01]  /*3e60*/  IADD3 R242, P1, P0, R6, UR12, R24 ;  /* 0x0000000c06f27c10 */ /* 0x008fe2000f83e018 */
[----:B------:R-:W-:Y:S01]  /*3e70*/  UIADD3 UR12, UR35, 0x40, URZ ;  /* 0x00000040230c7890 */ /* 0x000fe2000fffe03f */
[----:B------:R-:W-:-:S03]  /*3e80*/  CS2R R24, SRZ ;  /* 0x0000000000187805 */ /* 0x000fc6000001ff00 */
[----:B------:R-:W-:Y:S01]  /*3e90*/  IMAD.WIDE.U32 R242, R242, -0x2daee0ad, RZ ;  /* 0xd2511f53f2f27825 */ /* 0x000fe200078e00ff */
[----:B------:R-:W-:Y:S01]  /*3ea0*/  IADD3.X R248, R7, UR13, R4, P1, P0 ;  /* 0x0000000d07f87c10 */ /* 0x000fe20008fe0404 */
[----:B------:R-:W-:Y:S02]  /*3eb0*/  UISETP.GE.AND UP0, UPT, UR12, UR6, UPT ;  /* 0x000000060c00728c */ /* 0x000fe4000bf06270 */
[----:B------:R-:W-:Y:S02]  /*3ec0*/  UIADD3 UR29, UR16, -0x4498517b, URZ ;  /* 0xbb67ae85101d7890 */ /* 0x000fe4000fffe03f */
[----:B------:R-:W-:Y:S02]  /*3ed0*/  UIADD3 UR30, UR17, -0x61c88647, URZ ;  /* 0x9e3779b9111e7890 */ /* 0x000fe4000fffe03f */
[----:B------:R-:W-:Y:S02]  /*3ee0*/  UIADD3 UR28, UR17, 0x3c6ef372, URZ ;  /* 0x3c6ef372111c7890 */ /* 0x000fe4000fffe03f */
[----:B------:R-:W-:-:S02]  /*3ef0*/  UIADD3 UR27, UR16, 0x76cf5d0a, URZ ;  /* 0x76cf5d0a101b7890 */ /* 0x000fc4000fffe03f */
[----:B------:R-:W-:Y:S02]  /*3f00*/  UIADD3 UR26, UR17, -0x255992d5, URZ ;  /* 0xdaa66d2b111a7890 */ /* 0x000fe4000fffe03f */
[----:B------:R-:W-:Y:S02]  /*3f10*/  UIADD3 UR25, UR16, 0x32370b8f, URZ ;  /* 0x32370b8f10197890 */ /* 0x000fe4000fffe03f */
[----:B------:R-:W-:Y:S02]  /*3f20*/  UIADD3 UR24, UR17, 0x78dde6e4, URZ ;  /* 0x78dde6e411187890 */ /* 0x000fe4000fffe03f */
[----:B------:R-:W-:Y:S02]  /*3f30*/  UIADD3 UR23, UR16, -0x126145ec, URZ ;  /* 0xed9eba1410177890 */ /* 0x000fe4000fffe03f */
[----:B------:R-:W-:Y:S02]  /*3f40*/  UIADD3 UR22, UR17, 0x1715609d, URZ ;  /* 0x1715609d11167890 */ /* 0x000fe4000fffe03f */
[----:B------:R-:W-:-:S02]  /*3f50*/  UIADD3 UR21, UR16, -0x56f99767, URZ ;  /* 0xa906689910157890 */ /* 0x000fc4000fffe03f */
[----:B------:R-:W-:Y:S02]  /*3f60*/  UIADD3 UR20, UR17, -0x4ab325aa, URZ ;  /* 0xb54cda5611147890 */ /* 0x000fe4000fffe03f */
[----:B------:R-:W-:Y:S01]  /*3f70*/  UIADD3 UR19, UR16, 0x646e171e, URZ ;  /* 0x646e171e10137890 */ /* 0x000fe2000fffe03f */
[----:B------:R-:W-:Y:S01]  /*3f80*/  ULDC.U8 UR13, c[0x0][0x388] ;  /* 0x0000e200000d7ab9 */ /* 0x000fe20000000000 */
[----:B----4-:R-:W-:-:S10]  /*3f90*/  ULDC UR12, c[0x0][0x2ec] ;  /* 0x0000bb00000c7ab9 */ /* 0x010fd40000000800 */
.L_x_952:
[----:B------:R-:W0:Y:S01]  /*3fa0*/  LDGDEPBAR ;  /* 0x00000000000079af */ /* 0x000e220000000000 */
[----:B------:R-:W-:Y:S01]  /*3fb0*/  PLOP3.LUT P0, PT, PT, PT, UP0, 0x80, 0x0 ;  /* 0x000000000000781c */ /* 0x000fe20003f0f008 */
[----:B------:R-:W-:Y:S01]  /*3fc0*/  UISETP.GE.AND UP2, UPT, UR7, 0x1, UPT ;  /* 0x000000010700788c */ /* 0x000fe2000bf46270 */
[----:B------:R-:W-:Y:S02]  /*3fd0*/  PLOP3.LUT P3, PT, PT, PT, UP0, 0x80, 0x0 ;  /* 0x000000000000781c */ /* 0x000fe40003f6f008 */
[----:B------:R-:W-:Y:S02]  /*3fe0*/  PLOP3.LUT P1, PT, PT, PT, UP0, 0x80, 0x0 ;  /* 0x000000000000781c */ /* 0x000fe40003f2f008 */
[----:B------:R-:W-:Y:S02]  /*3ff0*/  PLOP3.LUT P2, PT, PT, PT, UP0, 0x80, 0x0 ;  /* 0x000000000000781c */ /* 0x000fe40003f4f008 */
[----:B------:R-:W-:Y:S02]  /*4000*/  PLOP3.LUT P5, PT, PT, PT, UP0, 0x80, 0x0 ;  /* 0x000000000000781c */ /* 0x000fe40003faf008 */
[----:B------:R-:W-:Y:S02]  /*4010*/  PLOP3.LUT P4, PT, PT, PT, UP0, 0x80, 0x0 ;  /* 0x000000000000781c */ /* 0x000fe40003f8f008 */
[----:B------:R-:W-:Y:S01]  /*4020*/  PLOP3.LUT P6, PT, PT, PT, UP0, 0x80, 0x0 ;  /* 0x000000000000781c */ /* 0x000fe20003fcf008 */
[----:B------:R-:W-:Y:S04]  /*4030*/  DEPBAR.LE SB0, 0x0 ;  /* 0x000080000000791a */ /* 0x000fe80000000000 */
[----:B------:R-:W-:Y:S06]  /*4040*/  BAR.SYNC.DEFER_BLOCKING 0x0 ;  /* 0x0000000000007b1d */ /* 0x000fec0000010000 */
[----:B------:R-:W-:Y:S05]  /*4050*/  LDSM.16.M88.4 R16, [R214] ;  /* 0x00000000d610783b */ /* 0x000fea0000000200 */
[----:B-1----:R-:W1:Y:S05]  /*4060*/  LDSM.16.M88.4 R8, [R2+0x10000] ;  /* 0x010000000208783b */ /* 0x002e6a0000000200 */
[----:B------:R-:W2:Y:S05]  /*4070*/  LDSM.16.M88.4 R84, [R2+0x10800] ;  /* 0x010800000254783b */ /* 0x000eaa0000000200 */
[----:B------:R-:W-:Y:S05]  /*4080*/  LDSM.16.M88.4 R88, [R216] ;  /* 0x00000000d858783b */ /* 0x000fea0000000200 */
[----:B------:R-:W3:Y:S05]  /*4090*/  LDSM.16.M88.4 R92, [R3+0x10000] ;  /* 0x01000000035c783b */ /* 0x000eea0000000200 */
[----:B------:R-:W4:Y:S05]  /*40a0*/  LDSM.16.M88.4 R96, [R3+0x10800] ;  /* 0x010800000360783b */ /* 0x000f2a0000000200 */
[----:B------:R-:W-:Y:S05]  /*40b0*/  LDSM.16.M88.4 R100, [R219] ;  /* 0x00000000db64783b */ /* 0x000fea0000000200 */
[----:B------:R-:W4:Y:S05]  /*40c0*/  LDSM.16.M88.4 R104, [R213+0x10000] ;  /* 0x01000000d568783b */ /* 0x000f2a0000000200 */
        /* <DEDUP_REMOVED lines=11> */
[----:B------:R-:W3:Y:S05]  /*4180*/  LDSM.16.M88.4 R88, [R212+0x10800] ;  /* 0x01080000d458783b */ /* 0x000eea0000000200 */
[C---:B------:R-:W-:Y:S01]  /*4190*/  HMMA.16816.F32.BF16 R4, R100.reuse, R104, R4 ;  /* 0x000000686404723c */ /* 0x040fe20000041804 */
[----:B------:R-:W-:Y:S05]  /*41a0*/  LDSM.16.M88.4 R96, [R214+0x2000] ;  /* 0x00200000d660783b */ /* 0x000fea0000000200 */
[C---:B------:R-:W-:Y:S01]  /*41b0*/  HMMA.16816.F32.BF16 R8, R100.reuse, R106, R8 ;  /* 0x0000006a6408723c */ /* 0x040fe20000041808 */
[----:B------:R-:W4:Y:S05]  /*41c0*/  LDSM.16.M88.4 R104, [R2+0x12000] ;  /* 0x012000000268783b */ /* 0x000f2a0000000200 */
[C---:B-1----:R-:W-:Y:S06]  /*41d0*/  HMMA.16816.F32.BF16 R12, R100.reuse, R84, R12 ;  /* 0x00000054640c723c */ /* 0x042fec000004180c */
[----:B------:R-:W-:Y:S01]  /*41e0*/  HMMA.16816.F32.BF16 R16, R100, R86, R16 ;  /* 0x000000566410723c */ /* 0x000fe20000041810 */
[----:B------:R-:W1:Y:S05]  /*41f0*/  LDSM.16.M88.4 R84, [R2+0x12800] ;  /* 0x012800000254783b */ /* 0x000e6a0000000200 */
[C---:B--2---:R-:W-:Y:S01]  /*4200*/  HMMA.16816.F32.BF16 R4, R92.reuse, R108, R4 ;  /* 0x0000006c5c04723c */ /* 0x044fe20000041804 */
[----:B------:R-:W-:Y:S05]  /*4210*/  LDSM.16.M88.4 R100, [R216+0x2000] ;  /* 0x00200000d864783b */ /* 0x000fea0000000200 */
[C---:B------:R-:W-:Y:S01]  /*4220*/  HMMA.16816.F32.BF16 R8, R92.reuse, R110, R8 ;  /* 0x0000006e5c08723c */ /* 0x040fe20000041808 */
[----:B------:R-:W2:Y:S05]  /*4230*/  LDSM.16.M88.4 R108, [R3+0x12000] ;  /* 0x01200000036c783b */ /* 0x000eaa0000000200 */
[C---:B---3--:R-:W-:Y:S06]  /*4240*/  HMMA.16816.F32.BF16 R12, R92.reuse, R88, R12 ;  /* 0x000000585c0c723c */ /* 0x048fec000004180c */
[----:B------:R-:W-:Y:S01]  /*4250*/  HMMA.16816.F32.BF16 R16, R92, R90, R16 ;  /* 0x0000005a5c10723c */ /* 0x000fe20000041810 */
[----:B------:R-:W3:Y:S05]  /*4260*/  LDSM.16.M88.4 R88, [R3+0x12800] ;  /* 0x012800000358783b */ /* 0x000eea0000000200 */
[C---:B----4-:R-:W-:Y:S01]  /*4270*/  HMMA.16816.F32.BF16 R4, R96.reuse, R104, R4 ;  /* 0x000000686004723c */ /* 0x050fe20000041804 */
        /* <DEDUP_REMOVED lines=66> */
[C---:B---3--:R-:W-:Y:S01]  /*46a0*/  HMMA.16816.F32.BF16 R12, R96.reuse, R88, R12 ;  /* 0x00000058600c723c */ /* 0x048fe2000004180c */
[----:B------:R-:W3:Y:S01]  /*46b0*/  @P0 S2R R88, SR_TID.X ;  /* 0x0000000000580919 */ /* 0x000ee20000002100 */
[----:B------:R-:W-:Y:S04]  /*46c0*/  PLOP3.LUT P0, PT, PT, PT, UP0, 0x80, 0x0 ;  /* 0x000000000000781c */ /* 0x000fe80003f0f008 */
[----:B------:R-:W-:Y:S01]  /*46d0*/  HMMA.16816.F32.BF16 R16, R96, R90, R16 ;  /* 0x0000005a6010723c */ /* 0x000fe20000041810 */
[----:B------:R-:W-:Y:S05]  /*46e0*/  IMAD.U32 R89, RZ, RZ, UR31 ;  /* 0x0000001fff597e24 */ /* 0x000fea000f8e00ff */
[C---:B----4-:R-:W-:Y:S06]  /*46f0*/  HMMA.16816.F32.BF16 R4, R100.reuse, R104, R4 ;  /* 0x000000686404723c */ /* 0x050fec0000041804 */
[C---:B------:R-:W-:Y:S06]  /*4700*/  HMMA.16816.F32.BF16 R8, R100.reuse, R106, R8 ;  /* 0x0000006a6408723c */ /* 0x040fec0000041808 */
[C---:B-1----:R-:W-:Y:S06]  /*4710*/  HMMA.16816.F32.BF16 R12, R100.reuse, R84, R12 ;  /* 0x00000054640c723c */ /* 0x042fec000004180c */
[----:B------:R-:W-:Y:S01]  /*4720*/  HMMA.16816.F32.BF16 R16, R100, R86, R16 ;  /* 0x000000566410723c */ /* 0x000fe20000041810 */
[----:B------:R-:W-:Y:S04]  /*4730*/  IMAD.U32 R85, RZ, RZ, UR31 ;  /* 0x0000001fff557e24 */ /* 0x000fe8000f8e00ff */
[----:B---3--:R-:W-:Y:S01]  /*4740*/  @P3 IMAD.SHL.U32 R88, R88, 0x2, RZ ;  /* 0x0000000258583824 */ /* 0x008fe200078e00ff */
[C---:B--2---:R-:W-:Y:S01]  /*4750*/  HMMA.16816.F32.BF16 R4, R92.reuse, R108, R4 ;  /* 0x0000006c5c04723c */ /* 0x044fe20000041804 */
[----:B------:R-:W-:Y:S01]  /*4760*/  IMAD.U32 R84, RZ, RZ, UR7 ;  /* 0x00000007ff547e24 */ /* 0x000fe2000f8e00ff */
[----:B------:R-:W-:Y:S03]  /*4770*/  PLOP3.LUT P3, PT, PT, PT, UP0, 0x80, 0x0 ;  /* 0x000000000000781c */ /* 0x000fe60003f6f008 */
[----:B------:R-:W-:Y:S01]  /*4780*/  @P1 LOP3.LUT R88, R252, 0x6, R88, 0xf8, !PT ;  /* 0x00000006fc581812 */ /* 0x000fe200078ef858 */
[C---:B------:R-:W-:Y:S01]  /*4790*/  HMMA.16816.F32.BF16 R8, R92.reuse, R110, R8 ;  /* 0x0000006e5c08723c */ /* 0x040fe20000041808 */
[----:B------:R-:W-:Y:S04]  /*47a0*/  PLOP3.LUT P1, PT, PT, PT, UP0, 0x80, 0x0 ;  /* 0x000000000000781c */ /* 0x000fe80003f2f008 */
[----:B------:R-:W-:Y:S02]  /*47b0*/  IMAD R85, R85, 0x2, R249 ;  /* 0x0000000255557824 */ /* 0x000fe400078e02f9 */
[----:B------:R-:W-:Y:S04]  /*47c0*/  IMAD R84, R84, 0x4, R251 ;  /* 0x0000000454547824 */ /* 0x000fe800078e02fb */
[----:B------:R-:W-:Y:S01]  /*47d0*/  LOP3.LUT R86, R243, UR16, R85, 0x96, !PT ;  /* 0x00000010f3567c12 */ /* 0x000fe2000f8e9655 */
[----:B------:R-:W-:Y:S04]  /*47e0*/  IMAD.WIDE.U32 R84, R84, -0x326172a9, RZ ;  /* 0xcd9e8d5754547825 */ /* 0x000fe800078e00ff */
[----:B------:R-:W-:Y:S01]  /*47f0*/  @P0 IMAD R88, R89, 0x40, R88 ;  /* 0x0000004059580824 */ /* 0x000fe200078e0258 */
[----:B------:R-:W-:Y:S01]  /*4800*/  PLOP3.LUT P0, PT, PT, PT, UP0, 0x80, 0x0 ;  /* 0x000000000000781c */ /* 0x000fe20003f0f008 */
[----:B------:R-:W-:Y:S01]  /*4810*/  IMAD.WIDE.U32 R86, R86, -0x326172a9, RZ ;  /* 0xcd9e8d5756567825 */ /* 0x000fe200078e00ff */
[----:B------:R-:W-:Y:S02]  /*4820*/  LOP3.LUT R85, R85, UR17, R248, 0x96, !PT ;  /* 0x0000001155557c12 */ /* 0x000fe4000f8e96f8 */
[C---:B------:R-:W-:Y:S01]  /*4830*/  @P5 ISETP.GE.AND P5, PT, R88.reuse, UR6, PT ;  /* 0x0000000658005c0c */ /* 0x040fe2000bfa6270 */
[----:B------:R-:W-:Y:S01]  /*4840*/  @P1 VIADD R89, R88, 0x8 ;  /* 0x0000000858591836 */ /* 0x000fe20000000000 */
[----:B------:R-:W-:Y:S02]  /*4850*/  PLOP3.LUT P1, PT, PT, PT, UP0, 0x80, 0x0 ;  /* 0x000000000000781c */ /* 0x000fe40003f2f008 */
[----:B------:R-:W-:Y:S01]  /*4860*/  LOP3.LUT R100, R87, UR30, R84, 0x96, !PT ;  /* 0x0000001e57647c12 */ /* 0x000fe2000f8e9654 */
[----:B------:R-:W-:Y:S01]  /*4870*/  IMAD.WIDE.U32 R84, R85, -0x2daee0ad, RZ ;  /* 0xd2511f5355547825 */ /* 0x000fe200078e00ff */
[----:B------:R-:W-:Y:S03]  /*4880*/  @P6 ISETP.GE.AND P6, PT, R89, UR6, PT ;  /* 0x0000000659006c0c */ /* 0x000fe6000bfc6270 */
[----:B-----5:R-:W-:Y:S01]  /*4890*/  FMUL.FTZ R89, R238, 1.4426950216293334961 ;  /* 0x3fb8aa3bee597820 */ /* 0x020fe20000410000 */
[----:B------:R-:W-:Y:S01]  /*48a0*/  @P2 VIADD R87, R88, 0x1 ;  /* 0x0000000158572836 */ /* 0x000fe20000000000 */
[----:B------:R-:W-:Y:S01]  /*48b0*/  PLOP3.LUT P2, PT, PT, PT, UP0, 0x80, 0x0 ;  /* 0x000000000000781c */ /* 0x000fe20003f4f008 */
[----:B------:R-:W-:Y:S01]  /*48c0*/  IMAD.WIDE.U32 R100, R100, -0x2daee0ad, RZ ;  /* 0xd2511f5364647825 */ /* 0x000fe200078e00ff */
[----:B------:R-:W-:Y:S02]  /*48d0*/  LOP3.LUT R98, R85, UR29, R242, 0x96, !PT ;  /* 0x0000001d55627c12 */ /* 0x000fe4000f8e96f2 */
[----:B------:R-:W-:Y:S02]  /*48e0*/  @P0 FSEL R4, R4, -INF , !P5 ;  /* 0xff80000004040808 */ /* 0x000fe40006800000 */
[----:B------:R-:W-:Y:S01]  /*48f0*/  PLOP3.LUT P0, PT, PT, PT, UP0, 0x80, 0x0 ;  /* 0x000000000000781c */ /* 0x000fe20003f0f008 */
[----:B------:R-:W-:Y:S01]  /*4900*/  IMAD.WIDE.U32 R98, R98, -0x326172a9, RZ ;  /* 0xcd9e8d5762627825 */ /* 0x000fe200078e00ff */
[----:B------:R-:W-:Y:S02]  /*4910*/  LOP3.LUT R90, R101, UR27, R84, 0x96, !PT ;  /* 0x0000001b655a7c12 */ /* 0x000fe4000f8e9654 */
[----:B------:R-:W-:Y:S01]  /*4920*/  @P1 FSEL R6, R6, -INF , !P5 ;  /* 0xff80000006061808 */ /* 0x000fe20006800000 */
[----:B------:R-:W-:Y:S01]  /*4930*/  @P4 VIADD R84, R88, 0x9 ;  /* 0x0000000958544836 */ /* 0x000fe20000000000 */
[----:B------:R-:W-:Y:S01]  /*4940*/  PLOP3.LUT P1, PT, PT, PT, UP0, 0x80, 0x0 ;  /* 0x000000000000781c */ /* 0x000fe20003f2f008 */
[----:B------:R-:W-:Y:S01]  /*4950*/  IMAD.WIDE.U32 R90, R90, -0x326172a9, RZ ;  /* 0xcd9e8d575a5a7825 */ /* 0x000fe200078e00ff */
[----:B------:R-:W-:Y:S02]  /*4960*/  PLOP3.LUT P4, PT, PT, PT, UP0, 0x80, 0x0 ;  /* 0x000000000000781c */ /* 0x000fe40003f8f008 */
[----:B------:R-:W-:Y:S02]  /*4970*/  @P3 ISETP.GE.AND P3, PT, R87, UR6, PT ;  /* 0x0000000657003c0c */ /* 0x000fe4000bf66270 */
[----:B------:R-:W-:Y:S02]  /*4980*/  @P2 ISETP.GE.AND P2, PT, R84, UR6, PT ;  /* 0x0000000654002c0c */ /* 0x000fe4000bf46270 */
[----:B------:R-:W-:Y:S02]  /*4990*/  LOP3.LUT R96, R99, UR28, R86, 0x96, !PT ;  /* 0x0000001c63607c12 */ /* 0x000fe4000f8e9656 */
[----:B------:R-:W1:Y:S01]  /*49a0*/  LDSM.16.M88.4 R84, [R212+0x16800] ;  /* 0x01680000d454783b */ /* 0x000e620000000200 */
[----:B------:R-:W-:Y:S02]  /*49b0*/  @P0 FSEL R7, R7, -INF , !P3 ;  /* 0xff80000007070808 */ /* 0x000fe40005800000 */
[----:B------:R-:W-:Y:S01]  /*49c0*/  PLOP3.LUT P5, PT, PT, PT, UP0, 0x80, 0x0 ;  /* 0x000000000000781c */ /* 0x000fe20003faf008 */
[----:B------:R-:W-:Y:S01]  /*49d0*/  IMAD.WIDE.U32 R96, R96, -0x2daee0ad, RZ ;  /* 0xd2511f5360607825 */ /* 0x000fe200078e00ff */
[----:B------:R-:W-:Y:S02]  /*49e0*/  FSETP.NEU.FTZ.AND P0, PT, R238, -INF , PT ;  /* 0xff800000ee00780b */ /* 0x000fe40003f1d000 */
[----:B------:R-:W-:Y:S01]  /*49f0*/  LOP3.LUT R101, R91, UR26, R98, 0x96, !PT ;  /* 0x0000001a5b657c12 */ /* 0x000fe2000f8e9662 */
[----:B------:R-:W-:Y:S01]  /*4a00*/  @P1 VIADD R91, R88, 0x10 ;  /* 0x00000010585b1836 */ /* 0x000fe20000000000 */
[----:B------:R-:W-:Y:S02]  /*4a10*/  FSEL R89, R89, RZ, P0 ;  /* 0x000000ff59597208 */ /* 0x000fe40000000000 */
[----:B------:R-:W-:Y:S02]  /*4a20*/  @P4 FSEL R5, R5, -INF , !P3 ;  /* 0xff80000005054808 */ /* 0x000fe40005800000 */
[----:B------:R-:W-:Y:S01]  /*4a30*/  PLOP3.LUT P1, PT, PT, PT, UP0, 0x80, 0x0 ;  /* 0x000000000000781c */ /* 0x000fe20003f2f008 */
[--C-:B------:R-:W-:Y:S01]  /*4a40*/  FFMA.FTZ R4, R4, UR12, -R89.reuse ;  /* 0x0000000c04047c23 */ /* 0x100fe20008010859 */
[----:B------:R-:W-:Y:S01]  /*4a50*/  LOP3.LUT R98, R97, UR25, R100, 0x96, !PT ;  /* 0x0000001961627c12 */ /* 0x000fe2000f8e9664 */
[--C-:B------:R-:W-:Y:S01]  /*4a60*/  FFMA.FTZ R5, R5, UR12, -R89.reuse ;  /* 0x0000000c05057c23 */ /* 0x100fe20008010859 */
[----:B------:R-:W-:Y:S01]  /*4a70*/  PLOP3.LUT P4, PT, PT, PT, UP0, 0x80, 0x0 ;  /* 0x000000000000781c */ /* 0x000fe20003f8f008 */
[----:B------:R-:W-:Y:S01]  /*4a80*/  @P5 VIADD R97, R88, 0x11 ;  /* 0x0000001158615836 */ /* 0x000fe20000000000 */
[----:B------:R-:W-:Y:S01]  /*4a90*/  PLOP3.LUT P5, PT, PT, PT, UP0, 0x80, 0x0 ;  /* 0x000000000000781c */ /* 0x000fe20003faf008 */
[----:B------:R2:W3:Y:S01]  /*4aa0*/  MUFU.EX2 R128, R5 ;  /* 0x0000000500807308 */ /* 0x0004e20000000800 */
[----:B------:R-:W-:Y:S01]  /*4ab0*/  PLOP3.LUT P0, PT, PT, PT, UP0, 0x80, 0x0 ;  /* 0x000000000000781c */ /* 0x000fe20003f0f008 */
[----:B------:R-:W-:Y:S01]  /*4ac0*/  IMAD.WIDE.U32 R98, R98, -0x326172a9, RZ ;  /* 0xcd9e8d5762627825 */ /* 0x000fe200078e00ff */
[----:B------:R-:W-:Y:S03]  /*4ad0*/  PLOP3.LUT P3, PT, PT, PT, UP0, 0x80, 0x0 ;  /* 0x000000000000781c */ /* 0x000fe60003f6f008 */
[----:B------:R-:W-:Y:S01]  /*4ae0*/  @P1 FSEL R8, R8, -INF , !P6 ;  /* 0xff80000008081808 */ /* 0x000fe20007000000 */
[----:B------:R-:W-:Y:S03]  /*4af0*/  IMAD.WIDE.U32 R100, R101, -0x2daee0ad, RZ ;  /* 0xd2511f5365647825 */ /* 0x000fe600078e00ff */
[----:B------:R4:W-:Y:S01]  /*4b00*/  MUFU.EX2 R129, R4 ;  /* 0x0000000400817308 */ /* 0x0009e20000000800 */
[----:B------:R-:W-:Y:S02]  /*4b10*/  PLOP3.LUT P1, PT, PT, PT, UP0, 0x80, 0x0 ;  /* 0x000000000000781c */ /* 0x000fe40003f2f008 */
[----:B------:R-:W-:Y:S01]  /*4b20*/  @P4 ISETP.GE.AND P4, PT, R91, UR6, PT ;  /* 0x000000065b004c0c */ /* 0x000fe2000bf86270 */
[--C-:B------:R-:W-:Y:S01]  /*4b30*/  FFMA.FTZ R8, R8, UR12, -R89.reuse ;  /* 0x0000000c08087c23 */ /* 0x100fe20008010859 */
[----:B------:R-:W-:Y:S01]  /*4b40*/  LOP3.LUT R91, R99, UR24, R90, 0x96, !PT ;  /* 0x00000018635b7c12 */ /* 0x000fe2000f8e965a */
[C---:B------:R-:W-:Y:S01]  /*4b50*/  FMUL.FTZ R90, R239.reuse, 1.4426950216293334961 ;  /* 0x3fb8aa3bef5a7820 */ /* 0x040fe20000410000 */
[----:B------:R-:W-:Y:S03]  /*4b60*/  @P5 FSEL R10, R10, -INF , !P6 ;  /* 0xff8000000a0a5808 */ /* 0x000fe60007000000 */
[----:B------:R-:W-:Y:S01]  /*4b70*/  MUFU.EX2 R125, R8 ;  /* 0x00000008007d7308 */ /* 0x000fe20000000800 */
[----:B------:R-:W-:Y:S01]  /*4b80*/  FSETP.NEU.FTZ.AND P6, PT, R239, -INF , PT ;  /* 0xff800000ef00780b */ /* 0x000fe20003fdd000 */
[C---:B--2---:R-:W-:Y:S01]  /*4b90*/  @P0 VIADD R5, R88.reuse, 0x18 ;  /* 0x0000001858050836 */ /* 0x044fe20000000000 */
[----:B------:R-:W-:Y:S01]  /*4ba0*/  PLOP3.LUT P0, PT, PT, PT, UP0, 0x80, 0x0 ;  /* 0x000000000000781c */ /* 0x000fe20003f0f008 */
[C---:B-1----:R-:W-:Y:S01]  /*4bb0*/  HMMA.16816.F32.BF16 R12, R92.reuse, R84, R12 ;  /* 0x000000545c0c723c */ /* 0x042fe2000004180c */
[----:B------:R-:W-:Y:S02]  /*4bc0*/  PLOP3.LUT P5, PT, PT, PT, UP0, 0x80, 0x0 ;  /* 0x000000000000781c */ /* 0x000fe40003faf008 */
[----:B------:R-:W-:Y:S01]  /*4bd0*/  @P1 VIADD R88, R88, 0x19 ;  /* 0x0000001958581836 */ /* 0x000fe20000000000 */
[----:B------:R-:W-:Y:S02]  /*4be0*/  PLOP3.LUT P1, PT, PT, PT, UP0, 0x80, 0x0 ;  /* 0x000000000000781c */ /* 0x000fe40003f2f008 */
[----:B------:R-:W-:Y:S03]  /*4bf0*/  HMMA.16816.F32.BF16 R16, R92, R86, R16 ;  /* 0x000000565c10723c */ /* 0x000fe60000041810 */
[----:B------:R-:W-:Y:S02]  /*4c00*/  @P3 ISETP.GE.AND P3, PT, R97, UR6, PT ;  /* 0x0000000661003c0c */ /* 0x000fe4000bf66270 */
[----:B----4-:R-:W-:Y:S01]  /*4c10*/  FSEL R4, R90, RZ, P6 ;  /* 0x000000ff5a047208 */ /* 0x010fe20003000000 */
[----:B------:R-:W-:Y:S01]  /*4c20*/  IMAD.WIDE.U32 R90, R91, -0x2daee0ad, RZ ;  /* 0xd2511f535b5a7825 */ /* 0x000fe200078e00ff */
[----:B------:R-:W-:Y:S02]  /*4c30*/  @P0 FSEL R9, R9, -INF , !P2 ;  /* 0xff80000009090808 */ /* 0x000fe40005000000 */
[----:B------:R-:W-:Y:S02]  /*4c40*/  PLOP3.LUT P0, PT, PT, PT, UP0, 0x80, 0x0 ;  /* 0x000000000000781c */ /* 0x000fe40003f0f008 */
[--C-:B------:R-:W-:Y:S01]  /*4c50*/  FFMA.FTZ R6, R6, UR12, -R4.reuse ;  /* 0x0000000c06067c23 */ /* 0x100fe20008010804 */
[--C-:B------:R-:W-:Y:S01]  /*4c60*/  FFMA.FTZ R7, R7, UR12, -R4.reuse ;  /* 0x0000000c07077c23 */ /* 0x100fe20008010804 */
[----:B------:R-:W-:Y:S01]  /*4c70*/  @P1 FSEL R11, R11, -INF , !P2 ;  /* 0xff8000000b0b1808 */ /* 0x000fe20005000000 */
[----:B------:R-:W-:Y:S01]  /*4c80*/  FFMA.FTZ R10, R10, UR12, -R4 ;  /* 0x0000000c0a0a7c23 */ /* 0x000fe20008010804 */
[----:B------:R1:W-:Y:S01]  /*4c90*/  MUFU.EX2 R131, R6 ;  /* 0x0000000600837308 */ /* 0x0003e20000000800 */
[----:B------:R-:W-:Y:S01]  /*4ca0*/  PLOP3.LUT P1, PT, PT, PT, UP0, 0x80, 0x0 ;  /* 0x000000000000781c */ /* 0x000fe20003f2f008 */
[--C-:B------:R-:W-:Y:S01]  /*4cb0*/  FFMA.FTZ R9, R9, UR12, -R89.reuse ;  /* 0x0000000c09097c23 */ /* 0x100fe20008010859 */
[----:B------:R-:W-:Y:S01]  /*4cc0*/  LOP3.LUT R96, R101, UR23, R96, 0x96, !PT ;  /* 0x0000001765607c12 */ /* 0x000fe2000f8e9660 */
[----:B------:R-:W-:Y:S01]  /*4cd0*/  FFMA.FTZ R11, R11, UR12, -R4 ;  /* 0x0000000c0b0b7c23 */ /* 0x000fe20008010804 */
[----:B------:R-:W-:Y:S02]  /*4ce0*/  PLOP3.LUT P6, PT, PT, PT, UP0, 0x80, 0x0 ;  /* 0x000000000000781c */ /* 0x000fe40003fcf008 */
[----:B------:R-:W-:Y:S03]  /*4cf0*/  PLOP3.LUT P2, PT, PT, PT, UP0, 0x80, 0x0 ;  /* 0x000000000000781c */ /* 0x000fe60003f4f008 */
[----:B------:R2:W4:Y:S01]  /*4d00*/  MUFU.EX2 R130, R7 ;  /* 0x0000000700827308 */ /* 0x0005220000000800 */
[----:B------:R-:W-:Y:S01]  /*4d10*/  IMAD.WIDE.U32 R96, R96, -0x326172a9, RZ ;  /* 0xcd9e8d5760607825 */ /* 0x000fe200078e00ff */
[----:B------:R-:W-:Y:S02]  /*4d20*/  @P0 FSEL R12, R12, -INF , !P4 ;  /* 0xff8000000c0c0808 */ /* 0x000fe40006000000 */
[----:B------:R-:W-:Y:S02]  /*4d30*/  PLOP3.LUT P0, PT, PT, PT, UP0, 0x80, 0x0 ;  /* 0x000000000000781c */ /* 0x000fe40003f0f008 */
[----:B------:R-:W-:Y:S01]  /*4d40*/  LOP3.LUT R98, R97, UR22, R98, 0x96, !PT ;  /* 0x0000001661627c12 */ /* 0x000fe2000f8e9662 */
[--C-:B------:R-:W-:Y:S03]  /*4d50*/  FFMA.FTZ R12, R12, UR12, -R89.reuse ;  /* 0x0000000c0c0c7c23 */ /* 0x100fe60008010859 */
[----:B------:R3:W-:Y:S01]  /*4d60*/  MUFU.EX2 R127, R10 ;  /* 0x0000000a007f7308 */ /* 0x0007e20000000800 */
[----:B-1----:R-:W-:Y:S02]  /*4d70*/  LOP3.LUT R6, R91, UR21, R100, 0x96, !PT ;  /* 0x000000155b067c12 */ /* 0x002fe4000f8e9664 */
[----:B------:R-:W-:Y:S01]  /*4d80*/  @P1 FSEL R14, R14, -INF , !P4 ;  /* 0xff8000000e0e1808 */ /* 0x000fe20006000000 */
[----:B------:R-:W-:Y:S01]  /*4d90*/  IMAD.WIDE.U32 R84, R98, -0x2daee0ad, RZ ;  /* 0xd2511f5362547825 */ /* 0x000fe200078e00ff */
[----:B------:R-:W-:Y:S02]  /*4da0*/  PLOP3.LUT P1, PT, PT, PT, UP0, 0x80, 0x0 ;  /* 0x000000000000781c */ /* 0x000fe40003f2f008 */
[----:B------:R-:W-:Y:S03]  /*4db0*/  @P5 ISETP.GE.AND P5, PT, R5, UR6, PT ;  /* 0x0000000605005c0c */ /* 0x000fe6000bfa6270 */
[----:B------:R1:W4:Y:S01]  /*4dc0*/  MUFU.EX2 R122, R9 ;  /* 0x00000009007a7308 */ /* 0x0003220000000800 */
[----:B--2---:R-:W-:Y:S01]  /*4dd0*/  IMAD.WIDE.U32 R6, R6, -0x326172a9, RZ ;  /* 0xcd9e8d5706067825 */ /* 0x004fe200078e00ff */
[----:B------:R-:W-:Y:S02]  /*4de0*/  @P6 ISETP.GE.AND P6, PT, R88, UR6, PT ;  /* 0x0000000658006c0c */ /* 0x000fe4000bfc6270 */
[----:B------:R-:W-:Y:S01]  /*4df0*/  LOP3.LUT R88, R85, UR19, R90, 0x96, !PT ;  /* 0x0000001355587c12 */ /* 0x000fe2000f8e965a */
[----:B------:R-:W-:Y:S01]  /*4e00*/  FFMA.FTZ R14, R14, UR12, -R4 ;  /* 0x0000000c0e0e7c23 */ /* 0x000fe20008010804 */
[----:B------:R-:W-:Y:S02]  /*4e10*/  LOP3.LUT R5, R7, UR20, R96, 0x96, !PT ;  /* 0x0000001407057c12 */ /* 0x000fe4000f8e9660 */
[----:B------:R-:W-:Y:S02]  /*4e20*/  @P2 FSEL R13, R13, -INF , !P3 ;  /* 0xff8000000d0d2808 */ /* 0x000fe40005800000 */
[----:B------:R-:W2:Y:S01]  /*4e30*/  MUFU.EX2 R121, R12 ;  /* 0x0000000c00797308 */ /* 0x000ea20000000800 */
[C---:B------:R-:W-:Y:S02]  /*4e40*/  LOP3.LUT R90, R84.reuse, 0xff, RZ, 0xc0, !PT ;  /* 0x000000ff545a7812 */ /* 0x040fe400078ec0ff */
[--C-:B------:R-:W-:Y:S01]  /*4e50*/  SHF.R.U32.HI R91, RZ, 0x10, R84.reuse ;  /* 0x00000010ff5b7819 */ /* 0x100fe20000011654 */
[--C-:B------:R-:W-:Y:S01]  /*4e60*/  FFMA.FTZ R13, R13, UR12, -R89.reuse ;  /* 0x0000000c0d0d7c23 */ /* 0x100fe20008010859 */
[----:B------:R-:W-:Y:S02]  /*4e70*/  LOP3.LUT R97, R84, 0xffff, RZ, 0xc0, !PT ;  /* 0x0000ffff54617812 */ /* 0x000fe400078ec0ff */
[----:B------:R-:W-:Y:S03]  /*4e80*/  SHF.R.U32.HI R8, RZ, 0x18, R84 ;  /* 0x00000018ff087819 */ /* 0x000fe60000011654 */
[----:B------:R-:W-:Y:S01]  /*4e90*/  MUFU.EX2 R126, R11 ;  /* 0x0000000b007e7308 */ /* 0x000fe20000000800 */
[----:B------:R-:W-:Y:S02]  /*4ea0*/  PLOP3.LUT P2, PT, PT, PT, UP0, 0x80, 0x0 ;  /* 0x000000000000781c */ /* 0x000fe40003f4f008 */
[C---:B------:R-:W-:Y:S02]  /*4eb0*/  LOP3.LUT R84, R6.reuse, 0xffff, RZ, 0xc0, !PT ;  /* 0x0000ffff06547812 */ /* 0x040fe400078ec0ff */
[----:B------:R-:W-:Y:S02]  /*4ec0*/  LOP3.LUT R85, R6, 0xff, RZ, 0xc0, !PT ;  /* 0x000000ff06557812 */ /* 0x000fe400078ec0ff */
[--C-:B------:R-:W-:Y:S03]  /*4ed0*/  SHF.R.U32.HI R86, RZ, 0x18, R6.reuse ;  /* 0x00000018ff567819 */ /* 0x100fe60000011606 */
[----:B------:R-:W-:Y:S01]  /*4ee0*/  MUFU.EX2 R120, R13 ;  /* 0x0000000d00787308 */ /* 0x000fe20000000800 */
[----:B---3--:R-:W-:Y:S02]  /*4ef0*/  SHF.R.U32.HI R10, RZ, 0x10, R6 ;  /* 0x00000010ff0a7819 */ /* 0x008fe40000011606 */
[----:B------:R-:W-:Y:S02]  /*4f00*/  LOP3.LUT R6, R5, 0xffff, RZ, 0xc0, !PT ;  /* 0x0000ffff05067812 */ /* 0x000fe400078ec0ff */
[----:B------:R-:W-:Y:S02]  /*4f10*/  @P1 FSEL R16, R16, -INF , !P5 ;  /* 0xff80000010101808 */ /* 0x000fe40006800000 */
[----:B------:R-:W-:Y:S03]  /*4f20*/  @P0 FSEL R15, R15, -INF , !P3 ;  /* 0xff8000000f0f0808 */ /* 0x000fe60005800000 */
[----:B------:R-:W-:Y:S01]  /*4f30*/  MUFU.EX2 R124, R14 ;  /* 0x0000000e007c7308 */ /* 0x000fe20000000800 */
[----:B------:R-:W-:Y:S01]  /*4f40*/  PLOP3.LUT P0, PT, PT, PT, UP0, 0x80, 0x0 ;  /* 0x000000000000781c */ /* 0x000fe20003f0f008 */
[----:B------:R-:W-:Y:S01]  /*4f50*/  FFMA.FTZ R16, R16, UR12, -R89 ;  /* 0x0000000c10107c23 */ /* 0x000fe20008010859 */
[----:B------:R-:W-:Y:S01]  /*4f60*/  PLOP3.LUT P1, PT, PT, PT, UP0, 0x80, 0x0 ;  /* 0x000000000000781c */ /* 0x000fe20003f2f008 */
[----:B------:R-:W-:Y:S01]  /*4f70*/  FFMA.FTZ R15, R15, UR12, -R4 ;  /* 0x0000000c0f0f7c23 */ /* 0x000fe20008010804 */
[----:B------:R-:W-:Y:S02]  /*4f80*/  SHF.R.U32.HI R6, RZ, 0x8, R6 ;  /* 0x00000008ff067819 */ /* 0x000fe40000011606 */
[----:B------:R-:W-:Y:S03]  /*4f90*/  ISETP.LE.U32.AND P3, PT, R8, UR13, PT ;  /* 0x0000000d08007c0c */ /* 0x000fe6000bf63070 */
[----:B------:R-:W-:Y:S01]  /*4fa0*/  MUFU.EX2 R123, R15 ;  /* 0x0000000f007b7308 */ /* 0x000fe20000000800 */
[----:B------:R-:W-:Y:S02]  /*4fb0*/  LOP3.LUT R7, R6, 0xffff, RZ, 0xc0, !PT ;  /* 0x0000ffff06077812 */ /* 0x000fe400078ec0ff */
[--C-:B------:R-:W-:Y:S02]  /*4fc0*/  SHF.R.U32.HI R8, RZ, 0x10, R5.reuse ;  /* 0x00000010ff087819 */ /* 0x100fe40000011605 */
[----:B-1----:R-:W-:Y:S02]  /*4fd0*/  LOP3.LUT R9, R5, 0xff, RZ, 0xc0, !PT ;  /* 0x000000ff05097812 */ /* 0x002fe400078ec0ff */
[----:B------:R-:W-:Y:S03]  /*4fe0*/  @P2 FSEL R18, R18, -INF , !P5 ;  /* 0xff80000012122808 */ /* 0x000fe60006800000 */
[----:B------:R-:W-:Y:S01]  /*4ff0*/  MUFU.EX2 R117, R16 ;  /* 0x0000001000757308 */ /* 0x000fe20000000800 */
[----:B------:R-:W-:Y:S02]  /*5000*/  ISETP.LE.U32.AND P2, PT, R7, UR13, PT ;  /* 0x0000000d07007c0c */ /* 0x000fe4000bf43070 */
[----:B------:R-:W-:Y:S01]  /*5010*/  SHF.R.U32.HI R5, RZ, 0x18, R5 ;  /* 0x00000018ff057819 */ /* 0x000fe20000011605 */
[----:B------:R-:W-:Y:S01]  /*5020*/  FFMA.FTZ R18, R18, UR12, -R4 ;  /* 0x0000000c12127c23 */ /* 0x000fe20008010804 */
[----:B------:R-:W-:Y:S02]  /*5030*/  LOP3.LUT R6, R8, 0xff, RZ, 0xc0, !PT ;  /* 0x000000ff08067812 */ /* 0x000fe400078ec0ff */
[----:B------:R-:W-:Y:S03]  /*5040*/  @P0 FSEL R17, R17, -INF , !P6 ;  /* 0xff80000011110808 */ /* 0x000fe60007000000 */
[----:B------:R-:W-:Y:S01]  /*5050*/  MUFU.EX2 R119, R18 ;  /* 0x0000001200777308 */ /* 0x000fe20000000800 */
[----:B------:R-:W-:Y:S02]  /*5060*/  @P1 FSEL R19, R19, -INF , !P6 ;  /* 0xff80000013131808 */ /* 0x000fe40007000000 */
[----:B------:R-:W-:Y:S01]  /*5070*/  ISETP.LE.U32.AND P6, PT, R5, UR13, PT ;  /* 0x0000000d05007c0c */ /* 0x000fe2000bfc3070 */
[----:B------:R-:W-:Y:S01]  /*5080*/  FFMA.FTZ R89, R17, UR12, -R89 ;  /* 0x0000000c11597c23 */ /* 0x000fe20008010859 */
[----:B------:R-:W-:Y:S01]  /*5090*/  ISETP.LE.U32.AND P0, PT, R6, UR13, PT ;  /* 0x0000000d06007c0c */ /* 0x000fe2000bf03070 */
[----:B------:R-:W-:Y:S01]  /*50a0*/  @!P2 FADD.FTZ R128, -R128, -RZ ;  /* 0x800000ff8080a221 */ /* 0x000fe20000010100 */
[----:B------:R-:W-:Y:S01]  /*50b0*/  SHF.R.U32.HI R6, RZ, 0x8, R84 ;  /* 0x00000008ff067819 */ /* 0x000fe20000011654 */
[----:B------:R-:W-:Y:S01]  /*50c0*/  FFMA.FTZ R4, R19, UR12, -R4 ;  /* 0x0000000c13047c23 */ /* 0x000fe20008010804 */
[----:B------:R-:W-:Y:S01]  /*50d0*/  ISETP.LE.U32.AND P1, PT, R85, UR13, PT ;  /* 0x0000000d55007c0c */ /* 0x000fe2000bf23070 */
[----:B------:R-:W-:Y:S01]  /*50e0*/  MUFU.EX2 R116, R89 ;  /* 0x0000005900747308 */ /* 0x000fe20000000800 */
[----:B------:R-:W-:Y:S02]  /*50f0*/  LOP3.LUT R5, R6, 0xffff, RZ, 0xc0, !PT ;  /* 0x0000ffff06057812 */ /* 0x000fe400078ec0ff */
[----:B------:R-:W-:Y:S02]  /*5100*/  LOP3.LUT R6, R10, 0xff, RZ, 0xc0, !PT ;  /* 0x000000ff0a067812 */ /* 0x000fe400078ec0ff */
[----:B------:R-:W-:Y:S01]  /*5110*/  ISETP.LE.U32.AND P2, PT, R5, UR13, PT ;  /* 0x0000000d05007c0c */ /* 0x000fe2000bf43070 */
[----:B----4-:R-:W-:Y:S01]  /*5120*/  @!P6 FADD.FTZ R130, -R130, -RZ ;  /* 0x800000ff8282e221 */ /* 0x010fe20000010100 */
[----:B------:R-:W-:Y:S01]  /*5130*/  LOP3.LUT R5, R88, 0xff, RZ, 0xc0, !PT ;  /* 0x000000ff58057812 */ /* 0x000fe200078ec0ff */
[----:B------:R-:W-:Y:S01]  /*5140*/  @!P0 FADD.FTZ R131, -R131, -RZ ;  /* 0x800000ff83838221 */ /* 0x000fe20000010100 */
[----:B------:R-:W-:Y:S01]  /*5150*/  ISETP.LE.U32.AND P6, PT, R6, UR13, PT ;  /* 0x0000000d06007c0c */ /* 0x000fe2000bfc3070 */
[----:B------:R-:W1:Y:S01]  /*5160*/  MUFU.EX2 R118, R4 ;  /* 0x0000000400767308 */ /* 0x000e620000000800 */
[--C-:B------:R-:W-:Y:S01]  /*5170*/  SHF.R.U32.HI R6, RZ, 0x18, R88.reuse ;  /* 0x00000018ff067819 */ /* 0x100fe20000011658 */
[----:B------:R-:W-:Y:S01]  /*5180*/  @!P1 FADD.FTZ R125, -R125, -RZ ;  /* 0x800000ff7d7d9221 */ /* 0x000fe20000010100 */
[----:B------:R-:W-:Y:S02]  /*5190*/  ISETP.LE.U32.AND P0, PT, R5, UR13, PT ;  /* 0x0000000d05007c0c */ /* 0x000fe4000bf03070 */
[----:B------:R-:W-:Y:S02]  /*51a0*/  ISETP.LE.U32.AND P5, PT, R9, UR13, PT ;  /* 0x0000000d09007c0c */ /* 0x000fe4000bfa3070 */
[----:B------:R-:W-:Y:S01]  /*51b0*/  LOP3.LUT R5, R88, 0xffff, RZ, 0xc0, !PT ;  /* 0x0000ffff58057812 */ /* 0x000fe200078ec0ff */
[----:B------:R-:W-:Y:S01]  /*51c0*/  @!P2 FADD.FTZ R122, -R122, -RZ ;  /* 0x800000ff7a7aa221 */ /* 0x000fe20000010100 */
[----:B------:R-:W-:Y:S02]  /*51d0*/  ISETP.LE.U32.AND P1, PT, R6, UR13, PT ;  /* 0x0000000d06007c0c */ /* 0x000fe4000bf23070 */
[----:B------:R-:W-:Y:S01]  /*51e0*/  LOP3.LUT R6, R91, 0xff, RZ, 0xc0, !PT ;  /* 0x000000ff5b067812 */ /* 0x000fe200078ec0ff */
[----:B------:R-:W-:Y:S01]  /*51f0*/  @!P6 FADD.FTZ R127, -R127, -RZ ;  /* 0x800000ff7f7fe221 */ /* 0x000fe20000010100 */
[----:B------:R-:W-:Y:S02]  /*5200*/  SHF.R.U32.HI R5, RZ, 0x8, R5 ;  /* 0x00000008ff057819 */ /* 0x000fe40000011605 */
[----:B------:R-:W-:Y:S01]  /*5210*/  ISETP.LE.U32.AND P2, PT, R6, UR13, PT ;  /* 0x0000000d06007c0c */ /* 0x000fe2000bf43070 */
[----:B--2---:R-:W-:Y:S01]  /*5220*/  @!P0 FADD.FTZ R121, -R121, -RZ ;  /* 0x800000ff79798221 */ /* 0x004fe20000010100 */
[----:B------:R-:W-:Y:S01]  /*5230*/  LOP3.LUT R5, R5, 0xffff, RZ, 0xc0, !PT ;  /* 0x0000ffff05057812 */ /* 0x000fe200078ec0ff */
[----:B------:R-:W-:Y:S01]  /*5240*/  @!P5 FADD.FTZ R129, -R129, -RZ ;  /* 0x800000ff8181d221 */ /* 0x000fe20000010100 */
[----:B------:R-:W-:Y:S01]  /*5250*/  SHF.R.U32.HI R6, RZ, 0x8, R97 ;  /* 0x00000008ff067819 */ /* 0x000fe20000011661 */
[----:B-1----:R-:W-:Y:S01]  /*5260*/  @!P3 FADD.FTZ R118, -R118, -RZ ;  /* 0x800000ff7676b221 */ /* 0x002fe20000010100 */
[----:B------:R-:W-:Y:S01]  /*5270*/  ISETP.LE.U32.AND P6, PT, R5, UR13, PT ;  /* 0x0000000d05007c0c */ /* 0x000fe2000bfc3070 */
[----:B------:R-:W-:Y:S01]  /*5280*/  @!P1 FADD.FTZ R123, -R123, -RZ ;  /* 0x800000ff7b7b9221 */ /* 0x000fe20000010100 */
[----:B------:R-:W-:Y:S02]  /*5290*/  LOP3.LUT R5, R6, 0xffff, RZ, 0xc0, !PT ;  /* 0x0000ffff06057812 */ /* 0x000fe400078ec0ff */
[----:B------:R-:W-:Y:S02]  /*52a0*/  ISETP.LE.U32.AND P5, PT, R86, UR13, PT ;  /* 0x0000000d56007c0c */ /* 0x000fe4000bfa3070 */
[----:B------:R-:W-:Y:S01]  /*52b0*/  ISETP.LE.U32.AND P0, PT, R5, UR13, PT ;  /* 0x0000000d05007c0c */ /* 0x000fe2000bf03070 */
[----:B------:R-:W-:Y:S01]  /*52c0*/  @!P2 FADD.FTZ R119, -R119, -RZ ;  /* 0x800000ff7777a221 */ /* 0x000fe20000010100 */
[----:B------:R-:W-:Y:S02]  /*52d0*/  F2FP.RELU.BF16.F32.PACK_AB R6, R128, R129 ;  /* 0x000000818006723e */ /* 0x000fe400000018ff */
[----:B------:R-:W-:Y:S02]  /*52e0*/  F2FP.RELU.BF16.F32.PACK_AB R5, R130, R131 ;  /* 0x000000838205723e */ /* 0x000fe400000018ff */
[----:B------:R-:W-:Y:S01]  /*52f0*/  F2FP.RELU.BF16.F32.PACK_AB R4, R122, R125 ;  /* 0x0000007d7a04723e */ /* 0x000fe200000018ff */
[----:B------:R1:W-:Y:S01]  /*5300*/  STS [R234+0x22000], R6 ;  /* 0x02200006ea007388 */ /* 0x0003e20000000800 */
[----:B------:R-:W-:Y:S01]  /*5310*/  SHF.R.U32.HI R88, RZ, 0x10, R88 ;  /* 0x00000010ff587819 */ /* 0x000fe20000011658 */
[----:B------:R-:W-:Y:S01]  /*5320*/  @!P6 FADD.FTZ R120, -R120, -RZ ;  /* 0x800000ff7878e221 */ /* 0x000fe20000010100 */
[----:B------:R-:W-:Y:S02]  /*5330*/  ISETP.LE.U32.AND P4, PT, R90, UR13, PT ;  /* 0x0000000d5a007c0c */ /* 0x000fe4000bf83070 */
[----:B------:R2:W-:Y:S01]  /*5340*/  STS [R234+0x22400], R5 ;  /* 0x02240005ea007388 */ /* 0x0005e20000000800 */
[----:B------:R-:W-:Y:S01]  /*5350*/  LOP3.LUT R88, R88, 0xff, RZ, 0xc0, !PT ;  /* 0x000000ff58587812 */ /* 0x000fe200078ec0ff */
[----:B------:R-:W-:Y:S01]  /*5360*/  @!P5 FADD.FTZ R126, -R126, -RZ ;  /* 0x800000ff7e7ed221 */ /* 0x000fe20000010100 */
[----:B------:R-:W-:Y:S02]  /*5370*/  @!P0 FADD.FTZ R116, -R116, -RZ ;  /* 0x800000ff74748221 */ /* 0x000fe40000010100 */
[----:B------:R3:W-:Y:S01]  /*5380*/  STS [R237+0x22000], R4 ;  /* 0x02200004ed007388 */ /* 0x0007e20000000800 */
[----:B------:R-:W-:Y:S02]  /*5390*/  ISETP.LE.U32.AND P5, PT, R88, UR13, PT ;  /* 0x0000000d58007c0c */ /* 0x000fe4000bfa3070 */
[----:B------:R-:W-:Y:S02]  /*53a0*/  F2FP.RELU.BF16.F32.PACK_AB R8, R126, R127 ;  /* 0x0000007f7e08723e */ /* 0x000fe400000018ff */
[----:B------:R-:W-:Y:S02]  /*53b0*/  F2FP.RELU.BF16.F32.PACK_AB R7, R120, R121 ;  /* 0x000000797807723e */ /* 0x000fe400000018ff */
[----:B------:R-:W-:Y:S01]  /*53c0*/  FSETP.GE.FTZ.AND P2, PT, R129, RZ, PT ;  /* 0x000000ff8100720b */ /* 0x000fe20003f56000 */
[----:B------:R-:W-:Y:S01]  /*53d0*/  @!P4 FADD.FTZ R117, -R117, -RZ ;  /* 0x800000ff7575c221 */ /* 0x000fe20000010100 */
[----:B------:R-:W-:Y:S01]  /*53e0*/  STS [R237+0x22400], R8 ;  /* 0x02240008ed007388 */ /* 0x000fe20000000800 */
[----:B------:R-:W-:Y:S02]  /*53f0*/  FSETP.GE.FTZ.AND P1, PT, R128, RZ, PT ;  /* 0x000000ff8000720b */ /* 0x000fe40003f36000 */
[----:B------:R-:W-:Y:S02]  /*5400*/  FSETP.GE.FTZ.AND P3, PT, R121, RZ, PT ;  /* 0x000000ff7900720b */ /* 0x000fe40003f76000 */
[----:B------:R-:W-:Y:S01]  /*5410*/  STS [R235+0x22000], R7 ;  /* 0x02200007eb007388 */ /* 0x000fe20000000800 */
[----:B------:R-:W-:Y:S05]  /*5420*/  @!P5 FADD.FTZ R124, -R124, -RZ ;  /* 0x800000ff7c7cd221 */ /* 0x000fea0000010100 */
[----:B-1----:R-:W-:Y:S02]  /*5430*/  F2FP.RELU.BF16.F32.PACK_AB R6, R123, R124 ;  /* 0x0000007c7b06723e */ /* 0x002fe400000018ff */
[----:B--2---:R-:W-:Y:S03]  /*5440*/  F2FP.RELU.BF16.F32.PACK_AB R5, R116, R117 ;  /* 0x000000757405723e */ /* 0x004fe600000018ff */
[----:B------:R-:W-:Y:S01]  /*5450*/  STS [R235+0x22400], R6 ;  /* 0x02240006eb007388 */ /* 0x000fe20000000800 */
[----:B---3--:R-:W-:Y:S04]  /*5460*/  F2FP.RELU.BF16.F32.PACK_AB R4, R118, R119 ;  /* 0x000000777604723e */ /* 0x008fe800000018ff */
[----:B------:R-:W-:Y:S05]  /*5470*/  STS [R236+0x22000], R5 ;  /* 0x02200005ec007388 */ /* 0x000fea0000000800 */
[----:B------:R-:W-:Y:S05]  /*5480*/  STS [R236+0x22400], R4 ;  /* 0x02240004ec007388 */ /* 0x000fea0000000800 */
[----:B------:R-:W-:Y:S05]  /*5490*/  LDSM.16.M88.4 R16, [R214+0x8000] ;  /* 0x00800000d610783b */ /* 0x000fea0000000200 */
[----:B------:R-:W1:Y:S05]  /*54a0*/  LDSM.16.M88.4 R8, [R2+0x18000] ;  /* 0x018000000208783b */ /* 0x000e6a0000000200 */
[----:B------:R-:W2:Y:S05]  /*54b0*/  LDSM.16.M88.4 R84, [R2+0x18800] ;  /* 0x018800000254783b */ /* 0x000eaa0000000200 */
[----:B------:R-:W-:Y:S05]  /*54c0*/  LDSM.16.M88.4 R88, [R216+0x8000] ;  /* 0x00800000d858783b */ /* 0x000fea0000000200 */
[----:B------:R-:W3:Y:S05]  /*54d0*/  LDSM.16.M88.4 R92, [R3+0x18000] ;  /* 0x01800000035c783b */ /* 0x000eea0000000200 */
[----:B------:R-:W4:Y:S05]  /*54e0*/  LDSM.16.M88.4 R96, [R3+0x18800] ;  /* 0x018800000360783b */ /* 0x000f2a0000000200 */
[----:B------:R-:W-:Y:S05]  /*54f0*/  LDSM.16.M88.4 R100, [R219+0x8000] ;  /* 0x00800000db64783b */ /* 0x000fea0000000200 */
        /* <DEDUP_REMOVED lines=21> */
[----:B------:R-:W-:Y:S04]  /*5650*/  IMAD.U32 R100, RZ, RZ, UR11 ;  /* 0x0000000bff647e24 */ /* 0x000fe8000f8e00ff */
[----:B------:R-:W-:Y:S01]  /*5660*/  IMAD.U32 R101, RZ, RZ, UR10 ;  /* 0x0000000aff657e24 */ /* 0x000fe2000f8e00ff */
[C---:B------:R-:W-:Y:S01]  /*5670*/  HMMA.16816.F32.BF16 R8, R92.reuse, R110, R8 ;  /* 0x0000006e5c08723c */ /* 0x040fe20000041808 */
[----:B------:R-:W-:Y:S04]  /*5680*/  LDSM.16.M88.4 R108, [R3+0x1a000] ;  /* 0x01a00000036c783b */ /* 0x000fe80000000200 */
[C---:B------:R-:W-:Y:S01]  /*5690*/  LEA R114, P0, R240.reuse, R100, 0x2 ;  /* 0x00000064f0727211 */ /* 0x040fe200078010ff */
[C---:B---3--:R-:W-:Y:S05]  /*56a0*/  HMMA.16816.F32.BF16 R12, R92.reuse, R88, R12 ;  /* 0x000000585c0c723c */ /* 0x048fea000004180c */
[----:B------:R-:W-:Y:S01]  /*56b0*/  LEA.HI.X.SX32 R115, R240, R101, 0x2, P0 ;  /* 0x00000065f0737211 */ /* 0x000fe200000f16ff */
[----:B------:R-:W-:Y:S01]  /*56c0*/  HMMA.16816.F32.BF16 R16, R92, R90, R16 ;  /* 0x0000005a5c10723c */ /* 0x000fe20000041810 */
[----:B------:R-:W2:Y:S02]  /*56d0*/  LDSM.16.M88.4 R100, [R216+0xa000] ;  /* 0x00a00000d864783b */ /* 0x000ea40000000200 */
[----:B------:R-:W-:Y:S03]  /*56e0*/  FSETP.GE.FTZ.AND P0, PT, R125, RZ, PT ;  /* 0x000000ff7d00720b */ /* 0x000fe60003f16000 */
[C---:B----4-:R-:W-:Y:S01]  /*56f0*/  HMMA.16816.F32.BF16 R4, R96.reuse, R104, R4 ;  /* 0x000000686004723c */ /* 0x050fe20000041804 */
[----:B------:R-:W3:Y:S05]  /*5700*/  LDG.E R113, desc[UR4][R114.64] ;  /* 0x0000000472717981 */ /* 0x000eea000c1e1900 */
[----:B------:R-:W4:Y:S01]  /*5710*/  LDSM.16.M88.4 R88, [R3+0x1a800] ;  /* 0x01a800000358783b */ /* 0x000f220000000200 */
[C---:B------:R-:W-:Y:S04]  /*5720*/  HMMA.16816.F32.BF16 R8, R96.reuse, R106, R8 ;  /* 0x0000006a6008723c */ /* 0x040fe80000041808 */
[----:B------:R-:W-:Y:S02]  /*5730*/  LDSM.16.M88.4 R92, [R219+0xa000] ;  /* 0x00a00000db5c783b */ /* 0x000fe40000000200 */
[C---:B-1----:R-:W-:Y:S03]  /*5740*/  HMMA.16816.F32.BF16 R12, R96.reuse, R84, R12 ;  /* 0x00000054600c723c */ /* 0x042fe6000004180c */
[----:B------:R-:W1:Y:S03]  /*5750*/  LDSM.16.M88.4 R104, [R213+0x1a000] ;  /* 0x01a00000d568783b */ /* 0x000e660000000200 */
[----:B------:R-:W-:Y:S02]  /*5760*/  HMMA.16816.F32.BF16 R16, R96, R86, R16 ;  /* 0x000000566010723c */ /* 0x000fe40000041810 */
[----:B------:R-:W1:Y:S05]  /*5770*/  LDSM.16.M88.4 R84, [R213+0x1a800] ;  /* 0x01a80000d554783b */ /* 0x000e6a0000000200 */
[----:B------:R-:W3:Y:S05]  /*5780*/  LDG.E R112, desc[UR4][R114.64+0x20] ;  /* 0x0000200472707981 */ /* 0x000eea000c1e1900 */
[----:B------:R-:W-:Y:S01]  /*5790*/  LDSM.16.M88.4 R96, [R218+0xa000] ;  /* 0x00a00000da60783b */ /* 0x000fe20000000200 */
[C---:B--2---:R-:W-:Y:S06]  /*57a0*/  HMMA.16816.F32.BF16 R4, R100.reuse, R108, R4 ;  /* 0x0000006c6404723c */ /* 0x044fec0000041804 */
[C---:B------:R-:W-:Y:S01]  /*57b0*/  HMMA.16816.F32.BF16 R8, R100.reuse, R110, R8 ;  /* 0x0000006e6408723c */ /* 0x040fe20000041808 */
[----:B------:R-:W2:Y:S05]  /*57c0*/  LDSM.16.M88.4 R108, [R212+0x1a000] ;  /* 0x01a00000d46c783b */ /* 0x000eaa0000000200 */
[C---:B----4-:R-:W-:Y:S06]  /*57d0*/  HMMA.16816.F32.BF16 R12, R100.reuse, R88, R12 ;  /* 0x00000058640c723c */ /* 0x050fec000004180c */
[----:B------:R-:W-:Y:S01]  /*57e0*/  HMMA.16816.F32.BF16 R16, R100, R90, R16 ;  /* 0x0000005a6410723c */ /* 0x000fe20000041810 */
[----:B------:R-:W4:Y:S05]  /*57f0*/  LDSM.16.M88.4 R88, [R212+0x1a800] ;  /* 0x01a80000d458783b */ /* 0x000f2a0000000200 */
[C---:B-1----:R-:W-:Y:S01]  /*5800*/  HMMA.16816.F32.BF16 R4, R92.reuse, R104, R4 ;  /* 0x000000685c04723c */ /* 0x042fe20000041804 */
[----:B------:R-:W-:Y:S05]  /*5810*/  LDSM.16.M88.4 R100, [R214+0xc000] ;  /* 0x00c00000d664783b */ /* 0x000fea0000000200 */
[C---:B------:R-:W-:Y:S01]  /*5820*/  HMMA.16816.F32.BF16 R8, R92.reuse, R106, R8 ;  /* 0x0000006a5c08723c */ /* 0x040fe20000041808 */
[----:B------:R-:W1:Y:S05]  /*5830*/  LDSM.16.M88.4 R104, [R2+0x1c000] ;  /* 0x01c000000268783b */ /* 0x000e6a0000000200 */
[C---:B------:R-:W-:Y:S06]  /*5840*/  HMMA.16816.F32.BF16 R12, R92.reuse, R84, R12 ;  /* 0x000000545c0c723c */ /* 0x040fec000004180c */
[----:B------:R-:W-:Y:S01]  /*5850*/  HMMA.16816.F32.BF16 R16, R92, R86, R16 ;  /* 0x000000565c10723c */ /* 0x000fe20000041810 */
[----:B------:R-:W1:Y:S05]  /*5860*/  LDSM.16.M88.4 R84, [R2+0x1c800] ;  /* 0x01c800000254783b */ /* 0x000e6a0000000200 */
[C---:B--2---:R-:W-:Y:S01]  /*5870*/  HMMA.16816.F32.BF16 R4, R96.reuse, R108, R4 ;  /* 0x0000006c6004723c */ /* 0x044fe20000041804 */
[----:B------:R-:W-:Y:S05]  /*5880*/  LDSM.16.M88.4 R92, [R216+0xc000] ;  /* 0x00c00000d85c783b */ /* 0x000fea0000000200 */
        /* <DEDUP_REMOVED lines=47> */
[C---:B-1----:R-:W-:Y:S06]  /*5b80*/  HMMA.16816.F32.BF16 R4, R100.reuse, R104, R4 ;  /* 0x000000686404723c */ /* 0x042fec0000041804 */
[C---:B------:R-:W-:Y:S06]  /*5b90*/  HMMA.16816.F32.BF16 R8, R100.reuse, R106, R8 ;  /* 0x0000006a6408723c */ /* 0x040fec0000041808 */
[C---:B------:R-:W-:Y:S06]  /*5ba0*/  HMMA.16816.F32.BF16 R12, R100.reuse, R84, R12 ;  /* 0x00000054640c723c */ /* 0x040fec000004180c */
[----:B------:R-:W-:Y:S06]  /*5bb0*/  HMMA.16816.F32.BF16 R16, R100, R86, R16 ;  /* 0x000000566410723c */ /* 0x000fec0000041810 */
[C---:B--2---:R-:W-:Y:S06]  /*5bc0*/  HMMA.16816.F32.BF16 R4, R92.reuse, R108, R4 ;  /* 0x0000006c5c04723c */ /* 0x044fec0000041804 */
[C---:B------:R-:W-:Y:S06]  /*5bd0*/  HMMA.16816.F32.BF16 R8, R92.reuse, R110, R8 ;  /* 0x0000006e5c08723c */ /* 0x040fec0000041808 */
[C---:B----4-:R-:W-:Y:S06]  /*5be0*/  HMMA.16816.F32.BF16 R12, R92.reuse, R88, R12 ;  /* 0x000000585c0c723c */ /* 0x050fec000004180c */
[----:B------:R-:W-:Y:S06]  /*5bf0*/  HMMA.16816.F32.BF16 R16, R92, R90, R16 ;  /* 0x0000005a5c10723c */ /* 0x000fec0000041810 */
[C---:B---3--:R-:W-:Y:S01]  /*5c00*/  FADD.FTZ R84, -R113.reuse, R4 ;  /* 0x0000000471547221 */ /* 0x048fe20000010100 */
[C---:B------:R-:W-:Y:S05]  /*5c10*/  FADD.FTZ R5, -R113.reuse, R5 ;  /* 0x0000000571057221 */ /* 0x040fea0000010100 */
[C---:B------:R-:W-:Y:S01]  /*5c20*/  FADD.FTZ R4, -R113.reuse, R8 ;  /* 0x0000000871047221 */ /* 0x040fe20000010100 */
[-C--:B------:R-:W-:Y:S01]  /*5c30*/  FSEL R8, R84, R113.reuse, P2 ;  /* 0x0000007154087208 */ /* 0x080fe20001000000 */
[----:B------:R-:W-:Y:S01]  /*5c40*/  FADD.FTZ R9, -R113, R9 ;  /* 0x0000000971097221 */ /* 0x000fe20000010100 */
[----:B------:R-:W-:Y:S02]  /*5c50*/  FSETP.GE.FTZ.AND P2, PT, R120, RZ, PT ;  /* 0x000000ff7800720b */ /* 0x000fe40003f56000 */
[-C--:B------:R-:W-:Y:S01]  /*5c60*/  FSEL R5, R5, R113.reuse, P1 ;  /* 0x0000007105057208 */ /* 0x080fe20000800000 */
[----:B------:R-:W-:Y:S01]  /*5c70*/  FMUL.FTZ R8, R129, R8 ;  /* 0x0000000881087220 */ /* 0x000fe20000410000 */
[----:B------:R-:W-:Y:S01]  /*5c80*/  FSEL R4, R4, R113, P0 ;  /* 0x0000007104047208 */ /* 0x000fe20000000000 */
[----:B------:R-:W-:Y:S01]  /*5c90*/  FADD.FTZ R12, -R113, R12 ;  /* 0x0000000c710c7221 */ /* 0x000fe20000010100 */
[----:B------:R-:W-:Y:S01]  /*5ca0*/  FSETP.GE.FTZ.AND P0, PT, R116, RZ, PT ;  /* 0x000000ff7400720b */ /* 0x000fe20003f16000 */
[----:B------:R-:W-:Y:S01]  /*5cb0*/  FMUL.FTZ R5, R128, R5 ;  /* 0x0000000580057220 */ /* 0x000fe20000410000 */
[----:B------:R-:W-:Y:S01]  /*5cc0*/  FSETP.GE.FTZ.AND P1, PT, R122, RZ, PT ;  /* 0x000000ff7a00720b */ /* 0x000fe20003f36000 */
[----:B------:R-:W-:Y:S01]  /*5cd0*/  FMUL.FTZ R84, R125, R4 ;  /* 0x000000047d547220 */ /* 0x000fe20000410000 */
[C---:B------:R-:W-:Y:S01]  /*5ce0*/  FADD.FTZ R13, -R113.reuse, R13 ;  /* 0x0000000d710d7221 */ /* 0x040fe20000010100 */
[----:B------:R-:W-:Y:S01]  /*5cf0*/  FADD.FTZ R16, -R113, R16 ;  /* 0x0000001071107221 */ /* 0x000fe20000010100 */
[----:B------:R-:W-:Y:S02]  /*5d00*/  F2FP.BF16.F32.PACK_AB R4, R5, R8 ;  /* 0x000000080504723e */ /* 0x000fe400000010ff */
[-C--:B------:R-:W-:Y:S02]  /*5d10*/  FSEL R9, R9, R113.reuse, P1 ;  /* 0x0000007109097208 */ /* 0x080fe40000800000 */
[----:B------:R-:W-:Y:S01]  /*5d20*/  FSETP.GE.FTZ.AND P1, PT, R117, RZ, PT ;  /* 0x000000ff7500720b */ /* 0x000fe20003f36000 */
[----:B------:R1:W-:Y:S01]  /*5d30*/  STS [R234+0x20000], R4 ;  /* 0x02000004ea007388 */ /* 0x0003e20000000800 */
[-C--:B------:R-:W-:Y:S01]  /*5d40*/  FSEL R12, R12, R113.reuse, P3 ;  /* 0x000000710c0c7208 */ /* 0x080fe20001800000 */
[C---:B------:R-:W-:Y:S01]  /*5d50*/  FADD.FTZ R6, -R112.reuse, R6 ;  /* 0x0000000670067221 */ /* 0x040fe20000010100 */
[-C--:B------:R-:W-:Y:S01]  /*5d60*/  FSEL R13, R13, R113.reuse, P2 ;  /* 0x000000710d0d7208 */ /* 0x080fe20001000000 */
[----:B------:R-:W-:Y:S01]  /*5d70*/  FADD.FTZ R11, -R112, R11 ;  /* 0x0000000b700b7221 */ /* 0x000fe20000010100 */
[----:B------:R-:W-:Y:S01]  /*5d80*/  FSEL R16, R16, R113, P1 ;  /* 0x0000007110107208 */ /* 0x000fe20000800000 */
[----:B------:R-:W-:Y:S01]  /*5d90*/  @P0 FADD.FTZ R113, -R113, R17 ;  /* 0x0000001171710221 */ /* 0x000fe20000010100 */
[----:B------:R-:W-:Y:S01]  /*5da0*/  FSETP.GE.FTZ.AND P0, PT, R130, RZ, PT ;  /* 0x000000ff8200720b */ /* 0x000fe20003f16000 */
[----:B------:R-:W-:Y:S01]  /*5db0*/  FMUL.FTZ R12, R121, R12 ;  /* 0x0000000c790c7220 */ /* 0x000fe20000410000 */
[----:B------:R-:W-:Y:S01]  /*5dc0*/  FSETP.GE.FTZ.AND P1, PT, R131, RZ, PT ;  /* 0x000000ff8300720b */ /* 0x000fe20003f36000 */
[----:B------:R-:W-:Y:S01]  /*5dd0*/  FMUL.FTZ R8, R120, R13 ;  /* 0x0000000d78087220 */ /* 0x000fe20000410000 */
[----:B------:R-:W-:Y:S01]  /*5de0*/  FADD.FTZ R15, -R112, R15 ;  /* 0x0000000f700f7221 */ /* 0x000fe20000010100 */
[----:B------:R-:W-:Y:S01]  /*5df0*/  FSETP.GE.FTZ.AND P3, PT, R124, RZ, PT ;  /* 0x000000ff7c00720b */ /* 0x000fe20003f76000 */
[----:B------:R-:W-:Y:S01]  /*5e00*/  FADD.FTZ R18, -R112, R18 ;  /* 0x0000001270127221 */ /* 0x000fe20000010100 */
[----:B------:R-:W-:Y:S01]  /*5e10*/  FSEL R6, R6, R112, P1 ;  /* 0x0000007006067208 */ /* 0x000fe20000800000 */
[----:B------:R-:W-:Y:S01]  /*5e20*/  FMUL.FTZ R9, R122, R9 ;  /* 0x000000097a097220 */ /* 0x000fe20000410000 */
[----:B------:R-:W-:Y:S01]  /*5e30*/  FSETP.GE.FTZ.AND P1, PT, R126, RZ, PT ;  /* 0x000000ff7e00720b */ /* 0x000fe20003f36000 */
[----:B------:R-:W-:Y:S01]  /*5e40*/  FMUL.FTZ R16, R117, R16 ;  /* 0x0000001075107220 */ /* 0x000fe20000410000 */
[----:B------:R-:W-:Y:S01]  /*5e50*/  F2FP.BF16.F32.PACK_AB R8, R8, R12 ;  /* 0x0000000c0808723e */ /* 0x000fe200000010ff */
[----:B------:R-:W-:Y:S01]  /*5e60*/  FMUL.FTZ R13, R131, R6 ;  /* 0x00000006830d7220 */ /* 0x000fe20000410000 */
[----:B------:R-:W-:Y:S01]  /*5e70*/  FSETP.GE.FTZ.AND P2, PT, R123, RZ, PT ;  /* 0x000000ff7b00720b */ /* 0x000fe20003f56000 */
[----:B------:R-:W-:Y:S01]  /*5e80*/  FMUL.FTZ R113, R116, R113 ;  /* 0x0000007174717220 */ /* 0x000fe20000410000 */
[----:B------:R-:W-:Y:S02]  /*5e90*/  F2FP.BF16.F32.PACK_AB R9, R9, R84 ;  /* 0x000000540909723e */ /* 0x000fe400000010ff */
[----:B------:R-:W-:Y:S01]  /*5ea0*/  FSEL R15, R15, R112, P2 ;  /* 0x000000700f0f7208 */ /* 0x000fe20001000000 */
[----:B-1----:R-:W-:Y:S01]  /*5eb0*/  FADD.FTZ R4, -R112, R7 ;  /* 0x0000000770047221 */ /* 0x002fe20000010100 */
[----:B------:R-:W-:Y:S04]  /*5ec0*/  F2FP.BF16.F32.PACK_AB R7, R113, R16 ;  /* 0x000000107107723e */ /* 0x000fe800000010ff */
[-C--:B------:R-:W-:Y:S01]  /*5ed0*/  FSEL R5, R4, R112.reuse, P0 ;  /* 0x0000007004057208 */ /* 0x080fe20000000000 */
[----:B------:R-:W-:Y:S01]  /*5ee0*/  FADD.FTZ R4, -R112, R10 ;  /* 0x0000000a70047221 */ /* 0x000fe20000010100 */
[C---:B------:R-:W-:Y:S03]  /*5ef0*/  FSETP.GE.FTZ.AND P0, PT, R127.reuse, RZ, PT ;  /* 0x000000ff7f00720b */ /* 0x040fe60003f16000 */
[----:B------:R-:W-:Y:S01]  /*5f00*/  FMUL.FTZ R10, R130, R5 ;  /* 0x00000005820a7220 */ /* 0x000fe20000410000 */
[----:B------:R-:W-:Y:S01]  /*5f10*/  FSEL R4, R4, R112, P0 ;  /* 0x0000007004047208 */ /* 0x000fe20000000000 */
[----:B------:R-:W-:Y:S01]  /*5f20*/  FADD.FTZ R5, -R112, R14 ;  /* 0x0000000e70057221 */ /* 0x000fe20000010100 */
[----:B------:R-:W-:Y:S03]  /*5f30*/  FSETP.GE.FTZ.AND P0, PT, R118, RZ, PT ;  /* 0x000000ff7600720b */ /* 0x000fe60003f16000 */
[----:B------:R-:W-:Y:S01]  /*5f40*/  FMUL.FTZ R12, R127, R4 ;  /* 0x000000047f0c7220 */ /* 0x000fe20000410000 */
[-C--:B------:R-:W-:Y:S02]  /*5f50*/  FSEL R4, R11, R112.reuse, P1 ;  /* 0x000000700b047208 */ /* 0x080fe40000800000 */
[----:B------:R-:W-:Y:S02]  /*5f60*/  FSEL R5, R5, R112, P3 ;  /* 0x0000007005057208 */ /* 0x000fe40001800000 */
[----:B------:R-:W-:Y:S01]  /*5f70*/  FSETP.GE.FTZ.AND P1, PT, R119, RZ, PT ;  /* 0x000000ff7700720b */ /* 0x000fe20003f36000 */
[----:B------:R-:W-:Y:S01]  /*5f80*/  FMUL.FTZ R6, R126, R4 ;  /* 0x000000047e067220 */ /* 0x000fe20000410000 */
[----:B------:R-:W-:Y:S01]  /*5f90*/  F2FP.BF16.F32.PACK_AB R4, R10, R13 ;  /* 0x0000000d0a04723e */ /* 0x000fe200000010ff */
[----:B------:R-:W-:Y:S01]  /*5fa0*/  FMUL.FTZ R10, R124, R5 ;  /* 0x000000057c0a7220 */ /* 0x000fe20000410000 */
[----:B------:R-:W-:Y:S01]  /*5fb0*/  FSEL R18, R18, R112, P1 ;  /* 0x0000007012127208 */ /* 0x000fe20000800000 */
[----:B------:R-:W-:Y:S01]  /*5fc0*/  @P0 FADD.FTZ R112, -R112, R19 ;  /* 0x0000001370700221 */ /* 0x000fe20000010100 */
[----:B------:R-:W-:Y:S01]  /*5fd0*/  FMUL.FTZ R5, R123, R15 ;  /* 0x0000000f7b057220 */ /* 0x000fe20000410000 */
[----:B------:R1:W-:Y:S01]  /*5fe0*/  STS [R234+0x20400], R4 ;  /* 0x02040004ea007388 */ /* 0x0003e20000000800 */
[----:B------:R-:W-:Y:S01]  /*5ff0*/  F2FP.BF16.F32.PACK_AB R6, R6, R12 ;  /* 0x0000000c0606723e */ /* 0x000fe200000010ff */
[----:B------:R-:W-:Y:S01]  /*6000*/  FMUL.FTZ R18, R119, R18 ;  /* 0x0000001277127220 */ /* 0x000fe20000410000 */
[----:B------:R-:W-:Y:S01]  /*6010*/  FMUL.FTZ R112, R118, R112 ;  /* 0x0000007076707220 */ /* 0x000fe20000410000 */
[----:B------:R-:W-:Y:S01]  /*6020*/  F2FP.BF16.F32.PACK_AB R5, R5, R10 ;  /* 0x0000000a0505723e */ /* 0x000fe200000010ff */
[----:B------:R-:W-:Y:S01]  /*6030*/  STS [R237+0x20000], R9 ;  /* 0x02000009ed007388 */ /* 0x000fe20000000800 */
[----:B------:R-:W-:Y:S04]  /*6040*/  PLOP3.LUT P0, PT, PT, PT, UP2, 0x80, 0x0 ;  /* 0x000000000000781c */ /* 0x000fe80003f0f028 */
[----:B------:R-:W-:Y:S05]  /*6050*/  STS [R237+0x20400], R6 ;  /* 0x02040006ed007388 */ /* 0x000fea0000000800 */
[----:B------:R-:W-:Y:S05]  /*6060*/  STS [R235+0x20000], R8 ;  /* 0x02000008eb007388 */ /* 0x000fea0000000800 */
[----:B------:R-:W-:Y:S05]  /*6070*/  STS [R235+0x20400], R5 ;  /* 0x02040005eb007388 */ /* 0x000fea0000000800 */
[----:B------:R-:W-:Y:S01]  /*6080*/  STS [R236+0x20000], R7 ;  /* 0x02000007ec007388 */ /* 0x000fe20000000800 */
[----:B-1----:R-:W-:Y:S05]  /*6090*/  F2FP.BF16.F32.PACK_AB R4, R112, R18 ;  /* 0x000000127004723e */ /* 0x002fea00000010ff */
[----:B------:R-:W-:Y:S01]  /*60a0*/  STS [R236+0x20400], R4 ;  /* 0x02040004ec007388 */ /* 0x000fe20000000800 */
[----:B------:R-:W-:Y:S06]  /*60b0*/  BAR.SYNC.DEFER_BLOCKING 0x0 ;  /* 0x0000000000007b1d */ /* 0x000fec0000010000 */
[----:B------:R-:W-:Y:S05]  /*60c0*/  LDSM.16.MT88.4 R4, [R215+0x22000] ;  /* 0x02200000d704783b */ /* 0x000fea0000004200 */
[----:B------:R-:W1:Y:S05]  /*60d0*/  LDSM.16.MT88.4 R8, [R0+0x8000] ;  /* 0x008000000008783b */ /* 0x000e6a0000004200 */
[----:B------:R-:W2:Y:S05]  /*60e0*/  LDSM.16.MT88.4 R12, [R217+0x22000] ;  /* 0x02200000d90c783b */ /* 0x000eaa0000004200 */
[----:B------:R-:W3:Y:S05]  /*60f0*/  LDSM.16.MT88.4 R16, [R0+0xa000] ;  /* 0x00a000000010783b */ /* 0x000eea0000004200 */
[----:B------:R-:W4:Y:S05]  /*6100*/  LDSM.16.MT88.4 R84, [R0+0xc000] ;  /* 0x00c000000054783b */ /* 0x000f2a0000004200 */
[----:B------:R-:W4:Y:S05]  /*6110*/  LDSM.16.MT88.4 R88, [R0+0xe000] ;  /* 0x00e000000058783b */ /* 0x000f2a0000004200 */
[----:B------:R-:W-:Y:S05]  /*6120*/  LDSM.16.MT88.4 R92, [R215+0x22800] ;  /* 0x02280000d75c783b */ /* 0x000fea0000004200 */
[----:B------:R-:W4:Y:S05]  /*6130*/  LDSM.16.MT88.4 R96, [R0+0x8800] ;  /* 0x008800000060783b */ /* 0x000f2a0000004200 */
[----:B------:R-:W4:Y:S01]  /*6140*/  LDSM.16.MT88.4 R100, [R217+0x22800] ;  /* 0x02280000d964783b */ /* 0x000f220000004200 */
[-C--:B-1----:R-:W-:Y:S04]  /*6150*/  HMMA.16816.F32.BF16 R20, R4, R8.reuse, R20 ;  /* 0x000000080414723c */ /* 0x082fe80000041814 */
[----:B------:R-:W1:Y:S02]  /*6160*/  LDSM.16.MT88.4 R104, [R0+0xa800] ;  /* 0x00a800000068783b */ /* 0x000e640000004200 */
[C---:B--2---:R-:W-:Y:S03]  /*6170*/  HMMA.16816.F32.BF16 R24, R12.reuse, R8, R24 ;  /* 0x000000080c18723c */ /* 0x044fe60000041818 */
[----:B------:R-:W-:Y:S03]  /*6180*/  LDSM.16.MT88.4 R108, [R0+0xd800] ;  /* 0x00d80000006c783b */ /* 0x000fe60000004200 */
[-C--:B------:R-:W-:Y:S06]  /*6190*/  HMMA.16816.F32.BF16 R28, R12, R10.reuse, R28 ;  /* 0x0000000a0c1c723c */ /* 0x080fec000004181c */
[C---:B------:R-:W-:Y:S01]  /*61a0*/  HMMA.16816.F32.BF16 R32, R4.reuse, R10, R32 ;  /* 0x0000000a0420723c */ /* 0x040fe20000041820 */
[----:B------:R-:W2:Y:S05]  /*61b0*/  LDSM.16.MT88.4 R8, [R0+0xc800] ;  /* 0x00c800000008783b */ /* 0x000eaa0000004200 */
        /* <DEDUP_REMOVED lines=13> */
[----:B------:R-:W3:Y:S05]  /*6290*/  LDSM.16.MT88.4 R12, [R0+0xe800] ;  /* 0x00e80000000c783b */ /* 0x000eea0000004200 */
[----:B------:R-:W-:Y:S01]  /*62a0*/  HMMA.16816.F32.BF16 R80, R4, R90, R80 ;  /* 0x0000005a0450723c */ /* 0x000fe20000041850 */
[----:B------:R-:W4:Y:S05]  /*62b0*/  LDSM.16.MT88.4 R4, [R215+0x23000] ;  /* 0x02300000d704783b */ /* 0x000f2a0000004200 */
[-C--:B------:R-:W-:Y:S01]  /*62c0*/  HMMA.16816.F32.BF16 R20, R92, R96.reuse, R20 ;  /* 0x000000605c14723c */ /* 0x080fe20000041814 */
[----:B------:R-:W4:Y:S05]  /*62d0*/  LDSM.16.MT88.4 R88, [R0+0xb000] ;  /* 0x00b000000058783b */ /* 0x000f2a0000004200 */
        /* <DEDUP_REMOVED lines=8> */
[----:B------:R-:W-:Y:S05]  /*6360*/  LDSM.16.MT88.4 R104, [R0+0xb800] ;  /* 0x00b800000068783b */ /* 0x000fea0000004200 */
[-C--:B--2---:R-:W-:Y:S06]  /*6370*/  HMMA.16816.F32.BF16 R52, R92, R8.reuse, R52 ;  /* 0x000000085c34723c */ /* 0x084fec0000041834 */
[C---:B------:R-:W-:Y:S06]  /*6380*/  HMMA.16816.F32.BF16 R56, R100.reuse, R8, R56 ;  /* 0x000000086438723c */ /* 0x040fec0000041838 */
[-C--:B------:R-:W-:Y:S06]  /*6390*/  HMMA.16816.F32.BF16 R60, R100, R10.reuse, R60 ;  /* 0x0000000a643c723c */ /* 0x080fec000004183c */
[C---:B------:R-:W-:Y:S01]  /*63a0*/  HMMA.16816.F32.BF16 R64, R92.reuse, R10, R64 ;  /* 0x0000000a5c40723c */ /* 0x040fe20000041840 */
[----:B------:R-:W1:Y:S05]  /*63b0*/  LDSM.16.MT88.4 R8, [R0+0xd000] ;  /* 0x00d000000008783b */ /* 0x000e6a0000004200 */
[-C--:B---3--:R-:W-:Y:S06]  /*63c0*/  HMMA.16816.F32.BF16 R68, R92, R12.reuse, R68 ;  /* 0x0000000c5c44723c */ /* 0x088fec0000041844 */
[C---:B------:R-:W-:Y:S06]  /*63d0*/  HMMA.16816.F32.BF16 R72, R100.reuse, R12, R72 ;  /* 0x0000000c6448723c */ /* 0x040fec0000041848 */
[-C--:B------:R-:W-:Y:S01]  /*63e0*/  HMMA.16816.F32.BF16 R76, R100, R14.reuse, R76 ;  /* 0x0000000e644c723c */ /* 0x080fe2000004184c */
[----:B------:R-:W-:Y:S05]  /*63f0*/  LDSM.16.MT88.4 R100, [R217+0x23800] ;  /* 0x02380000d964783b */ /* 0x000fea0000004200 */
[----:B------:R-:W-:Y:S01]  /*6400*/  HMMA.16816.F32.BF16 R80, R92, R14, R80 ;  /* 0x0000000e5c50723c */ /* 0x000fe20000041850 */
[----:B------:R-:W-:Y:S05]  /*6410*/  LDSM.16.MT88.4 R12, [R215+0x23800] ;  /* 0x02380000d70c783b */ /* 0x000fea0000004200 */
[-C--:B----4-:R-:W-:Y:S01]  /*6420*/  HMMA.16816.F32.BF16 R20, R4, R16.reuse, R20 ;  /* 0x000000100414723c */ /* 0x090fe20000041814 */
[----:B------:R-:W2:Y:S05]  /*6430*/  LDSM.16.MT88.4 R92, [R0+0x9800] ;  /* 0x00980000005c783b */ /* 0x000eaa0000004200 */
[C---:B------:R-:W-:Y:S06]  /*6440*/  HMMA.16816.F32.BF16 R24, R84.reuse, R16, R24 ;  /* 0x000000105418723c */ /* 0x040fec0000041818 */
[-C--:B------:R-:W-:Y:S06]  /*6450*/  HMMA.16816.F32.BF16 R28, R84, R18.reuse, R28 ;  /* 0x00000012541c723c */ /* 0x080fec000004181c */
[C---:B------:R-:W-:Y:S01]  /*6460*/  HMMA.16816.F32.BF16 R32, R4.reuse, R18, R32 ;  /* 0x000000120420723c */ /* 0x040fe20000041820 */
[----:B------:R-:W3:Y:S05]  /*6470*/  LDSM.16.MT88.4 R16, [R0+0xf800] ;  /* 0x00f800000010783b */ /* 0x000eea0000004200 */
        /* <DEDUP_REMOVED lines=97> */
.L_x_950:
[----:B------:R-:W-:Y:S01]  /*6a90*/  LDSM.16.M88.4 R128, [R220] ;  /* 0x00000000dc80783b */ /* 0x000fe20000000200 */
[----:B------:R-:W-:Y:S03]  /*6aa0*/  @UP2 UIADD3 UR15, UP1, UR8, -0x100, URZ ;  /* 0xffffff00080f2890 */ /* 0x000fe6000ff3e03f */
[----:B------:R-:W3:Y:S01]  /*6ab0*/  LDSM.16.MT88.4 R16, [R0+0x10000] ;  /* 0x010000000010783b */ /* 0x000ee20000004200 */
[----:B------:R-:W-:Y:S02]  /*6ac0*/  @UP2 UIADD3.X UR14, UR9, -0x1, URZ, UP1, !UPT ;  /* 0xffffffff090e2890 */ /* 0x000fe40008ffe43f */
[----:B------:R-:W-:Y:S01]  /*6ad0*/  @UP2 UIADD3 UR11, UP1, UR11, -0x100, URZ ;  /* 0xffffff000b0b2890 */ /* 0x000fe2000ff3e03f */
[----:B------:R-:W1:Y:S01]  /*6ae0*/  LDSM.16.M88.4 R124, [R220+0x1000] ;  /* 0x00100000dc7c783b */ /* 0x000e620000000200 */
[----:B------:R-:W-:Y:S02]  /*6af0*/  @UP2 UMOV UR8, UR15 ;  /* 0x0000000f00082c82 */ /* 0x000fe40008000000 */
[----:B------:R-:W-:Y:S01]  /*6b00*/  @UP2 UIADD3.X UR10, UR10, -0x1, URZ, UP1, !UPT ;  /* 0xffffffff0a0a2890 */ /* 0x000fe20008ffe43f */
[----:B------:R-:W2:Y:S01]  /*6b10*/  LDSM.16.MT88.4 R96, [R0+0x12000] ;  /* 0x012000000060783b */ /* 0x000ea20000004200 */
[----:B------:R-:W-:Y:S03]  /*6b20*/  @UP2 UMOV UR9, UR14 ;  /* 0x0000000e00092c82 */ /* 0x000fe60008000000 */
        /* <DEDUP_REMOVED lines=79> */
[C---:B------:R-:W-:Y:S06]  /*7020*/  HMMA.16816.F32.BF16 R112, R196.reuse, R210, R112 ;  /* 0x000000d2c470723c */ /* 0x040fec0000041870 */
[-C--:B--2---:R-:W-:Y:S05]  /*7030*/  HMMA.16816.F32.BF16 R116, R196, R204.reuse, R116 ;  /* 0x000000ccc474723c */ /* 0x084fea0000041874 */
[----:B------:R-:W-:Y:S01]  /*7040*/  IMAD R210, R250, UR33, RZ ;  /* 0x00000021fad27c24 */ /* 0x000fe2000f8e02ff */
[C---:B------:R-:W-:Y:S05]  /*7050*/  HMMA.16816.F32.BF16 R120, R200.reuse, R204, R120 ;  /* 0x000000ccc878723c */ /* 0x040fea0000041878 */
[----:B------:R-:W-:Y:S01]  /*7060*/  IMAD.U32 R208, R210, -0x40, RZ ;  /* 0xffffffc0d2d07824 */ /* 0x000fe200078e00ff */
[-C--:B------:R-:W-:Y:S01]  /*7070*/  HMMA.16816.F32.BF16 R124, R200, R206.reuse, R124 ;  /* 0x000000cec87c723c */ /* 0x080fe2000004187c */
[----:B------:R-:W-:Y:S04]  /*7080*/  IMAD.MOV.U32 R204, RZ, RZ, 0x4 ;  /* 0x00000004ffcc7424 */ /* 0x000fe800078e00ff */
[----:B------:R-:W-:Y:S01]  /*7090*/  LEA R224, P1, R208, R224, 0x2 ;  /* 0x000000e0d0e07211 */ /* 0x000fe200078210ff */
[----:B------:R-:W-:Y:S05]  /*70a0*/  HMMA.16816.F32.BF16 R128, R196, R206, R128 ;  /* 0x000000cec480723c */ /* 0x000fea0000041880 */
[----:B------:R-:W-:Y:S01]  /*70b0*/  IMAD.SHL.U32 R200, R210, 0x8, RZ ;  /* 0x00000008d2c87824 */ /* 0x000fe200078e00ff */
[----:B------:R-:W-:Y:S01]  /*70c0*/  LEA.HI.X.SX32 R225, R208, R225, 0x2, P1 ;  /* 0x000000e1d0e17211 */ /* 0x000fe200008f16ff */
[----:B------:R-:W-:Y:S04]  /*70d0*/  IMAD.SHL.U32 R201, R210, 0x10, RZ ;  /* 0x00000010d2c97824 */ /* 0x000fe800078e00ff */
[----:B------:R-:W-:Y:S01]  /*70e0*/  @P0 IMAD.WIDE R204, R240, R204, UR8 ;  /* 0x00000008f0cc0e25 */ /* 0x000fe2000f8e02cc */
[-C--:B------:R-:W-:Y:S02]  /*70f0*/  LEA R202, P2, R200, R224.reuse, 0x2 ;  /* 0x000000e0c8ca7211 */ /* 0x080fe400078410ff */
[CC--:B------:R-:W-:Y:S01]  /*7100*/  LEA R208, P1, R201.reuse, R224.reuse, 0x2 ;  /* 0x000000e0c9d07211 */ /* 0x0c0fe200078210ff */
[----:B------:R-:W-:Y:S01]  /*7110*/  IMAD.SHL.U32 R227, R210, 0x20, RZ ;  /* 0x00000020d2e37824 */ /* 0x000fe200078e00ff */
[----:B------:R-:W5:Y:S01]  /*7120*/  @P0 LDG.E R238, desc[UR4][R204.64] ;  /* 0x00000004ccee0981 */ /* 0x000f62000c1e1900 */
[-C--:B------:R-:W-:Y:S01]  /*7130*/  LEA.HI.X.SX32 R203, R200, R225.reuse, 0x2, P2 ;  /* 0x000000e1c8cb7211 */ /* 0x080fe200010f16ff */
[C---:B------:R-:W-:Y:S01]  /*7140*/  IMAD R211, R210.reuse, 0x30, RZ ;  /* 0x00000030d2d37824 */ /* 0x040fe200078e02ff */
[-C--:B------:R-:W-:Y:S01]  /*7150*/  LEA.HI.X.SX32 R209, R201, R225.reuse, 0x2, P1 ;  /* 0x000000e1c9d17211 */ /* 0x080fe200008f16ff */
[----:B------:R1:W5:Y:S04]  /*7160*/  @P0 LDG.E R239, desc[UR4][R204.64+0x20] ;  /* 0x00002004ccef0981 */ /* 0x000368000c1e1900 */
[----:B------:R2:W-:Y:S04]  /*7170*/  REDG.E.ADD.F32.FTZ.RN.STRONG.GPU desc[UR4][R224.64], R4 ;  /* 0x00000004e00079a6 */ /* 0x0005e8000c10f384 */
[----:B------:R3:W-:Y:S04]  /*7180*/  REDG.E.ADD.F32.FTZ.RN.STRONG.GPU desc[UR4][R202.64], R5 ;  /* 0x00000005ca0079a6 */ /* 0x0007e8000c10f384 */
[----:B------:R4:W-:Y:S01]  /*7190*/  REDG.E.ADD.F32.FTZ.RN.STRONG.GPU desc[UR4][R208.64], R6 ;  /* 0x00000006d00079a6 */ /* 0x0009e2000c10f384 */
[C---:B-1----:R-:W-:Y:S02]  /*71a0*/  IMAD R204, R210.reuse, 0x18, RZ ;  /* 0x00000018d2cc7824 */ /* 0x042fe400078e02ff */
[C---:B------:R-:W-:Y:S02]  /*71b0*/  IMAD R205, R210.reuse, 0x28, RZ ;  /* 0x00000028d2cd7824 */ /* 0x040fe400078e02ff */
[----:B------:R-:W-:Y:S01]  /*71c0*/  IMAD R210, R210, 0x38, RZ ;  /* 0x00000038d2d27824 */ /* 0x000fe200078e02ff */
[CC--:B--2---:R-:W-:Y:S04]  /*71d0*/  LEA R4, P2, R204.reuse, R224.reuse, 0x2 ;  /* 0x000000e0cc047211 */ /* 0x0c4fe800078410ff */
[-C--:B---3--:R-:W-:Y:S02]  /*71e0*/  LEA.HI.X.SX32 R5, R204, R225.reuse, 0x2, P2 ;  /* 0x000000e1cc057211 */ /* 0x088fe400010f16ff */
[-C--:B------:R-:W-:Y:S02]  /*71f0*/  LEA R204, P3, R205, R224.reuse, 0x2 ;  /* 0x000000e0cdcc7211 */ /* 0x080fe400078610ff */
[-C--:B----4-:R-:W-:Y:S01]  /*7200*/  LEA R208, P1, R227, R224.reuse, 0x2 ;  /* 0x000000e0e3d07211 */ /* 0x090fe200078210ff */
[----:B------:R1:W-:Y:S01]  /*7210*/  REDG.E.ADD.F32.FTZ.RN.STRONG.GPU desc[UR4][R4.64], R7 ;  /* 0x00000007040079a6 */ /* 0x0003e2000c10f384 */
[-C--:B------:R-:W-:Y:S02]  /*7220*/  LEA R6, P2, R211, R224.reuse, 0x2 ;  /* 0x000000e0d3067211 */ /* 0x080fe400078410ff */
[-C--:B------:R-:W-:Y:S02]  /*7230*/  LEA.HI.X.SX32 R209, R227, R225.reuse, 0x2, P1 ;  /* 0x000000e1e3d17211 */ /* 0x080fe400008f16ff */
[-C--:B------:R-:W-:Y:S03]  /*7240*/  LEA.HI.X.SX32 R205, R205, R225.reuse, 0x2, P3 ;  /* 0x000000e1cdcd7211 */ /* 0x080fe600018f16ff */
[----:B------:R2:W-:Y:S04]  /*7250*/  REDG.E.ADD.F32.FTZ.RN.STRONG.GPU desc[UR4][R208.64], R8 ;  /* 0x00000008d00079a6 */ /* 0x0005e8000c10f384 */
[----:B------:R3:W-:Y:S01]  /*7260*/  REDG.E.ADD.F32.FTZ.RN.STRONG.GPU desc[UR4][R204.64], R9 ;  /* 0x00000009cc0079a6 */ /* 0x0007e2000c10f384 */
[-C--:B-1----:R-:W-:Y:S02]  /*7270*/  LEA.HI.X.SX32 R7, R211, R225.reuse, 0x2, P2 ;  /* 0x000000e1d3077211 */ /* 0x082fe400010f16ff */
[CC--:B------:R-:W-:Y:S03]  /*7280*/  LEA R4, P1, R210.reuse, R224.reuse, 0x2 ;  /* 0x000000e0d2047211 */ /* 0x0c0fe600078210ff */
[----:B------:R1:W-:Y:S01]  /*7290*/  REDG.E.ADD.F32.FTZ.RN.STRONG.GPU desc[UR4][R6.64], R10 ;  /* 0x0000000a060079a6 */ /* 0x0003e2000c10f384 */
[-C--:B------:R-:W-:Y:S01]  /*72a0*/  LEA.HI.X.SX32 R5, R210, R225.reuse, 0x2, P1 ;  /* 0x000000e1d2057211 */ /* 0x080fe200008f16ff */
[----:B--2---:R-:W-:Y:S04]  /*72b0*/  VIADD R208, R201, 0x20 ;  /* 0x00000020c9d07836 */ /* 0x004fe80000000000 */
[----:B------:R2:W-:Y:S01]  /*72c0*/  REDG.E.ADD.F32.FTZ.RN.STRONG.GPU desc[UR4][R4.64], R11 ;  /* 0x0000000b040079a6 */ /* 0x0005e2000c10f384 */
[CC--:B------:R-:W-:Y:S03]  /*72d0*/  LEA R8, P1, R208.reuse, R224.reuse, 0x2 ;  /* 0x000000e0d0087211 */ /* 0x0c0fe600078210ff */
[----:B------:R4:W-:Y:S01]  /*72e0*/  REDG.E.ADD.F32.FTZ.RN.STRONG.GPU desc[UR4][R224.64+0x80], R16 ;  /* 0x00008010e00079a6 */ /* 0x0009e2000c10f384 */
[-C--:B---3--:R-:W-:Y:S03]  /*72f0*/  LEA.HI.X.SX32 R9, R208, R225.reuse, 0x2, P1 ;  /* 0x000000e1d0097211 */ /* 0x088fe600008f16ff */
[----:B------:R3:W-:Y:S04]  /*7300*/  REDG.E.ADD.F32.FTZ.RN.STRONG.GPU desc[UR4][R202.64+0x80], R17 ;  /* 0x00008011ca0079a6 */ /* 0x0007e8000c10f384 */
[----:B------:R3:W-:Y:S01]  /*7310*/  REDG.E.ADD.F32.FTZ.RN.STRONG.GPU desc[UR4][R8.64], R18 ;  /* 0x00000012080079a6 */ /* 0x0007e2000c10f384 */
[C---:B-1----:R-:W-:Y:S05]  /*7320*/  IMAD.IADD R7, R200.reuse, 0x1, R208 ;  /* 0x00000001c8077824 */ /* 0x042fea00078e02d0 */
[CC--:B------:R-:W-:Y:S01]  /*7330*/  LEA R6, P2, R7.reuse, R224.reuse, 0x2 ;  /* 0x000000e007067211 */ /* 0x0c0fe200078410ff */
[C---:B--2---:R-:W-:Y:S03]  /*7340*/  IMAD.IADD R4, R200.reuse, 0x1, R7 ;  /* 0x00000001c8047824 */ /* 0x044fe600078e0207 */
[-C--:B------:R-:W-:Y:S01]  /*7350*/  LEA.HI.X.SX32 R7, R7, R225.reuse, 0x2, P2 ;  /* 0x000000e107077211 */ /* 0x080fe200010f16ff */
[----:B------:R-:W-:Y:S01]  /*7360*/  IMAD.IADD R5, R200, 0x1, R4 ;  /* 0x00000001c8057824 */ /* 0x000fe200078e0204 */
[CC--:B----4-:R-:W-:Y:S03]  /*7370*/  LEA R16, P1, R4.reuse, R224.reuse, 0x2 ;  /* 0x000000e004107211 */ /* 0x0d0fe600078210ff */
[----:B------:R1:W-:Y:S01]  /*7380*/  REDG.E.ADD.F32.FTZ.RN.STRONG.GPU desc[UR4][R6.64], R19 ;  /* 0x00000013060079a6 */ /* 0x0003e2000c10f384 */
[-C--:B---3--:R-:W-:Y:S01]  /*7390*/  LEA.HI.X.SX32 R17, R4, R225.reuse, 0x2, P1 ;  /* 0x000000e104117211 */ /* 0x088fe200008f16ff */
        /* <DEDUP_REMOVED lines=326> */
.L_x_951:
[----:B------:R-:W-:Y:S01]  /*8800*/  ISETP.LT.AND P0, PT, RZ, UR7, PT ;  /* 0x00000007ff007c0c */ /* 0x000fe2000bf01270 */
[----:B------:R-:W-:Y:S11]  /*8810*/  UIADD3 UR7, UR7, -0x1, URZ ;  /* 0xffffffff07077890 */ /* 0x000ff6000fffe03f */
[----:B------:R-:W-:Y:S01]  /*8820*/  @!UPT UIADD3 URZ, URZ, URZ, URZ ;  /* 0x0000003f3f3ff290 */ /* 0x000fe2000fffe03f */
[----:B------:R-:W-:Y:S05]  /*8830*/  @P0 BRA `(.L_x_952) ;  /* 0xffffffb400d80947 */ /* 0x000fea000383ffff */
[----:B------:R-:W-:Y:S01]  /*8840*/  BAR.SYNC.DEFER_BLOCKING 0x0 ;  /* 0x0000000000007b1d */ /* 0x000fe20000010000 */
[----:B------:R-:W-:-:S05]  /*8850*/  UISETP.NE.AND UP0, UPT, UR34, -0x1, UPT ;  /* 0xffffffff2200788c */ /* 0x000fca000bf05270 */
[----:B------:R-:W-:Y:S01]  /*8860*/  ULDC UR8, c[0x0][0x38c] ;  /* 0x0000e30000087ab9 */ /* 0x000fe20000000800 */
[----:B------:R-:W-:Y:S01]  /*8870*/  ULDC UR7, c[0x0][0x390] ;  /* 0x0000e40000077ab9 */ /* 0x000fe20000000800 */
[----:B------:R-:W-:Y:S01]  /*8880*/  FMUL.FTZ R86, R66, UR8 ;  /* 0x0000000842567c20 */ /* 0x000fe20008410000 */
[----:B-1----:R-:W-:Y:S01]  /*8890*/  FMUL.FTZ R14, R67, UR8 ;  /* 0x00000008430e7c20 */ /* 0x002fe20008410000 */
        /* <DEDUP_REMOVED lines=199> */
[----:B------:R-:W-:Y:S01]  /*9510*/  F2FP.BF16.F32.PACK_AB R15, R15, R87 ;  /* 0x000000570f0f723e */ /* 0x000fe200000010ff */
[----:B------:R-:W-:Y:S01]  /*9520*/  FMUL.FTZ R76, R76, UR8 ;  /* 0x000000084c4c7c20 */ /* 0x000fe20008410000 */
[----:B------:R-:W-:Y:S01]  /*9530*/  STS [R247+0x6400], R195 ;  /* 0x006400c3f7007388 */ /* 0x000fe20000000800 */
[----:B------:R-:W-:Y:S01]  /*9540*/  F2FP.BF16.F32.PACK_AB R14, R14, R86 ;  /* 0x000000560e0e723e */ /* 0x000fe200000010ff */
[----:B------:R-:W-:Y:S01]  /*9550*/  FMUL.FTZ R5, R77, UR8 ;  /* 0x000000084d057c20 */ /* 0x000fe20008410000 */
[----:B------:R-:W-:Y:S01]  /*9560*/  FMUL.FTZ R78, R78, UR8 ;  /* 0x000000084e4e7c20 */ /* 0x000fe20008410000 */
        /* <DEDUP_REMOVED lines=26> */
[----:B------:R-:W-:Y:S01]  /*9710*/  PLOP3.LUT P0, PT, PT, PT, UP0, 0x80, 0x0 ;  /* 0x000000000000781c */ /* 0x000fe20003f0f008 */
        /* <DEDUP_REMOVED lines=44> */
.L_x_953:
        /* <DEDUP_REMOVED lines=19> */
.L_x_954:
[----:B------:R-:W-:Y:S01]  /*9b10*/  BAR.SYNC.DEFER_BLOCKING 0x0 ;  /* 0x0000000000007b1d */ /* 0x000fe20000010000 */
[----:B------:R-:W-:Y:S01]  /*9b20*/  USHF.R.S32.HI UR7, URZ, 0x1f, UR14 ;  /* 0x0000001f3f077899 */ /* 0x000fe2000801140e */
[----:B-12---:R-:W-:Y:S01]  /*9b30*/  SHF.R.S32.HI R4, RZ, 0x1f, R11 ;  /* 0x0000001fff047819 */ /* 0x006fe2000001140b */
        /* <DEDUP_REMOVED lines=20> */
[----:B------:R1:W2:Y:S01]  /*9c80*/  LDS.128 R48, [R226+0x11000] ;  /* 0x01100000e2307984 */ /* 0x0002a20000000c00 */
        /* <DEDUP_REMOVED lines=34> */
.L_x_956:
[----:B------:R-:W-:Y:S05]  /*9eb0*/  BSYNC B0 ;  /* 0x0000000000007941 */ /* 0x000fea0003800000 */
.L_x_955:
        /* <DEDUP_REMOVED lines=22> */
.L_x_958:
[----:B------:R-:W-:Y:S05]  /*a020*/  BSYNC B0 ;  /* 0x0000000000007941 */ /* 0x000fea0003800000 */
.L_x_957:
[----:B--2---:R2:W1:Y:S01]  /*a030*/  LDS.128 R28, [R226+0x18000] ;  /* 0x01800000e21c7984 */ /* 0x0044620000000c00 */
[----:B------:R-:W-:Y:S01]  /*a040*/  UIMAD UR6, UR7, UR8, URZ ;  /* 0x00000008070672a4 */ /* 0x000fe2000f8e023f */
[----:B------:R-:W-:Y:S01]  /*a050*/  IMAD.U32 R6, RZ, RZ, UR8 ;  /* 0x00000008ff067e24 */ /* 0x000fe2000f8e00ff */
[----:B------:R-:W-:Y:S01]  /*a060*/  USHF.R.S32.HI UR11, URZ, 0x1f, UR54 ;  /* 0x0000001f3f0b7899 */ /* 0x000fe20008011436 */
[----:B------:R2:W1:Y:S01]  /*a070*/  LDS.128 R24, [R226+0x1a000] ;  /* 0x01a00000e2187984 */ /* 0x0004620000000c00 */
[----:B------:R-:W-:Y:S01]  /*a080*/  UIMAD UR6, UR14, UR9, UR6 ;  /* 0x000000090e0672a4 */ /* 0x000fe2000f8e0206 */
[----:B------:R-:W-:Y:S01]  /*a090*/  IMAD.WIDE.U32 R6, R6, UR14, R8 ;  /* 0x0000000e06067c25 */ /* 0x000fe2000f8e0008 */
[----:B------:R-:W-:Y:S01]  /*a0a0*/  BSSY B0, `(.L_x_959) ;  /* 0x000001f000007945 */ /* 0x000fe20003800000 */
[----:B------:R2:W1:Y:S03]  /*a0b0*/  LDS.128 R20, [R226+0x1c000] ;  /* 0x01c00000e2147984 */ /* 0x0004660000000c00 */
[----:B------:R-:W-:Y:S01]  /*a0c0*/  IMAD.U32 R5, RZ, RZ, UR6 ;  /* 0x00000006ff057e24 */ /* 0x000fe2000f8e00ff */
[----:B------:R2:W1:Y:S01]  /*a0d0*/  LDS.128 R12, [R226+0x1e000] ;  /* 0x01e00000e20c7984 */ /* 0x0004620000000c00 */
[----:B------:R-:W-:Y:S01]  /*a0e0*/  IADD3 R6, P0, R6, UR10, RZ ;  /* 0x0000000a06067c10 */ /* 0x000fe2000ff1e0ff */
[----:B------:R-:W-:-:S02]  /*a0f0*/  ULDC.64 UR6, c[0x0][0x470] ;  /* 0x00011c0000067ab9 */ /* 0x000fc40000000a00 */
[----:B------:R-:W-:Y:S01]  /*a100*/  UIMAD UR10, UR11, UR6, URZ ;  /* 0x000000060b0a72a4 */ /* 0x000fe2000f8e023f */
[----:B------:R-:W-:Y:S02]  /*a110*/  IADD3.X R7, R7, UR15, R5, P0, !PT ;  /* 0x0000000f07077c10 */ /* 0x000fe400087fe405 */
[----:B------:R-:W-:Y:S01]  /*a120*/  MOV R5, UR6 ;  /* 0x0000000600057c02 */ /* 0x000fe20008000f00 */
[----:B------:R-:W-:-:S04]  /*a130*/  UIMAD UR7, UR54, UR7, UR10 ;  /* 0x00000007360772a4 */ /* 0x000fc8000f8e020a */
        /* <DEDUP_REMOVED lines=21> */
.L_x_960:
[----:B------:R-:W-:Y:S05]  /*a290*/  BSYNC B0 ;  /* 0x0000000000007941 */ /* 0x000fea0003800000 */
.L_x_959:
        /* <DEDUP_REMOVED lines=23> */
.L_x_933:
        /* <DEDUP_REMOVED lines=24> */
.L_x_962:
        /* <DEDUP_REMOVED lines=22> */
.L_x_963:
        /* <DEDUP_REMOVED lines=44> */
.L_x_965:
[----:B------:R-:W-:Y:S05]  /*a9b0*/  BSYNC B0 ;  /* 0x0000000000007941 */ /* 0x000fea0003800000 */
.L_x_964:
        /* <DEDUP_REMOVED lines=21> */
.L_x_967:
[----:B------:R-:W-:Y:S05]  /*ab10*/  BSYNC B0 ;  /* 0x0000000000007941 */ /* 0x000fea0003800000 */
.L_x_966:
[----:B------:R-:W-:Y:S01]  /*ab20*/  UIMAD UR6, UR17, UR8, URZ ;  /* 0x00000008110672a4 */ /* 0x000fe2000f8e023f */
[----:B-12---:R-:W-:Y:S01]  /*ab30*/  IMAD.U32 R6, RZ, RZ, UR8 ;  /* 0x00000008ff067e24 */ /* 0x006fe2000f8e00ff */
[----:B------:R-:W-:Y:S01]  /*ab40*/  USHF.R.S32.HI UR10, URZ, 0x1f, UR54 ;  /* 0x0000001f3f0a7899 */ /* 0x000fe20008011436 */
[----:B------:R-:W-:Y:S01]  /*ab50*/  BSSY B0, `(.L_x_968) ;  /* 0x000001f000007945 */ /* 0x000fe20003800000 */
[----:B------:R-:W-:Y:S01]  /*ab60*/  UIMAD UR6, UR16, UR9, UR6 ;  /* 0x00000009100672a4 */ /* 0x000fe2000f8e0206 */
[----:B------:R-:W-:-:S05]  /*ab70*/  IMAD.WIDE.U32 R6, R6, UR16, R228 ;  /* 0x0000001006067c25 */ /* 0x000fca000f8e00e4 */
[----:B------:R-:W-:Y:S01]  /*ab80*/  IMAD.U32 R5, RZ, RZ, UR6 ;  /* 0x00000006ff057e24 */ /* 0x000fe2000f8e00ff */
[----:B------:R-:W-:Y:S01]  /*ab90*/  IADD3 R8, P0, R6, UR14, RZ ;  /* 0x0000000e06087c10 */ /* 0x000fe2000ff1e0ff */
[----:B------:R-:W-:Y:S02]  /*aba0*/  ULDC.64 UR6, c[0x0][0x470] ;  /* 0x00011c0000067ab9 */ /* 0x000fe40000000a00 */
        /* <DEDUP_REMOVED lines=25> */
.L_x_969:
[----:B------:R-:W-:Y:S05]  /*ad40*/  BSYNC B0 ;  /* 0x0000000000007941 */ /* 0x000fea0003800000 */
.L_x_968:
        /* <DEDUP_REMOVED lines=21> */
.L_x_961:
[----:B------:R-:W-:Y:S05]  /*aea0*/  BSYNC B1 ;  /* 0x0000000000017941 */ /* 0x000fea0003800000 */
.L_x_928:
[----:B------:R-:W-:Y:S01]  /*aeb0*/  ULDC UR6, c[0x0][0xc] ;  /* 0x0000030000067ab9 */ /* 0x000fe20000000800 */
[----:B------:R-:W-:Y:S02]  /*aec0*/  UIADD3 UR57, UR57, 0x1, URZ ;  /* 0x0000000139397890 */ /* 0x000fe4000fffe03f */
[----:B------:R-:W-:-:S04]  /*aed0*/  UIADD3 UR31, UR6, UR31, URZ ;  /* 0x0000001f061f7290 */ /* 0x000fc8000fffe03f */
[----:B------:R-:W-:-:S06]  /*aee0*/  UISETP.GE.AND UP0, UPT, UR31, UR61, UPT ;  /* 0x0000003d1f00728c */ /* 0x000fcc000bf06270 */
[----:B------:R-:W-:-:S13]  /*aef0*/  PLOP3.LUT P0, PT, PT, PT, UP0, 0x80, 0x0 ;  /* 0x000000000000781c */ /* 0x000fda0003f0f008 */
[----:B------:R-:W-:Y:S05]  /*af00*/  @P0 BRA `(.L_x_970) ;  /* 0x0000000000040947 */ /* 0x000fea0003800000 */
[----:B------:R-:W-:Y:S05]  /*af10*/  BRA `(.L_x_971) ;  /* 0xffffff5800c07947 */ /* 0x000fea000383ffff */
.L_x_970:
[----:B------:R-:W-:Y:S05]  /*af20*/  EXIT ;  /* 0x000000000000794d */ /* 0x000fea0003800000 */
.L_x_972:
        /* <DEDUP_REMOVED lines=13> */
.L_x_2047:


//--------------------- .text._ZN5flash44flash_bwd_dq_dk_dv_loop_seqk_parallel_kernelI23Flash_bwd_kernel_traitsILi256ELi64ELi64ELi8ELi4ELi2ELi2ELb0ELb1EN7cutlass10bfloat16_tE19Flash_kernel_traitsILi256ELi64ELi64ELi8ES3_EELb0ELb0ELb0ELb0ELb0ELb0ELb1EEEvNS_16Flash_bwd_paramsE --------------------------
	.section	.text._ZN5flash44flash_bwd_dq_dk_dv_loop_seqk_parallel_kernelI23Flash_bwd_kernel_traitsILi256ELi64ELi64ELi8ELi4ELi2ELi2ELb0ELb1EN7cutlass10bfloat16_tE19Flash_kernel_traitsILi256ELi64ELi64ELi8ES3_EELb0ELb0ELb0ELb0ELb0ELb0ELb1EEEvNS_16Flash_bwd_paramsE,"ax",@progbits
	.align	128
        .global         _ZN5flash44flash_bwd_dq_dk_dv_loop_seqk_parallel_kernelI23Flash_bwd_kernel_traitsILi256ELi64ELi64ELi8ELi4ELi2ELi2ELb0ELb1EN7cutlass10bfloat16_tE19Flash_kernel_traitsILi256ELi64ELi64ELi8ES3_EELb0ELb0ELb0ELb0ELb0ELb0ELb1EEEvNS_16Flash_bwd_paramsE
        .type           _ZN5flash44flash_bwd_dq_dk_dv_loop_seqk_parallel_kernelI23Flash_bwd_kernel_traitsILi256ELi64ELi64ELi8ELi4ELi2ELi2ELb0ELb1EN7cutlass10bfloat16_tE19Flash_kernel_traitsILi256ELi64ELi64ELi8ES3_EELb0ELb0ELb0ELb0ELb0ELb0ELb1EEEvNS_16Flash_bwd_paramsE,@function
        .size           _ZN5flash44flash_bwd_dq_dk_dv_loop_seqk_parallel_kernelI23Flash_bwd_kernel_traitsILi256ELi64ELi64ELi8ELi4ELi2ELi2ELb0ELb1EN7cutlass10bfloat16_tE19Flash_kernel_traitsILi256ELi64ELi64ELi8ES3_EELb0ELb0ELb0ELb0ELb0ELb0ELb1EEEvNS_16Flash_bwd_paramsE,(.L_x_2048 - _ZN5flash44flash_bwd_dq_dk_dv_loop_seqk_parallel_kernelI23Flash_bwd_kernel_traitsILi256ELi64ELi64ELi8ELi4ELi2ELi2ELb0ELb1EN7cutlass10bfloat16_tE19Flash_kernel_traitsILi256ELi64ELi64ELi8ES3_EELb0ELb0ELb0ELb0ELb0ELb0ELb1EEEvNS_16Flash_bwd_paramsE)
        .other          _ZN5flash44flash_bwd_dq_dk_dv_loop_seqk_parallel_kernelI23Flash_bwd_kernel_traitsILi256ELi64ELi64ELi8ELi4ELi2ELi2ELb0ELb1EN7cutlass10bfloat16_tE19Flash_kernel_traitsILi256ELi64ELi64ELi8ES3_EELb0ELb0ELb0ELb0ELb0ELb0ELb1EEEvNS_16Flash_bwd_paramsE,@"STO_CUDA_ENTRY STV_DEFAULT"
_ZN5flash44flash_bwd_dq_dk_dv_loop_seqk_parallel_kernelI23Flash_bwd_kernel_traitsILi256ELi64ELi64ELi8ELi4ELi2ELi2ELb0ELb1EN7cutlass10bfloat16_tE19Flash_kernel_traitsILi256ELi64ELi64ELi8ES3_EELb0ELb0ELb0ELb0ELb0ELb0ELb1EEEvNS_16Flash_bwd_paramsE:
.text._ZN5flash44flash_bwd_dq_dk_dv_loop_seqk_parallel_kernelI23Flash_bwd_kernel_traitsILi256ELi64ELi64ELi8ELi4ELi2ELi2ELb0ELb1EN7cutlass10bfloat16_tE19Flash_kernel_traitsILi256ELi64ELi64ELi8ES3_EELb0ELb0ELb0ELb0ELb0ELb0ELb1EEEvNS_16Flash_bwd_paramsE:
        /* <DEDUP_REMOVED lines=170> */
.L_x_1017:
        /* <DEDUP_REMOVED lines=73> */
.L_x_973:
        /* <DEDUP_REMOVED lines=137> */
.L_x_975:
        /* <DEDUP_REMOVED lines=13> */
.L_x_976:
        /* <DEDUP_REMOVED lines=11> */
.L_x_977:
[----:B------:R-:W-:-:S04]  /*1940*/  UIMAD UR8, UR46, UR58, UR54 ;  /* 0x0000003a2e0872a4 */ /* 0x000fc8000f8e0236 */
[----:B------:R-:W-:-:S12]  /*1950*/  UIMAD UR8, UR8, UR56, URZ ;  /* 0x00000038080872a4 */ /* 0x000fd8000f8e023f */
.L_x_978:
        /* <DEDUP_REMOVED lines=126> */
.L_x_981:
[----:B------:R-:W-:Y:S05]  /*2140*/  BSYNC B0 ;  /* 0x0000000000007941 */ /* 0x000fea0003800000 */
.L_x_980:
        /* <DEDUP_REMOVED lines=47> */
.L_x_983:
[----:B------:R-:W-:Y:S05]  /*2440*/  BSYNC B0 ;  /* 0x0000000000007941 */ /* 0x000fea0003800000 */
.L_x_982:
        /* <DEDUP_REMOVED lines=44> */
.L_x_985:
[----:B------:R-:W-:Y:S05]  /*2710*/  BSYNC B0 ;  /* 0x0000000000007941 */ /* 0x000fea0003800000 */
.L_x_984:
        /* <DEDUP_REMOVED lines=47> */
.L_x_987:
[----:B------:R-:W-:Y:S05]  /*2a10*/  BSYNC B0 ;  /* 0x0000000000007941 */ /* 0x000fea0003800000 */
.L_x_986:
        /* <DEDUP_REMOVED lines=70> */
.L_x_989:
[----:B------:R-:W-:Y:S05]  /*2e80*/  BSYNC B0 ;  /* 0x0000000000007941 */ /* 0x000fea0003800000 */
.L_x_988:
        /* <DEDUP_REMOVED lines=59> */
.L_x_991:
[----:B------:R-:W-:Y:S05]  /*3240*/  BSYNC B0 ;  /* 0x0000000000007941 */ /* 0x000fea0003800000 */
.L_x_990:
        /* <DEDUP_REMOVED lines=71> */
.L_x_993:
[----:B------:R-:W-:Y:S05]  /*36c0*/  BSYNC B0 ;  /* 0x0000000000007941 */ /* 0x000fea0003800000 */
.L_x_992:
        /* <DEDUP_REMOVED lines=56> */
.L_x_995:
[----:B------:R-:W-:Y:S05]  /*3a50*/  BSYNC B0 ;  /* 0x0000000000007941 */ /* 0x000fea0003800000 */
.L_x_994:
        /* <DEDUP_REMOVED lines=73> */
[----:B------:R-:W-:Y:S01]  /*3ef0*/  ULDC UR14, c[0x0][0x2ec] ;  /* 0x0000bb00000e7ab9 */ /* 0x000fe20000000800 */
[----:B------:R1:W5:Y:S04]  /*3f00*/  @!P5 LDG.E R243, desc[UR6][R16.64+0x20] ;  /* 0x0000200610f3d981 */ /* 0x000368000c1e1900 */
[----:B------:R-:W0:Y:S02]  /*3f10*/  LDGDEPBAR ;  /* 0x00000000000079af */ /* 0x000e240000000000 */
.L_x_998:
[----:B------:R-:W0:Y:S01]  /*3f20*/  LDGDEPBAR ;  /* 0x00000000000079af */ /* 0x000e220000000000 */
[----:B------:R-:W-:Y:S01]  /*3f30*/  PLOP3.LUT P1, PT, PT, PT, UP0, 0x80, 0x0 ;  /* 0x000000000000781c */ /* 0x000fe20003f2f008 */
[----:B------:R-:W-:Y:S01]  /*3f40*/  UISETP.GE.AND UP3, UPT, UR9, 0x1, UPT ;  /* 0x000000010900788c */ /* 0x000fe2000bf66270 */
[----:B------:R-:W-:Y:S02]  /*3f50*/  PLOP3.LUT P5, PT, PT, PT, UP0, 0x80, 0x0 ;  /* 0x000000000000781c */ /* 0x000fe40003faf008 */
[----:B------:R-:W-:Y:S02]  /*3f60*/  PLOP3.LUT P0, PT, PT, PT, UP0, 0x80, 0x0 ;  /* 0x000000000000781c */ /* 0x000fe40003f0f008 */
[----:B-----5:R-:W-:Y:S02]  /*3f70*/  FSETP.NEU.FTZ.AND P2, PT, R242, -INF , PT ;  /* 0xff800000f200780b */ /* 0x020fe40003f5d000 */
[----:B------:R-:W-:Y:S02]  /*3f80*/  PLOP3.LUT P3, PT, PT, PT, UP0, 0x80, 0x0 ;  /* 0x000000000000781c */ /* 0x000fe40003f6f008 */
[----:B------:R-:W-:Y:S02]  /*3f90*/  PLOP3.LUT P4, PT, PT, PT, UP0, 0x80, 0x0 ;  /* 0x000000000000781c */ /* 0x000fe40003f8f008 */
[----:B------:R-:W-:Y:S01]  /*3fa0*/  PLOP3.LUT P6, PT, PT, PT, UP0, 0x80, 0x0 ;  /* 0x000000000000781c */ /* 0x000fe20003fcf008 */
[----:B------:R-:W-:Y:S04]  /*3fb0*/  DEPBAR.LE SB0, 0x0 ;  /* 0x000080000000791a */ /* 0x000fe80000000000 */
[----:B------:R-:W-:Y:S06]  /*3fc0*/  BAR.SYNC.DEFER_BLOCKING 0x0 ;  /* 0x0000000000007b1d */ /* 0x000fec0000010000 */
[----:B-1----:R-:W-:Y:S05]  /*3fd0*/  LDSM.16.M88.4 R16, [R218] ;  /* 0x00000000da10783b */ /* 0x002fea0000000200 */
[----:B------:R-:W2:Y:S05]  /*3fe0*/  LDSM.16.M88.4 R8, [R3+UR4+0x10000] ;  /* 0x010000040308783b */ /* 0x000eaa0008000200 */
[----:B------:R-:W1:Y:S05]  /*3ff0*/  LDSM.16.M88.4 R84, [R3+UR4+0x10800] ;  /* 0x010800040354783b */ /* 0x000e6a0008000200 */
[----:B------:R-:W-:Y:S05]  /*4000*/  LDSM.16.M88.4 R88, [R220] ;  /* 0x00000000dc58783b */ /* 0x000fea0000000200 */
[----:B------:R-:W3:Y:S05]  /*4010*/  LDSM.16.M88.4 R92, [R2] ;  /* 0x00000000025c783b */ /* 0x000eea0000000200 */
[----:B------:R-:W4:Y:S05]  /*4020*/  LDSM.16.M88.4 R96, [R2+0x800] ;  /* 0x000800000260783b */ /* 0x000f2a0000000200 */
[----:B------:R-:W-:Y:S05]  /*4030*/  LDSM.16.M88.4 R100, [R223] ;  /* 0x00000000df64783b */ /* 0x000fea0000000200 */
[----:B------:R-:W4:Y:S05]  /*4040*/  LDSM.16.M88.4 R104, [R217] ;  /* 0x00000000d968783b */ /* 0x000f2a0000000200 */
[----:B------:R-:W-:Y:S01]  /*4050*/  LDSM.16.M88.4 R108, [R222] ;  /* 0x00000000de6c783b */ /* 0x000fe20000000200 */
[C---:B--2---:R-:W-:Y:S04]  /*4060*/  HMMA.16816.F32.BF16 R4, R16.reuse, R8, RZ ;  /* 0x000000081004723c */ /* 0x044fe800000418ff */
[----:B------:R-:W-:Y:S02]  /*4070*/  LDSM.16.M88.4 R112, [R216] ;  /* 0x00000000d870783b */ /* 0x000fe40000000200 */
        /* <DEDUP_REMOVED lines=9> */
[----:B------:R-:W2:Y:S05]  /*4110*/  LDSM.16.M88.4 R88, [R216+0x800] ;  /* 0x00080000d858783b */ /* 0x000eaa0000000200 */
[C---:B------:R-:W-:Y:S01]  /*4120*/  HMMA.16816.F32.BF16 R4, R100.reuse, R104, R4 ;  /* 0x000000686404723c */ /* 0x040fe20000041804 */
[----:B------:R-:W3:Y:S05]  /*4130*/  LDSM.16.M88.4 R96, [R3+UR4+0x12000] ;  /* 0x012000040360783b */ /* 0x000eea0008000200 */
[C---:B------:R-:W-:Y:S01]  /*4140*/  HMMA.16816.F32.BF16 R8, R100.reuse, R106, R8 ;  /* 0x0000006a6408723c */ /* 0x040fe20000041808 */
[----:B------:R-:W-:Y:S05]  /*4150*/  LDSM.16.M88.4 R104, [R2+0x2000] ;  /* 0x002000000268783b */ /* 0x000fea0000000200 */
[C---:B-1----:R-:W-:Y:S06]  /*4160*/  HMMA.16816.F32.BF16 R12, R100.reuse, R84, R12 ;  /* 0x00000054640c723c */ /* 0x042fec000004180c */
[----:B------:R-:W-:Y:S01]  /*4170*/  HMMA.16816.F32.BF16 R16, R100, R86, R16 ;  /* 0x000000566410723c */ /* 0x000fe20000041810 */
[----:B------:R-:W1:Y:S05]  /*4180*/  LDSM.16.M88.4 R84, [R3+UR4+0x12800] ;  /* 0x012800040354783b */ /* 0x000e6a0008000200 */
[C---:B------:R-:W-:Y:S01]  /*4190*/  HMMA.16816.F32.BF16 R4, R108.reuse, R112, R4 ;  /* 0x000000706c04723c */ /* 0x040fe20000041804 */
[----:B------:R-:W4:Y:S05]  /*41a0*/  LDSM.16.M88.4 R100, [R220+0x2000] ;  /* 0x00200000dc64783b */ /* 0x000f2a0000000200 */
[C---:B------:R-:W-:Y:S01]  /*41b0*/  HMMA.16816.F32.BF16 R8, R108.reuse, R114, R8 ;  /* 0x000000726c08723c */ /* 0x040fe20000041808 */
[----:B------:R-:W-:Y:S05]  /*41c0*/  LDSM.16.M88.4 R112, [R217+0x2000] ;  /* 0x00200000d970783b */ /* 0x000fea0000000200 */
[C---:B--2---:R-:W-:Y:S06]  /*41d0*/  HMMA.16816.F32.BF16 R12, R108.reuse, R88, R12 ;  /* 0x000000586c0c723c */ /* 0x044fec000004180c */
[----:B------:R-:W-:Y:S01]  /*41e0*/  HMMA.16816.F32.BF16 R16, R108, R90, R16 ;  /* 0x0000005a6c10723c */ /* 0x000fe20000041810 */
[----:B------:R-:W2:Y:S05]  /*41f0*/  LDSM.16.M88.4 R88, [R2+0x2800] ;  /* 0x002800000258783b */ /* 0x000eaa0000000200 */
[C---:B---3--:R-:W-:Y:S01]  /*4200*/  HMMA.16816.F32.BF16 R4, R92.reuse, R96, R4 ;  /* 0x000000605c04723c */ /* 0x048fe20000041804 */
[----:B------:R-:W3:Y:S05]  /*4210*/  LDSM.16.M88.4 R108, [R223+0x2000] ;  /* 0x00200000df6c783b */ /* 0x000eea0000000200 */
[C---:B------:R-:W-:Y:S01]  /*4220*/  HMMA.16816.F32.BF16 R8, R92.reuse, R98, R8 ;  /* 0x000000625c08723c */ /* 0x040fe20000041808 */
[----:B------:R-:W-:Y:S05]  /*4230*/  LDSM.16.M88.4 R96, [R216+0x2000] ;  /* 0x00200000d860783b */ /* 0x000fea0000000200 */
[C---:B-1----:R-:W-:Y:S06]  /*4240*/  HMMA.16816.F32.BF16 R12, R92.reuse, R84, R12 ;  /* 0x000000545c0c723c */ /* 0x042fec000004180c */
[----:B------:R-:W-:Y:S01]  /*4250*/  HMMA.16816.F32.BF16 R16, R92, R86, R16 ;  /* 0x000000565c10723c */ /* 0x000fe20000041810 */
[----:B------:R-:W1:Y:S05]  /*4260*/  LDSM.16.M88.4 R84, [R217+0x2800] ;  /* 0x00280000d954783b */ /* 0x000e6a0000000200 */
[C---:B----4-:R-:W-:Y:S01]  /*4270*/  HMMA.16816.F32.BF16 R4, R100.reuse, R104, R4 ;  /* 0x000000686404723c */ /* 0x050fe20000041804 */
[----:B------:R-:W4:Y:S05]  /*4280*/  LDSM.16.M88.4 R92, [R222+0x2000] ;  /* 0x00200000de5c783b */ /* 0x000f2a0000000200 */
[C---:B------:R-:W-:Y:S01]  /*4290*/  HMMA.16816.F32.BF16 R8, R100.reuse, R106, R8 ;  /* 0x0000006a6408723c */ /* 0x040fe20000041808 */
[----:B------:R-:W-:Y:S05]  /*42a0*/  LDSM.16.M88.4 R104, [R3+UR4+0x14000] ;  /* 0x014000040368783b */ /* 0x000fea0008000200 */
        /* <DEDUP_REMOVED lines=9> */
[----:B------:R-:W1:Y:S05]  /*4340*/  LDSM.16.M88.4 R84, [R3+UR4+0x14800] ;  /* 0x014800040354783b */ /* 0x000e6a0008000200 */
[C---:B----4-:R-:W-:Y:S01]  /*4350*/  HMMA.16816.F32.BF16 R4, R92.reuse, R96, R4 ;  /* 0x000000605c04723c */ /* 0x050fe20000041804 */
        /* <DEDUP_REMOVED lines=43> */
[C---:B------:R-:W-:Y:S06]  /*4610*/  HMMA.16816.F32.BF16 R8, R92.reuse, R98, R8 ;  /* 0x000000625c08723c */ /* 0x040fec0000041808 */
[C---:B--2---:R-:W-:Y:S06]  /*4620*/  HMMA.16816.F32.BF16 R12, R92.reuse, R88, R12 ;  /* 0x000000585c0c723c */ /* 0x044fec000004180c */
[----:B------:R-:W-:Y:S06]  /*4630*/  HMMA.16816.F32.BF16 R16, R92, R90, R16 ;  /* 0x0000005a5c10723c */ /* 0x000fec0000041810 */
[C---:B---3--:R-:W-:Y:S06]  /*4640*/  HMMA.16816.F32.BF16 R4, R100.reuse, R104, R4 ;  /* 0x000000686404723c */ /* 0x048fec0000041804 */
[C---:B------:R-:W-:Y:S06]  /*4650*/  HMMA.16816.F32.BF16 R8, R100.reuse, R106, R8 ;  /* 0x0000006a6408723c */ /* 0x040fec0000041808 */
[C---:B-1----:R-:W-:Y:S06]  /*4660*/  HMMA.16816.F32.BF16 R12, R100.reuse, R84, R12 ;  /* 0x00000054640c723c */ /* 0x042fec000004180c */
[----:B------:R-:W-:Y:S01]  /*4670*/  HMMA.16816.F32.BF16 R16, R100, R86, R16 ;  /* 0x000000566410723c */ /* 0x000fe20000041810 */
[----:B------:R-:W1:Y:S05]  /*4680*/  LDSM.16.M88.4 R84, [R216+0x6800] ;  /* 0x00680000d854783b */ /* 0x000e6a0000000200 */
[C---:B----4-:R-:W-:Y:S06]  /*4690*/  HMMA.16816.F32.BF16 R4, R108.reuse, R112, R4 ;  /* 0x000000706c04723c */ /* 0x050fec0000041804 */
[C---:B------:R-:W-:Y:S11]  /*46a0*/  HMMA.16816.F32.BF16 R8, R108.reuse, R114, R8 ;  /* 0x000000726c08723c */ /* 0x040ff60000041808 */
        /* <DEDUP_REMOVED lines=9> */
[----:B------:R-:W-:Y:S01]  /*4740*/  FMUL.FTZ R11, R11, UR8 ;  /* 0x000000080b0b7c20 */ /* 0x000fe20008410000 */
[C---:B-1----:R-:W-:Y:S04]  /*4750*/  HMMA.16816.F32.BF16 R12, R108.reuse, R84, R12 ;  /* 0x000000546c0c723c */ /* 0x042fe8000004180c */
[----:B------:R1:W3:Y:S02]  /*4760*/  MUFU.TANH R122, R5 ;  /* 0x00000005007a7308 */ /* 0x0002e40000002400 */
[----:B------:R-:W-:Y:S08]  /*4770*/  HMMA.16816.F32.BF16 R16, R108, R86, R16 ;  /* 0x000000566c10723c */ /* 0x000ff00000041810 */
[----:B------:R4:W3:Y:S03]  /*4780*/  MUFU.TANH R123, R4 ;  /* 0x00000004007b7308 */ /* 0x0008e60000002400 */
[----:B--2---:R-:W-:Y:S07]  /*4790*/  MOV R6, UR33 ;  /* 0x0000002100067c02 */ /* 0x004fee0008000f00 */
[----:B------:R2:W2:Y:S01]  /*47a0*/  MUFU.TANH R129, R7 ;  /* 0x0000000700817308 */ /* 0x0004a20000002400 */
[----:B------:R-:W-:Y:S01]  /*47b0*/  @P1 LEA R6, R6, R252, 0x6 ;  /* 0x000000fc06061211 */ /* 0x000fe200078e30ff */
[----:B-1----:R-:W-:Y:S01]  /*47c0*/  FMUL.FTZ R5, R242, 1.4426950216293334961 ;  /* 0x3fb8aa3bf2057820 */ /* 0x002fe20000410000 */
[----:B------:R-:W-:Y:S02]  /*47d0*/  PLOP3.LUT P1, PT, PT, PT, UP0, 0x80, 0x0 ;  /* 0x000000000000781c */ /* 0x000fe40003f2f008 */
[C---:B------:R-:W-:Y:S02]  /*47e0*/  @P5 ISETP.GE.AND P5, PT, R6.reuse, UR5, PT ;  /* 0x0000000506005c0c */ /* 0x040fe4000bfa6270 */
[----:B------:R-:W-:Y:S03]  /*47f0*/  FSEL R5, R5, RZ, P2 ;  /* 0x000000ff05057208 */ /* 0x000fe60001000000 */
[----:B------:R1:W-:Y:S01]  /*4800*/  MUFU.TANH R120, R9 ;  /* 0x0000000900787308 */ /* 0x0003e20000002400 */
[----:B----4-:R-:W-:Y:S01]  /*4810*/  @P3 IADD3 R4, R6, 0x1, RZ ;  /* 0x0000000106043810 */ /* 0x010fe20007ffe0ff */
[----:B------:R-:W-:Y:S01]  /*4820*/  FMUL.FTZ R12, R12, UR8 ;  /* 0x000000080c0c7c20 */ /* 0x000fe20008410000 */
[----:B------:R-:W-:Y:S01]  /*4830*/  FSETP.NEU.FTZ.AND P2, PT, R243, -INF , PT ;  /* 0xff800000f300780b */ /* 0x000fe20003f5d000 */
[----:B------:R-:W-:Y:S01]  /*4840*/  FMUL.FTZ R13, R13, UR8 ;  /* 0x000000080d0d7c20 */ /* 0x000fe20008410000 */
[----:B------:R-:W-:Y:S01]  /*4850*/  @P4 ISETP.GE.AND P4, PT, R4, UR5, PT ;  /* 0x0000000504004c0c */ /* 0x000fe2000bf86270 */
[----:B------:R-:W-:Y:S01]  /*4860*/  FMUL.FTZ R14, R14, UR8 ;  /* 0x000000080e0e7c20 */ /* 0x000fe20008410000 */
[----:B---3--:R-:W-:Y:S03]  /*4870*/  MOV R4, R122 ;  /* 0x0000007a00047202 */ /* 0x008fe60000000f00 */
[----:B------:R3:W4:Y:S01]  /*4880*/  MUFU.TANH R121, R8 ;  /* 0x0000000800797308 */ /* 0x0007220000002400 */
[----:B--2---:R-:W-:Y:S01]  /*4890*/  MOV R7, R123 ;  /* 0x0000007b00077202 */ /* 0x004fe20000000f00 */
[----:B------:R-:W-:Y:S01]  /*48a0*/  FMUL.FTZ R15, R15, UR8 ;  /* 0x000000080f0f7c20 */ /* 0x000fe20008410000 */
[----:B------:R-:W-:Y:S01]  /*48b0*/  @P0 FSEL R7, R123, -INF , !P5 ;  /* 0xff8000007b070808 */ /* 0x000fe20006800000 */
[----:B------:R-:W-:Y:S01]  /*48c0*/  FMUL.FTZ R16, R16, UR8 ;  /* 0x0000000810107c20 */ /* 0x000fe20008410000 */
[----:B------:R-:W-:Y:S01]  /*48d0*/  @P1 FSEL R4, R122, -INF , !P4 ;  /* 0xff8000007a041808 */ /* 0x000fe20006000000 */
[----:B------:R-:W-:Y:S01]  /*48e0*/  FMUL.FTZ R17, R17, UR8 ;  /* 0x0000000811117c20 */ /* 0x000fe20008410000 */
[----:B------:R-:W-:Y:S01]  /*48f0*/  PLOP3.LUT P0, PT, PT, PT, UP0, 0x80, 0x0 ;  /* 0x000000000000781c */ /* 0x000fe20003f0f008 */
[--C-:B------:R-:W-:Y:S01]  /*4900*/  FFMA.FTZ R7, R7, UR14, -R5.reuse ;  /* 0x0000000e07077c23 */ /* 0x100fe20008010805 */
[----:B------:R-:W-:Y:S01]  /*4910*/  PLOP3.LUT P1, PT, PT, PT, UP0, 0x80, 0x0 ;  /* 0x000000000000781c */ /* 0x000fe20003f2f008 */
[----:B-1----:R-:W-:Y:S01]  /*4920*/  FMUL.FTZ R9, R243, 1.4426950216293334961 ;  /* 0x3fb8aa3bf3097820 */ /* 0x002fe20000410000 */
[----:B------:R-:W-:Y:S01]  /*4930*/  PLOP3.LUT P3, PT, PT, PT, UP0, 0x80, 0x0 ;  /* 0x000000000000781c */ /* 0x000fe20003f6f008 */
[----:B------:R1:W-:Y:S01]  /*4940*/  MUFU.EX2 R203, R7 ;  /* 0x0000000700cb7308 */ /* 0x0003e20000000800 */
[----:B------:R-:W-:Y:S01]  /*4950*/  FMUL.FTZ R18, R18, UR8 ;  /* 0x0000000812127c20 */ /* 0x000fe20008410000 */
[----:B------:R-:W-:Y:S01]  /*4960*/  FMUL.FTZ R19, R19, UR8 ;  /* 0x0000000813137c20 */ /* 0x000fe20008410000 */
[----:B---3--:R-:W-:Y:S05]  /*4970*/  MOV R8, R131 ;  /* 0x0000008300087202 */ /* 0x008fea0000000f00 */
[----:B------:R-:W-:Y:S02]  /*4980*/  @P0 FSEL R8, R131, -INF , !P5 ;  /* 0xff80000083080808 */ /* 0x000fe40006800000 */
[----:B------:R-:W2:Y:S01]  /*4990*/  MUFU.TANH R130, R10 ;  /* 0x0000000a00827308 */ /* 0x000ea20000002400 */
[----:B------:R-:W-:Y:S02]  /*49a0*/  PLOP3.LUT P0, PT, PT, PT, UP0, 0x80, 0x0 ;  /* 0x000000000000781c */ /* 0x000fe40003f0f008 */
[----:B------:R-:W-:Y:S01]  /*49b0*/  PLOP3.LUT P5, PT, PT, PT, UP0, 0x80, 0x0 ;  /* 0x000000000000781c */ /* 0x000fe20003faf008 */
[--C-:B-1----:R-:W-:Y:S01]  /*49c0*/  FFMA.FTZ R7, R4, UR14, -R5.reuse ;  /* 0x0000000e04077c23 */ /* 0x102fe20008010805 */
[----:B------:R-:W-:Y:S05]  /*49d0*/  FSEL R4, R9, RZ, P2 ;  /* 0x000000ff09047208 */ /* 0x000fea0001000000 */
[----:B------:R-:W1:Y:S01]  /*49e0*/  MUFU.TANH R126, R11 ;  /* 0x0000000b007e7308 */ /* 0x000e620000002400 */
[----:B------:R-:W-:Y:S02]  /*49f0*/  PLOP3.LUT P2, PT, PT, PT, UP0, 0x80, 0x0 ;  /* 0x000000000000781c */ /* 0x000fe40003f4f008 */
[----:B------:R-:W-:Y:S01]  /*4a00*/  @P3 IADD3 R9, R6, 0x8, RZ ;  /* 0x0000000806093810 */ /* 0x000fe20007ffe0ff */
[--C-:B------:R-:W-:Y:S01]  /*4a10*/  FFMA.FTZ R8, R8, UR14, -R4.reuse ;  /* 0x0000000e08087c23 */ /* 0x100fe20008010804 */
[----:B------:R-:W-:Y:S02]  /*4a20*/  PLOP3.LUT P3, PT, PT, PT, UP0, 0x80, 0x0 ;  /* 0x000000000000781c */ /* 0x000fe40003f6f008 */
[----:B------:R-:W-:Y:S03]  /*4a30*/  @P6 ISETP.GE.AND P6, PT, R9, UR5, PT ;  /* 0x0000000509006c0c */ /* 0x000fe6000bfc6270 */
[----:B------:R3:W-:Y:S04]  /*4a40*/  MUFU.EX2 R201, R7 ;  /* 0x0000000700c97308 */ /* 0x0007e80000000800 */
[C---:B------:R-:W-:Y:S06]  /*4a50*/  @P2 IADD3 R9, R6.reuse, 0x9, RZ ;  /* 0x0000000906092810 */ /* 0x040fec0007ffe0ff */
[----:B------:R4:W-:Y:S01]  /*4a60*/  MUFU.EX2 R211, R8 ;  /* 0x0000000800d37308 */ /* 0x0009e20000000800 */
[----:B------:R-:W-:Y:S02]  /*4a70*/  PLOP3.LUT P2, PT, PT, PT, UP0, 0x80, 0x0 ;  /* 0x000000000000781c */ /* 0x000fe40003f4f008 */
[----:B------:R-:W-:Y:S02]  /*4a80*/  @P5 ISETP.GE.AND P5, PT, R9, UR5, PT ;  /* 0x0000000509005c0c */ /* 0x000fe4000bfa6270 */
[----:B------:R-:W-:Y:S02]  /*4a90*/  @P3 IADD3 R9, R6, 0x10, RZ ;  /* 0x0000001006093810 */ /* 0x000fe40007ffe0ff */
[----:B------:R-:W-:Y:S03]  /*4aa0*/  PLOP3.LUT P3, PT, PT, PT, UP0, 0x80, 0x0 ;  /* 0x000000000000781c */ /* 0x000fe60003f6f008 */
[----:B------:R-:W1:Y:S01]  /*4ab0*/  MUFU.TANH R118, R12 ;  /* 0x0000000c00767308 */ /* 0x000e620000002400 */
[----:B---3--:R-:W-:Y:S02]  /*4ac0*/  MOV R7, R129 ;  /* 0x0000008100077202 */ /* 0x008fe40000000f00 */
[----:B------:R-:W-:Y:S02]  /*4ad0*/  @P1 FSEL R7, R129, -INF , !P4 ;  /* 0xff80000081071808 */ /* 0x000fe40006000000 */
[----:B------:R-:W-:Y:S02]  /*4ae0*/  PLOP3.LUT P1, PT, PT, PT, UP0, 0x80, 0x0 ;  /* 0x000000000000781c */ /* 0x000fe40003f2f008 */
[----:B------:R-:W-:Y:S01]  /*4af0*/  PLOP3.LUT P4, PT, PT, PT, UP0, 0x80, 0x0 ;  /* 0x000000000000781c */ /* 0x000fe20003f8f008 */
[--C-:B------:R-:W-:Y:S01]  /*4b00*/  FFMA.FTZ R7, R7, UR14, -R4.reuse ;  /* 0x0000000e07077c23 */ /* 0x100fe20008010804 */
[----:B----4-:R-:W-:Y:S01]  /*4b10*/  MOV R8, R121 ;  /* 0x0000007900087202 */ /* 0x010fe20000000f00 */
[----:B------:R-:W3:Y:S01]  /*4b20*/  MUFU.TANH R119, R13 ;  /* 0x0000000d00777308 */ /* 0x000ee20000002400 */
[----:B------:R-:W-:Y:S02]  /*4b30*/  @P0 FSEL R8, R121, -INF , !P6 ;  /* 0xff80000079080808 */ /* 0x000fe40007000000 */
[----:B------:R-:W-:Y:S03]  /*4b40*/  PLOP3.LUT P0, PT, PT, PT, UP0, 0x80, 0x0 ;  /* 0x000000000000781c */ /* 0x000fe60003f0f008 */
[--C-:B------:R-:W-:Y:S04]  /*4b50*/  FFMA.FTZ R8, R8, UR14, -R5.reuse ;  /* 0x0000000e08087c23 */ /* 0x100fe80008010805 */
[----:B------:R4:W-:Y:S01]  /*4b60*/  MUFU.EX2 R209, R7 ;  /* 0x0000000700d17308 */ /* 0x0009e20000000800 */
[----:B------:R-:W-:Y:S02]  /*4b70*/  @P4 ISETP.GE.AND P4, PT, R9, UR5, PT ;  /* 0x0000000509004c0c */ /* 0x000fe4000bf86270 */
[----:B------:R-:W-:Y:S02]  /*4b80*/  @P2 IADD3 R9, R6, 0x11, RZ ;  /* 0x0000001106092810 */ /* 0x000fe40007ffe0ff */
[----:B------:R-:W-:Y:S05]  /*4b90*/  PLOP3.LUT P2, PT, PT, PT, UP0, 0x80, 0x0 ;  /* 0x000000000000781c */ /* 0x000fea0003f4f008 */
[----:B------:R2:W-:Y:S10]  /*4ba0*/  MUFU.EX2 R199, R8 ;  /* 0x0000000800c77308 */ /* 0x0005f40000000800 */
[----:B------:R-:W3:Y:S01]  /*4bb0*/  MUFU.TANH R128, R14 ;  /* 0x0000000e00807308 */ /* 0x000ee20000002400 */
[----:B----4-:R-:W-:Y:S02]  /*4bc0*/  MOV R7, R120 ;  /* 0x0000007800077202 */ /* 0x010fe40000000f00 */
[----:B------:R-:W-:Y:S02]  /*4bd0*/  @P1 FSEL R7, R120, -INF , !P5 ;  /* 0xff80000078071808 */ /* 0x000fe40006800000 */
[----:B------:R-:W-:Y:S03]  /*4be0*/  PLOP3.LUT P1, PT, PT, PT, UP0, 0x80, 0x0 ;  /* 0x000000000000781c */ /* 0x000fe60003f2f008 */
[--C-:B------:R-:W-:Y:S01]  /*4bf0*/  FFMA.FTZ R7, R7, UR14, -R5.reuse ;  /* 0x0000000e07077c23 */ /* 0x100fe20008010805 */
[----:B--2---:R-:W-:Y:S01]  /*4c00*/  MOV R8, R130 ;  /* 0x0000008200087202 */ /* 0x004fe20000000f00 */
[----:B------:R-:W-:Y:S01]  /*4c10*/  MUFU.TANH R127, R15 ;  /* 0x0000000f007f7308 */ /* 0x000fe20000002400 */
[----:B------:R-:W-:Y:S02]  /*4c20*/  @P0 FSEL R8, R130, -INF , !P6 ;  /* 0xff80000082080808 */ /* 0x000fe40007000000 */
[----:B------:R-:W-:Y:S02]  /*4c30*/  PLOP3.LUT P0, PT, PT, PT, UP0, 0x80, 0x0 ;  /* 0x000000000000781c */ /* 0x000fe40003f0f008 */
[----:B------:R-:W-:Y:S01]  /*4c40*/  PLOP3.LUT P6, PT, PT, PT, UP0, 0x80, 0x0 ;  /* 0x000000000000781c */ /* 0x000fe20003fcf008 */
[--C-:B------:R-:W-:Y:S04]  /*4c50*/  FFMA.FTZ R8, R8, UR14, -R4.reuse ;  /* 0x0000000e08087c23 */ /* 0x100fe80008010804 */
[----:B------:R1:W-:Y:S10]  /*4c60*/  MUFU.EX2 R198, R7 ;  /* 0x0000000700c67308 */ /* 0x0003f40000000800 */
[----:B------:R2:W-:Y:S01]  /*4c70*/  MUFU.EX2 R208, R8 ;  /* 0x0000000800d07308 */ /* 0x0005e20000000800 */
[----:B------:R-:W-:Y:S02]  /*4c80*/  @P6 ISETP.GE.AND P6, PT, R9, UR5, PT ;  /* 0x0000000509006c0c */ /* 0x000fe4000bfc6270 */
[----:B------:R-:W-:Y:S02]  /*4c90*/  @P3 IADD3 R9, R6, 0x18, RZ ;  /* 0x0000001806093810 */ /* 0x000fe40007ffe0ff */
[----:B------:R-:W-:Y:S05]  /*4ca0*/  PLOP3.LUT P3, PT, PT, PT, UP0, 0x80, 0x0 ;  /* 0x000000000000781c */ /* 0x000fea0003f6f008 */
[----:B------:R-:W-:Y:S01]  /*4cb0*/  MUFU.TANH R117, R16 ;  /* 0x0000001000757308 */ /* 0x000fe20000002400 */
[----:B-1----:R-:W-:Y:S02]  /*4cc0*/  MOV R7, R126 ;  /* 0x0000007e00077202 */ /* 0x002fe40000000f00 */
[----:B------:R-:W-:Y:S02]  /*4cd0*/  @P1 FSEL R7, R126, -INF , !P5 ;  /* 0xff8000007e071808 */ /* 0x000fe40006800000 */
[----:B------:R-:W-:Y:S02]  /*4ce0*/  PLOP3.LUT P1, PT, PT, PT, UP0, 0x80, 0x0 ;  /* 0x000000000000781c */ /* 0x000fe40003f2f008 */
[----:B------:R-:W-:Y:S01]  /*4cf0*/  PLOP3.LUT P5, PT, PT, PT, UP0, 0x80, 0x0 ;  /* 0x000000000000781c */ /* 0x000fe20003faf008 */
[--C-:B------:R-:W-:Y:S01]  /*4d00*/  FFMA.FTZ R7, R7, UR14, -R4.reuse ;  /* 0x0000000e07077c23 */ /* 0x100fe20008010804 */
[----:B--2---:R-:W-:Y:S01]  /*4d10*/  MOV R8, R118 ;  /* 0x0000007600087202 */ /* 0x004fe20000000f00 */
[----:B------:R-:W1:Y:S01]  /*4d20*/  MUFU.TANH R116, R17 ;  /* 0x0000001100747308 */ /* 0x000e620000002400 */
[----:B------:R-:W-:Y:S02]  /*4d30*/  @P0 FSEL R8, R118, -INF , !P4 ;  /* 0xff80000076080808 */ /* 0x000fe40006000000 */
[----:B------:R-:W-:Y:S02]  /*4d40*/  PLOP3.LUT P0, PT, PT, PT, UP0, 0x80, 0x0 ;  /* 0x000000000000781c */ /* 0x000fe40003f0f008 */
[----:B------:R-:W-:Y:S01]  /*4d50*/  @P2 ISETP.GE.AND P2, PT, R9, UR5, PT ;  /* 0x0000000509002c0c */ /* 0x000fe2000bf46270 */
[--C-:B------:R-:W-:Y:S04]  /*4d60*/  FFMA.FTZ R8, R8, UR14, -R5.reuse ;  /* 0x0000000e08087c23 */ /* 0x100fe80008010805 */
[----:B------:R3:W-:Y:S01]  /*4d70*/  MUFU.EX2 R206, R7 ;  /* 0x0000000700ce7308 */ /* 0x0007e20000000800 */
[----:B------:R-:W-:Y:S09]  /*4d80*/  @P5 IADD3 R6, R6, 0x19, RZ ;  /* 0x0000001906065810 */ /* 0x000ff20007ffe0ff */
[----:B------:R2:W-:Y:S10]  /*4d90*/  MUFU.EX2 R202, R8 ;  /* 0x0000000800ca7308 */ /* 0x0005f40000000800 */
[----:B------:R-:W-:Y:S01]  /*4da0*/  MUFU.TANH R125, R18 ;  /* 0x00000012007d7308 */ /* 0x000fe20000002400 */
[----:B---3--:R-:W-:Y:S02]  /*4db0*/  MOV R7, R119 ;  /* 0x0000007700077202 */ /* 0x008fe40000000f00 */
[----:B------:R-:W-:Y:S02]  /*4dc0*/  @P1 FSEL R7, R119, -INF , !P6 ;  /* 0xff80000077071808 */ /* 0x000fe40007000000 */
[----:B------:R-:W-:Y:S03]  /*4dd0*/  PLOP3.LUT P1, PT, PT, PT, UP0, 0x80, 0x0 ;  /* 0x000000000000781c */ /* 0x000fe60003f2f008 */
[--C-:B------:R-:W-:Y:S01]  /*4de0*/  FFMA.FTZ R7, R7, UR14, -R5.reuse ;  /* 0x0000000e07077c23 */ /* 0x100fe20008010805 */
[----:B--2---:R-:W-:Y:S01]  /*4df0*/  MOV R8, R128 ;  /* 0x0000008000087202 */ /* 0x004fe20000000f00 */
[----:B------:R-:W2:Y:S01]  /*4e00*/  MUFU.TANH R124, R19 ;  /* 0x00000013007c7308 */ /* 0x000ea20000002400 */
[----:B------:R-:W-:Y:S02]  /*4e10*/  @P0 FSEL R8, R128, -INF , !P4 ;  /* 0xff80000080080808 */ /* 0x000fe40006000000 */
[----:B------:R-:W-:Y:S02]  /*4e20*/  PLOP3.LUT P0, PT, PT, PT, UP0, 0x80, 0x0 ;  /* 0x000000000000781c */ /* 0x000fe40003f0f008 */
[----:B------:R-:W-:Y:S01]  /*4e30*/  PLOP3.LUT P4, PT, PT, PT, UP0, 0x80, 0x0 ;  /* 0x000000000000781c */ /* 0x000fe20003f8f008 */
[--C-:B------:R-:W-:Y:S04]  /*4e40*/  FFMA.FTZ R8, R8, UR14, -R4.reuse ;  /* 0x0000000e08087c23 */ /* 0x100fe80008010804 */
[----:B------:R3:W4:Y:S10]  /*4e50*/  MUFU.EX2 R200, R7 ;  /* 0x0000000700c87308 */ /* 0x0007340000000800 */
[----:B------:R2:W-:Y:S01]  /*4e60*/  MUFU.EX2 R210, R8 ;  /* 0x0000000800d27308 */ /* 0x0005e20000000800 */
[----:B------:R-:W-:Y:S02]  /*4e70*/  @P4 ISETP.GE.AND P4, PT, R6, UR5, PT ;  /* 0x0000000506004c0c */ /* 0x000fe4000bf86270 */
[----:B-1----:R-:W-:Y:S02]  /*4e80*/  MOV R6, R116 ;  /* 0x0000007400067202 */ /* 0x002fe40000000f00 */
[----:B---3--:R-:W-:Y:S02]  /*4e90*/  MOV R7, R127 ;  /* 0x0000007f00077202 */ /* 0x008fe40000000f00 */
[----:B------:R-:W-:Y:S02]  /*4ea0*/  @P1 FSEL R7, R127, -INF , !P6 ;  /* 0xff8000007f071808 */ /* 0x000fe40007000000 */
[----:B------:R-:W-:Y:S03]  /*4eb0*/  PLOP3.LUT P1, PT, PT, PT, UP0, 0x80, 0x0 ;  /* 0x000000000000781c */ /* 0x000fe60003f2f008 */
[--C-:B------:R-:W-:Y:S01]  /*4ec0*/  FFMA.FTZ R7, R7, UR14, -R4.reuse ;  /* 0x0000000e07077c23 */ /* 0x100fe20008010804 */
[----:B--2---:R-:W-:Y:S02]  /*4ed0*/  MOV R8, R117 ;  /* 0x0000007500087202 */ /* 0x004fe40000000f00 */
[----:B------:R-:W-:Y:S01]  /*4ee0*/  @P0 FSEL R8, R117, -INF , !P2 ;  /* 0xff80000075080808 */ /* 0x000fe20005000000 */
[----:B------:R1:W2:Y:S01]  /*4ef0*/  MUFU.EX2 R207, R7 ;  /* 0x0000000700cf7308 */ /* 0x0002a20000000800 */
[----:B------:R-:W-:Y:S05]  /*4f00*/  PLOP3.LUT P0, PT, PT, PT, UP0, 0x80, 0x0 ;  /* 0x000000000000781c */ /* 0x000fea0003f0f008 */
[----:B------:R-:W-:Y:S01]  /*4f10*/  @P1 FSEL R6, R116, -INF , !P4 ;  /* 0xff80000074061808 */ /* 0x000fe20006000000 */
[--C-:B-1----:R-:W-:Y:S04]  /*4f20*/  FFMA.FTZ R7, R8, UR14, -R5.reuse ;  /* 0x0000000e08077c23 */ /* 0x102fe80008010805 */
[----:B------:R-:W-:Y:S01]  /*4f30*/  FFMA.FTZ R5, R6, UR14, -R5 ;  /* 0x0000000e06057c23 */ /* 0x000fe20008010805 */
[----:B------:R-:W-:Y:S01]  /*4f40*/  MOV R6, R124 ;  /* 0x0000007c00067202 */ /* 0x000fe20000000f00 */
[----:B------:R1:W-:Y:S01]  /*4f50*/  MUFU.EX2 R197, R7 ;  /* 0x0000000700c57308 */ /* 0x0003e20000000800 */
[----:B------:R-:W-:Y:S02]  /*4f60*/  @P0 FSEL R6, R124, -INF , !P4 ;  /* 0xff8000007c060808 */ /* 0x000fe40006000000 */
[----:B------:R-:W-:Y:S02]  /*4f70*/  F2FP.BF16.F32.PACK_AB R8, R206, R208 ;  /* 0x000000d0ce08723e */ /* 0x000fe400000010ff */
[----:B------:R-:W-:Y:S05]  /*4f80*/  IADD3 R114, P0, R244, UR13, RZ ;  /* 0x0000000df4727c10 */ /* 0x000fea000ff1e0ff */
[----:B------:R3:W2:Y:S01]  /*4f90*/  MUFU.EX2 R196, R5 ;  /* 0x0000000500c47308 */ /* 0x0006a20000000800 */
[----:B------:R-:W-:Y:S02]  /*4fa0*/  IADD3.X R115, R245, UR12, RZ, P0, !PT ;  /* 0x0000000cf5737c10 */ /* 0x000fe400087fe4ff */
[----:B------:R-:W-:Y:S03]  /*4fb0*/  PLOP3.LUT P0, PT, PT, PT, UP3, 0x80, 0x0 ;  /* 0x000000000000781c */ /* 0x000fe60003f0f038 */
[----:B------:R-:W2:Y:S01]  /*4fc0*/  LDG.E R113, desc[UR6][R114.64] ;  /* 0x0000000672717981 */ /* 0x000ea2000c1e1900 */
[----:B-1----:R-:W-:Y:S04]  /*4fd0*/  MOV R7, R125 ;  /* 0x0000007d00077202 */ /* 0x002fe80000000f00 */
[----:B------:R-:W2:Y:S01]  /*4fe0*/  LDG.E R112, desc[UR6][R114.64+0x20] ;  /* 0x0000200672707981 */ /* 0x000ea2000c1e1900 */
[----:B------:R-:W-:Y:S05]  /*4ff0*/  @P3 FSEL R7, R125, -INF , !P2 ;  /* 0xff8000007d073808 */ /* 0x000fea0005000000 */
[--C-:B---3--:R-:W-:Y:S01]  /*5000*/  FFMA.FTZ R5, R7, UR14, -R4.reuse ;  /* 0x0000000e07057c23 */ /* 0x108fe20008010804 */
[----:B------:R-:W-:Y:S01]  /*5010*/  FFMA.FTZ R4, R6, UR14, -R4 ;  /* 0x0000000e06047c23 */ /* 0x000fe20008010804 */
[----:B------:R-:W-:Y:S02]  /*5020*/  F2FP.BF16.F32.PACK_AB R6, R201, R203 ;  /* 0x000000cbc906723e */ /* 0x000fe400000010ff */
[----:B------:R1:W-:Y:S01]  /*5030*/  MUFU.EX2 R205, R5 ;  /* 0x0000000500cd7308 */ /* 0x0003e20000000800 */
[----:B----4-:R-:W-:Y:S02]  /*5040*/  F2FP.BF16.F32.PACK_AB R7, R200, R202 ;  /* 0x000000cac807723e */ /* 0x010fe400000010ff */
[----:B------:R2:W-:Y:S07]  /*5050*/  STS [R239+0x22000], R6 ;  /* 0x02200006ef007388 */ /* 0x0005ee0000000800 */
[----:B------:R3:W4:Y:S01]  /*5060*/  MUFU.EX2 R204, R4 ;  /* 0x0000000400cc7308 */ /* 0x0007220000000800 */
[----:B-1----:R-:W-:Y:S05]  /*5070*/  F2FP.BF16.F32.PACK_AB R5, R209, R211 ;  /* 0x000000d3d105723e */ /* 0x002fea00000010ff */
[----:B------:R1:W-:Y:S01]  /*5080*/  STS [R239+0x22400], R5 ;  /* 0x02240005ef007388 */ /* 0x0003e20000000800 */
[----:B---3--:R-:W-:Y:S04]  /*5090*/  F2FP.BF16.F32.PACK_AB R4, R198, R199 ;  /* 0x000000c7c604723e */ /* 0x008fe800000010ff */
[----:B------:R-:W-:Y:S01]  /*50a0*/  STS [R241+0x22400], R8 ;  /* 0x02240008f1007388 */ /* 0x000fe20000000800 */
[----:B--2---:R-:W-:Y:S04]  /*50b0*/  F2FP.BF16.F32.PACK_AB R6, R207, R210 ;  /* 0x000000d2cf06723e */ /* 0x004fe800000010ff */
[----:B------:R4:W-:Y:S05]  /*50c0*/  STS [R241+0x22000], R4 ;  /* 0x02200004f1007388 */ /* 0x0009ea0000000800 */
[----:B------:R-:W-:Y:S05]  /*50d0*/  STS [R238+0x22000], R7 ;  /* 0x02200007ee007388 */ /* 0x000fea0000000800 */
[----:B------:R-:W-:Y:S01]  /*50e0*/  STS [R238+0x22400], R6 ;  /* 0x02240006ee007388 */ /* 0x000fe20000000800 */
[----:B-1----:R-:W-:Y:S05]  /*50f0*/  F2FP.BF16.F32.PACK_AB R5, R196, R197 ;  /* 0x000000c5c405723e */ /* 0x002fea00000010ff */
[----:B------:R-:W-:Y:S01]  /*5100*/  STS [R240+0x22000], R5 ;  /* 0x02200005f0007388 */ /* 0x000fe20000000800 */
[----:B----4-:R-:W-:Y:S05]  /*5110*/  F2FP.BF16.F32.PACK_AB R4, R204, R205 ;  /* 0x000000cdcc04723e */ /* 0x010fea00000010ff */
[----:B------:R-:W-:Y:S05]  /*5120*/  STS [R240+0x22400], R4 ;  /* 0x02240004f0007388 */ /* 0x000fea0000000800 */
[----:B------:R-:W-:Y:S05]  /*5130*/  LDSM.16.M88.4 R16, [R218+0x8000] ;  /* 0x00800000da10783b */ /* 0x000fea0000000200 */
[----:B------:R-:W1:Y:S05]  /*5140*/  LDSM.16.M88.4 R8, [R3+UR4+0x18000] ;  /* 0x018000040308783b */ /* 0x000e6a0008000200 */
[----:B------:R-:W2:Y:S05]  /*5150*/  LDSM.16.M88.4 R84, [R3+UR4+0x18800] ;  /* 0x018800040354783b */ /* 0x000eaa0008000200 */
        /* <DEDUP_REMOVED lines=20> */
[----:B------:R-:W4:Y:S05]  /*52a0*/  LDSM.16.M88.4 R104, [R3+UR4+0x1a000] ;  /* 0x01a000040368783b */ /* 0x000f2a0008000200 */
[C---:B-1----:R-:W-:Y:S06]  /*52b0*/  HMMA.16816.F32.BF16 R12, R100.reuse, R84, R12 ;  /* 0x00000054640c723c */ /* 0x042fec000004180c */
[----:B------:R-:W-:Y:S01]  /*52c0*/  HMMA.16816.F32.BF16 R16, R100, R86, R16 ;  /* 0x000000566410723c */ /* 0x000fe20000041810 */
[----:B------:R-:W1:Y:S05]  /*52d0*/  LDSM.16.M88.4 R84, [R3+UR4+0x1a800] ;  /* 0x01a800040354783b */ /* 0x000e6a0008000200 */
        /* <DEDUP_REMOVED lines=90> */
[----:B------:R-:W-:Y:S01]  /*5880*/  FFMA.FTZ R4, -R123, R123, 1 ;  /* 0x3f8000007b047423 */ /* 0x000fe2000001017b */
[----:B------:R-:W-:Y:S01]  /*5890*/  FFMA.FTZ R5, -R122, R122, 1 ;  /* 0x3f8000007a057423 */ /* 0x000fe2000001017a */
[C---:B------:R-:W-:Y:S01]  /*58a0*/  FADD.FTZ R86, -R113.reuse, R8 ;  /* 0x0000000871567221 */ /* 0x040fe20000010100 */
[----:B------:R-:W-:Y:S01]  /*58b0*/  FADD.FTZ R9, -R113, R9 ;  /* 0x0000000971097221 */ /* 0x000fe20000010100 */
[----:B------:R-:W-:Y:S01]  /*58c0*/  FMUL.FTZ R8, R4, UR8 ;  /* 0x0000000804087c20 */ /* 0x000fe20008410000 */
[----:B------:R-:W-:Y:S01]  /*58d0*/  FMUL.FTZ R4, R5, UR8 ;  /* 0x0000000805047c20 */ /* 0x000fe20008410000 */
[----:B------:R-:W-:Y:S01]  /*58e0*/  FFMA.FTZ R5, -R121, R121, 1 ;  /* 0x3f80000079057423 */ /* 0x000fe20000010179 */
[----:B------:R-:W-:Y:S01]  /*58f0*/  FMUL.FTZ R87, R198, R9 ;  /* 0x00000009c6577220 */ /* 0x000fe20000410000 */
[----:B------:R-:W-:Y:S01]  /*5900*/  FMUL.FTZ R8, R84, R8 ;  /* 0x0000000854087220 */ /* 0x000fe20000410000 */
[----:B------:R-:W-:Y:S01]  /*5910*/  FMUL.FTZ R4, R85, R4 ;  /* 0x0000000455047220 */ /* 0x000fe20000410000 */
[----:B------:R-:W-:Y:S01]  /*5920*/  FFMA.FTZ R9, -R120, R120, 1 ;  /* 0x3f80000078097423 */ /* 0x000fe20000010178 */
[C---:B------:R-:W-:Y:S01]  /*5930*/  FADD.FTZ R16, -R113.reuse, R16 ;  /* 0x0000001071107221 */ /* 0x040fe20000010100 */
[----:B------:R-:W-:Y:S01]  /*5940*/  FADD.FTZ R12, -R113, R12 ;  /* 0x0000000c710c7221 */ /* 0x000fe20000010100 */
[----:B------:R-:W-:Y:S01]  /*5950*/  FMUL.FTZ R86, R199, R86 ;  /* 0x00000056c7567220 */ /* 0x000fe20000410000 */
[----:B------:R-:W-:Y:S01]  /*5960*/  F2FP.BF16.F32.PACK_AB R4, R4, R8 ;  /* 0x000000080404723e */ /* 0x000fe200000010ff */
[----:B------:R-:W-:Y:S01]  /*5970*/  FADD.FTZ R85, -R113, R17 ;  /* 0x0000001171557221 */ /* 0x000fe20000010100 */
[----:B------:R-:W-:Y:S01]  /*5980*/  FMUL.FTZ R5, R5, UR8 ;  /* 0x0000000805057c20 */ /* 0x000fe20008410000 */
[----:B------:R-:W-:Y:S01]  /*5990*/  FMUL.FTZ R9, R9, UR8 ;  /* 0x0000000809097c20 */ /* 0x000fe20008410000 */
[----:B------:R-:W-:Y:S01]  /*59a0*/  FMUL.FTZ R84, R197, R16 ;  /* 0x00000010c5547220 */ /* 0x000fe20000410000 */
[----:B------:R1:W-:Y:S01]  /*59b0*/  STS [R239+0x20000], R4 ;  /* 0x02000004ef007388 */ /* 0x0003e20000000800 */
[----:B------:R-:W-:Y:S01]  /*59c0*/  FMUL.FTZ R17, R202, R12 ;  /* 0x0000000cca117220 */ /* 0x000fe20000410000 */
[----:B------:R-:W-:Y:S01]  /*59d0*/  FFMA.FTZ R12, -R117, R117, 1 ;  /* 0x3f800000750c7423 */ /* 0x000fe20000010175 */
[----:B------:R-:W-:Y:S01]  /*59e0*/  FFMA.FTZ R16, -R116, R116, 1 ;  /* 0x3f80000074107423 */ /* 0x000fe20000010174 */
[----:B------:R-:W-:Y:S01]  /*59f0*/  FMUL.FTZ R5, R86, R5 ;  /* 0x0000000556057220 */ /* 0x000fe20000410000 */
[----:B------:R-:W-:Y:S01]  /*5a00*/  FMUL.FTZ R9, R87, R9 ;  /* 0x0000000957097220 */ /* 0x000fe20000410000 */
[----:B------:R-:W-:Y:S01]  /*5a10*/  FMUL.FTZ R85, R196, R85 ;  /* 0x00000055c4557220 */ /* 0x000fe20000410000 */
[----:B------:R-:W-:Y:S01]  /*5a20*/  FMUL.FTZ R12, R12, UR8 ;  /* 0x000000080c0c7c20 */ /* 0x000fe20008410000 */
[----:B------:R-:W-:Y:S01]  /*5a30*/  FMUL.FTZ R16, R16, UR8 ;  /* 0x0000000810107c20 */ /* 0x000fe20008410000 */
[----:B------:R-:W-:Y:S01]  /*5a40*/  FADD.FTZ R13, -R113, R13 ;  /* 0x0000000d710d7221 */ /* 0x000fe20000010100 */
[----:B------:R-:W-:Y:S01]  /*5a50*/  F2FP.BF16.F32.PACK_AB R9, R9, R5 ;  /* 0x000000050909723e */ /* 0x000fe200000010ff */
[----:B------:R-:W-:Y:S01]  /*5a60*/  FMUL.FTZ R12, R84, R12 ;  /* 0x0000000c540c7220 */ /* 0x000fe20000410000 */
[----:B------:R-:W-:Y:S01]  /*5a70*/  FMUL.FTZ R5, R85, R16 ;  /* 0x0000001055057220 */ /* 0x000fe20000410000 */
[----:B------:R-:W-:Y:S01]  /*5a80*/  FADD.FTZ R16, -R112, R10 ;  /* 0x0000000a70107221 */ /* 0x000fe20000010100 */
        /* <DEDUP_REMOVED lines=8> */
[C---:B------:R-:W-:Y:S01]  /*5b10*/  FADD.FTZ R18, -R112.reuse, R18 ;  /* 0x0000001270127221 */ /* 0x040fe20000010100 */
[----:B------:R-:W-:Y:S01]  /*5b20*/  FADD.FTZ R19, -R112, R19 ;  /* 0x0000001370137221 */ /* 0x000fe20000010100 */
[----:B------:R-:W-:Y:S01]  /*5b30*/  FMUL.FTZ R8, R88, R8 ;  /* 0x0000000858087220 */ /* 0x000fe20000410000 */
[----:B-1----:R-:W-:Y:S01]  /*5b40*/  FADD.FTZ R4, -R112, R7 ;  /* 0x0000000770047221 */ /* 0x002fe20000010100 */
[----:B------:R-:W-:Y:S01]  /*5b50*/  F2FP.BF16.F32.PACK_AB R7, R5, R12 ;  /* 0x0000000c0507723e */ /* 0x000fe200000010ff */
[----:B------:R-:W-:Y:S01]  /*5b60*/  FFMA.FTZ R5, -R129, R129, 1 ;  /* 0x3f80000081057423 */ /* 0x000fe20000010181 */
[----:B------:R-:W-:Y:S01]  /*5b70*/  FMUL.FTZ R13, R17, R13 ;  /* 0x0000000d110d7220 */ /* 0x000fe20000410000 */
[----:B------:R-:W-:Y:S01]  /*5b80*/  FMUL.FTZ R12, R209, R4 ;  /* 0x00000004d10c7220 */ /* 0x000fe20000410000 */
[----:B------:R-:W-:Y:S01]  /*5b90*/  FFMA.FTZ R4, -R131, R131, 1 ;  /* 0x3f80000083047423 */ /* 0x000fe20000010183 */
[----:B------:R-:W-:Y:S01]  /*5ba0*/  FMUL.FTZ R17, R207, R15 ;  /* 0x0000000fcf117220 */ /* 0x000fe20000410000 */
[----:B------:R-:W-:Y:S01]  /*5bb0*/  FMUL.FTZ R15, R204, R19 ;  /* 0x00000013cc0f7220 */ /* 0x000fe20000410000 */
[----:B------:R-:W-:Y:S01]  /*5bc0*/  F2FP.BF16.F32.PACK_AB R8, R8, R13 ;  /* 0x0000000d0808723e */ /* 0x000fe200000010ff */
[----:B------:R-:W-:Y:S01]  /*5bd0*/  FMUL.FTZ R10, R4, UR8 ;  /* 0x00000008040a7c20 */ /* 0x000fe20008410000 */
[----:B------:R-:W-:Y:S01]  /*5be0*/  FMUL.FTZ R4, R5, UR8 ;  /* 0x0000000805047c20 */ /* 0x000fe20008410000 */
[----:B------:R-:W-:Y:S01]  /*5bf0*/  FFMA.FTZ R5, -R130, R130, 1 ;  /* 0x3f80000082057423 */ /* 0x000fe20000010182 */
[----:B------:R-:W-:Y:S01]  /*5c00*/  FADD.FTZ R13, -R112, R11 ;  /* 0x0000000b700d7221 */ /* 0x000fe20000010100 */
[----:B------:R-:W-:Y:S01]  /*5c10*/  FMUL.FTZ R10, R6, R10 ;  /* 0x0000000a060a7220 */ /* 0x000fe20000410000 */
[----:B------:R-:W-:Y:S01]  /*5c20*/  FMUL.FTZ R4, R12, R4 ;  /* 0x000000040c047220 */ /* 0x000fe20000410000 */
[----:B------:R-:W-:Y:S01]  /*5c30*/  FMUL.FTZ R11, R208, R16 ;  /* 0x00000010d00b7220 */ /* 0x000fe20000410000 */
[----:B------:R-:W-:Y:S01]  /*5c40*/  FMUL.FTZ R5, R5, UR8 ;  /* 0x0000000805057c20 */ /* 0x000fe20008410000 */
[----:B------:R-:W-:Y:S01]  /*5c50*/  FFMA.FTZ R6, -R126, R126, 1 ;  /* 0x3f8000007e067423 */ /* 0x000fe2000001017e */
[----:B------:R-:W-:Y:S01]  /*5c60*/  FMUL.FTZ R13, R206, R13 ;  /* 0x0000000dce0d7220 */ /* 0x000fe20000410000 */
[----:B------:R-:W-:Y:S01]  /*5c70*/  F2FP.BF16.F32.PACK_AB R4, R4, R10 ;  /* 0x0000000a0404723e */ /* 0x000fe200000010ff */
[----:B------:R-:W-:Y:S01]  /*5c80*/  FMUL.FTZ R5, R11, R5 ;  /* 0x000000050b057220 */ /* 0x000fe20000410000 */
[----:B------:R-:W-:Y:S01]  /*5c90*/  FMUL.FTZ R6, R6, UR8 ;  /* 0x0000000806067c20 */ /* 0x000fe20008410000 */
[----:B------:R-:W-:Y:S01]  /*5ca0*/  FFMA.FTZ R11, -R128, R128, 1 ;  /* 0x3f800000800b7423 */ /* 0x000fe20000010180 */
[----:B------:R-:W-:Y:S01]  /*5cb0*/  FFMA.FTZ R10, -R127, R127, 1 ;  /* 0x3f8000007f0a7423 */ /* 0x000fe2000001017f */
[----:B------:R1:W-:Y:S01]  /*5cc0*/  STS [R239+0x20400], R4 ;  /* 0x02040004ef007388 */ /* 0x0003e20000000800 */
[----:B------:R-:W-:Y:S01]  /*5cd0*/  FMUL.FTZ R6, R13, R6 ;  /* 0x000000060d067220 */ /* 0x000fe20000410000 */
[----:B------:R-:W-:Y:S01]  /*5ce0*/  FMUL.FTZ R16, R210, R14 ;  /* 0x0000000ed2107220 */ /* 0x000fe20000410000 */
[----:B------:R-:W-:Y:S01]  /*5cf0*/  FMUL.FTZ R11, R11, UR8 ;  /* 0x000000080b0b7c20 */ /* 0x000fe20008410000 */
[----:B------:R-:W-:Y:S01]  /*5d00*/  FMUL.FTZ R10, R10, UR8 ;  /* 0x000000080a0a7c20 */ /* 0x000fe20008410000 */
[----:B------:R-:W-:Y:S01]  /*5d10*/  FFMA.FTZ R13, -R125, R125, 1 ;  /* 0x3f8000007d0d7423 */ /* 0x000fe2000001017d */
[----:B------:R-:W-:Y:S01]  /*5d20*/  FFMA.FTZ R12, -R124, R124, 1 ;  /* 0x3f8000007c0c7423 */ /* 0x000fe2000001017c */
[----:B------:R-:W-:Y:S01]  /*5d30*/  FMUL.FTZ R14, R205, R18 ;  /* 0x00000012cd0e7220 */ /* 0x000fe20000410000 */
[----:B------:R-:W-:Y:S01]  /*5d40*/  FMUL.FTZ R11, R16, R11 ;  /* 0x0000000b100b7220 */ /* 0x000fe20000410000 */
[----:B------:R-:W-:Y:S01]  /*5d50*/  FMUL.FTZ R10, R17, R10 ;  /* 0x0000000a110a7220 */ /* 0x000fe20000410000 */
[----:B------:R-:W-:Y:S01]  /*5d60*/  FMUL.FTZ R13, R13, UR8 ;  /* 0x000000080d0d7c20 */ /* 0x000fe20008410000 */
[----:B------:R-:W-:Y:S01]  /*5d70*/  FMUL.FTZ R12, R12, UR8 ;  /* 0x000000080c0c7c20 */ /* 0x000fe20008410000 */
[----:B------:R-:W-:Y:S01]  /*5d80*/  F2FP.BF16.F32.PACK_AB R6, R6, R5 ;  /* 0x000000050606723e */ /* 0x000fe200000010ff */
[----:B------:R-:W-:Y:S01]  /*5d90*/  STS [R241+0x20000], R9 ;  /* 0x02000009f1007388 */ /* 0x000fe20000000800 */
[----:B------:R-:W-:Y:S01]  /*5da0*/  FMUL.FTZ R13, R14, R13 ;  /* 0x0000000d0e0d7220 */ /* 0x000fe20000410000 */
[----:B------:R-:W-:Y:S01]  /*5db0*/  FMUL.FTZ R12, R15, R12 ;  /* 0x0000000c0f0c7220 */ /* 0x000fe20000410000 */
[----:B------:R-:W-:Y:S02]  /*5dc0*/  F2FP.BF16.F32.PACK_AB R5, R10, R11 ;  /* 0x0000000b0a05723e */ /* 0x000fe400000010ff */
[----:B------:R-:W-:Y:S05]  /*5dd0*/  STS [R241+0x20400], R6 ;  /* 0x02040006f1007388 */ /* 0x000fea0000000800 */
[----:B------:R-:W-:Y:S01]  /*5de0*/  STS [R238+0x20000], R8 ;  /* 0x02000008ee007388 */ /* 0x000fe20000000800 */
[----:B-1----:R-:W-:Y:S04]  /*5df0*/  F2FP.BF16.F32.PACK_AB R4, R12, R13 ;  /* 0x0000000d0c04723e */ /* 0x002fe800000010ff */
[----:B------:R-:W-:Y:S05]  /*5e00*/  STS [R238+0x20400], R5 ;  /* 0x02040005ee007388 */ /* 0x000fea0000000800 */
[----:B------:R-:W-:Y:S05]  /*5e10*/  STS [R240+0x20000], R7 ;  /* 0x02000007f0007388 */ /* 0x000fea0000000800 */
        /* <DEDUP_REMOVED lines=159> */
.L_x_996:
        /* <DEDUP_REMOVED lines=471> */
.L_x_997:
        /* <DEDUP_REMOVED lines=221> */
.L_x_999:
        /* <DEDUP_REMOVED lines=19> */
.L_x_1000:
        /* <DEDUP_REMOVED lines=58> */
.L_x_1002:
[----:B------:R-:W-:Y:S05]  /*9820*/  BSYNC B0 ;  /* 0x0000000000007941 */ /* 0x000fea0003800000 */
.L_x_1001:
        /* <DEDUP_REMOVED lines=22> */
.L_x_1004:
[----:B------:R-:W-:Y:S05]  /*9990*/  BSYNC B0 ;  /* 0x0000000000007941 */ /* 0x000fea0003800000 */
.L_x_1003:
        /* <DEDUP_REMOVED lines=38> */
.L_x_1006:
[----:B------:R-:W-:Y:S05]  /*9c00*/  BSYNC B0 ;  /* 0x0000000000007941 */ /* 0x000fea0003800000 */
.L_x_1005:
        /* <DEDUP_REMOVED lines=23> */
.L_x_979:
        /* <DEDUP_REMOVED lines=24> */
.L_x_1008:
        /* <DEDUP_REMOVED lines=22> */
.L_x_1009:
        /* <DEDUP_REMOVED lines=44> */
.L_x_1011:
[----:B------:R-:W-:Y:S05]  /*a320*/  BSYNC B0 ;  /* 0x0000000000007941 */ /* 0x000fea0003800000 */
.L_x_1010:
        /* <DEDUP_REMOVED lines=21> */
.L_x_1013:
[----:B------:R-:W-:Y:S05]  /*a480*/  BSYNC B0 ;  /* 0x0000000000007941 */ /* 0x000fea0003800000 */
.L_x_1012:
        /* <DEDUP_REMOVED lines=34> */
.L_x_1015:
[----:B------:R-:W-:Y:S05]  /*a6b0*/  BSYNC B0 ;  /* 0x0000000000007941 */ /* 0x000fea0003800000 */
.L_x_1014:
        /* <DEDUP_REMOVED lines=21> */
.L_x_1007:
[----:B------:R-:W-:Y:S05]  /*a810*/  BSYNC B1 ;  /* 0x0000000000017941 */ /* 0x000fea0003800000 */
.L_x_974:
[----:B------:R-:W-:Y:S01]  /*a820*/  ULDC UR5, c[0x0][0xc] ;  /* 0x0000030000057ab9 */ /* 0x000fe20000000800 */
[----:B------:R-:W-:Y:S02]  /*a830*/  UIADD3 UR57, UR57, 0x1, URZ ;  /* 0x0000000139397890 */ /* 0x000fe4000fffe03f */
[----:B------:R-:W-:-:S04]  /*a840*/  UIADD3 UR33, UR5, UR33, URZ ;  /* 0x0000002105217290 */ /* 0x000fc8000fffe03f */
[----:B------:R-:W-:-:S06]  /*a850*/  UISETP.GE.AND UP0, UPT, UR33, UR61, UPT ;  /* 0x0000003d2100728c */ /* 0x000fcc000bf06270 */
[----:B------:R-:W-:-:S13]  /*a860*/  PLOP3.LUT P0, PT, PT, PT, UP0, 0x80, 0x0 ;  /* 0x000000000000781c */ /* 0x000fda0003f0f008 */
[----:B------:R-:W-:Y:S05]  /*a870*/  @P0 BRA `(.L_x_1016) ;  /* 0x0000000000040947 */ /* 0x000fea0003800000 */
[----:B------:R-:W-:Y:S05]  /*a880*/  BRA `(.L_x_1017) ;  /* 0xffffff6000847947 */ /* 0x000fea000383ffff */
.L_x_1016:
[----:B------:R-:W-:Y:S05]  /*a890*/  EXIT ;  /* 0x000000000000794d */ /* 0x000fea0003800000 */
.L_x_1018:
        /* <DEDUP_REMOVED lines=14> */
.L_x_2048:


//--------------------- .text._ZN5flash44flash_bwd_dq_dk_dv_loop_seqk_parallel_kernelI23Flash_bwd_kernel_traitsILi256ELi64ELi64ELi8ELi4ELi2ELi2ELb0ELb1EN7cutlass10bfloat16_tE19Flash_kernel_traitsILi256ELi64ELi64ELi8ES3_EELb1ELb0ELb1ELb0ELb0ELb0ELb0EEEvNS_16Flash_bwd_paramsE --------------------------
	.section	.text._ZN5flash44flash_bwd_dq_dk_dv_loop_seqk_parallel_kernelI23Flash_bwd_kernel_traitsILi256ELi64ELi64ELi8ELi4ELi2ELi2ELb0ELb1EN7cutlass10bfloat16_tE19Flash_kernel_traitsILi256ELi64ELi64ELi8ES3_EELb1ELb0ELb1ELb0ELb0ELb0ELb0EEEvNS_16Flash_bwd_paramsE,"ax",@progbits
	.align	128
        .global         _ZN5flash44flash_bwd_dq_dk_dv_loop_seqk_parallel_kernelI23Flash_bwd_kernel_traitsILi256ELi64ELi64ELi8ELi4ELi2ELi2ELb0ELb1EN7cutlass10bfloat16_tE19Flash_kernel_traitsILi256ELi64ELi64ELi8ES3_EELb1ELb0ELb1ELb0ELb0ELb0ELb0EEEvNS_16Flash_bwd_paramsE
        .type           _ZN5flash44flash_bwd_dq_dk_dv_loop_seqk_parallel_kernelI23Flash_bwd_kernel_traitsILi256ELi64ELi64ELi8ELi4ELi2ELi2ELb0ELb1EN7cutlass10bfloat16_tE19Flash_kernel_traitsILi256ELi64ELi64ELi8ES3_EELb1ELb0ELb1ELb0ELb0ELb0ELb0EEEvNS_16Flash_bwd_paramsE,@function
        .size           _ZN5flash44flash_bwd_dq_dk_dv_loop_seqk_parallel_kernelI23Flash_bwd_kernel_traitsILi256ELi64ELi64ELi8ELi4ELi2ELi2ELb0ELb1EN7cutlass10bfloat16_tE19Flash_kernel_traitsILi256ELi64ELi64ELi8ES3_EELb1ELb0ELb1ELb0ELb0ELb0ELb0EEEvNS_16Flash_bwd_paramsE,(.L_x_2049 - _ZN5flash44flash_bwd_dq_dk_dv_loop_seqk_parallel_kernelI23Flash_bwd_kernel_traitsILi256ELi64ELi64ELi8ELi4ELi2ELi2ELb0ELb1EN7cutlass10bfloat16_tE19Flash_kernel_traitsILi256ELi64ELi64ELi8ES3_EELb1ELb0ELb1ELb0ELb0ELb0ELb0EEEvNS_16Flash_bwd_paramsE)
        .other          _ZN5flash44flash_bwd_dq_dk_dv_loop_seqk_parallel_kernelI23Flash_bwd_kernel_traitsILi256ELi64ELi64ELi8ELi4ELi2ELi2ELb0ELb1EN7cutlass10bfloat16_tE19Flash_kernel_traitsILi256ELi64ELi64ELi8ES3_EELb1ELb0ELb1ELb0ELb0ELb0ELb0EEEvNS_16Flash_bwd_paramsE,@"STO_CUDA_ENTRY STV_DEFAULT"
_ZN5flash44flash_bwd_dq_dk_dv_loop_seqk_parallel_kernelI23Flash_bwd_kernel_traitsILi256ELi64ELi64ELi8ELi4ELi2ELi2ELb0ELb1EN7cutlass10bfloat16_tE19Flash_kernel_traitsILi256ELi64ELi64ELi8ES3_EELb1ELb0ELb1ELb0ELb0ELb0ELb0EEEvNS_16Flash_bwd_paramsE:
.text._ZN5flash44flash_bwd_dq_dk_dv_loop_seqk_parallel_kernelI23Flash_bwd_kernel_traitsILi256ELi64ELi64ELi8ELi4ELi2ELi2ELb0ELb1EN7cutlass10bfloat16_tE19Flash_kernel_traitsILi256ELi64ELi64ELi8ES3_EELb1ELb0ELb1ELb0ELb0ELb0ELb0EEEvNS_16Flash_bwd_paramsE:
        /* <DEDUP_REMOVED lines=17> */
[----:B------:R-:W-:Y:S01]  /*0110*/  UMOV UR58, URZ ;  /* 0x0000003f003a7c82 */ /* 0x000fe20008000000 */
[----:B------:R-:W-:Y:S01]  /*0120*/  IMAD.MOV.U32 R222, RZ, RZ, 0x40 ;  /* 0x00000040ffde7424 */ /* 0x000fe200078e00ff */
[----:B------:R-:W-:Y:S01]  /*0130*/  ULDC.64 UR6, c[0x0][0x208] ;  /* 0x0000820000067ab9 */ /* 0x000fe20000000a00 */
[----:B------:R-:W-:Y:S01]  /*0140*/  IMAD.MOV.U32 R241, RZ, RZ, -0x10 ;  /* 0xfffffff0fff17424 */ /* 0x000fe200078e00ff */
[----:B------:R-:W-:Y:S01]  /*0150*/  ULDC UR59, c[0x0][0x394] ;  /* 0x0000e500003b7ab9 */ /* 0x000fe20000000800 */
[----:B------:R-:W4:Y:S08]  /*0160*/  S2UR UR49, SR_CTAID.Y ;  /* 0x00000000003179c3 */ /* 0x000f300000002600 */
[----:B------:R-:W5:Y:S01]  /*0170*/  S2UR UR55, SR_CTAID.Z ;  /* 0x00000000003779c3 */ /* 0x000f620000002700 */
[----:B---3--:R-:W-:Y:S01]  /*0180*/  ULEA UR4, UR5, UR4, 0x18 ;  /* 0x0000000405047291 */ /* 0x008fe2000f8ec03f */
[----:B--2---:R-:W-:Y:S01]  /*0190*/  SHF.R.S32.HI R2, RZ, 0x1f, R6 ;  /* 0x0000001fff027819 */ /* 0x004fe20000011406 */
[----:B----4-:R-:W-:-:S02]  /*01a0*/  USHF.L.U32 UR5, UR49, 0x7, URZ ;  /* 0x0000000731057899 */ /* 0x010fc4000800063f */
[----:B------:R-:W-:Y:S01]  /*01b0*/  USHF.R.S32.HI UR8, URZ, 0x1f, UR49 ;  /* 0x0000001f3f087899 */ /* 0x000fe20008011431 */
[CC--:B------:R-:W-:Y:S02]  /*01c0*/  LEA.HI R4, R2.reuse, R6.reuse, RZ, 0x5 ;  /* 0x0000000602047211 */ /* 0x0c0fe400078f28ff */
[CC--:B------:R-:W-:Y:S02]  /*01d0*/  LEA.HI R12, R2.reuse, R6.reuse, RZ, 0x3 ;  /* 0x00000006020c7211 */ /* 0x0c0fe400078f18ff */
[CC--:B------:R-:W-:Y:S02]  /*01e0*/  LEA.HI R3, R2.reuse, R6.reuse, RZ, 0x4 ;  /* 0x0000000602037211 */ /* 0x0c0fe400078f20ff */
[CC--:B------:R-:W-:Y:S02]  /*01f0*/  LEA.HI R248, R2.reuse, R6.reuse, RZ, 0x7 ;  /* 0x0000000602f87211 */ /* 0x0c0fe400078f38ff */
[CC--:B------:R-:W-:Y:S02]  /*0200*/  LEA.HI R14, R2.reuse, R6.reuse, RZ, 0x6 ;  /* 0x00000006020e7211 */ /* 0x0c0fe400078f30ff */
[----:B------:R-:W-:-:S02]  /*0210*/  LEA.HI R2, R2, R6, RZ, 0x2 ;  /* 0x0000000602027211 */ /* 0x000fc400078f10ff */
[--C-:B-1----:R-:W-:Y:S02]  /*0220*/  SHF.R.S32.HI R0, RZ, 0x5, R4.reuse ;  /* 0x00000005ff007819 */ /* 0x102fe40000011404 */
[----:B------:R-:W-:Y:S02]  /*0230*/  LOP3.LUT R8, R2, 0x7ffffffc, RZ, 0xc0, !PT ;  /* 0x7ffffffc02087812 */ /* 0x000fe400078ec0ff */
[----:B------:R-:W-:Y:S02]  /*0240*/  SHF.R.S32.HI R9, RZ, 0x1f, R4 ;  /* 0x0000001fff097819 */ /* 0x000fe40000011404 */
[----:B------:R-:W-:Y:S01]  /*0250*/  LOP3.LUT R5, R4, 0xffffffe0, RZ, 0xc0, !PT ;  /* 0xffffffe004057812 */ /* 0x000fe200078ec0ff */
[----:B------:R-:W-:Y:S01]  /*0260*/  IMAD.IADD R15, R6, 0x1, -R8 ;  /* 0x00000001060f7824 */ /* 0x000fe200078e0a08 */
[----:B------:R-:W-:Y:S02]  /*0270*/  LOP3.LUT R7, R12, 0xfffffff8, RZ, 0xc0, !PT ;  /* 0xfffffff80c077812 */ /* 0x000fe400078ec0ff */
[----:B------:R-:W-:Y:S01]  /*0280*/  LOP3.LUT R11, R3, 0xfffffff0, RZ, 0xc0, !PT ;  /* 0xfffffff0030b7812 */ /* 0x000fe200078ec0ff */
[C---:B------:R-:W-:Y:S01]  /*0290*/  IMAD.IADD R10, R6.reuse, 0x1, -R5 ;  /* 0x00000001060a7824 */ /* 0x040fe200078e0a05 */
[-C--:B------:R-:W-:Y:S01]  /*02a0*/  LEA.HI R9, R9, R0.reuse, RZ, 0x2 ;  /* 0x0000000009097211 */ /* 0x080fe200078f10ff */
[----:B------:R-:W-:Y:S01]  /*02b0*/  IMAD.IADD R7, R6, 0x1, -R7 ;  /* 0x0000000106077824 */ /* 0x000fe200078e0a07 */
[----:B------:R-:W-:Y:S01]  /*02c0*/  LEA.HI R4, R4, R0, RZ, 0x1 ;  /* 0x0000000004047211 */ /* 0x000fe200078f08ff */
[----:B------:R-:W-:Y:S01]  /*02d0*/  IMAD.IADD R11, R6, 0x1, -R11 ;  /* 0x00000001060b7824 */ /* 0x000fe200078e0a0b */
[----:B------:R-:W-:Y:S01]  /*02e0*/  SHF.R.S32.HI R8, RZ, 0x4, R3 ;  /* 0x00000004ff087819 */ /* 0x000fe20000011403 */
[----:B------:R-:W-:Y:S01]  /*02f0*/  IMAD.SHL.U32 R232, R7, 0x8, RZ ;  /* 0x0000000807e87824 */ /* 0x000fe200078e00ff */
[----:B------:R-:W-:-:S02]  /*0300*/  SHF.R.S32.HI R6, RZ, 0x2, R2 ;  /* 0x00000002ff067819 */ /* 0x000fc40000011402 */
[----:B------:R-:W-:Y:S02]  /*0310*/  SHF.R.S32.HI R5, RZ, 0x1f, R2 ;  /* 0x0000001fff057819 */ /* 0x000fe40000011402 */
[----:B------:R-:W-:Y:S02]  /*0320*/  LOP3.LUT R9, R9, 0xfffffffc, RZ, 0xc0, !PT ;  /* 0xfffffffc09097812 */ /* 0x000fe400078ec0ff */
[----:B------:R-:W-:Y:S02]  /*0330*/  LOP3.LUT R4, R4, 0xfffffffe, RZ, 0xc0, !PT ;  /* 0xfffffffe04047812 */ /* 0x000fe400078ec0ff */
[----:B------:R-:W-:Y:S01]  /*0340*/  LEA.HI R2, R3, R8, RZ, 0x1 ;  /* 0x0000000803027211 */ /* 0x000fe200078f08ff */
[C---:B------:R-:W-:Y:S01]  /*0350*/  IMAD.IADD R16, R0.reuse, 0x1, -R9 ;  /* 0x0000000100107824 */ /* 0x040fe200078e0a09 */
[----:B------:R-:W-:Y:S01]  /*0360*/  LEA.HI R3, R5, R6, RZ, 0x3 ;  /* 0x0000000605037211 */ /* 0x000fe200078f18ff */
[----:B------:R-:W-:Y:S01]  /*0370*/  IMAD.IADD R224, R0, 0x1, -R4 ;  /* 0x0000000100e07824 */ /* 0x000fe200078e0a04 */
[----:B------:R-:W-:-:S02]  /*0380*/  LOP3.LUT R2, R2, 0xfffffffe, RZ, 0xc0, !PT ;  /* 0xfffffffe02027812 */ /* 0x000fc400078ec0ff */
[----:B------:R-:W-:Y:S01]  /*0390*/  LOP3.LUT R0, R3, 0xfffffff8, RZ, 0xc0, !PT ;  /* 0xfffffff803007812 */ /* 0x000fe200078ec0ff */
[----:B------:R1:W-:Y:S01]  /*03a0*/  STL [R1], R16 ;  /* 0x0000001001007387 */ /* 0x0003e20000100800 */
[----:B------:R-:W-:Y:S01]  /*03b0*/  SHF.R.S32.HI R3, RZ, 0x3, R12 ;  /* 0x00000003ff037819 */ /* 0x000fe2000001140c */
[----:B------:R-:W-:Y:S01]  /*03c0*/  IMAD.IADD R13, R8, 0x1, -R2 ;  /* 0x00000001080d7824 */ /* 0x000fe200078e0a02 */
[----:B------:R-:W-:Y:S01]  /*03d0*/  SHF.R.S32.HI R4, RZ, 0x1f, R10 ;  /* 0x0000001fff047819 */ /* 0x000fe2000001140a */
[----:B------:R-:W-:Y:S01]  /*03e0*/  IMAD.IADD R2, R6, 0x1, -R0 ;  /* 0x0000000106027824 */ /* 0x000fe200078e0a00 */
[----:B------:R-:W-:Y:S01]  /*03f0*/  LOP3.LUT P4, RZ, R7, 0x4, RZ, 0xc0, !PT ;  /* 0x0000000407ff7812 */ /* 0x000fe2000788c0ff */
[----:B------:R-:W-:Y:S01]  /*0400*/  IMAD.SHL.U32 R0, R3, 0x40, RZ ;  /* 0x0000004003007824 */ /* 0x000fe200078e00ff */
[----:B------:R-:W-:Y:S02]  /*0410*/  SHF.R.S32.HI R3, RZ, 0x1f, R11 ;  /* 0x0000001fff037819 */ /* 0x000fe4000001140b */
[----:B------:R-:W-:-:S02]  /*0420*/  LEA.HI R238, R4, R10, RZ, 0x2 ;  /* 0x0000000a04ee7211 */ /* 0x000fc400078f10ff */
[----:B------:R-:W-:Y:S02]  /*0430*/  LOP3.LUT R0, R0, 0x1c0, RZ, 0xc0, !PT ;  /* 0x000001c000007812 */ /* 0x000fe400078ec0ff */
[----:B------:R-:W-:Y:S01]  /*0440*/  LEA.HI R10, R3, R11, RZ, 0x3 ;  /* 0x0000000b030a7211 */ /* 0x000fe200078f18ff */
[----:B------:R-:W-:Y:S01]  /*0450*/  IMAD.SHL.U32 R3, R7, 0x40, RZ ;  /* 0x0000004007037824 */ /* 0x000fe200078e00ff */
[----:B------:R-:W-:Y:S02]  /*0460*/  SHF.R.U32.HI R6, RZ, 0x3, R0 ;  /* 0x00000003ff067819 */ /* 0x000fe40000011600 */
[----:B------:R-:W-:Y:S02]  /*0470*/  LOP3.LUT R5, R0, 0x38, R232, 0xf8, !PT ;  /* 0x0000003800057812 */ /* 0x000fe400078ef8e8 */
[----:B------:R-:W-:Y:S02]  /*0480*/  LOP3.LUT R4, R10, 0xfffffff8, RZ, 0xc0, !PT ;  /* 0xfffffff80a047812 */ /* 0x000fe400078ec0ff */
[----:B------:R-:W-:-:S02]  /*0490*/  LOP3.LUT R0, R2, 0x1, RZ, 0xc0, !PT ;  /* 0x0000000102007812 */ /* 0x000fc400078ec0ff */
[----:B------:R-:W-:Y:S01]  /*04a0*/  LOP3.LUT R9, R5, R6, RZ, 0x3c, !PT ;  /* 0x0000000605097212 */ /* 0x000fe200078e3cff */
[----:B------:R-:W-:Y:S01]  /*04b0*/  IMAD.IADD R6, R11, 0x1, -R4 ;  /* 0x000000010b067824 */ /* 0x000fe200078e0a04 */
[----:B------:R-:W-:Y:S01]  /*04c0*/  ISETP.NE.U32.AND P0, PT, R0, 0x1, PT ;  /* 0x000000010000780c */ /* 0x000fe20003f05070 */
[----:B------:R-:W-:Y:S01]  /*04d0*/  IMAD.SHL.U32 R4, R224, 0x10, RZ ;  /* 0x00000010e0047824 */ /* 0x000fe200078e00ff */
[----:B------:R-:W-:Y:S01]  /*04e0*/  LOP3.LUT R0, R3, 0x1c0, RZ, 0xc0, !PT ;  /* 0x000001c003007812 */ /* 0x000fe200078ec0ff */
[----:B------:R-:W-:Y:S01]  /*04f0*/  IMAD.SHL.U32 R5, R13, 0x200, RZ ;  /* 0x000002000d057824 */ /* 0x000fe200078e00ff */
[----:B------:R-:W-:Y:S02]  /*0500*/  LOP3.LUT P3, RZ, R7, 0x2, RZ, 0xc0, !PT ;  /* 0x0000000207ff7812 */ /* 0x000fe4000786c0ff */
[----:B------:R-:W-:Y:S02]  /*0510*/  SHF.R.S32.HI R248, RZ, 0x7, R248 ;  /* 0x00000007fff87819 */ /* 0x000fe400000114f8 */
[----:B------:R-:W-:-:S02]  /*0520*/  LOP3.LUT R7, R0, 0x8, R12, 0xf8, !PT ;  /* 0x0000000800077812 */ /* 0x000fc400078ef80c */
[----:B------:R-:W-:Y:S02]  /*0530*/  SHF.R.U32.HI R219, RZ, 0x3, R0 ;  /* 0x00000003ffdb7819 */ /* 0x000fe40000011600 */
[----:B------:R-:W-:Y:S01]  /*0540*/  LOP3.LUT R8, R0, 0x10, R4, 0xf8, !PT ;  /* 0x0000001000087812 */ /* 0x000fe200078ef804 */
[----:B------:R-:W-:Y:S01]  /*0550*/  IMAD.SHL.U32 R4, R2, 0x40, RZ ;  /* 0x0000004002047824 */ /* 0x000fe200078e00ff */
[----:B------:R-:W-:Y:S01]  /*0560*/  SHF.R.S32.HI R3, RZ, 0x6, R14 ;  /* 0x00000006ff037819 */ /* 0x000fe2000001140e */
[----:B------:R-:W-:Y:S01]  /*0570*/  IMAD R0, R248, 0x800, R5 ;  /* 0x00000800f8007824 */ /* 0x000fe200078e0205 */
[----:B------:R-:W-:Y:S02]  /*0580*/  R2P PR, R2, 0x6 ;  /* 0x0000000602007804 */ /* 0x000fe40000000000 */
[----:B------:R-:W-:Y:S01]  /*0590*/  LOP3.LUT R2, R7, R219, RZ, 0x3c, !PT ;  /* 0x000000db07027212 */ /* 0x000fe200078e3cff */
[C---:B------:R-:W-:Y:S01]  /*05a0*/  IMAD R230, R3.reuse, 0x200, R9 ;  /* 0x0000020003e67824 */ /* 0x040fe200078e0209 */
        /* <DEDUP_REMOVED lines=8> */
[----:B------:R-:W-:-:S02]  /*0630*/  SHF.R.U32.HI R4, RZ, 0x3, R0 ;  /* 0x00000003ff047819 */ /* 0x000fc40000011600 */
[----:B------:R-:W-:Y:S02]  /*0640*/  LOP3.LUT R219, R5, R9, R219, 0xf6, !PT ;  /* 0x0000000905db7212 */ /* 0x000fe400078ef6db */
[----:B------:R-:W-:Y:S02]  /*0650*/  LOP3.LUT R5, R0, 0x20, R8, 0xf8, !PT ;  /* 0x0000002000057812 */ /* 0x000fe400078ef808 */
[----:B------:R-:W-:Y:S01]  /*0660*/  LOP3.LUT R8, R4, R0, R3, 0x1e, !PT ;  /* 0x0000000004087212 */ /* 0x000fe200078e1e03 */
[C---:B------:R-:W-:Y:S01]  /*0670*/  IMAD.SHL.U32 R0, R6.reuse, 0x40, RZ ;  /* 0x0000004006007824 */ /* 0x040fe200078e00ff */
[----:B------:R-:W-:Y:S01]  /*0680*/  LOP3.LUT R9, R3, 0x20, R7, 0xf8, !PT ;  /* 0x0000002003097812 */ /* 0x000fe200078ef807 */
[----:B------:R-:W-:Y:S01]  /*0690*/  IMAD.SHL.U32 R3, R15, 0x2, RZ ;  /* 0x000000020f037824 */ /* 0x000fe200078e00ff */
[----:B------:R-:W-:Y:S02]  /*06a0*/  LOP3.LUT P5, RZ, R6, 0x2, RZ, 0xc0, !PT ;  /* 0x0000000206ff7812 */ /* 0x000fe400078ac0ff */
[----:B------:R-:W-:Y:S01]  /*06b0*/  LOP3.LUT R0, R0, 0x1c0, RZ, 0xc0, !PT ;  /* 0x000001c000007812 */ /* 0x000fe200078ec0ff */
[--C-:B------:R-:W-:Y:S01]  /*06c0*/  IMAD R6, R16, 0x400, R3.reuse ;  /* 0x0000040010067824 */ /* 0x100fe200078e0203 */
[----:B------:R-:W-:Y:S01]  /*06d0*/  LOP3.LUT R7, R5, R4, RZ, 0x3c, !PT ;  /* 0x0000000405077212 */ /* 0x000fe200078e3cff */
[----:B------:R-:W-:Y:S01]  /*06e0*/  IMAD R4, R224, 0x400, R3 ;  /* 0x00000400e0047824 */ /* 0x000fe200078e0203 */
[----:B------:R-:W-:Y:S01]  /*06f0*/  SHF.R.U32.HI R3, RZ, 0x3, R0 ;  /* 0x00000003ff037819 */ /* 0x000fe20000011600 */
[----:B------:R-:W-:Y:S01]  /*0700*/  IMAD.SHL.U32 R5, R13, 0x8, RZ ;  /* 0x000000080d057824 */ /* 0x000fe200078e00ff */
[----:B------:R-:W-:Y:S01]  /*0710*/  SEL R221, R222, 0xffffffc0, !P4 ;  /* 0xffffffc0dedd7807 */ /* 0x000fe20006000000 */
[----:B------:R-:W-:Y:S01]  /*0720*/  IMAD.IADD R8, R4, 0x1, R8 ;  /* 0x0000000104087824 */ /* 0x000fe200078e0208 */
[----:B------:R-:W-:Y:S01]  /*0730*/  LOP3.LUT R4, R3, R9, R0, 0x1e, !PT ;  /* 0x0000000903047212 */ /* 0x000fe200078e1e00 */
[----:B------:R-:W-:Y:S01]  /*0740*/  IMAD.IADD R6, R6, 0x1, R7 ;  /* 0x0000000106067824 */ /* 0x000fe200078e0207 */
[----:B------:R-:W-:Y:S01]  /*0750*/  LOP3.LUT R5, R0, 0x8, R5, 0xf8, !PT ;  /* 0x0000000800057812 */ /* 0x000fe200078ef805 */
[----:B------:R-:W-:Y:S01]  /*0760*/  IMAD.SHL.U32 R0, R10, 0x40, RZ ;  /* 0x000000400a007824 */ /* 0x000fe200078e00ff */
[----:B------:R-:W-:-:S02]  /*0770*/  LEA R2, R2, UR4, 0x1 ;  /* 0x0000000402027c11 */ /* 0x000fc4000f8e08ff */
[----:B------:R-:W-:Y:S02]  /*0780*/  LOP3.LUT R3, R5, R3, RZ, 0x3c, !PT ;  /* 0x0000000305037212 */ /* 0x000fe400078e3cff */
[----:B------:R-:W-:Y:S01]  /*0790*/  LOP3.LUT R0, R0, 0xfffffe00, RZ, 0xc0, !PT ;  /* 0xfffffe0000007812 */ /* 0x000fe200078ec0ff */
[----:B------:R-:W-:Y:S01]  /*07a0*/  IMAD.IADD R217, R221, 0x1, R2 ;  /* 0x00000001ddd97824 */ /* 0x000fe200078e0202 */
[----:B------:R-:W-:Y:S02]  /*07b0*/  LEA R239, R6, UR4, 0x1 ;  /* 0x0000000406ef7c11 */ /* 0x000fe4000f8e08ff */
[----:B------:R-:W-:Y:S01]  /*07c0*/  SEL R222, R222, 0xffffffc0, !P6 ;  /* 0xffffffc0dede7807 */ /* 0x000fe20007000000 */
[--C-:B------:R-:W-:Y:S01]  /*07d0*/  IMAD R218, R16, 0x400, R0.reuse ;  /* 0x0000040010da7824 */ /* 0x100fe200078e0200 */
[----:B------:R-:W-:Y:S01]  /*07e0*/  SEL R241, R241, 0x10, !P0 ;  /* 0x00000010f1f17807 */ /* 0x000fe20004000000 */
[----:B------:R-:W-:Y:S01]  /*07f0*/  IMAD R224, R224, 0x400, R0 ;  /* 0x00000400e0e07824 */ /* 0x000fe200078e0200 */
[----:B------:R-:W-:Y:S01]  /*0800*/  SHF.R.S32.HI R238, RZ, 0x2, R238 ;  /* 0x00000002ffee7819 */ /* 0x000fe200000114ee */
[----:B------:R-:W-:Y:S01]  /*0810*/  IMAD.IADD R218, R218, 0x1, R3 ;  /* 0x00000001dada7824 */ /* 0x000fe200078e0203 */
[----:B------:R-:W-:Y:S01]  /*0820*/  LEA R219, R219, UR4, 0x1 ;  /* 0x00000004dbdb7c11 */ /* 0x000fe2000f8e08ff */
[----:B------:R-:W-:Y:S01]  /*0830*/  IMAD.IADD R224, R3, 0x1, R224 ;  /* 0x0000000103e07824 */ /* 0x000fe200078e02e0 */
[----:B------:R-:W-:Y:S01]  /*0840*/  LOP3.LUT R0, R4, R0, RZ, 0xfc, !PT ;  /* 0x0000000004007212 */ /* 0x000fe200078efcff */
[----:B------:R-:W-:Y:S01]  /*0850*/  IMAD.U32 R3, RZ, RZ, UR5 ;  /* 0x00000005ff037e24 */ /* 0x000fe2000f8e00ff */
[----:B-----5:R-:W-:Y:S01]  /*0860*/  USHF.R.S32.HI UR5, URZ, 0x1f, UR55 ;  /* 0x0000001f3f057899 */ /* 0x020fe20008011437 */
[----:B------:R-:W-:Y:S01]  /*0870*/  LEA R218, R218, UR4, 0x1 ;  /* 0x00000004dada7c11 */ /* 0x000fe2000f8e08ff */
[C---:B------:R-:W-:Y:S01]  /*0880*/  VIADD R240, R239.reuse, 0x20 ;  /* 0x00000020eff07836 */ /* 0x040fe20000000000 */
[----:B------:R-:W-:Y:S01]  /*0890*/  LEA R230, R230, UR4, 0x1 ;  /* 0x00000004e6e67c11 */ /* 0x000fe2000f8e08ff */
[----:B------:R-:W-:Y:S01]  /*08a0*/  @P1 VIADD R240, R239, 0xffffffe0 ;  /* 0xffffffe0eff01836 */ /* 0x000fe20000000000 */
[----:B------:R-:W-:Y:S01]  /*08b0*/  LEA R0, R0, UR4, 0x1 ;  /* 0x0000000400007c11 */ /* 0x000fe2000f8e08ff */
[----:B------:R-:W-:-:S02]  /*08c0*/  IMAD.U32 R3, RZ, RZ, UR5 ;  /* 0x00000005ff037e24 */ /* 0x000fc4000f8e00ff */
[----:B------:R-:W-:Y:S01]  /*08d0*/  IMAD.U32 R3, RZ, RZ, UR8 ;  /* 0x00000008ff037e24 */ /* 0x000fe2000f8e00ff */
[----:B------:R-:W-:Y:S01]  /*08e0*/  UIADD3 UR8, UR4, 0x10000, URZ ;  /* 0x0001000004087890 */ /* 0x000fe2000fffe03f */
[----:B------:R-:W-:Y:S01]  /*08f0*/  IMAD.U32 R3, RZ, RZ, UR5 ;  /* 0x00000005ff037e24 */ /* 0x000fe2000f8e00ff */
[----:B------:R-:W-:Y:S01]  /*0900*/  UIADD3 UR5, UR4, 0x20000, URZ ;  /* 0x0002000004057890 */ /* 0x000fe2000fffe03f */
[C---:B------:R-:W-:Y:S01]  /*0910*/  SEL R3, R226.reuse, 0xffffffe0, !P3 ;  /* 0xffffffe0e2037807 */ /* 0x040fe20005800000 */
[----:B------:R-:W-:Y:S01]  /*0920*/  IMAD.IADD R242, R239, 0x1, R241 ;  /* 0x00000001eff27824 */ /* 0x000fe200078e02f1 */
[----:B------:R-:W-:Y:S01]  /*0930*/  SEL R226, R226, 0xffffffe0, !P5 ;  /* 0xffffffe0e2e27807 */ /* 0x000fe20006800000 */
[----:B------:R-:W-:Y:S01]  /*0940*/  IMAD.IADD R223, R218, 0x1, R222 ;  /* 0x00000001dadf7824 */ /* 0x000fe200078e02de */
[----:B------:R-:W-:Y:S01]  /*0950*/  LEA R249, R8, UR8, 0x1 ;  /* 0x0000000808f97c11 */ /* 0x000fe2000f8e08ff */
[----:B------:R-:W-:Y:S01]  /*0960*/  IMAD.IADD R3, R3, 0x1, R2 ;  /* 0x0000000103037824 */ /* 0x000fe200078e0202 */
[----:B------:R-:W-:Y:S01]  /*0970*/  LEA R224, R224, UR5, 0x1 ;  /* 0x00000005e0e07c11 */ /* 0x000fe2000f8e08ff */
[----:B------:R-:W-:-:S02]  /*0980*/  IMAD.IADD R220, R218, 0x1, R226 ;  /* 0x00000001dadc7824 */ /* 0x000fc400078e02e2 */
[----:B------:R-:W-:Y:S02]  /*0990*/  IMAD.IADD R216, R221, 0x1, R3 ;  /* 0x00000001ddd87824 */ /* 0x000fe400078e0203 */
[--C-:B------:R-:W-:Y:S02]  /*09a0*/  IMAD.IADD R225, R222, 0x1, R224.reuse ;  /* 0x00000001dee17824 */ /* 0x100fe400078e02e0 */
[----:B------:R-:W-:Y:S02]  /*09b0*/  VIADD R250, R249, 0x40 ;  /* 0x00000040f9fa7836 */ /* 0x000fe40000000000 */
[----:B------:R-:W-:Y:S02]  /*09c0*/  IMAD.IADD R227, R226, 0x1, R224 ;  /* 0x00000001e2e37824 */ /* 0x000fe400078e02e0 */
[----:B------:R-:W-:Y:S02]  /*09d0*/  IMAD R238, R16, 0x10, R238 ;  /* 0x0000001010ee7824 */ /* 0x000fe400078e02ee */
[----:B------:R-:W-:-:S02]  /*09e0*/  IMAD.IADD R221, R221, 0x1, R219 ;  /* 0x00000001dddd7824 */ /* 0x000fc400078e02db */
[----:B------:R-:W-:Y:S02]  /*09f0*/  @P2 VIADD R250, R249, 0xffffffc0 ;  /* 0xffffffc0f9fa2836 */ /* 0x000fe40000000000 */
[----:B------:R-:W-:Y:S02]  /*0a00*/  IMAD.IADD R241, R241, 0x1, R240 ;  /* 0x00000001f1f17824 */ /* 0x000fe400078e02f0 */
[----:B------:R-:W-:Y:S02]  /*0a10*/  IMAD.IADD R222, R220, 0x1, R222 ;  /* 0x00000001dcde7824 */ /* 0x000fe400078e02de */
[----:B-1----:R-:W-:-:S07]  /*0a20*/  IMAD.IADD R226, R226, 0x1, R225 ;  /* 0x00000001e2e27824 */ /* 0x002fce00078e02e1 */
.L_x_1065:
        /* <DEDUP_REMOVED lines=46> */
[----:B------:R-:W-:-:S04]  /*0d10*/  @!UP3 UISETP.NE.U32.AND UP1, UPT, UR4, URZ, UPT ;  /* 0x0000003f0400b28c */ /* 0x000fc8000bf25070 */
[----:B------:R-:W-:-:S03]  /*0d20*/  @!UP3 UISETP.NE.AND.EX UP1, UPT, UR5, URZ, UPT, UP1 ;  /* 0x0000003f0500b28c */ /* 0x000fc6000bf25310 */
[----:B------:R-:W-:Y:S02]  /*0d30*/  ULDC UR5, c[0x0][0xc] ;  /* 0x0000030000057ab9 */ /* 0x000fe40000000800 */
        /* <DEDUP_REMOVED lines=24> */
.L_x_1019:
        /* <DEDUP_REMOVED lines=17> */
[----:B------:R-:W-:Y:S02]  /*0fd0*/  USHF.L.U32 UR12, UR49, 0x7, URZ ;  /* 0x00000007310c7899 */ /* 0x000fe4000800063f */
[----:B------:R-:W-:Y:S02]  /*0fe0*/  UIMAD.WIDE.U32 UR22, UR49, UR14, URZ ;  /* 0x0000000e311672a5 */ /* 0x000fe4000f8e003f */
[----:B------:R-:W-:Y:S02]  /*0ff0*/  UIMAD UR14, UR56, UR14, URZ ;  /* 0x0000000e380e72a4 */ /* 0x000fe4000f8e023f */
[----:B------:R-:W-:-:S02]  /*1000*/  UIADD3 UR9, UR10, 0x3f, URZ ;  /* 0x0000003f0a097890 */ /* 0x000fc4000fffe03f */
[----:B------:R-:W-:Y:S02]  /*1010*/  UIMAD UR24, UR49, UR15, UR14 ;  /* 0x0000000f311872a4 */ /* 0x000fe4000f8e020e */
[----:B------:R-:W-:Y:S01]  /*1020*/  USEL UR36, UR12, URZ, UP0 ;  /* 0x0000003f0c247287 */ /* 0x000fe20008000000 */
[----:B------:R-:W-:Y:S01]  /*1030*/  @!UP2 ULDC.64 UR14, c[0x0][0x418] ;  /* 0x00010600000eaab9 */ /* 0x000fe20000000a00 */
[----:B------:R-:W-:Y:S02]  /*1040*/  USHF.R.S32.HI UR12, URZ, 0x1f, UR9 ;  /* 0x0000001f3f0c7899 */ /* 0x000fe40008011409 */
[----:B------:R-:W-:Y:S02]  /*1050*/  @!UP2 UIMAD UR5, UR56, UR14, URZ ;  /* 0x0000000e3805a2a4 */ /* 0x000fe4000f8e023f */
[----:B------:R-:W-:Y:S02]  /*1060*/  @!UP2 UIMAD.WIDE.U32 UR44, UR49, UR14, URZ ;  /* 0x0000000e312ca2a5 */ /* 0x000fe4000f8e003f */
[----:B------:R-:W-:Y:S01]  /*1070*/  @!UP2 UIMAD UR43, UR49, UR15, UR5 ;  /* 0x0000000f312ba2a4 */ /* 0x000fe2000f8e0205 */
[----:B-1----:R-:W-:Y:S01]  /*1080*/  IABS R9, R11 ;  /* 0x0000000b00097213 */ /* 0x002fe20000000000 */
[----:B------:R-:W-:Y:S01]  /*1090*/  UIADD3 UR5, UR10, 0x40, UR32 ;  /* 0x000000400a057890 */ /* 0x000fe2000fffe020 */
[----:B------:R-:W-:Y:S01]  /*10a0*/  ISETP.NE.AND P3, PT, R11, RZ, PT ;  /* 0x000000ff0b00720c */ /* 0x000fe20003f65270 */
[----:B------:R-:W-:Y:S01]  /*10b0*/  ULDC UR14, c[0x0][0x394] ;  /* 0x0000e500000e7ab9 */ /* 0x000fe20000000800 */
[----:B------:R-:W1:Y:S01]  /*10c0*/  I2F.RP R6, R9 ;  /* 0x0000000900067306 */ /* 0x000e620000209400 */
[----:B------:R-:W-:Y:S01]  /*10d0*/  UIADD3 UR5, UR5, UR14, -UR8 ;  /* 0x0000000e05057290 */ /* 0x000fe2000fffe808 */
[----:B------:R-:W-:Y:S01]  /*10e0*/  ULDC.64 UR18, c[0x0][0x488] ;  /* 0x0001220000127ab9 */ /* 0x000fe20000000a00 */
[----:B------:R-:W-:-:S02]  /*10f0*/  @UP2 ULDC.64 UR16, c[0x0][0x420] ;  /* 0x0001080000102ab9 */ /* 0x000fc40000000a00 */
[----:B------:R-:W-:Y:S02]  /*1100*/  UIADD3 UR5, UR5, 0x3f, URZ ;  /* 0x0000003f05057890 */ /* 0x000fe4000fffe03f */
[----:B------:R-:W-:Y:S02]  /*1110*/  UIMAD.WIDE.U32 UR30, UR51, UR18, URZ ;  /* 0x00000012331e72a5 */ /* 0x000fe4000f8e003f */
[----:B------:R-:W-:Y:S01]  /*1120*/  @UP2 UIMAD.WIDE.U32 UR46, UR4, UR16, URZ ;  /* 0x00000010042e22a5 */ /* 0x000fe2000f8e003f */
[----:B------:R-:W-:Y:S01]  /*1130*/  ULDC UR57, c[0x0][0x2d4] ;  /* 0x0000b50000397ab9 */ /* 0x000fe20000000800 */
[----:B------:R-:W-:Y:S02]  /*1140*/  ULEA.HI UR33, UR12, UR9, URZ, 0x6 ;  /* 0x000000090c217291 */ /* 0x000fe4000f8f303f */
[----:B------:R-:W-:Y:S01]  /*1150*/  USHF.R.S32.HI UR9, URZ, 0x1f, UR5 ;  /* 0x0000001f3f097899 */ /* 0x000fe20008011405 */
[----:B-1----:R-:W1:Y:S01]  /*1160*/  MUFU.RCP R6, R6 ;  /* 0x0000000600067308 */ /* 0x002e620000001000 */
[----:B------:R-:W-:Y:S01]  /*1170*/  ULDC.64 UR28, c[0x0][0x240] ;  /* 0x00009000001c7ab9 */ /* 0x000fe20000000a00 */
[----:B------:R-:W-:-:S02]  /*1180*/  USHF.R.S32.HI UR34, URZ, 0x1f, UR57 ;  /* 0x0000001f3f227899 */ /* 0x000fc40008011439 */
[----:B------:R-:W-:Y:S01]  /*1190*/  UIMAD UR51, UR51, UR19, UR31 ;  /* 0x00000013333372a4 */ /* 0x000fe2000f8e021f */
[----:B------:R-:W-:Y:S01]  /*11a0*/  ULDC UR61, c[0x0][0x2dc] ;  /* 0x0000b700003d7ab9 */ /* 0x000fe20000000800 */
[----:B------:R-:W-:Y:S01]  /*11b0*/  ULDC UR60, c[0x0][0x270] ;  /* 0x00009c00003c7ab9 */ /* 0x000fe20000000800 */
[----:B------:R-:W-:Y:S02]  /*11c0*/  @UP2 UIMAD UR38, UR4, UR17, UR47 ;  /* 0x00000011042622a4 */ /* 0x000fe4000f8e022f */
[----:B------:R-:W-:Y:S02]  /*11d0*/  USHF.L.U64.HI UR11, UR49, 0x7, UR56 ;  /* 0x00000007310b7899 */ /* 0x000fe40008010238 */
[----:B------:R-:W-:Y:S02]  /*11e0*/  UIMAD.WIDE.U32 UR18, UR4, UR28, URZ ;  /* 0x0000001c041272a5 */ /* 0x000fe4000f8e003f */
[----:B------:R-:W-:Y:S02]  /*11f0*/  UIMAD UR31, UR4, UR29, URZ ;  /* 0x0000001d041f72a4 */ /* 0x000fe4000f8e023f */
[----:B------:R-:W-:Y:S01]  /*1200*/  UIMAD.WIDE UR14, UR61, UR60, URZ ;  /* 0x0000003c3d0e72a5 */ /* 0x000fe2000f8e023f */
[----:B-1----:R-:W-:Y:S01]  /*1210*/  VIADD R6, R6, 0xffffffe ;  /* 0x0ffffffe06067836 */ /* 0x002fe20000000000 */
[----:B------:R-:W-:-:S02]  /*1220*/  UIMAD.WIDE.U32 UR16, UR49, UR57, URZ ;  /* 0x00000039311072a5 */ /* 0x000fc4000f8e003f */
[----:B------:R-:W-:Y:S01]  /*1230*/  ULEA.HI UR12, UR9, UR5, URZ, 0x6 ;  /* 0x00000005090c7291 */ /* 0x000fe2000f8f303f */
[----:B------:R-:W1:Y:S01]  /*1240*/  F2I.FTZ.U32.TRUNC.NTZ R7, R6 ;  /* 0x0000000600077305 */ /* 0x000e62000021f000 */
[----:B------:R-:W-:Y:S02]  /*1250*/  UIMAD UR5, UR34, UR49, URZ ;  /* 0x00000031220572a4 */ /* 0x000fe4000f8e023f */
[----:B------:R-:W-:Y:S02]  /*1260*/  UIADD3 UR37, UR23, UR24, URZ ;  /* 0x0000001817257290 */ /* 0x000fe4000fffe03f */
[----:B------:R-:W-:Y:S02]  /*1270*/  USEL UR35, UR11, URZ, UP0 ;  /* 0x0000003f0b237287 */ /* 0x000fe40008000000 */
[----:B------:R-:W-:Y:S02]  /*1280*/  USEL UR39, UR22, UR18, !UP2 ;  /* 0x0000001216277287 */ /* 0x000fe4000d000000 */
[----:B------:R-:W-:-:S02]  /*1290*/  @UP2 UIADD3 UR37, UR19, UR31, URZ ;  /* 0x0000001f13252290 */ /* 0x000fc4000fffe03f */
[----:B------:R-:W-:Y:S02]  /*12a0*/  UIMAD.WIDE.U32 UR18, UR14, UR16, URZ ;  /* 0x000000100e1272a5 */ /* 0x000fe4000f8e003f */
[----:B------:R-:W-:Y:S01]  /*12b0*/  UIMAD UR11, UR15, UR16, URZ ;  /* 0x000000100f0b72a4 */ /* 0x000fe2000f8e023f */
[--C-:B-1----:R-:W-:Y:S01]  /*12c0*/  IMAD.MOV R5, RZ, RZ, -R7.reuse ;  /* 0x000000ffff057224 */ /* 0x102fe200078e0a07 */
[----:B------:R-:W-:Y:S01]  /*12d0*/  UIMAD UR16, UR56, UR57, UR5 ;  /* 0x00000039381072a4 */ /* 0x000fe2000f8e0205 */
[----:B------:R-:W-:Y:S01]  /*12e0*/  IMAD.MOV.U32 R6, RZ, RZ, RZ ;  /* 0x000000ffff067224 */ /* 0x000fe200078e00ff */
[----:B------:R-:W-:Y:S01]  /*12f0*/  USHF.R.S32.HI UR9, URZ, 0x6, UR33 ;  /* 0x000000063f097899 */ /* 0x000fe20008011421 */
[----:B------:R-:W-:Y:S01]  /*1300*/  IMAD R5, R5, R9, RZ ;  /* 0x0000000905057224 */ /* 0x000fe200078e02ff */
[----:B------:R-:W-:Y:S02]  /*1310*/  USHF.R.S32.HI UR5, URZ, 0x6, UR12 ;  /* 0x000000063f057899 */ /* 0x000fe4000801140c */
[----:B------:R-:W-:Y:S01]  /*1320*/  UIADD3 UR16, UR17, UR16, URZ ;  /* 0x0000001011107290 */ /* 0x000fe2000fffe03f */
[----:B------:R-:W-:Y:S01]  /*1330*/  IMAD.HI.U32 R5, R7, R5, R6 ;  /* 0x0000000507057227 */ /* 0x000fe200078e0006 */
[----:B------:R-:W-:Y:S01]  /*1340*/  MOV R6, R8 ;  /* 0x0000000800067202 */ /* 0x000fe20000000f00 */
[----:B------:R-:W-:-:S02]  /*1350*/  UISETP.LT.AND UP0, UPT, UR9, UR5, UPT ;  /* 0x000000050900728c */ /* 0x000fc4000bf01270 */
[----:B------:R-:W-:Y:S02]  /*1360*/  UIMAD UR11, UR14, UR16, UR11 ;  /* 0x000000100e0b72a4 */ /* 0x000fe4000f8e020b */
[----:B------:R-:W-:Y:S01]  /*1370*/  IMAD.HI.U32 R5, R5, R6, RZ ;  /* 0x0000000605057227 */ /* 0x000fe200078e00ff */
[----:B------:R-:W-:Y:S02]  /*1380*/  USEL UR41, UR9, UR5, UP0 ;  /* 0x0000000509297287 */ /* 0x000fe40008000000 */
[----:B------:R-:W-:Y:S01]  /*1390*/  UIMAD.WIDE.U32 UR16, UR14, UR4, URZ ;  /* 0x000000040e1072a5 */ /* 0x000fe2000f8e003f */
[----:B------:R-:W-:Y:S01]  /*13a0*/  IMAD.MOV R7, RZ, RZ, -R5 ;  /* 0x000000ffff077224 */ /* 0x000fe200078e0a05 */
[----:B------:R-:W-:Y:S02]  /*13b0*/  UIMAD UR5, UR15, UR4, URZ ;  /* 0x000000040f0572a4 */ /* 0x000fe4000f8e023f */
[----:B------:R-:W-:Y:S01]  /*13c0*/  UIADD3 UR48, UR19, UR11, URZ ;  /* 0x0000000b13307290 */ /* 0x000fe2000fffe03f */
[----:B------:R-:W-:Y:S01]  /*13d0*/  IMAD R6, R9, R7, R6 ;  /* 0x0000000709067224 */ /* 0x000fe200078e0206 */
[----:B------:R-:W-:Y:S01]  /*13e0*/  @UP2 UIADD3 UR48, UR17, UR5, URZ ;  /* 0x0000000511302290 */ /* 0x000fe2000fffe03f */
[----:B------:R-:W-:Y:S01]  /*13f0*/  ULDC.U8 UR20, c[0x0][0x3d8] ;  /* 0x0000f60000147ab9 */ /* 0x000fe20000000000 */
[----:B------:R-:W-:-:S02]  /*1400*/  ULEA UR5, UR41, 0xffffffc0, 0x6 ;  /* 0xffffffc029057891 */ /* 0x000fc4000f8e303f */
[----:B------:R-:W-:Y:S01]  /*1410*/  ISETP.GT.U32.AND P1, PT, R9, R6, PT ;  /* 0x000000060900720c */ /* 0x000fe20003f24070 */
[----:B------:R-:W-:Y:S02]  /*1420*/  UISETP.NE.AND UP1, UPT, UR42, -0x1, UPT ;  /* 0xffffffff2a00788c */ /* 0x000fe4000bf25270 */
[----:B------:R-:W-:Y:S02]  /*1430*/  UISETP.NE.AND UP3, UPT, UR20, URZ, UPT ;  /* 0x0000003f1400728c */ /* 0x000fe4000bf65270 */
[----:B------:R-:W-:Y:S02]  /*1440*/  USHF.R.S32.HI UR34, URZ, 0x1f, UR5 ;  /* 0x0000001f3f227899 */ /* 0x000fe40008011405 */
[----:B------:R-:W-:Y:S01]  /*1450*/  UIADD3 UR9, UP0, UR5, UR36, URZ ;  /* 0x0000002405097290 */ /* 0x000fe2000ff1e03f */
[----:B------:R-:W-:Y:S01]  /*1460*/  ULDC.U8 UR21, c[0x0][0x480] ;  /* 0x0001200000157ab9 */ /* 0x000fe20000000000 */
[----:B------:R-:W-:Y:S02]  /*1470*/  ULDC UR33, c[0x0][0x2c4] ;  /* 0x0000b10000217ab9 */ /* 0x000fe40000000800 */
[----:B------:R-:W-:-:S02]  /*1480*/  UIADD3.X UR12, UR34, UR35, URZ, UP0, !UPT ;  /* 0x00000023220c7290 */ /* 0x000fc400087fe43f */
[----:B------:R-:W-:Y:S01]  /*1490*/  @!P1 IMAD.IADD R6, R6, 0x1, -R9 ;  /* 0x0000000106069824 */ /* 0x000fe200078e0a09 */
[----:B------:R-:W-:Y:S01]  /*14a0*/  UIMAD UR11, UR15, UR9, URZ ;  /* 0x000000090f0b72a4 */ /* 0x000fe2000f8e023f */
[----:B------:R-:W-:Y:S01]  /*14b0*/  @!P1 IADD3 R5, R5, 0x1, RZ ;  /* 0x0000000105059810 */ /* 0x000fe20007ffe0ff */
[----:B------:R-:W-:Y:S01]  /*14c0*/  @UP1 UIADD3 UR26, UR40, UR42, URZ ;  /* 0x0000002a281a1290 */ /* 0x000fe2000fffe03f */
[----:B------:R-:W-:Y:S01]  /*14d0*/  PLOP3.LUT P1, PT, PT, PT, UP1, 0x80, 0x0 ;  /* 0x000000000000781c */ /* 0x000fe20003f2f018 */
[----:B------:R-:W-:Y:S01]  /*14e0*/  @UP1 UIADD3 UR27, UR40, UR42, URZ ;  /* 0x0000002a281b1290 */ /* 0x000fe2000fffe03f */
[----:B------:R-:W-:Y:S01]  /*14f0*/  ISETP.GE.U32.AND P0, PT, R6, R9, PT ;  /* 0x000000090600720c */ /* 0x000fe20003f06070 */
[----:B------:R-:W-:Y:S01]  /*1500*/  UIMAD UR15, UR14, UR12, UR11 ;  /* 0x0000000c0e0f72a4 */ /* 0x000fe2000f8e020b */
[----:B------:R-:W-:Y:S01]  /*1510*/  LOP3.LUT R6, R11, UR55, RZ, 0x3c, !PT ;  /* 0x000000370b067c12 */ /* 0x000fe2000f8e3cff */
[----:B------:R-:W-:Y:S02]  /*1520*/  UISETP.NE.AND UP4, UPT, UR21, URZ, UPT ;  /* 0x0000003f1500728c */ /* 0x000fe4000bf85270 */
[----:B------:R-:W-:Y:S01]  /*1530*/  @UP3 UIMAD UR12, UR49, UR33, URZ ;  /* 0x00000021310c32a4 */ /* 0x000fe2000f8e023f */
[----:B------:R-:W-:Y:S01]  /*1540*/  ISETP.GE.AND P2, PT, R6, RZ, PT ;  /* 0x000000ff0600720c */ /* 0x000fe20003f46270 */
[----:B------:R-:W-:Y:S01]  /*1550*/  @UP1 ULDC.64 UR20, c[0x0][0x248] ;  /* 0x0000920000141ab9 */ /* 0x000fe20000000a00 */
[----:B------:R-:W-:Y:S01]  /*1560*/  @UP1 ULDC.64 UR24, c[0x0][0x250] ;  /* 0x0000940000181ab9 */ /* 0x000fe20000000a00 */
[----:B------:R-:W-:-:S02]  /*1570*/  USEL UR54, UR18, UR16, !UP2 ;  /* 0x0000001012367287 */ /* 0x000fc4000d000000 */
[----:B------:R-:W-:Y:S02]  /*1580*/  @UP1 UIMAD.WIDE.U32 UR22, UR26, UR20, URZ ;  /* 0x000000141a1612a5 */ /* 0x000fe4000f8e003f */
[----:B------:R-:W-:Y:S01]  /*1590*/  @UP1 UIMAD.WIDE.U32 UR16, UR27, UR24, URZ ;  /* 0x000000181b1012a5 */ /* 0x000fe2000f8e003f */
[----:B------:R-:W-:Y:S01]  /*15a0*/  @P0 VIADD R5, R5, 0x1 ;  /* 0x0000000105050836 */ /* 0x000fe20000000000 */
[----:B------:R-:W-:Y:S01]  /*15b0*/  @UP1 UIMAD UR18, UR27, UR25, URZ ;  /* 0x000000191b1212a4 */ /* 0x000fe2000f8e023f */
[----:B------:R-:W-:Y:S01]  /*15c0*/  PLOP3.LUT P0, PT, PT, PT, UP3, 0x80, 0x0 ;  /* 0x000000000000781c */ /* 0x000fe20003f0f038 */
[----:B------:R-:W-:Y:S01]  /*15d0*/  @UP1 UIMAD UR31, UR26, UR21, URZ ;  /* 0x000000151a1f12a4 */ /* 0x000fe2000f8e023f */
[----:B------:R-:W-:Y:S01]  /*15e0*/  IMAD.MOV.U32 R18, RZ, RZ, R5 ;  /* 0x000000ffff127224 */ /* 0x000fe200078e0005 */
[----:B------:R-:W-:Y:S02]  /*15f0*/  @UP3 USEL UR12, UR12, UR4, !UP2 ;  /* 0x000000040c0c3287 */ /* 0x000fe4000d000000 */
[----:B------:R-:W-:-:S02]  /*1600*/  UIMAD.WIDE.U32 UR26, UR14, UR9, URZ ;  /* 0x000000090e1a72a5 */ /* 0x000fc4000f8e003f */
[----:B------:R-:W-:Y:S01]  /*1610*/  @!UP3 UIMAD UR11, UR49, UR60, UR55 ;  /* 0x0000003c310bb2a4 */ /* 0x000fe2000f8e0237 */
[----:B------:R-:W-:Y:S01]  /*1620*/  @!P2 IADD3 R18, -R18, RZ, RZ ;  /* 0x000000ff1212a210 */ /* 0x000fe20007ffe1ff */
[----:B------:R-:W-:Y:S01]  /*1630*/  UIMAD UR50, UR55, UR61, URZ ;  /* 0x0000003d373272a4 */ /* 0x000fe2000f8e023f */
[----:B------:R-:W-:Y:S01]  /*1640*/  @!P3 LOP3.LUT R18, RZ, R11, RZ, 0x33, !PT ;  /* 0x0000000bff12b212 */ /* 0x000fe200078e33ff */
[----:B------:R-:W-:Y:S01]  /*1650*/  @UP3 ULDC UR9, c[0x0][0x2e4] ;  /* 0x0000b90000093ab9 */ /* 0x000fe20000000800 */
[----:B------:R-:W-:Y:S02]  /*1660*/  @UP1 UIADD3 UR36, UR17, UR18, URZ ;  /* 0x0000001211241290 */ /* 0x000fe4000fffe03f */
[----:B------:R-:W-:Y:S02]  /*1670*/  @UP3 UIMAD UR18, UR55, UR9, UR12 ;  /* 0x00000009371232a4 */ /* 0x000fe4000f8e020c */
[----:B------:R-:W-:Y:S02]  /*1680*/  USEL UR53, UR30, URZ, UP4 ;  /* 0x0000003f1e357287 */ /* 0x000fe4000a000000 */
[----:B------:R-:W-:-:S02]  /*1690*/  @!UP2 UIADD3 UR38, UR45, UR43, URZ ;  /* 0x0000002b2d26a290 */ /* 0x000fc4000fffe03f */
[----:B------:R-:W-:Y:S02]  /*16a0*/  @!UP3 UIMAD UR18, UR11, UR33, URZ ;  /* 0x000000210b12b2a4 */ /* 0x000fe4000f8e023f */
[----:B------:R-:W-:Y:S02]  /*16b0*/  USHF.R.S32.HI UR52, URZ, 0x1f, UR50 ;  /* 0x0000001f3f347899 */ /* 0x000fe40008011432 */
[----:B------:R-:W-:Y:S02]  /*16c0*/  USEL UR51, UR51, URZ, UP4 ;  /* 0x0000003f33337287 */ /* 0x000fe4000a000000 */
        /* <DEDUP_REMOVED lines=17> */
.L_x_1021:
        /* <DEDUP_REMOVED lines=13> */
.L_x_1022:
        /* <DEDUP_REMOVED lines=11> */
.L_x_1023:
[----:B------:R-:W-:-:S04]  /*1960*/  UIMAD UR4, UR49, UR60, UR55 ;  /* 0x0000003c310472a4 */ /* 0x000fc8000f8e0237 */
[----:B------:R-:W-:-:S12]  /*1970*/  UIMAD UR4, UR4, UR57, URZ ;  /* 0x00000039040472a4 */ /* 0x000fd8000f8e023f */
.L_x_1024:
[----:B------:R-:W1:Y:S01]  /*1980*/  LDC.64 R6, c[0x0][0x420] ;  /* 0x00010800ff067b82 */ /* 0x000e620000000a00 */
[--C-:B------:R-:W-:Y:S01]  /*1990*/  SHF.R.S32.HI R233, RZ, 0x1f, R232.reuse ;  /* 0x0000001fffe97819 */ /* 0x100fe200000114e8 */
[----:B------:R-:W-:Y:S01]  /*19a0*/  UIMAD UR11, UR61, UR60, URZ ;  /* 0x0000003c3d0b72a4 */ /* 0x000fe2000f8e023f */
[----:B------:R-:W-:Y:S01]  /*19b0*/  IADD3 R8, P0, R232, UR12, RZ ;  /* 0x0000000ce8087c10 */ /* 0x000fe2000ff1e0ff */
[----:B------:R-:W-:Y:S01]  /*19c0*/  UIADD3 UR35, UR5, UR4, URZ ;  /* 0x0000000405237290 */ /* 0x000fe2000fffe03f */
[----:B------:R-:W-:Y:S01]  /*19d0*/  LEA.HI R10, R10, R25, RZ, 0x5 ;  /* 0x000000190a0a7211 */ /* 0x000fe200078f28ff */
[----:B------:R-:W-:Y:S01]  /*19e0*/  USHF.L.U32 UR4, UR11, 0x6, URZ ;  /* 0x000000060b047899 */ /* 0x000fe2000800063f */
[----:B------:R-:W-:Y:S01]  /*19f0*/  IADD3.X R9, R233, UR38, RZ, P0, !PT ;  /* 0x00000026e9097c10 */ /* 0x000fe200087fe4ff */
[----:B------:R-:W-:Y:S01]  /*1a00*/  USHF.R.S32.HI UR45, URZ, 0x1f, UR55 ;  /* 0x0000001f3f2d7899 */ /* 0x000fe20008011437 */
[----:B------:R-:W-:Y:S01]  /*1a10*/  IADD3 R16, P0, R4, UR5, RZ ;  /* 0x0000000504107c10 */ /* 0x000fe2000ff1e0ff */
[----:B------:R-:W-:Y:S01]  /*1a20*/  UIADD3 UR23, UR5, UR18, URZ ;  /* 0x0000001205177290 */ /* 0x000fe2000fffe03f */
[----:B------:R-:W-:Y:S01]  /*1a30*/  LOP3.LUT R11, R10, 0xffffffe0, RZ, 0xc0, !PT ;  /* 0xffffffe00a0b7812 */ /* 0x000fe200078ec0ff */
[----:B------:R-:W-:Y:S01]  /*1a40*/  UIADD3 UR16, UP2, UP0, UR26, UR4, UR50 ;  /* 0x000000041a107290 */ /* 0x000fe2000f85e032 */
[----:B------:R-:W-:Y:S01]  /*1a50*/  IADD3.X R14, R27, UR34, RZ, P0, !PT ;  /* 0x000000221b0e7c10 */ /* 0x000fe200087fe4ff */
[----:B------:R-:W-:Y:S01]  /*1a60*/  ULDC.64 UR18, c[0x0][0x428] ;  /* 0x00010a0000127ab9 */ /* 0x000fe20000000a00 */
[----:B------:R-:W-:Y:S01]  /*1a70*/  USHF.R.S32.HI UR4, URZ, 0x1f, UR4 ;  /* 0x0000001f3f047899 */ /* 0x000fe20008011404 */
[----:B------:R-:W-:Y:S01]  /*1a80*/  IMAD.IADD R25, R25, 0x1, -R11 ;  /* 0x0000000119197824 */ /* 0x000fe200078e0a0b */
[----:B------:R-:W-:Y:S01]  /*1a90*/  UIADD3 UR17, -UR8, UR10, UR32 ;  /* 0x0000000a08117290 */ /* 0x000fe2000fffe120 */
[----:B------:R-:W-:Y:S01]  /*1aa0*/  IMAD.U32 R15, RZ, RZ, UR18 ;  /* 0x00000012ff0f7e24 */ /* 0x000fe2000f8e00ff */
[----:B------:R-:W-:Y:S01]  /*1ab0*/  ULDC UR44, c[0x0][0x398] ;  /* 0x0000e600002c7ab9 */ /* 0x000fe20000000800 */
[----:B------:R-:W-:Y:S01]  /*1ac0*/  IMAD R11, R14, UR28, RZ ;  /* 0x0000001c0e0b7c24 */ /* 0x000fe2000f8e02ff */
[----:B------:R-:W-:Y:S01]  /*1ad0*/  ULDC.64 UR26, c[0x0][0x400] ;  /* 0x00010000001a7ab9 */ /* 0x000fe20000000a00 */
[----:B------:R-:W-:Y:S01]  /*1ae0*/  IMAD.WIDE.U32 R12, R16, UR28, R232 ;  /* 0x0000001c100c7c25 */ /* 0x000fe2000f8e00e8 */
[----:B------:R-:W-:Y:S01]  /*1af0*/  ULDC.64 UR14, c[0x0][0x258] ;  /* 0x00009600000e7ab9 */ /* 0x000fe20000000a00 */
[----:B------:R-:W-:Y:S01]  /*1b00*/  ULDC.64 UR46, c[0x0][0x2b0] ;  /* 0x0000ac00002e7ab9 */ /* 0x000fe20000000a00 */
[----:B------:R-:W-:Y:S01]  /*1b10*/  UIADD3 UR9, UR41, -0x1, URZ ;  /* 0xffffffff29097890 */ /* 0x000fe2000fffe03f */
[----:B-1----:R-:W-:Y:S01]  /*1b20*/  IMAD R5, R6, UR34, RZ ;  /* 0x0000002206057c24 */ /* 0x002fe2000f8e02ff */
[----:B------:R-:W-:Y:S01]  /*1b30*/  IADD3 R12, P2, R12, UR39, RZ ;  /* 0x000000270c0c7c10 */ /* 0x000fe2000ff5e0ff */
[----:B------:R-:W-:Y:S01]  /*1b40*/  IMAD.WIDE.U32 R8, R6, UR5, R8 ;  /* 0x0000000506087c25 */ /* 0x000fe2000f8e0008 */
[----:B------:R-:W-:Y:S01]  /*1b50*/  BSSY B1, `(.L_x_1020) ;  /* 0x0000954000017945 */ /* 0x000fe20003800000 */
[----:B------:R-:W-:-:S02]  /*1b60*/  IADD3 R247, R232, 0xc0, RZ ;  /* 0x000000c0e8f77810 */ /* 0x000fc40007ffe0ff */
[----:B------:R-:W-:Y:S01]  /*1b70*/  IMAD R5, R7, UR5, R5 ;  /* 0x0000000507057c24 */ /* 0x000fe2000f8e0205 */
[----:B------:R-:W-:Y:S01]  /*1b80*/  UIMAD UR5, UR45, UR18, URZ ;  /* 0x000000122d0572a4 */ /* 0x000fe2000f8e023f */
[----:B------:R-:W-:Y:S02]  /*1b90*/  IMAD R20, R16, UR29, R11 ;  /* 0x0000001d10147c24 */ /* 0x000fe4000f8e020b */
[----:B------:R-:W-:Y:S01]  /*1ba0*/  IMAD.IADD R9, R9, 0x1, R5 ;  /* 0x0000000109097824 */ /* 0x000fe200078e0205 */
[----:B------:R-:W-:Y:S01]  /*1bb0*/  UIMAD UR19, UR55, UR19, UR5 ;  /* 0x00000013371372a4 */ /* 0x000fe2000f8e0205 */
[----:B------:R-:W-:Y:S01]  /*1bc0*/  SHF.R.S32.HI R5, RZ, 0x5, R10 ;  /* 0x00000005ff057819 */ /* 0x000fe2000001140a */
[----:B------:R-:W-:Y:S01]  /*1bd0*/  UIADD3.X UR5, UR43, UR4, UR52, UP2, UP0 ;  /* 0x000000042b057290 */ /* 0x000fe200097e0434 */
[----:B------:R-:W-:Y:S01]  /*1be0*/  IMAD.WIDE.U32 R8, R15, UR55, R8 ;  /* 0x000000370f087c25 */ /* 0x000fe2000f8e0008 */
[----:B------:R-:W-:Y:S01]  /*1bf0*/  UIADD3 UR4, UR17, -UR44, URZ ;  /* 0x8000002c11047290 */ /* 0x000fe2000fffe03f */
[----:B------:R-:W-:Y:S01]  /*1c00*/  IADD3.X R13, R13, UR37, R20, P2, !PT ;  /* 0x000000250d0d7c10 */ /* 0x000fe200097fe414 */
[----:B------:R-:W-:Y:S01]  /*1c10*/  UIADD3 UR16, UP2, UP0, UR53, UR16, UR54 ;  /* 0x0000001035107290 */ /* 0x000fe2000f85e036 */
[----:B------:R-:W-:Y:S01]  /*1c20*/  IMAD R5, R5, UR11, R25 ;  /* 0x0000000b05057c24 */ /* 0x000fe2000f8e0219 */
[----:B------:R-:W-:Y:S01]  /*1c30*/  USHF.R.S32.HI UR22, URZ, 0x1f, UR4 ;  /* 0x0000001f3f167899 */ /* 0x000fe20008011404 */
[----:B------:R-:W-:Y:S01]  /*1c40*/  IADD3 R11, R9, UR19, RZ ;  /* 0x00000013090b7c10 */ /* 0x000fe2000fffe0ff */
[----:B------:R-:W-:Y:S01]  /*1c50*/  UIADD3.X UR5, UR51, UR5, UR48, UP2, UP0 ;  /* 0x0000000533057290 */ /* 0x000fe200097e0430 */
[----:B------:R-:W-:Y:S01]  /*1c60*/  IMAD.U32 R19, RZ, RZ, UR14 ;  /* 0x0000000eff137e24 */ /* 0x000fe2000f8e00ff */
[----:B------:R-:W-:Y:S01]  /*1c70*/  ULEA.HI UR22, UR22, UR4, URZ, 0x6 ;  /* 0x0000000416167291 */ /* 0x000fe2000f8f303f */
[----:B------:R-:W-:Y:S01]  /*1c80*/  IADD3 R10, P0, R5, UR16, RZ ;  /* 0x00000010050a7c10 */ /* 0x000fe2000ff1e0ff */
[----:B------:R-:W-:Y:S01]  /*1c90*/  UIMAD UR16, UR45, UR14, URZ ;  /* 0x0000000e2d1072a4 */ /* 0x000fe2000f8e023f */
[----:B------:R-:W-:Y:S01]  /*1ca0*/  IMAD.WIDE.U32 R12, R19, UR55, R12 ;  /* 0x00000037130c7c25 */ /* 0x000fe2000f8e000c */
[----:B------:R-:W-:Y:S01]  /*1cb0*/  USHF.R.S32.HI UR22, URZ, 0x6, UR22 ;  /* 0x000000063f167899 */ /* 0x000fe20008011416 */
[----:B------:R-:W-:Y:S01]  /*1cc0*/  LEA.HI.X.SX32 R5, R5, UR5, 0x1, P0 ;  /* 0x0000000505057c11 */ /* 0x000fe200080f0eff */
[----:B------:R-:W-:Y:S01]  /*1cd0*/  ULDC.64 UR52, c[0x0][0x478] ;  /* 0x00011e0000347ab9 */ /* 0x000fe20000000a00 */
[----:B------:R-:W-:Y:S01]  /*1ce0*/  LEA R228, P0, R10, UR26, 0x2 ;  /* 0x0000001a0ae47c11 */ /* 0x000fe2000f8010ff */
[----:B------:R-:W-:Y:S01]  /*1cf0*/  UISETP.LT.AND UP0, UPT, URZ, UR22, UPT ;  /* 0x000000163f00728c */ /* 0x000fe2000bf01270 */
[----:B------:R-:W-:Y:S01]  /*1d00*/  VIADD R246, R232, 0x40 ;  /* 0x00000040e8f67836 */ /* 0x000fe20000000000 */
[----:B------:R-:W-:Y:S01]  /*1d10*/  UIMAD UR16, UR55, UR15, UR16 ;  /* 0x0000000f371072a4 */ /* 0x000fe2000f8e0210 */
[----:B------:R-:W-:Y:S01]  /*1d20*/  LEA.HI.X R229, R10, UR27, R5, 0x2, P0 ;  /* 0x0000001b0ae57c11 */ /* 0x000fe200080f1405 */
[----:B------:R-:W-:Y:S01]  /*1d30*/  USEL UR22, URZ, UR22, !UP0 ;  /* 0x000000163f167287 */ /* 0x000fe2000c000000 */
[----:B------:R-:W-:Y:S01]  /*1d40*/  IMAD.MOV.U32 R10, RZ, RZ, R8 ;  /* 0x000000ffff0a7224 */ /* 0x000fe200078e0008 */
[----:B------:R-:W-:Y:S01]  /*1d50*/  UIMAD.WIDE UR34, UR35, 0x4, UR52 ;  /* 0x00000004232278a5 */ /* 0x000fe2000f8e0234 */
[-C--:B------:R-:W-:Y:S01]  /*1d60*/  IMAD R5, R27, R6.reuse, RZ ;  /* 0x000000061b057224 */ /* 0x080fe200078e02ff */
[----:B------:R-:W-:Y:S01]  /*1d70*/  UISETP.GT.AND UP0, UPT, UR41, UR22, UPT ;  /* 0x000000162900728c */ /* 0x000fe2000bf04270 */
[----:B------:R-:W-:Y:S01]  /*1d80*/  IMAD.WIDE.U32 R10, R4, R6, R10 ;  /* 0x00000006040a7225 */ /* 0x000fe200078e000a */
[----:B------:R-:W-:Y:S01]  /*1d90*/  ULDC.64 UR26, c[0x0][0x210] ;  /* 0x00008400001a7ab9 */ /* 0x000fe20000000a00 */
[----:B------:R-:W-:Y:S01]  /*1da0*/  ULDC.64 UR14, c[0x0][0x3e0] ;  /* 0x0000f800000e7ab9 */ /* 0x000fe20000000a00 */
[----:B------:R-:W-:Y:S01]  /*1db0*/  LEA R234, P3, R12, UR26, 0x1 ;  /* 0x0000001a0cea7c11 */ /* 0x000fe2000f8608ff */
[----:B------:R-:W-:Y:S01]  /*1dc0*/  IMAD R5, R4, R7, R5 ;  /* 0x0000000704057224 */ /* 0x000fe200078e0205 */
[----:B------:R-:W-:Y:S01]  /*1dd0*/  PLOP3.LUT P0, PT, PT, PT, UP0, 0x80, 0x0 ;  /* 0x000000000000781c */ /* 0x000fe20003f0f008 */
[----:B------:R-:W-:Y:S01]  /*1de0*/  VIADD R21, R13, UR16 ;  /* 0x000000100d157c36 */ /* 0x000fe20008000000 */
[----:B------:R-:W-:Y:S01]  /*1df0*/  LEA R235, P2, R10, UR14, 0x1 ;  /* 0x0000000e0aeb7c11 */ /* 0x000fe2000f8408ff */
[----:B------:R-:W-:Y:S01]  /*1e00*/  UIMAD.WIDE UR4, UR23, 0x4, UR46 ;  /* 0x00000004170478a5 */ /* 0x000fe2000f8e022e */
[----:B------:R-:W-:Y:S01]  /*1e10*/  IADD3 R17, R11, R5, RZ ;  /* 0x000000050b117210 */ /* 0x000fe20007ffe0ff */
[----:B------:R-:W-:Y:S01]  /*1e20*/  UMOV UR18, UR34 ;  /* 0x0000002200127c82 */ /* 0x000fe20008000000 */
[----:B------:R-:W-:Y:S01]  /*1e30*/  UMOV UR17, UR35 ;  /* 0x0000002300117c82 */ /* 0x000fe20008000000 */
[----:B------:R-:W-:Y:S01]  /*1e40*/  VIADD R245, R232, 0x80 ;  /* 0x00000080e8f57836 */ /* 0x000fe20000000000 */
[----:B------:R-:W-:-:S02]  /*1e50*/  LEA.HI.X R236, R12, UR27, R21, 0x1, P3 ;  /* 0x0000001b0cec7c11 */ /* 0x000fc400098f0c15 */
[----:B------:R-:W-:-:S03]  /*1e60*/  LEA.HI.X R237, R10, UR15, R17, 0x1, P2 ;  /* 0x0000000f0aed7c11 */ /* 0x000fc600090f0c11 */
        /* <DEDUP_REMOVED lines=20> */
.L_x_1026:
        /* <DEDUP_REMOVED lines=20> */
.L_x_1027:
        /* <DEDUP_REMOVED lines=38> */
.L_x_1029:
[----:B------:R-:W-:Y:S05]  /*2350*/  BSYNC B0 ;  /* 0x0000000000007941 */ /* 0x000fea0003800000 */
.L_x_1028:
        /* <DEDUP_REMOVED lines=21> */
.L_x_1031:
[----:B------:R-:W-:Y:S05]  /*24b0*/  BSYNC B0 ;  /* 0x0000000000007941 */ /* 0x000fea0003800000 */
.L_x_1030:
        /* <DEDUP_REMOVED lines=34> */
.L_x_1033:
[----:B------:R-:W-:Y:S05]  /*26e0*/  BSYNC B0 ;  /* 0x0000000000007941 */ /* 0x000fea0003800000 */
.L_x_1032:
        /* <DEDUP_REMOVED lines=23> */
.L_x_1025:
        /* <DEDUP_REMOVED lines=53> */
.L_x_1036:
[----:B------:R-:W-:Y:S05]  /*2bb0*/  BSYNC B0 ;  /* 0x0000000000007941 */ /* 0x000fea0003800000 */
.L_x_1035:
        /* <DEDUP_REMOVED lines=45> */
.L_x_1038:
[----:B------:R-:W-:Y:S05]  /*2e90*/  BSYNC B0 ;  /* 0x0000000000007941 */ /* 0x000fea0003800000 */
.L_x_1037:
        /* <DEDUP_REMOVED lines=44> */
.L_x_1040:
[----:B------:R-:W-:Y:S05]  /*3160*/  BSYNC B0 ;  /* 0x0000000000007941 */ /* 0x000fea0003800000 */
.L_x_1039:
        /* <DEDUP_REMOVED lines=47> */
.L_x_1042:
[----:B------:R-:W-:Y:S05]  /*3460*/  BSYNC B0 ;  /* 0x0000000000007941 */ /* 0x000fea0003800000 */
.L_x_1041:
        /* <DEDUP_REMOVED lines=69> */
.L_x_1044:
[----:B------:R-:W-:Y:S05]  /*38c0*/  BSYNC B0 ;  /* 0x0000000000007941 */ /* 0x000fea0003800000 */
.L_x_1043:
        /* <DEDUP_REMOVED lines=59> */
.L_x_1046:
[----:B------:R-:W-:Y:S05]  /*3c80*/  BSYNC B0 ;  /* 0x0000000000007941 */ /* 0x000fea0003800000 */
.L_x_1045:
[----:B------:R-:W-:Y:S01]  /*3c90*/  UIMAD UR11, UR23, UR24, URZ ;  /* 0x00000018170b72a4 */ /* 0x000fe2000f8e023f */
[----:B-1-3--:R-:W-:Y:S01]  /*3ca0*/  IMAD.WIDE.U32 R6, R19, UR32, R232 ;  /* 0x0000002013067c25 */ /* 0x00afe2000f8e00e8 */
[----:B------:R-:W1:Y:S01]  /*3cb0*/  LDC.64 R20, c[0x0][0x3b8] ;  /* 0x0000ee00ff147b82 */ /* 0x000e620000000a00 */
[----:B------:R3:W-:Y:S01]  /*3cc0*/  @P4 STS.128 [R230+0x18000], RZ ;  /* 0x018000ffe6004388 */ /* 0x0007e20000000c00 */
[----:B------:R-:W-:Y:S01]  /*3cd0*/  UIMAD UR11, UR32, UR25, UR11 ;  /* 0x00000019200b72a4 */ /* 0x000fe2000f8e020b */
[----:B------:R-:W-:Y:S01]  /*3ce0*/  BSSY B0, `(.L_x_1047) ;  /* 0x000003c000007945 */ /* 0x000fe20003800000 */
[----:B------:R-:W-:Y:S01]  /*3cf0*/  IADD3 R10, P0, R6, UR33, RZ ;  /* 0x00000021060a7c10 */ /* 0x000fe2000ff1e0ff */
[----:B------:R3:W-:Y:S01]  /*3d00*/  @P4 STS.128 [R230+0x1a000], RZ ;  /* 0x01a000ffe6004388 */ /* 0x0007e20000000c00 */
[----:B------:R-:W-:Y:S02]  /*3d10*/  ULDC.64 UR14, c[0x0][0x268] ;  /* 0x00009a00000e7ab9 */ /* 0x000fe40000000a00 */
[----:B------:R-:W-:Y:S01]  /*3d20*/  MOV R6, UR11 ;  /* 0x0000000b00067c02 */ /* 0x000fe20008000f00 */
[----:B------:R3:W-:Y:S01]  /*3d30*/  @P4 STS.128 [R230+0x1c000], RZ ;  /* 0x01c000ffe6004388 */ /* 0x0007e20000000c00 */
[----:B------:R-:W-:-:S02]  /*3d40*/  IMAD R5, R26, UR14, RZ ;  /* 0x0000000e1a057c24 */ /* 0x000fc4000f8e02ff */
[----:B------:R-:W-:Y:S01]  /*3d50*/  IADD3.X R11, R7, UR36, R6, P0, !PT ;  /* 0x00000024070b7c10 */ /* 0x000fe200087fe406 */
[----:B------:R3:W-:Y:S01]  /*3d60*/  @P4 STS.128 [R230+0x1e000], RZ ;  /* 0x01e000ffe6004388 */ /* 0x0007e20000000c00 */
        /* <DEDUP_REMOVED lines=22> */
[----:B-----5:R-:W-:Y:S01]  /*3ed0*/  IMAD.WIDE R12, R232, 0x2, R28 ;  /* 0x00000002e80c7825 */ /* 0x020fe200078e021c */
[----:B--2---:R-:W-:-:S04]  /*3ee0*/  @!P0 LEA R14, P1, R8, R14, 0x1 ;  /* 0x0000000e080e8211 */ /* 0x004fc800078208ff */
        /* <DEDUP_REMOVED lines=22> */
[----:B-1----:R-:W-:Y:S05]  /*4050*/  @P0 BRA `(.L_x_1048) ;  /* 0x0000000000100947 */ /* 0x002fea0003800000 */
[----:B------:R-:W-:Y:S01]  /*4060*/  @!PT LDS RZ, [RZ] ;  /* 0x00000000fffff984 */ /* 0x000fe20000000800 */
[----:B------:R-:W-:Y:S01]  /*4070*/  @!PT LDS RZ, [RZ] ;  /* 0x00000000fffff984 */ /* 0x000fe20000000800 */
[----:B------:R-:W-:Y:S01]  /*4080*/  @!PT LDS RZ, [RZ] ;  /* 0x00000000fffff984 */ /* 0x000fe20000000800 */
[----:B------:R1:W-:Y:S02]  /*4090*/  LDGSTS.E.BYPASS.LTC128B.128 [R230+0x1e000], desc[UR6][R6.64+0x180] ;  /* 0x1e00018006e67fae */ /* 0x0003e4000b901d46 */
.L_x_1048:
[----:B------:R-:W-:Y:S05]  /*40a0*/  BSYNC B0 ;  /* 0x0000000000007941 */ /* 0x000fea0003800000 */
.L_x_1047:
[----:B------:R1:W-:Y:S01]  /*40b0*/  @P3 STS.128 [R230+0x19000], RZ ;  /* 0x019000ffe6003388 */ /* 0x0003e20000000c00 */
[----:B------:R-:W-:Y:S03]  /*40c0*/  BSSY B0, `(.L_x_1049) ;  /* 0x0000037000007945 */ /* 0x000fe60003800000 */
[----:B------:R1:W-:Y:S04]  /*40d0*/  @P3 STS.128 [R230+0x1b000], RZ ;  /* 0x01b000ffe6003388 */ /* 0x0003e80000000c00 */
[----:B------:R1:W-:Y:S04]  /*40e0*/  @P3 STS.128 [R230+0x1d000], RZ ;  /* 0x01d000ffe6003388 */ /* 0x0003e80000000c00 */
[----:B------:R1:W-:Y:S01]  /*40f0*/  @P3 STS.128 [R230+0x1f000], RZ ;  /* 0x01f000ffe6003388 */ /* 0x0003e20000000c00 */
[----:B------:R-:W-:Y:S05]  /*4100*/  @P3 BRA `(.L_x_1050) ;  /* 0x0000000000c83947 */ /* 0x000fea0003800000 */
[----:B------:R-:W-:Y:S01]  /*4110*/  ULDC UR11, c[0x0][0x2d0] ;  /* 0x0000b400000b7ab9 */ /* 0x000fe20000000800 */
[----:B-12---:R-:W-:Y:S01]  /*4120*/  IADD3 R6, P0, R22, 0x20, RZ ;  /* 0x0000002016067810 */ /* 0x006fe20007f1e0ff */
        /* <DEDUP_REMOVED lines=11> */
[----:B------:R-:W2:Y:S01]  /*41e0*/  @!P3 LDC.64 R12, c[0x0][0x220] ;  /* 0x00008800ff0cbb82 */ /* 0x000ea20000000a00 */
        /* <DEDUP_REMOVED lines=11> */
[----:B--2---:R-:W-:-:S03]  /*42a0*/  @!P3 LEA R10, P0, R8, R12, 0x1 ;  /* 0x0000000c080ab211 */ /* 0x004fc600078008ff */
        /* <DEDUP_REMOVED lines=24> */
.L_x_1050:
[----:B------:R-:W-:Y:S05]  /*4430*/  BSYNC B0 ;  /* 0x0000000000007941 */ /* 0x000fea0003800000 */
.L_x_1049:
[----:B-1----:R-:W-:Y:S01]  /*4440*/  IMAD.MOV.U32 R4, RZ, RZ, 0x4 ;  /* 0x00000004ff047424 */ /* 0x002fe200078e00ff */
[----:B------:R-:W-:Y:S01]  /*4450*/  UIMAD UR11, UR49, UR60, UR55 ;  /* 0x0000003c310b72a4 */ /* 0x000fe2000f8e0237 */
[----:B------:R-:W-:Y:S01]  /*4460*/  IMAD.MOV.U32 R243, RZ, RZ, 0x7f800000 ;  /* 0x7f800000fff37424 */ /* 0x000fe200078e00ff */
[----:B------:R-:W3:Y:S01]  /*4470*/  LDG.E.64 R8, desc[UR6][R20.64] ;  /* 0x0000000614087981 */ /* 0x000ee2000c1e1b00 */
[----:B------:R-:W-:Y:S01]  /*4480*/  IMAD.MOV.U32 R244, RZ, RZ, 0x7f800000 ;  /* 0x7f800000fff47424 */ /* 0x000fe200078e00ff */
[----:B------:R-:W-:Y:S01]  /*4490*/  USHF.L.U32 UR11, UR11, 0x5, URZ ;  /* 0x000000050b0b7899 */ /* 0x000fe2000800063f */
[----:B------:R-:W-:Y:S01]  /*44a0*/  IMAD.WIDE R4, R238, R4, UR4 ;  /* 0x00000004ee047e25 */ /* 0x000fe2000f8e0204 */
[----:B--2---:R-:W2:Y:S04]  /*44b0*/  LDG.E.64 R6, desc[UR6][R20.64+0x8] ;  /* 0x0000080614067981 */ /* 0x004ea8000c1e1b00 */
[----:B------:R-:W0:Y:S01]  /*44c0*/  LDGDEPBAR ;  /* 0x00000000000079af */ /* 0x000e220000000000 */
[----:B------:R-:W-:-:S02]  /*44d0*/  USHF.R.S32.HI UR12, URZ, 0x1f, UR11 ;  /* 0x0000001f3f0c7899 */ /* 0x000fc4000801140b */
[----:B------:R-:W-:Y:S01]  /*44e0*/  UIADD3 UR32, UR32, UR10, URZ ;  /* 0x0000000a20207290 */ /* 0x000fe2000fffe03f */
[----:B------:R-:W5:Y:S01]  /*44f0*/  @!P6 LDG.E R243, desc[UR6][R4.64] ;  /* 0x0000000604f3e981 */ /* 0x000f62000c1e1900 */
[----:B------:R-:W-:Y:S02]  /*4500*/  CS2R R190, SRZ ;  /* 0x0000000000be7805 */ /* 0x000fe4000001ff00 */
[----:B------:R-:W-:Y:S02]  /*4510*/  CS2R R188, SRZ ;  /* 0x0000000000bc7805 */ /* 0x000fe4000001ff00 */
[----:B------:R-:W-:Y:S01]  /*4520*/  CS2R R194, SRZ ;  /* 0x0000000000c27805 */ /* 0x000fe2000001ff00 */
[----:B------:R1:W5:Y:S01]  /*4530*/  @!P5 LDG.E R244, desc[UR6][R4.64+0x20] ;  /* 0x0000200604f4d981 */ /* 0x000362000c1e1900 */
[----:B------:R-:W-:Y:S01]  /*4540*/  UIADD3 UR26, -UR8, 0x40, UR32 ;  /* 0x00000040081a7890 */ /* 0x000fe2000fffe120 */
        /* <DEDUP_REMOVED lines=23> */
[----:B-1----:R-:W-:Y:S02]  /*46c0*/  SHF.R.S32.HI R4, RZ, 0x1f, R25 ;  /* 0x0000001fff047819 */ /* 0x002fe40000011419 */
        /* <DEDUP_REMOVED lines=37> */
[----:B------:R-:W-:Y:S01]  /*4920*/  ULDC UR25, c[0x0][0x2d0] ;  /* 0x0000b40000197ab9 */ /* 0x000fe20000000800 */
[----:B------:R-:W-:Y:S01]  /*4930*/  ULDC UR39, c[0x0][0x398] ;  /* 0x0000e60000277ab9 */ /* 0x000fe20000000800 */
[----:B------:R-:W-:Y:S01]  /*4940*/  ULDC UR41, c[0x0][0x2dc] ;  /* 0x0000b70000297ab9 */ /* 0x000fe20000000800 */
[----:B------:R-:W-:Y:S01]  /*4950*/  ULDC.U8 UR21, c[0x0][0x388] ;  /* 0x0000e20000157ab9 */ /* 0x000fe20000000000 */
[----:B------:R-:W-:Y:S01]  /*4960*/  UIADD3 UR26, UR26, -UR44, URZ ;  /* 0x8000002c1a1a7290 */ /* 0x000fe2000fffe03f */
[----:B------:R-:W-:Y:S01]  /*4970*/  ULDC UR14, c[0x0][0x394] ;  /* 0x0000e500000e7ab9 */ /* 0x000fe20000000800 */
[----:B------:R-:W-:Y:S01]  /*4980*/  ULDC UR20, c[0x0][0x2ec] ;  /* 0x0000bb0000147ab9 */ /* 0x000fe20000000800 */
[----:B---3--:R-:W-:-:S02]  /*4990*/  R2UR UR23, R9 ;  /* 0x00000000091772ca */ /* 0x008fc400000e0000 */
[----:B------:R-:W-:Y:S02]  /*49a0*/  R2UR UR24, R8 ;  /* 0x00000000081872ca */ /* 0x000fe400000e0000 */
[----:B--2---:R-:W-:Y:S02]  /*49b0*/  IADD3 R251, P1, P0, R6, UR11, R25 ;  /* 0x0000000b06fb7c10 */ /* 0x004fe4000f83e019 */
[----:B------:R-:W-:Y:S02]  /*49c0*/  CS2R R24, SRZ ;  /* 0x0000000000187805 */ /* 0x000fe4000001ff00 */
[----:B------:R-:W-:-:S05]  /*49d0*/  IADD3.X R252, R7, UR12, R4, P1, P0 ;  /* 0x0000000c07fc7c10 */ /* 0x000fca0008fe0404 */
[----:B------:R-:W-:Y:S02]  /*49e0*/  UIADD3 UR37, UR23, -0x4498517b, URZ ;  /* 0xbb67ae8517257890 */ /* 0x000fe4000fffe03f */
[----:B------:R-:W-:Y:S02]  /*49f0*/  UIADD3 UR38, UR24, -0x61c88647, URZ ;  /* 0x9e3779b918267890 */ /* 0x000fe4000fffe03f */
[----:B------:R-:W-:Y:S02]  /*4a00*/  UIADD3 UR36, UR24, 0x3c6ef372, URZ ;  /* 0x3c6ef37218247890 */ /* 0x000fe4000fffe03f */
[----:B------:R-:W-:Y:S02]  /*4a10*/  UIADD3 UR35, UR23, 0x76cf5d0a, URZ ;  /* 0x76cf5d0a17237890 */ /* 0x000fe4000fffe03f */
[----:B------:R-:W-:Y:S02]  /*4a20*/  UIADD3 UR34, UR24, -0x255992d5, URZ ;  /* 0xdaa66d2b18227890 */ /* 0x000fe4000fffe03f */
[----:B------:R-:W-:-:S02]  /*4a30*/  UIADD3 UR33, UR23, 0x32370b8f, URZ ;  /* 0x32370b8f17217890 */ /* 0x000fc4000fffe03f */
[----:B------:R-:W-:Y:S02]  /*4a40*/  UIADD3 UR32, UR24, 0x78dde6e4, URZ ;  /* 0x78dde6e418207890 */ /* 0x000fe4000fffe03f */
[----:B------:R-:W-:Y:S02]  /*4a50*/  UIADD3 UR31, UR23, -0x126145ec, URZ ;  /* 0xed9eba14171f7890 */ /* 0x000fe4000fffe03f */
[----:B------:R-:W-:Y:S02]  /*4a60*/  UIADD3 UR30, UR24, 0x1715609d, URZ ;  /* 0x1715609d181e7890 */ /* 0x000fe4000fffe03f */
[----:B------:R-:W-:Y:S02]  /*4a70*/  UIADD3 UR29, UR23, -0x56f99767, URZ ;  /* 0xa9066899171d7890 */ /* 0x000fe4000fffe03f */
[----:B------:R-:W-:Y:S02]  /*4a80*/  UIADD3 UR28, UR24, -0x4ab325aa, URZ ;  /* 0xb54cda56181c7890 */ /* 0x000fe4000fffe03f */
[----:B------:R-:W-:-:S12]  /*4a90*/  UIADD3 UR27, UR23, 0x646e171e, URZ ;  /* 0x646e171e171b7890 */ /* 0x000fd8000fffe03f */
.L_x_1055:
[----:B------:R-:W0:Y:S01]  /*4aa0*/  LDGDEPBAR ;  /* 0x00000000000079af */ /* 0x000e220000000000 */
[----:B------:R-:W-:Y:S01]  /*4ab0*/  USHF.L.U32 UR12, UR9, 0x6, URZ ;  /* 0x00000006090c7899 */ /* 0x000fe2000800063f */
[----:B------:R-:W-:Y:S03]  /*4ac0*/  UMOV UR11, UR59 ;  /* 0x0000003b000b7c82 */ /* 0x000fe60008000000 */
[----:B------:R-:W-:Y:S01]  /*4ad0*/  UISETP.GE.AND UP0, UPT, UR12, UR26, UPT ;  /* 0x0000001a0c00728c */ /* 0x000fe2000bf06270 */
[----:B------:R-:W-:Y:S04]  /*4ae0*/  DEPBAR.LE SB0, 0x0 ;  /* 0x000080000000791a */ /* 0x000fe80000000000 */
[----:B------:R-:W-:Y:S06]  /*4af0*/  BAR.SYNC.DEFER_BLOCKING 0x0 ;  /* 0x0000000000007b1d */ /* 0x000fec0000010000 */
[----:B------:R-:W-:Y:S04]  /*4b00*/  LDSM.16.M88.4 R16, [R218] ;  /* 0x00000000da10783b */ /* 0x000fe80000000200 */
[----:B-1----:R-:W1:Y:S04]  /*4b10*/  LDSM.16.M88.4 R8, [R2+0x10000] ;  /* 0x010000000208783b */ /* 0x002e680000000200 */
[----:B------:R-:W2:Y:S04]  /*4b20*/  LDSM.16.M88.4 R84, [R2+0x10800] ;  /* 0x010800000254783b */ /* 0x000ea80000000200 */
[----:B------:R-:W-:Y:S04]  /*4b30*/  LDSM.16.M88.4 R88, [R220] ;  /* 0x00000000dc58783b */ /* 0x000fe80000000200 */
[----:B------:R-:W3:Y:S04]  /*4b40*/  LDSM.16.M88.4 R92, [R3+0x10000] ;  /* 0x01000000035c783b */ /* 0x000ee80000000200 */
[----:B------:R-:W4:Y:S04]  /*4b50*/  LDSM.16.M88.4 R96, [R3+0x10800] ;  /* 0x010800000360783b */ /* 0x000f280000000200 */
[----:B------:R-:W-:Y:S04]  /*4b60*/  LDSM.16.M88.4 R100, [R223] ;  /* 0x00000000df64783b */ /* 0x000fe80000000200 */
        /* <DEDUP_REMOVED lines=16> */
[----:B------:R-:W-:Y:S04]  /*4c70*/  IMAD.U32 R104, RZ, RZ, UR18 ;  /* 0x00000012ff687e24 */ /* 0x000fe8000f8e00ff */
[----:B------:R-:W-:Y:S01]  /*4c80*/  IMAD.U32 R105, RZ, RZ, UR17 ;  /* 0x00000011ff697e24 */ /* 0x000fe2000f8e00ff */
[C---:B-1----:R-:W-:Y:S06]  /*4c90*/  HMMA.16816.F32.BF16 R12, R100.reuse, R84, R12 ;  /* 0x00000054640c723c */ /* 0x042fec000004180c */
[----:B------:R-:W-:Y:S01]  /*4ca0*/  HMMA.16816.F32.BF16 R16, R100, R86, R16 ;  /* 0x000000566410723c */ /* 0x000fe20000041810 */
[----:B------:R-:W1:Y:S04]  /*4cb0*/  LDSM.16.M88.4 R84, [R218+0x2000] ;  /* 0x00200000da54783b */ /* 0x000e680000000200 */
[----:B------:R-:W4:Y:S01]  /*4cc0*/  LDSM.16.M88.4 R100, [R2+0x12800] ;  /* 0x012800000264783b */ /* 0x000f220000000200 */
[C---:B--2---:R-:W-:Y:S06]  /*4cd0*/  HMMA.16816.F32.BF16 R4, R92.reuse, R108, R4 ;  /* 0x0000006c5c04723c */ /* 0x044fec0000041804 */
[C---:B------:R-:W-:Y:S05]  /*4ce0*/  HMMA.16816.F32.BF16 R8, R92.reuse, R110, R8 ;  /* 0x0000006e5c08723c */ /* 0x040fea0000041808 */
[C---:B------:R-:W-:Y:S01]  /*4cf0*/  LEA R108, P0, R238.reuse, R104, 0x2 ;  /* 0x00000068ee6c7211 */ /* 0x040fe200078010ff */
[C---:B---3--:R-:W-:Y:S05]  /*4d00*/  HMMA.16816.F32.BF16 R12, R92.reuse, R88, R12 ;  /* 0x000000585c0c723c */ /* 0x048fea000004180c */
[----:B------:R-:W-:Y:S01]  /*4d10*/  LEA.HI.X.SX32 R109, R238, R105, 0x2, P0 ;  /* 0x00000069ee6d7211 */ /* 0x000fe200000f16ff */
[----:B------:R-:W-:Y:S01]  /*4d20*/  HMMA.16816.F32.BF16 R16, R92, R90, R16 ;  /* 0x0000005a5c10723c */ /* 0x000fe20000041810 */
[----:B------:R-:W-:Y:S01]  /*4d30*/  LDSM.16.M88.4 R88, [R220+0x2000] ;  /* 0x00200000dc58783b */ /* 0x000fe20000000200 */
[----:B------:R-:W-:Y:S03]  /*4d40*/  PLOP3.LUT P0, PT, PT, PT, UP0, 0x80, 0x0 ;  /* 0x000000000000781c */ /* 0x000fe60003f0f008 */
[----:B------:R-:W2:Y:S04]  /*4d50*/  LDSM.16.M88.4 R92, [R3+0x12000] ;  /* 0x01200000035c783b */ /* 0x000ea80000000200 */
[----:B------:R-:W3:Y:S04]  /*4d60*/  LDSM.16.M88.4 R104, [R3+0x12800] ;  /* 0x012800000368783b */ /* 0x000ee80000000200 */
[----:B-----5:R2:W5:Y:S01]  /*4d70*/  LDG.E R113, desc[UR6][R108.64] ;  /* 0x000000066c717981 */ /* 0x020562000c1e1900 */
[C---:B-1----:R-:W-:Y:S03]  /*4d80*/  HMMA.16816.F32.BF16 R4, R84.reuse, R96, R4 ;  /* 0x000000605404723c */ /* 0x042fe60000041804 */
[----:B------:R1:W5:Y:S03]  /*4d90*/  LDG.E R112, desc[UR6][R108.64+0x20] ;  /* 0x000020066c707981 */ /* 0x000366000c1e1900 */
[C---:B------:R-:W-:Y:S01]  /*4da0*/  HMMA.16816.F32.BF16 R8, R84.reuse, R98, R8 ;  /* 0x000000625408723c */ /* 0x040fe20000041808 */
[----:B------:R-:W-:Y:S05]  /*4db0*/  LDSM.16.M88.4 R96, [R217+0x12000] ;  /* 0x01200000d960783b */ /* 0x000fea0000000200 */
[C---:B----4-:R-:W-:Y:S06]  /*4dc0*/  HMMA.16816.F32.BF16 R12, R84.reuse, R100, R12 ;  /* 0x00000064540c723c */ /* 0x050fec000004180c */
[----:B------:R-:W-:Y:S01]  /*4dd0*/  HMMA.16816.F32.BF16 R16, R84, R102, R16 ;  /* 0x000000665410723c */ /* 0x000fe20000041810 */
[----:B------:R-:W4:Y:S04]  /*4de0*/  LDSM.16.M88.4 R84, [R223+0x2000] ;  /* 0x00200000df54783b */ /* 0x000f280000000200 */
[----:B------:R-:W1:Y:S01]  /*4df0*/  LDSM.16.M88.4 R100, [R217+0x12800] ;  /* 0x01280000d964783b */ /* 0x000e620000000200 */
[C---:B--2---:R-:W-:Y:S06]  /*4e00*/  HMMA.16816.F32.BF16 R4, R88.reuse, R92, R4 ;  /* 0x0000005c5804723c */ /* 0x044fec0000041804 */
[C---:B------:R-:W-:Y:S01]  /*4e10*/  HMMA.16816.F32.BF16 R8, R88.reuse, R94, R8 ;  /* 0x0000005e5808723c */ /* 0x040fe20000041808 */
[----:B------:R-:W-:Y:S05]  /*4e20*/  LDSM.16.M88.4 R92, [R216+0x12000] ;  /* 0x01200000d85c783b */ /* 0x000fea0000000200 */
[C---:B---3--:R-:W-:Y:S06]  /*4e30*/  HMMA.16816.F32.BF16 R12, R88.reuse, R104, R12 ;  /* 0x00000068580c723c */ /* 0x048fec000004180c */
        /* <DEDUP_REMOVED lines=82> */
.L_x_1051:
[----:B------:R-:W1:Y:S01]  /*5360*/  S2R R84, SR_TID.X ;  /* 0x0000000000547919 */ /* 0x000e620000002100 */
[----:B------:R-:W-:Y:S01]  /*5370*/  IMAD.SHL.U32 R85, R248, 0x20, RZ ;  /* 0x00000020f8557824 */ /* 0x000fe200078e00ff */
[----:B------:R-:W-:Y:S01]  /*5380*/  UIADD3 UR15, UR8, 0x1, -UR10 ;  /* 0x00000001080f7890 */ /* 0x000fe2000fffe80a */
[----:B------:R-:W-:Y:S01]  /*5390*/  VIADD R87, R238, UR12 ;  /* 0x0000000cee577c36 */ /* 0x000fe20008000000 */
[----:B------:R-:W-:Y:S01]  /*53a0*/  UIADD3 UR14, -UR11, UR8, -UR10 ;  /* 0x000000080b0e7290 */ /* 0x000fe2000fffe90a */
[----:B------:R-:W-:Y:S01]  /*53b0*/  IMAD.U32 R89, RZ, RZ, UR39 ;  /* 0x00000027ff597e24 */ /* 0x000fe2000f8e00ff */
[----:B------:R-:W-:Y:S01]  /*53c0*/  UIADD3 UR12, UR15, UR39, URZ ;  /* 0x000000270f0c7290 */ /* 0x000fe2000fffe03f */
[C---:B------:R-:W-:Y:S03]  /*53d0*/  VIADD R86, R87.reuse, 0x8 ;  /* 0x0000000857567836 */ /* 0x040fe60000000000 */
[----:B------:R-:W-:Y:S02]  /*53e0*/  VIADDMNMX R88, R87, UR14, RZ, !PT ;  /* 0x0000000e57587c46 */ /* 0x000fe4000f8001ff */
[C---:B------:R-:W-:Y:S02]  /*53f0*/  IADD3 R89, R86.reuse, UR15, R89 ;  /* 0x0000000f56597c10 */ /* 0x040fe4000fffe059 */
[----:B------:R-:W-:Y:S01]  /*5400*/  VIADDMNMX R86, R86, UR14, RZ, !PT ;  /* 0x0000000e56567c46 */ /* 0x000fe2000f8001ff */
[----:B------:R-:W-:Y:S01]  /*5410*/  UMOV UR14, UR11 ;  /* 0x0000000b000e7c82 */ /* 0x000fe20008000000 */
[----:B-1----:R-:W-:Y:S05]  /*5420*/  IMAD.SHL.U32 R84, R84, 0x2, RZ ;  /* 0x0000000254547824 */ /* 0x002fea00078e00ff */
[----:B------:R-:W-:Y:S01]  /*5430*/  LOP3.LUT R85, R85, 0x6, R84, 0xf8, !PT ;  /* 0x0000000655557812 */ /* 0x000fe200078ef854 */
[----:B------:R-:W-:Y:S04]  /*5440*/  IMAD.U32 R84, RZ, RZ, UR13 ;  /* 0x0000000dff547e24 */ /* 0x000fe8000f8e00ff */
[----:B------:R-:W-:Y:S02]  /*5450*/  IMAD R84, R84, 0x40, R85 ;  /* 0x0000004054547824 */ /* 0x000fe400078e0255 */
[----:B------:R-:W-:Y:S02]  /*5460*/  IMAD.U32 R85, RZ, RZ, UR12 ;  /* 0x0000000cff557e24 */ /* 0x000fe4000f8e00ff */
[C---:B------:R-:W-:Y:S01]  /*5470*/  VIADD R94, R84.reuse, 0x1 ;  /* 0x00000001545e7836 */ /* 0x040fe20000000000 */
[C---:B------:R-:W-:Y:S01]  /*5480*/  ISETP.GE.AND P1, PT, R84.reuse, R88, PT ;  /* 0x000000585400720c */ /* 0x040fe20003f26270 */
[C---:B------:R-:W-:Y:S01]  /*5490*/  VIADD R93, R84.reuse, 0x8 ;  /* 0x00000008545d7836 */ /* 0x040fe20000000000 */
[----:B------:R-:W-:Y:S01]  /*54a0*/  VIADDMNMX R87, R87, R85, UR8, PT ;  /* 0x0000000857577e46 */ /* 0x000fe2000b800155 */
[C---:B------:R-:W-:Y:S01]  /*54b0*/  VIADD R92, R84.reuse, 0x9 ;  /* 0x00000009545c7836 */ /* 0x040fe20000000000 */
[----:B------:R-:W-:Y:S01]  /*54c0*/  VIMNMX R85, R89, UR8, PT ;  /* 0x0000000859557c48 */ /* 0x000fe2000bfe0100 */
[C---:B------:R-:W-:Y:S01]  /*54d0*/  VIADD R91, R84.reuse, 0x10 ;  /* 0x00000010545b7836 */ /* 0x040fe20000000000 */
[C---:B------:R-:W-:Y:S01]  /*54e0*/  ISETP.GE.AND P0, PT, R84.reuse, R86, PT ;  /* 0x000000565400720c */ /* 0x040fe20003f06270 */
[C---:B------:R-:W-:Y:S01]  /*54f0*/  VIADD R90, R84.reuse, 0x11 ;  /* 0x00000011545a7836 */ /* 0x040fe20000000000 */
[C---:B------:R-:W-:Y:S01]  /*5500*/  ISETP.GE.OR P1, PT, R84.reuse, R87, !P1 ;  /* 0x000000575400720c */ /* 0x040fe20004f26670 */
[C---:B------:R-:W-:Y:S01]  /*5510*/  VIADD R89, R84.reuse, 0x18 ;  /* 0x0000001854597836 */ /* 0x040fe20000000000 */
[C---:B------:R-:W-:Y:S01]  /*5520*/  ISETP.GE.OR P0, PT, R84.reuse, R85, !P0 ;  /* 0x000000555400720c */ /* 0x040fe20004706670 */
[----:B------:R-:W-:Y:S01]  /*5530*/  VIADD R84, R84, 0x19 ;  /* 0x0000001954547836 */ /* 0x000fe20000000000 */
        /* <DEDUP_REMOVED lines=44> */
.L_x_1052:
[----:B------:R-:W2:Y:S01]  /*5800*/  LDL R86, [R1] ;  /* 0x0000000001567983 */ /* 0x000ea20000100800 */
[----:B------:R-:W-:Y:S02]  /*5810*/  IMAD.U32 R84, RZ, RZ, UR9 ;  /* 0x00000009ff547e24 */ /* 0x000fe4000f8e00ff */
[C---:B------:R-:W-:Y:S01]  /*5820*/  FMUL.FTZ R88, R244.reuse, 1.4426950216293334961 ;  /* 0x3fb8aa3bf4587820 */ /* 0x040fe20000410000 */
[----:B------:R-:W-:Y:S01]  /*5830*/  IMAD.U32 R87, RZ, RZ, UR13 ;  /* 0x0000000dff577e24 */ /* 0x000fe2000f8e00ff */
[----:B------:R-:W-:Y:S01]  /*5840*/  FSETP.NEU.FTZ.AND P0, PT, R244, -INF , PT ;  /* 0xff800000f400780b */ /* 0x000fe20003f1d000 */
[----:B------:R-:W-:Y:S04]  /*5850*/  IMAD.WIDE.U32 R94, R251, -0x2daee0ad, RZ ;  /* 0xd2511f53fb5e7825 */ /* 0x000fe800078e00ff */
[C---:B------:R-:W-:Y:S01]  /*5860*/  FMUL.FTZ R85, R243.reuse, 1.4426950216293334961 ;  /* 0x3fb8aa3bf3557820 */ /* 0x040fe20000410000 */
[----:B------:R-:W-:Y:S01]  /*5870*/  FSETP.NEU.FTZ.AND P1, PT, R243, -INF , PT ;  /* 0xff800000f300780b */ /* 0x000fe20003f3d000 */
[----:B------:R-:W-:Y:S01]  /*5880*/  UISETP.GT.AND UP1, UPT, UR9, UR22, UPT ;  /* 0x000000160900728c */ /* 0x000fe2000bf24270 */
[----:B------:R-:W-:Y:S02]  /*5890*/  IMAD R89, R87, 0x2, R248 ;  /* 0x0000000257597824 */ /* 0x000fe400078e02f8 */
[----:B------:R-:W-:Y:S05]  /*58a0*/  FSEL R85, R85, RZ, P1 ;  /* 0x000000ff55557208 */ /* 0x000fea0000800000 */
[--C-:B------:R-:W-:Y:S01]  /*58b0*/  FFMA.FTZ R4, R4, UR20, -R85.reuse ;  /* 0x0000001404047c23 */ /* 0x100fe20008010855 */
[--C-:B------:R-:W-:Y:S01]  /*58c0*/  FFMA.FTZ R8, R8, UR20, -R85.reuse ;  /* 0x0000001408087c23 */ /* 0x100fe20008010855 */
[--C-:B------:R-:W-:Y:S01]  /*58d0*/  FFMA.FTZ R9, R9, UR20, -R85.reuse ;  /* 0x0000001409097c23 */ /* 0x100fe20008010855 */
[--C-:B------:R-:W-:Y:S01]  /*58e0*/  FFMA.FTZ R16, R16, UR20, -R85.reuse ;  /* 0x0000001410107c23 */ /* 0x100fe20008010855 */
[----:B------:R1:W-:Y:S01]  /*58f0*/  MUFU.EX2 R125, R4 ;  /* 0x00000004007d7308 */ /* 0x0003e20000000800 */
[----:B------:R-:W-:Y:S09]  /*5900*/  FFMA.FTZ R5, R5, UR20, -R85 ;  /* 0x0000001405057c23 */ /* 0x000ff20008010855 */
[----:B------:R-:W-:Y:S10]  /*5910*/  MUFU.EX2 R127, R8 ;  /* 0x00000008007f7308 */ /* 0x000ff40000000800 */
[----:B------:R-:W-:Y:S10]  /*5920*/  MUFU.EX2 R124, R9 ;  /* 0x00000009007c7308 */ /* 0x000ff40000000800 */
[----:B------:R3:W4:Y:S10]  /*5930*/  MUFU.EX2 R129, R16 ;  /* 0x0000001000817308 */ /* 0x0007340000000800 */
[----:B------:R-:W-:Y:S01]  /*5940*/  MUFU.EX2 R120, R5 ;  /* 0x0000000500787308 */ /* 0x000fe20000000800 */
[----:B--2---:R-:W-:Y:S01]  /*5950*/  IMAD R86, R84, 0x4, R86 ;  /* 0x0000000454567824 */ /* 0x004fe200078e0256 */
[----:B------:R-:W-:Y:S02]  /*5960*/  FSEL R84, R88, RZ, P0 ;  /* 0x000000ff58547208 */ /* 0x000fe40000000000 */
[----:B------:R-:W-:Y:S01]  /*5970*/  LOP3.LUT R88, R95, UR23, R89, 0x96, !PT ;  /* 0x000000175f587c12 */ /* 0x000fe2000f8e9659 */
[----:B------:R-:W-:Y:S04]  /*5980*/  IMAD.WIDE.U32 R86, R86, -0x326172a9, RZ ;  /* 0xcd9e8d5756567825 */ /* 0x000fe800078e00ff */
[----:B------:R-:W-:Y:S01]  /*5990*/  FFMA.FTZ R7, R7, UR20, -R84 ;  /* 0x0000001407077c23 */ /* 0x000fe20008010854 */
[----:B------:R-:W-:Y:S01]  /*59a0*/  IMAD.WIDE.U32 R88, R88, -0x326172a9, RZ ;  /* 0xcd9e8d5758587825 */ /* 0x000fe200078e00ff */
[----:B------:R-:W-:Y:S02]  /*59b0*/  LOP3.LUT R90, R87, UR24, R252, 0x96, !PT ;  /* 0x00000018575a7c12 */ /* 0x000fe4000f8e96fc */
[----:B------:R2:W-:Y:S01]  /*59c0*/  MUFU.EX2 R126, R7 ;  /* 0x00000007007e7308 */ /* 0x0005e20000000800 */
[----:B-1----:R-:W-:Y:S01]  /*59d0*/  FFMA.FTZ R4, R6, UR20, -R84 ;  /* 0x0000001406047c23 */ /* 0x002fe20008010854 */
[----:B------:R-:W-:Y:S01]  /*59e0*/  LOP3.LUT R92, R89, UR38, R86, 0x96, !PT ;  /* 0x00000026595c7c12 */ /* 0x000fe2000f8e9656 */
[----:B------:R-:W-:Y:S04]  /*59f0*/  IMAD.WIDE.U32 R90, R90, -0x2daee0ad, RZ ;  /* 0xd2511f535a5a7825 */ /* 0x000fe800078e00ff */
[--C-:B------:R-:W-:Y:S01]  /*5a00*/  FFMA.FTZ R19, R19, UR20, -R84.reuse ;  /* 0x0000001413137c23 */ /* 0x100fe20008010854 */
[----:B------:R-:W-:Y:S01]  /*5a10*/  FFMA.FTZ R11, R11, UR20, -R84 ;  /* 0x000000140b0b7c23 */ /* 0x000fe20008010854 */
[----:B------:R-:W-:Y:S01]  /*5a20*/  IMAD.WIDE.U32 R92, R92, -0x2daee0ad, RZ ;  /* 0xd2511f535c5c7825 */ /* 0x000fe200078e00ff */
[----:B------:R-:W-:Y:S01]  /*5a30*/  LOP3.LUT R86, R91, UR37, R94, 0x96, !PT ;  /* 0x000000255b567c12 */ /* 0x000fe2000f8e965e */
[----:B------:R-:W-:Y:S02]  /*5a40*/  MUFU.EX2 R123, R4 ;  /* 0x00000004007b7308 */ /* 0x000fe40000000800 */
[--C-:B---3--:R-:W-:Y:S01]  /*5a50*/  FFMA.FTZ R16, R10, UR20, -R84.reuse ;  /* 0x000000140a107c23 */ /* 0x108fe20008010854 */
[----:B------:R-:W-:Y:S01]  /*5a60*/  FFMA.FTZ R15, R15, UR20, -R84 ;  /* 0x000000140f0f7c23 */ /* 0x000fe20008010854 */
[----:B------:R-:W-:Y:S01]  /*5a70*/  LOP3.LUT R89, R93, UR35, R90, 0x96, !PT ;  /* 0x000000235d597c12 */ /* 0x000fe2000f8e965a */
[----:B------:R-:W-:Y:S04]  /*5a80*/  IMAD.WIDE.U32 R86, R86, -0x326172a9, RZ ;  /* 0xcd9e8d5756567825 */ /* 0x000fe800078e00ff */
[--C-:B------:R-:W-:Y:S01]  /*5a90*/  FFMA.FTZ R14, R14, UR20, -R84.reuse ;  /* 0x000000140e0e7c23 */ /* 0x100fe20008010854 */
[----:B------:R-:W-:Y:S01]  /*5aa0*/  FFMA.FTZ R84, R18, UR20, -R84 ;  /* 0x0000001412547c23 */ /* 0x000fe20008010854 */
[----:B------:R1:W3:Y:S01]  /*5ab0*/  MUFU.EX2 R128, R19 ;  /* 0x0000001300807308 */ /* 0x0002e20000000800 */
[----:B------:R-:W-:Y:S01]  /*5ac0*/  LOP3.LUT R90, R87, UR36, R88, 0x96, !PT ;  /* 0x00000024575a7c12 */ /* 0x000fe2000f8e9658 */
[----:B------:R-:W-:Y:S04]  /*5ad0*/  IMAD.WIDE.U32 R88, R89, -0x326172a9, RZ ;  /* 0xcd9e8d5759587825 */ /* 0x000fe800078e00ff */
[----:B------:R-:W-:Y:S01]  /*5ae0*/  IMAD.WIDE.U32 R90, R90, -0x2daee0ad, RZ ;  /* 0xd2511f535a5a7825 */ /* 0x000fe200078e00ff */
[----:B------:R-:W-:Y:S03]  /*5af0*/  LOP3.LUT R86, R89, UR34, R86, 0x96, !PT ;  /* 0x0000002259567c12 */ /* 0x000fe6000f8e9656 */
[----:B------:R3:W-:Y:S01]  /*5b00*/  MUFU.EX2 R122, R11 ;  /* 0x0000000b007a7308 */ /* 0x0007e20000000800 */
[----:B------:R-:W-:Y:S01]  /*5b10*/  LOP3.LUT R6, R91, UR33, R92, 0x96, !PT ;  /* 0x000000215b067c12 */ /* 0x000fe2000f8e965c */
[----:B------:R-:W-:Y:S04]  /*5b20*/  IMAD.WIDE.U32 R86, R86, -0x2daee0ad, RZ ;  /* 0xd2511f5356567825 */ /* 0x000fe800078e00ff */
[----:B--2---:R-:W-:Y:S01]  /*5b30*/  IMAD.WIDE.U32 R6, R6, -0x326172a9, RZ ;  /* 0xcd9e8d5706067825 */ /* 0x004fe200078e00ff */
[----:B------:R-:W-:Y:S03]  /*5b40*/  LOP3.LUT R89, R87, UR31, R90, 0x96, !PT ;  /* 0x0000001f57597c12 */ /* 0x000fe6000f8e965a */
[----:B------:R-:W-:Y:S01]  /*5b50*/  MUFU.EX2 R116, R16 ;  /* 0x0000001000747308 */ /* 0x000fe20000000800 */
[--C-:B-1----:R-:W-:Y:S01]  /*5b60*/  FFMA.FTZ R19, R12, UR20, -R85.reuse ;  /* 0x000000140c137c23 */ /* 0x102fe20008010855 */
[--C-:B------:R-:W-:Y:S01]  /*5b70*/  FFMA.FTZ R87, R13, UR20, -R85.reuse ;  /* 0x000000140d577c23 */ /* 0x100fe20008010855 */
[----:B------:R-:W-:Y:S01]  /*5b80*/  LOP3.LUT R8, R7, UR32, R88, 0x96, !PT ;  /* 0x0000002007087c12 */ /* 0x000fe2000f8e9658 */
[----:B------:R-:W-:Y:S04]  /*5b90*/  IMAD.WIDE.U32 R88, R89, -0x326172a9, RZ ;  /* 0xcd9e8d5759587825 */ /* 0x000fe800078e00ff */
[----:B------:R-:W-:Y:S01]  /*5ba0*/  FFMA.FTZ R85, R17, UR20, -R85 ;  /* 0x0000001411557c23 */ /* 0x000fe20008010855 */
[----:B------:R-:W-:Y:S01]  /*5bb0*/  IMAD.WIDE.U32 R8, R8, -0x2daee0ad, RZ ;  /* 0xd2511f5308087825 */ /* 0x000fe200078e00ff */
[----:B------:R-:W-:Y:S01]  /*5bc0*/  LOP3.LUT R6, R89, UR30, R6, 0x96, !PT ;  /* 0x0000001e59067c12 */ /* 0x000fe2000f8e9606 */
[----:B------:R-:W1:Y:S03]  /*5bd0*/  MUFU.EX2 R121, R19 ;  /* 0x0000001300797308 */ /* 0x000e660000000800 */
[----:B------:R-:W-:Y:S01]  /*5be0*/  LOP3.LUT R4, R9, UR29, R86, 0x96, !PT ;  /* 0x0000001d09047c12 */ /* 0x000fe2000f8e9656 */
[----:B------:R-:W-:Y:S04]  /*5bf0*/  IMAD.WIDE.U32 R6, R6, -0x2daee0ad, RZ ;  /* 0xd2511f5306067825 */ /* 0x000fe800078e00ff */
[----:B------:R-:W-:Y:S01]  /*5c00*/  IMAD.WIDE.U32 R4, R4, -0x326172a9, RZ ;  /* 0xcd9e8d5704047825 */ /* 0x000fe200078e00ff */
[----:B------:R-:W-:Y:S01]  /*5c10*/  LOP3.LUT R10, R6, 0xff, RZ, 0xc0, !PT ;  /* 0x000000ff060a7812 */ /* 0x000fe200078ec0ff */
[----:B------:R-:W-:Y:S01]  /*5c20*/  MUFU.EX2 R118, R87 ;  /* 0x0000005700767308 */ /* 0x000fe20000000800 */
[----:B------:R-:W-:Y:S02]  /*5c30*/  LOP3.LUT R8, R7, UR27, R8, 0x96, !PT ;  /* 0x0000001b07087c12 */ /* 0x000fe4000f8e9608 */
[----:B------:R-:W-:Y:S02]  /*5c40*/  ISETP.LE.U32.AND P6, PT, R10, UR21, PT ;  /* 0x000000150a007c0c */ /* 0x000fe4000bfc3070 */
[--C-:B------:R-:W-:Y:S02]  /*5c50*/  SHF.R.U32.HI R9, RZ, 0x18, R6.reuse ;  /* 0x00000018ff097819 */ /* 0x100fe40000011606 */
[----:B------:R-:W-:Y:S03]  /*5c60*/  SHF.R.U32.HI R12, RZ, 0x10, R6 ;  /* 0x00000010ff0c7819 */ /* 0x000fe60000011606 */
[----:B------:R-:W2:Y:S01]  /*5c70*/  MUFU.EX2 R119, R15 ;  /* 0x0000000f00777308 */ /* 0x000ea20000000800 */
[----:B------:R-:W-:Y:S02]  /*5c80*/  LOP3.LUT R13, R6, 0xffff, RZ, 0xc0, !PT ;  /* 0x0000ffff060d7812 */ /* 0x000fe400078ec0ff */
[----:B------:R-:W-:Y:S02]  /*5c90*/  LOP3.LUT R6, R5, UR28, R88, 0x96, !PT ;  /* 0x0000001c05067c12 */ /* 0x000fe4000f8e9658 */
[----:B------:R-:W-:Y:S02]  /*5ca0*/  LOP3.LUT R10, R4, 0xffff, RZ, 0xc0, !PT ;  /* 0x0000ffff040a7812 */ /* 0x000fe400078ec0ff */
[----:B------:R-:W-:Y:S01]  /*5cb0*/  LOP3.LUT R5, R8, 0xff, RZ, 0xc0, !PT ;  /* 0x000000ff08057812 */ /* 0x000fe200078ec0ff */
[----:B----4-:R-:W-:Y:S01]  /*5cc0*/  @!P6 FADD.FTZ R129, -R129, -RZ ;  /* 0x800000ff8181e221 */ /* 0x010fe20000010100 */
[----:B------:R-:W-:Y:S01]  /*5cd0*/  ISETP.LE.U32.AND P0, PT, R9, UR21, PT ;  /* 0x0000001509007c0c */ /* 0x000fe2000bf03070 */
[----:B------:R-:W-:Y:S01]  /*5ce0*/  MUFU.EX2 R115, R14 ;  /* 0x0000000e00737308 */ /* 0x000fe20000000800 */
[--C-:B------:R-:W-:Y:S02]  /*5cf0*/  SHF.R.U32.HI R9, RZ, 0x18, R4.reuse ;  /* 0x00000018ff097819 */ /* 0x100fe40000011604 */
[----:B---3--:R-:W-:Y:S02]  /*5d00*/  SHF.R.U32.HI R11, RZ, 0x10, R4 ;  /* 0x00000010ff0b7819 */ /* 0x008fe40000011604 */
[----:B------:R-:W-:Y:S02]  /*5d10*/  LOP3.LUT R7, R4, 0xff, RZ, 0xc0, !PT ;  /* 0x000000ff04077812 */ /* 0x000fe400078ec0ff */
[----:B------:R-:W-:Y:S03]  /*5d20*/  ISETP.LE.U32.AND P2, PT, R5, UR21, PT ;  /* 0x0000001505007c0c */ /* 0x000fe6000bf43070 */
[----:B------:R-:W3:Y:S01]  /*5d30*/  MUFU.EX2 R117, R85 ;  /* 0x0000005500757308 */ /* 0x000ee20000000800 */
[----:B------:R-:W-:Y:S02]  /*5d40*/  SHF.R.U32.HI R4, RZ, 0x18, R8 ;  /* 0x00000018ff047819 */ /* 0x000fe40000011608 */
[----:B------:R-:W-:Y:S01]  /*5d50*/  LOP3.LUT R5, R6, 0xff, RZ, 0xc0, !PT ;  /* 0x000000ff06057812 */ /* 0x000fe200078ec0ff */
[----:B------:R-:W-:Y:S01]  /*5d60*/  @!P0 FADD.FTZ R128, -R128, -RZ ;  /* 0x800000ff80808221 */ /* 0x000fe20000010100 */
[----:B------:R-:W-:Y:S02]  /*5d70*/  ISETP.LE.U32.AND P4, PT, R7, UR21, PT ;  /* 0x0000001507007c0c */ /* 0x000fe4000bf83070 */
[----:B------:R-:W-:Y:S03]  /*5d80*/  ISETP.LE.U32.AND P1, PT, R4, UR21, PT ;  /* 0x0000001504007c0c */ /* 0x000fe6000bf23070 */
[----:B------:R-:W4:Y:S01]  /*5d90*/  MUFU.EX2 R114, R84 ;  /* 0x0000005400727308 */ /* 0x000f220000000800 */
[--C-:B------:R-:W-:Y:S02]  /*5da0*/  SHF.R.U32.HI R7, RZ, 0x18, R6.reuse ;  /* 0x00000018ff077819 */ /* 0x100fe40000011606 */
[----:B------:R-:W-:Y:S01]  /*5db0*/  SHF.R.U32.HI R4, RZ, 0x10, R6 ;  /* 0x00000010ff047819 */ /* 0x000fe20000011606 */
[----:B-1----:R-:W-:Y:S01]  /*5dc0*/  @!P2 FADD.FTZ R121, -R121, -RZ ;  /* 0x800000ff7979a221 */ /* 0x002fe20000010100 */
[----:B------:R-:W-:Y:S02]  /*5dd0*/  ISETP.LE.U32.AND P6, PT, R5, UR21, PT ;  /* 0x0000001505007c0c */ /* 0x000fe4000bfc3070 */
[----:B------:R-:W-:Y:S02]  /*5de0*/  LOP3.LUT R6, R6, 0xffff, RZ, 0xc0, !PT ;  /* 0x0000ffff06067812 */ /* 0x000fe400078ec0ff */
[----:B------:R-:W-:Y:S01]  /*5df0*/  LOP3.LUT R4, R4, 0xff, RZ, 0xc0, !PT ;  /* 0x000000ff04047812 */ /* 0x000fe200078ec0ff */
[----:B------:R-:W-:Y:S01]  /*5e00*/  @!P4 FADD.FTZ R127, -R127, -RZ ;  /* 0x800000ff7f7fc221 */ /* 0x000fe20000010100 */
[----:B------:R-:W-:Y:S01]  /*5e10*/  ISETP.LE.U32.AND P5, PT, R7, UR21, PT ;  /* 0x0000001507007c0c */ /* 0x000fe2000bfa3070 */
[----:B--2---:R-:W-:Y:S01]  /*5e20*/  @!P1 FADD.FTZ R119, -R119, -RZ ;  /* 0x800000ff77779221 */ /* 0x004fe20000010100 */
[----:B------:R-:W-:Y:S02]  /*5e30*/  SHF.R.U32.HI R5, RZ, 0x8, R6 ;  /* 0x00000008ff057819 */ /* 0x000fe40000011606 */
[----:B------:R-:W-:Y:S02]  /*5e40*/  ISETP.LE.U32.AND P0, PT, R4, UR21, PT ;  /* 0x0000001504007c0c */ /* 0x000fe4000bf03070 */
[----:B------:R-:W-:Y:S01]  /*5e50*/  SHF.R.U32.HI R4, RZ, 0x8, R10 ;  /* 0x00000008ff047819 */ /* 0x000fe2000001160a */
[----:B------:R-:W-:Y:S01]  /*5e60*/  @!P6 FADD.FTZ R125, -R125, -RZ ;  /* 0x800000ff7d7de221 */ /* 0x000fe20000010100 */
[----:B------:R-:W-:Y:S02]  /*5e70*/  LOP3.LUT R5, R5, 0xffff, RZ, 0xc0, !PT ;  /* 0x0000ffff05057812 */ /* 0x000fe400078ec0ff */
[----:B------:R-:W-:Y:S02]  /*5e80*/  LOP3.LUT R4, R4, 0xffff, RZ, 0xc0, !PT ;  /* 0x0000ffff04047812 */ /* 0x000fe400078ec0ff */
[----:B------:R-:W-:Y:S01]  /*5e90*/  ISETP.LE.U32.AND P6, PT, R5, UR21, PT ;  /* 0x0000001505007c0c */ /* 0x000fe2000bfc3070 */
[----:B------:R-:W-:Y:S01]  /*5ea0*/  @!P5 FADD.FTZ R126, -R126, -RZ ;  /* 0x800000ff7e7ed221 */ /* 0x000fe20000010100 */
[----:B------:R-:W-:Y:S02]  /*5eb0*/  LOP3.LUT R5, R11, 0xff, RZ, 0xc0, !PT ;  /* 0x000000ff0b057812 */ /* 0x000fe400078ec0ff */
[----:B------:R-:W-:Y:S01]  /*5ec0*/  ISETP.LE.U32.AND P5, PT, R4, UR21, PT ;  /* 0x0000001504007c0c */ /* 0x000fe2000bfa3070 */
[----:B------:R-:W-:Y:S01]  /*5ed0*/  @!P0 FADD.FTZ R123, -R123, -RZ ;  /* 0x800000ff7b7b8221 */ /* 0x000fe20000010100 */
[----:B------:R-:W-:Y:S02]  /*5ee0*/  LOP3.LUT R4, R8, 0xffff, RZ, 0xc0, !PT ;  /* 0x0000ffff08047812 */ /* 0x000fe400078ec0ff */
[----:B------:R-:W-:Y:S02]  /*5ef0*/  ISETP.LE.U32.AND P3, PT, R9, UR21, PT ;  /* 0x0000001509007c0c */ /* 0x000fe4000bf63070 */
[----:B------:R-:W-:Y:S02]  /*5f00*/  ISETP.LE.U32.AND P0, PT, R5, UR21, PT ;  /* 0x0000001505007c0c */ /* 0x000fe4000bf03070 */
[----:B------:R-:W-:Y:S01]  /*5f10*/  SHF.R.U32.HI R5, RZ, 0x8, R4 ;  /* 0x00000008ff057819 */ /* 0x000fe20000011604 */
[----:B------:R-:W-:Y:S01]  /*5f20*/  @!P6 FADD.FTZ R120, -R120, -RZ ;  /* 0x800000ff7878e221 */ /* 0x000fe20000010100 */
[----:B------:R-:W-:Y:S02]  /*5f30*/  SHF.R.U32.HI R4, RZ, 0x8, R13 ;  /* 0x00000008ff047819 */ /* 0x000fe4000001160d */
[----:B------:R-:W-:Y:S01]  /*5f40*/  LOP3.LUT R5, R5, 0xffff, RZ, 0xc0, !PT ;  /* 0x0000ffff05057812 */ /* 0x000fe200078ec0ff */
[----:B------:R-:W-:Y:S01]  /*5f50*/  @!P5 FADD.FTZ R124, -R124, -RZ ;  /* 0x800000ff7c7cd221 */ /* 0x000fe20000010100 */
[----:B------:R-:W-:Y:S02]  /*5f60*/  LOP3.LUT R4, R4, 0xffff, RZ, 0xc0, !PT ;  /* 0x0000ffff04047812 */ /* 0x000fe400078ec0ff */
[----:B------:R-:W-:Y:S01]  /*5f70*/  ISETP.LE.U32.AND P6, PT, R5, UR21, PT ;  /* 0x0000001505007c0c */ /* 0x000fe2000bfc3070 */
[----:B------:R-:W-:Y:S01]  /*5f80*/  @!P3 FADD.FTZ R122, -R122, -RZ ;  /* 0x800000ff7a7ab221 */ /* 0x000fe20000010100 */
[----:B------:R-:W-:Y:S01]  /*5f90*/  F2FP.RELU.BF16.F32.PACK_AB R5, R126, R123 ;  /* 0x0000007b7e05723e */ /* 0x000fe200000018ff */
[----:B------:R-:W-:Y:S01]  /*5fa0*/  @!P0 FADD.FTZ R116, -R116, -RZ ;  /* 0x800000ff74748221 */ /* 0x000fe20000010100 */
[----:B------:R-:W-:Y:S02]  /*5fb0*/  F2FP.RELU.BF16.F32.PACK_AB R6, R120, R125 ;  /* 0x0000007d7806723e */ /* 0x000fe400000018ff */
[----:B------:R-:W-:Y:S01]  /*5fc0*/  ISETP.LE.U32.AND P3, PT, R4, UR21, PT ;  /* 0x0000001504007c0c */ /* 0x000fe2000bf63070 */
[----:B------:R1:W-:Y:S01]  /*5fd0*/  STS [R239+0x22400], R5 ;  /* 0x02240005ef007388 */ /* 0x0003e20000000800 */
[----:B------:R-:W-:Y:S02]  /*5fe0*/  F2FP.RELU.BF16.F32.PACK_AB R4, R124, R127 ;  /* 0x0000007f7c04723e */ /* 0x000fe400000018ff */
[----:B------:R-:W-:Y:S03]  /*5ff0*/  SHF.R.U32.HI R8, RZ, 0x10, R8 ;  /* 0x00000010ff087819 */ /* 0x000fe60000011608 */
[----:B------:R2:W-:Y:S01]  /*6000*/  STS [R239+0x22000], R6 ;  /* 0x02200006ef007388 */ /* 0x0005e20000000800 */
[----:B------:R-:W-:Y:S01]  /*6010*/  LOP3.LUT R7, R12, 0xff, RZ, 0xc0, !PT ;  /* 0x000000ff0c077812 */ /* 0x000fe200078ec0ff */
[----:B------:R-:W-:Y:S01]  /*6020*/  @!P6 FADD.FTZ R118, -R118, -RZ ;  /* 0x800000ff7676e221 */ /* 0x000fe20000010100 */
[----:B------:R-:W-:Y:S03]  /*6030*/  LOP3.LUT R8, R8, 0xff, RZ, 0xc0, !PT ;  /* 0x000000ff08087812 */ /* 0x000fe600078ec0ff */
[----:B------:R2:W-:Y:S01]  /*6040*/  STS [R242+0x22000], R4 ;  /* 0x02200004f2007388 */ /* 0x0005e20000000800 */
[----:B------:R-:W-:Y:S02]  /*6050*/  ISETP.LE.U32.AND P4, PT, R7, UR21, PT ;  /* 0x0000001507007c0c */ /* 0x000fe4000bf83070 */
[----:B------:R-:W-:Y:S01]  /*6060*/  ISETP.LE.U32.AND P5, PT, R8, UR21, PT ;  /* 0x0000001508007c0c */ /* 0x000fe2000bfa3070 */
[----:B---3--:R-:W-:Y:S01]  /*6070*/  @!P3 FADD.FTZ R117, -R117, -RZ ;  /* 0x800000ff7575b221 */ /* 0x008fe20000010100 */
[----:B------:R-:W-:Y:S02]  /*6080*/  F2FP.RELU.BF16.F32.PACK_AB R8, R122, R116 ;  /* 0x000000747a08723e */ /* 0x000fe400000018ff */
[----:B------:R-:W-:Y:S02]  /*6090*/  F2FP.RELU.BF16.F32.PACK_AB R7, R118, R121 ;  /* 0x000000797607723e */ /* 0x000fe400000018ff */
[----:B------:R-:W-:Y:S01]  /*60a0*/  FSETP.GE.FTZ.AND P1, PT, R123, RZ, PT ;  /* 0x000000ff7b00720b */ /* 0x000fe20003f36000 */
[----:B------:R-:W-:Y:S01]  /*60b0*/  STS [R242+0x22400], R8 ;  /* 0x02240008f2007388 */ /* 0x000fe20000000800 */
[----:B------:R-:W-:Y:S02]  /*60c0*/  FSETP.GE.FTZ.AND P3, PT, R125, RZ, PT ;  /* 0x000000ff7d00720b */ /* 0x000fe40003f76000 */
[----:B------:R-:W-:Y:S01]  /*60d0*/  FSETP.GE.FTZ.AND P2, PT, R120, RZ, PT ;  /* 0x000000ff7800720b */ /* 0x000fe20003f56000 */
[----:B----4-:R-:W-:Y:S02]  /*60e0*/  @!P4 FADD.FTZ R114, -R114, -RZ ;  /* 0x800000ff7272c221 */ /* 0x010fe40000010100 */
[----:B------:R-:W-:Y:S01]  /*60f0*/  STS [R240+0x22000], R7 ;  /* 0x02200007f0007388 */ /* 0x000fe20000000800 */
[----:B------:R-:W-:Y:S01]  /*6100*/  @!P5 FADD.FTZ R115, -R115, -RZ ;  /* 0x800000ff7373d221 */ /* 0x000fe20000010100 */
[----:B-1----:R-:W-:Y:S02]  /*6110*/  F2FP.RELU.BF16.F32.PACK_AB R5, R117, R129 ;  /* 0x000000817505723e */ /* 0x002fe400000018ff */
[----:B------:R-:W-:Y:S02]  /*6120*/  FSETP.GE.FTZ.AND P0, PT, R126, RZ, PT ;  /* 0x000000ff7e00720b */ /* 0x000fe40003f16000 */
[----:B--2---:R-:W-:Y:S02]  /*6130*/  F2FP.RELU.BF16.F32.PACK_AB R6, R119, R115 ;  /* 0x000000737706723e */ /* 0x004fe400000018ff */
[----:B------:R-:W-:Y:S03]  /*6140*/  F2FP.RELU.BF16.F32.PACK_AB R4, R128, R114 ;  /* 0x000000728004723e */ /* 0x000fe600000018ff */
[----:B------:R-:W-:Y:S06]  /*6150*/  STS [R240+0x22400], R6 ;  /* 0x02240006f0007388 */ /* 0x000fec0000000800 */
[----:B------:R-:W-:Y:S06]  /*6160*/  STS [R241+0x22000], R5 ;  /* 0x02200005f1007388 */ /* 0x000fec0000000800 */
[----:B------:R-:W-:Y:S06]  /*6170*/  STS [R241+0x22400], R4 ;  /* 0x02240004f1007388 */ /* 0x000fec0000000800 */
[----:B------:R-:W-:Y:S06]  /*6180*/  LDSM.16.M88.4 R16, [R218+0x8000] ;  /* 0x00800000da10783b */ /* 0x000fec0000000200 */
[----:B------:R-:W1:Y:S06]  /*6190*/  LDSM.16.M88.4 R8, [R2+0x18000] ;  /* 0x018000000208783b */ /* 0x000e6c0000000200 */
[----:B------:R-:W2:Y:S06]  /*61a0*/  LDSM.16.M88.4 R84, [R2+0x18800] ;  /* 0x018800000254783b */ /* 0x000eac0000000200 */
[----:B------:R-:W-:Y:S06]  /*61b0*/  LDSM.16.M88.4 R88, [R220+0x8000] ;  /* 0x00800000dc58783b */ /* 0x000fec0000000200 */
[----:B------:R-:W3:Y:S06]  /*61c0*/  LDSM.16.M88.4 R92, [R3+0x18000] ;  /* 0x01800000035c783b */ /* 0x000eec0000000200 */
[----:B------:R-:W4:Y:S06]  /*61d0*/  LDSM.16.M88.4 R96, [R3+0x18800] ;  /* 0x018800000360783b */ /* 0x000f2c0000000200 */
[----:B------:R-:W-:Y:S06]  /*61e0*/  LDSM.16.M88.4 R100, [R223+0x8000] ;  /* 0x00800000df64783b */ /* 0x000fec0000000200 */
[----:B------:R-:W4:Y:S01]  /*61f0*/  LDSM.16.M88.4 R104, [R217+0x18000] ;  /* 0x01800000d968783b */ /* 0x000f220000000200 */
[C---:B-1----:R-:W-:Y:S05]  /*6200*/  HMMA.16816.F32.BF16 R4, R16.reuse, R8, RZ ;  /* 0x000000081004723c */ /* 0x042fea00000418ff */
[----:B------:R-:W-:Y:S01]  /*6210*/  LDSM.16.M88.4 R108, [R216+0x18000] ;  /* 0x01800000d86c783b */ /* 0x000fe20000000200 */
        /* <DEDUP_REMOVED lines=103> */
[C---:B------:R-:W-:Y:S01]  /*6890*/  FADD.FTZ R5, -R112.reuse, R6 ;  /* 0x0000000670057221 */ /* 0x040fe20000010100 */
[----:B------:R-:W-:Y:S03]  /*68a0*/  FADD.FTZ R85, -R113, R4 ;  /* 0x0000000471557221 */ /* 0x000fe60000010100 */
[C---:B------:R-:W-:Y:S01]  /*68b0*/  FADD.FTZ R4, -R112.reuse, R7 ;  /* 0x0000000770047221 */ /* 0x040fe20000010100 */
[-C--:B------:R-:W-:Y:S01]  /*68c0*/  FSEL R5, R5, R112.reuse, P1 ;  /* 0x0000007005057208 */ /* 0x080fe20000800000 */
[C---:B------:R-:W-:Y:S01]  /*68d0*/  FADD.FTZ R7, -R112.reuse, R10 ;  /* 0x0000000a70077221 */ /* 0x040fe20000010100 */
[----:B------:R-:W-:Y:S01]  /*68e0*/  FADD.FTZ R6, -R112, R11 ;  /* 0x0000000b70067221 */ /* 0x000fe20000010100 */
[-C--:B------:R-:W-:Y:S01]  /*68f0*/  FSEL R11, R85, R113.reuse, P3 ;  /* 0x00000071550b7208 */ /* 0x080fe20001800000 */
[----:B------:R-:W-:Y:S01]  /*6900*/  FADD.FTZ R86, -R113, R8 ;  /* 0x0000000871567221 */ /* 0x000fe20000010100 */
[----:B------:R-:W-:Y:S01]  /*6910*/  FSEL R10, R84, R113, P2 ;  /* 0x00000071540a7208 */ /* 0x000fe20001000000 */
[----:B------:R-:W-:Y:S01]  /*6920*/  FMUL.FTZ R85, R123, R5 ;  /* 0x000000057b557220 */ /* 0x000fe20000410000 */
[----:B------:R-:W-:Y:S01]  /*6930*/  FSETP.GE.FTZ.AND P1, PT, R116, RZ, PT ;  /* 0x000000ff7400720b */ /* 0x000fe20003f36000 */
[----:B------:R-:W-:Y:S01]  /*6940*/  FMUL.FTZ R11, R125, R11 ;  /* 0x0000000b7d0b7220 */ /* 0x000fe20000410000 */
[----:B------:R-:W-:Y:S01]  /*6950*/  FSEL R4, R4, R112, P0 ;  /* 0x0000007004047208 */ /* 0x000fe20000000000 */
[----:B------:R-:W-:Y:S01]  /*6960*/  FMUL.FTZ R10, R120, R10 ;  /* 0x0000000a780a7220 */ /* 0x000fe20000410000 */
[----:B------:R-:W-:Y:S01]  /*6970*/  FSEL R5, R7, R112, P1 ;  /* 0x0000007007057208 */ /* 0x000fe20000800000 */
[----:B------:R-:W-:Y:S01]  /*6980*/  FADD.FTZ R8, -R113, R9 ;  /* 0x0000000971087221 */ /* 0x000fe20000010100 */
[----:B------:R-:W-:Y:S01]  /*6990*/  FSETP.GE.FTZ.AND P3, PT, R127, RZ, PT ;  /* 0x000000ff7f00720b */ /* 0x000fe20003f76000 */
[----:B------:R-:W-:Y:S01]  /*69a0*/  FMUL.FTZ R84, R126, R4 ;  /* 0x000000047e547220 */ /* 0x000fe20000410000 */
[----:B------:R-:W-:Y:S01]  /*69b0*/  FSETP.GE.FTZ.AND P0, PT, R122, RZ, PT ;  /* 0x000000ff7a00720b */ /* 0x000fe20003f16000 */
[C---:B------:R-:W-:Y:S01]  /*69c0*/  FADD.FTZ R7, -R113.reuse, R13 ;  /* 0x0000000d71077221 */ /* 0x040fe20000010100 */
[----:B------:R-:W-:Y:S01]  /*69d0*/  FSEL R9, R86, R113, P3 ;  /* 0x0000007156097208 */ /* 0x000fe20001800000 */
[----:B------:R-:W-:Y:S01]  /*69e0*/  FMUL.FTZ R86, R116, R5 ;  /* 0x0000000574567220 */ /* 0x000fe20000410000 */
[----:B------:R-:W-:Y:S01]  /*69f0*/  F2FP.BF16.F32.PACK_AB R5, R10, R11 ;  /* 0x0000000b0a05723e */ /* 0x000fe200000010ff */
[----:B------:R-:W-:Y:S01]  /*6a00*/  FADD.FTZ R15, -R112, R15 ;  /* 0x0000000f700f7221 */ /* 0x000fe20000010100 */
[----:B------:R-:W-:Y:S01]  /*6a10*/  FSEL R4, R6, R112, P0 ;  /* 0x0000007006047208 */ /* 0x000fe20000000000 */
[----:B------:R-:W-:Y:S01]  /*6a20*/  FADD.FTZ R6, -R113, R12 ;  /* 0x0000000c71067221 */ /* 0x000fe20000010100 */
[----:B------:R-:W-:Y:S01]  /*6a30*/  FSETP.GE.FTZ.AND P0, PT, R121, RZ, PT ;  /* 0x000000ff7900720b */ /* 0x000fe20003f16000 */
[----:B------:R1:W-:Y:S01]  /*6a40*/  STS [R239+0x20000], R5 ;  /* 0x02000005ef007388 */ /* 0x0003e20000000800 */
[----:B------:R-:W-:Y:S01]  /*6a50*/  FSETP.GE.FTZ.AND P2, PT, R124, RZ, PT ;  /* 0x000000ff7c00720b */ /* 0x000fe20003f56000 */
[----:B------:R-:W-:Y:S01]  /*6a60*/  FMUL.FTZ R13, R122, R4 ;  /* 0x000000047a0d7220 */ /* 0x000fe20000410000 */
[----:B------:R-:W-:Y:S01]  /*6a70*/  F2FP.BF16.F32.PACK_AB R4, R84, R85 ;  /* 0x000000555404723e */ /* 0x000fe200000010ff */
[----:B------:R-:W-:Y:S01]  /*6a80*/  FADD.FTZ R14, -R112, R14 ;  /* 0x0000000e700e7221 */ /* 0x000fe20000010100 */
[-C--:B------:R-:W-:Y:S01]  /*6a90*/  FSEL R6, R6, R113.reuse, P0 ;  /* 0x0000007106067208 */ /* 0x080fe20000000000 */
[----:B------:R-:W-:Y:S01]  /*6aa0*/  FADD.FTZ R18, -R112, R18 ;  /* 0x0000001270127221 */ /* 0x000fe20000010100 */
[----:B------:R-:W-:Y:S01]  /*6ab0*/  FSEL R8, R8, R113, P2 ;  /* 0x0000007108087208 */ /* 0x000fe20001000000 */
[----:B------:R2:W-:Y:S01]  /*6ac0*/  STS [R239+0x20400], R4 ;  /* 0x02040004ef007388 */ /* 0x0005e20000000800 */
[----:B------:R-:W-:Y:S01]  /*6ad0*/  FSETP.GE.FTZ.AND P0, PT, R119, RZ, PT ;  /* 0x000000ff7700720b */ /* 0x000fe20003f16000 */
[----:B------:R-:W-:Y:S01]  /*6ae0*/  FMUL.FTZ R84, R121, R6 ;  /* 0x0000000679547220 */ /* 0x000fe20000410000 */
[----:B------:R-:W-:Y:S01]  /*6af0*/  FSETP.GE.FTZ.AND P2, PT, R118, RZ, PT ;  /* 0x000000ff7600720b */ /* 0x000fe20003f56000 */
[----:B------:R-:W-:Y:S01]  /*6b00*/  FMUL.FTZ R9, R127, R9 ;  /* 0x000000097f097220 */ /* 0x000fe20000410000 */
[----:B------:R-:W-:Y:S01]  /*6b10*/  FSEL R6, R15, R112, P0 ;  /* 0x000000700f067208 */ /* 0x000fe20000000000 */
[----:B------:R-:W-:Y:S01]  /*6b20*/  FMUL.FTZ R8, R124, R8 ;  /* 0x000000087c087220 */ /* 0x000fe20000410000 */
[----:B------:R-:W-:Y:S02]  /*6b30*/  FSEL R7, R7, R113, P2 ;  /* 0x0000007107077208 */ /* 0x000fe40001000000 */
[----:B------:R-:W-:Y:S01]  /*6b40*/  FSETP.GE.FTZ.AND P2, PT, R117, RZ, PT ;  /* 0x000000ff7500720b */ /* 0x000fe20003f56000 */
[----:B------:R-:W-:Y:S01]  /*6b50*/  FMUL.FTZ R12, R119, R6 ;  /* 0x00000006770c7220 */ /* 0x000fe20000410000 */
[----:B------:R-:W-:Y:S01]  /*6b60*/  FSETP.GE.FTZ.AND P0, PT, R128, RZ, PT ;  /* 0x000000ff8000720b */ /* 0x000fe20003f16000 */
[----:B------:R-:W-:Y:S01]  /*6b70*/  FADD.FTZ R6, -R113, R16 ;  /* 0x0000001071067221 */ /* 0x000fe20000010100 */
[----:B------:R-:W-:Y:S01]  /*6b80*/  FSETP.GE.FTZ.AND P1, PT, R115, RZ, PT ;  /* 0x000000ff7300720b */ /* 0x000fe20003f36000 */
[----:B------:R-:W-:Y:S01]  /*6b90*/  FMUL.FTZ R7, R118, R7 ;  /* 0x0000000776077220 */ /* 0x000fe20000410000 */
[----:B------:R-:W-:Y:S02]  /*6ba0*/  FSETP.GE.FTZ.AND P3, PT, R129, RZ, PT ;  /* 0x000000ff8100720b */ /* 0x000fe40003f76000 */
[----:B------:R-:W-:Y:S02]  /*6bb0*/  FSEL R14, R14, R112, P1 ;  /* 0x000000700e0e7208 */ /* 0x000fe40000800000 */
[----:B------:R-:W-:Y:S02]  /*6bc0*/  FSETP.GE.FTZ.AND P1, PT, R114, RZ, PT ;  /* 0x000000ff7200720b */ /* 0x000fe40003f36000 */
[----:B------:R-:W-:Y:S01]  /*6bd0*/  FSEL R6, R6, R113, P3 ;  /* 0x0000007106067208 */ /* 0x000fe20001800000 */
[----:B------:R-:W-:Y:S01]  /*6be0*/  FMUL.FTZ R14, R115, R14 ;  /* 0x0000000e730e7220 */ /* 0x000fe20000410000 */
[----:B-1----:R-:W-:Y:S01]  /*6bf0*/  FSEL R5, R18, R112, P1 ;  /* 0x0000007012057208 */ /* 0x002fe20000800000 */
[----:B------:R-:W-:Y:S01]  /*6c00*/  @P2 FADD.FTZ R113, -R113, R17 ;  /* 0x0000001171712221 */ /* 0x000fe20000010100 */
[----:B------:R-:W-:Y:S01]  /*6c10*/  F2FP.BF16.F32.PACK_AB R9, R8, R9 ;  /* 0x000000090809723e */ /* 0x000fe200000010ff */
[----:B------:R-:W-:Y:S01]  /*6c20*/  @P0 FADD.FTZ R112, -R112, R19 ;  /* 0x0000001370700221 */ /* 0x000fe20000010100 */
[----:B------:R-:W-:Y:S01]  /*6c30*/  F2FP.BF16.F32.PACK_AB R8, R13, R86 ;  /* 0x000000560d08723e */ /* 0x000fe200000010ff */
[----:B------:R-:W-:Y:S01]  /*6c40*/  FMUL.FTZ R10, R114, R5 ;  /* 0x00000005720a7220 */ /* 0x000fe20000410000 */
[----:B------:R-:W-:Y:S01]  /*6c50*/  FMUL.FTZ R11, R129, R6 ;  /* 0x00000006810b7220 */ /* 0x000fe20000410000 */
[----:B------:R-:W-:Y:S01]  /*6c60*/  FMUL.FTZ R5, R117, R113 ;  /* 0x0000007175057220 */ /* 0x000fe20000410000 */
[----:B--2---:R-:W-:Y:S01]  /*6c70*/  FMUL.FTZ R4, R128, R112 ;  /* 0x0000007080047220 */ /* 0x004fe20000410000 */
[----:B------:R-:W-:Y:S01]  /*6c80*/  F2FP.BF16.F32.PACK_AB R7, R7, R84 ;  /* 0x000000540707723e */ /* 0x000fe200000010ff */
[----:B------:R-:W-:Y:S01]  /*6c90*/  STS [R242+0x20000], R9 ;  /* 0x02000009f2007388 */ /* 0x000fe20000000800 */
[----:B------:R-:W-:Y:S02]  /*6ca0*/  F2FP.BF16.F32.PACK_AB R6, R12, R14 ;  /* 0x0000000e0c06723e */ /* 0x000fe400000010ff */
[----:B------:R-:W-:Y:S03]  /*6cb0*/  F2FP.BF16.F32.PACK_AB R5, R5, R11 ;  /* 0x0000000b0505723e */ /* 0x000fe600000010ff */
[----:B------:R-:W-:Y:S01]  /*6cc0*/  STS [R242+0x20400], R8 ;  /* 0x02040008f2007388 */ /* 0x000fe20000000800 */
[----:B------:R-:W-:Y:S02]  /*6cd0*/  F2FP.BF16.F32.PACK_AB R4, R4, R10 ;  /* 0x0000000a0404723e */ /* 0x000fe400000010ff */
[----:B------:R-:W-:Y:S03]  /*6ce0*/  PLOP3.LUT P0, PT, PT, PT, UP1, 0x80, 0x0 ;  /* 0x000000000000781c */ /* 0x000fe60003f0f018 */
[----:B------:R-:W-:Y:S06]  /*6cf0*/  STS [R240+0x20000], R7 ;  /* 0x02000007f0007388 */ /* 0x000fec0000000800 */
[----:B------:R-:W-:Y:S06]  /*6d00*/  STS [R240+0x20400], R6 ;  /* 0x02040006f0007388 */ /* 0x000fec0000000800 */
[----:B------:R-:W-:Y:S06]  /*6d10*/  STS [R241+0x20000], R5 ;  /* 0x02000005f1007388 */ /* 0x000fec0000000800 */
[----:B------:R-:W-:Y:S01]  /*6d20*/  STS [R241+0x20400], R4 ;  /* 0x02040004f1007388 */ /* 0x000fe20000000800 */
[----:B------:R-:W-:Y:S06]  /*6d30*/  BAR.SYNC.DEFER_BLOCKING 0x0 ;  /* 0x0000000000007b1d */ /* 0x000fec0000010000 */
[----:B------:R-:W-:Y:S06]  /*6d40*/  LDSM.16.MT88.4 R4, [R219+0x22000] ;  /* 0x02200000db04783b */ /* 0x000fec0000004200 */
[----:B------:R-:W1:Y:S06]  /*6d50*/  LDSM.16.MT88.4 R8, [R0+0x8000] ;  /* 0x008000000008783b */ /* 0x000e6c0000004200 */
[----:B------:R-:W2:Y:S06]  /*6d60*/  LDSM.16.MT88.4 R12, [R221+0x22000] ;  /* 0x02200000dd0c783b */ /* 0x000eac0000004200 */
[----:B------:R-:W3:Y:S06]  /*6d70*/  LDSM.16.MT88.4 R16, [R0+0xa000] ;  /* 0x00a000000010783b */ /* 0x000eec0000004200 */
[----:B------:R-:W4:Y:S06]  /*6d80*/  LDSM.16.MT88.4 R84, [R0+0xc000] ;  /* 0x00c000000054783b */ /* 0x000f2c0000004200 */
[----:B------:R-:W4:Y:S06]  /*6d90*/  LDSM.16.MT88.4 R88, [R0+0xe000] ;  /* 0x00e000000058783b */ /* 0x000f2c0000004200 */
[----:B------:R-:W-:Y:S06]  /*6da0*/  LDSM.16.MT88.4 R92, [R219+0x22800] ;  /* 0x02280000db5c783b */ /* 0x000fec0000004200 */
[----:B------:R-:W4:Y:S01]  /*6db0*/  LDSM.16.MT88.4 R96, [R0+0x8800] ;  /* 0x008800000060783b */ /* 0x000f220000004200 */
[-C--:B-1----:R-:W-:Y:S05]  /*6dc0*/  HMMA.16816.F32.BF16 R20, R4, R8.reuse, R20 ;  /* 0x000000080414723c */ /* 0x082fea0000041814 */
[----:B------:R-:W1:Y:S01]  /*6dd0*/  LDSM.16.MT88.4 R100, [R221+0x22800] ;  /* 0x02280000dd64783b */ /* 0x000e620000004200 */
[C---:B--2---:R-:W-:Y:S05]  /*6de0*/  HMMA.16816.F32.BF16 R24, R12.reuse, R8, R24 ;  /* 0x000000080c18723c */ /* 0x044fea0000041818 */
[----:B------:R-:W2:Y:S01]  /*6df0*/  LDSM.16.MT88.4 R104, [R0+0xa800] ;  /* 0x00a800000068783b */ /* 0x000ea20000004200 */
[-C--:B------:R-:W-:Y:S05]  /*6e00*/  HMMA.16816.F32.BF16 R28, R12, R10.reuse, R28 ;  /* 0x0000000a0c1c723c */ /* 0x080fea000004181c */
[----:B------:R-:W-:Y:S01]  /*6e10*/  LDSM.16.MT88.4 R108, [R0+0xd800] ;  /* 0x00d80000006c783b */ /* 0x000fe20000004200 */
[C---:B------:R-:W-:Y:S05]  /*6e20*/  HMMA.16816.F32.BF16 R32, R4.reuse, R10, R32 ;  /* 0x0000000a0420723c */ /* 0x040fea0000041820 */
[----:B------:R-:W2:Y:S01]  /*6e30*/  LDSM.16.MT88.4 R8, [R0+0xc800] ;  /* 0x00c800000008783b */ /* 0x000ea20000004200 */
        /* <DEDUP_REMOVED lines=18> */
[C---:B-1----:R-:W-:Y:S06]  /*6f60*/  HMMA.16816.F32.BF16 R24, R100.reuse, R96, R24 ;  /* 0x000000606418723c */ /* 0x042fec0000041818 */
[-C--:B------:R-:W-:Y:S06]  /*6f70*/  HMMA.16816.F32.BF16 R28, R100, R98.reuse, R28 ;  /* 0x00000062641c723c */ /* 0x080fec000004181c */
[C---:B------:R-:W-:Y:S01]  /*6f80*/  HMMA.16816.F32.BF16 R32, R92.reuse, R98, R32 ;  /* 0x000000625c20723c */ /* 0x040fe20000041820 */
[----:B------:R-:W-:Y:S05]  /*6f90*/  LDSM.16.MT88.4 R96, [R0+0xf000] ;  /* 0x00f000000060783b */ /* 0x000fea0000004200 */
[-C--:B--2---:R-:W-:Y:S06]  /*6fa0*/  HMMA.16816.F32.BF16 R36, R92, R104.reuse, R36 ;  /* 0x000000685c24723c */ /* 0x084fec0000041824 */
        /* <DEDUP_REMOVED lines=118> */
.L_x_1053:
[----:B------:R-:W-:Y:S01]  /*7710*/  LDSM.16.M88.4 R128, [R224] ;  /* 0x00000000e080783b */ /* 0x000fe20000000200 */
[----:B------:R-:W1:Y:S01]  /*7720*/  LDC R231, c[0x0][0x270] ;  /* 0x00009c00ffe77b82 */ /* 0x000e620000000800 */
[----:B------:R-:W-:Y:S02]  /*7730*/  @UP1 UIADD3 UR12, UP0, UR4, -0x100, URZ ;  /* 0xffffff00040c1890 */ /* 0x000fe4000ff1e03f */
[----:B------:R-:W3:Y:S02]  /*7740*/  LDSM.16.MT88.4 R16, [R0+0x10000] ;  /* 0x010000000010783b */ /* 0x000ee40000004200 */
[----:B------:R-:W-:Y:S02]  /*7750*/  @UP1 UIADD3.X UR11, UR5, -0x1, URZ, UP0, !UPT ;  /* 0xffffffff050b1890 */ /* 0x000fe400087fe43f */
[----:B------:R-:W2:Y:S01]  /*7760*/  LDSM.16.M88.4 R124, [R224+0x1000] ;  /* 0x00100000e07c783b */ /* 0x000ea20000000200 */
[----:B------:R-:W-:Y:S01]  /*7770*/  @UP1 UMOV UR4, UR12 ;  /* 0x0000000c00041c82 */ /* 0x000fe20008000000 */
[----:B------:R-:W-:Y:S02]  /*7780*/  @UP1 UIADD3 UR18, UP0, UR18, -0x100, URZ ;  /* 0xffffff0012121890 */ /* 0x000fe4000ff1e03f */
[----:B------:R-:W4:Y:S01]  /*7790*/  LDSM.16.MT88.4 R96, [R0+0x12000] ;  /* 0x012000000060783b */ /* 0x000f220000004200 */
[----:B------:R-:W-:Y:S01]  /*77a0*/  @UP1 UMOV UR5, UR11 ;  /* 0x0000000b00051c82 */ /* 0x000fe20008000000 */
[----:B------:R-:W-:Y:S02]  /*77b0*/  @UP1 UIADD3.X UR17, UR17, -0x1, URZ, UP0, !UPT ;  /* 0xffffffff11111890 */ /* 0x000fe400087fe43f */
        /* <DEDUP_REMOVED lines=82> */
[C---:B------:R-:W-:Y:S01]  /*7ce0*/  IMAD.SHL.U32 R196, R231.reuse, 0x8, RZ ;  /* 0x00000008e7c47824 */ /* 0x040fe200078e00ff */
[-C--:B------:R-:W-:Y:S01]  /*7cf0*/  HMMA.16816.F32.BF16 R108, R212, R210.reuse, R108 ;  /* 0x000000d2d46c723c */ /* 0x080fe2000004186c */
[----:B------:R-:W-:Y:S04]  /*7d00*/  IMAD.MOV.U32 R208, RZ, RZ, 0x4 ;  /* 0x00000004ffd07424 */ /* 0x000fe800078e00ff */
[----:B------:R-:W-:Y:S01]  /*7d10*/  @P0 IMAD.WIDE R208, R238, R208, UR4 ;  /* 0x00000004eed00e25 */ /* 0x000fe2000f8e02d0 */
[C---:B------:R-:W-:Y:S04]  /*7d20*/  HMMA.16816.F32.BF16 R112, R200.reuse, R210, R112 ;  /* 0x000000d2c870723c */ /* 0x040fe80000041870 */
[----:B------:R-:W5:Y:S01]  /*7d30*/  @P0 LDG.E R243, desc[UR6][R208.64] ;  /* 0x00000006d0f30981 */ /* 0x000f62000c1e1900 */
[CC--:B------:R-:W-:Y:S01]  /*7d40*/  LEA R198, P2, R196.reuse, R228.reuse, 0x2 ;  /* 0x000000e4c4c67211 */ /* 0x0c0fe200078410ff */
[-C--:B-1----:R-:W-:Y:S02]  /*7d50*/  HMMA.16816.F32.BF16 R116, R200, R204.reuse, R116 ;  /* 0x000000ccc874723c */ /* 0x082fe40000041874 */
[----:B------:R1:W5:Y:S03]  /*7d60*/  @P0 LDG.E R244, desc[UR6][R208.64+0x20] ;  /* 0x00002006d0f40981 */ /* 0x000366000c1e1900 */
[-C--:B------:R-:W-:Y:S01]  /*7d70*/  LEA.HI.X.SX32 R199, R196, R229.reuse, 0x2, P2 ;  /* 0x000000e5c4c77211 */ /* 0x080fe200010f16ff */
[C---:B------:R-:W-:Y:S01]  /*7d80*/  HMMA.16816.F32.BF16 R120, R212.reuse, R204, R120 ;  /* 0x000000ccd478723c */ /* 0x040fe20000041878 */
[----:B------:R2:W-:Y:S04]  /*7d90*/  REDG.E.ADD.F32.FTZ.RN.STRONG.GPU desc[UR6][R228.64], R4 ;  /* 0x00000004e40079a6 */ /* 0x0005e8000c10f386 */
[----:B------:R3:W-:Y:S01]  /*7da0*/  REDG.E.ADD.F32.FTZ.RN.STRONG.GPU desc[UR6][R198.64], R5 ;  /* 0x00000005c60079a6 */ /* 0x0007e2000c10f386 */
[-C--:B------:R-:W-:Y:S05]  /*7db0*/  HMMA.16816.F32.BF16 R124, R212, R206.reuse, R124 ;  /* 0x000000ced47c723c */ /* 0x080fea000004187c */
[----:B------:R-:W-:Y:S01]  /*7dc0*/  IMAD.SHL.U32 R197, R231, 0x10, RZ ;  /* 0x00000010e7c57824 */ /* 0x000fe200078e00ff */
[----:B------:R-:W-:Y:S05]  /*7dd0*/  HMMA.16816.F32.BF16 R128, R200, R206, R128 ;  /* 0x000000cec880723c */ /* 0x000fea0000041880 */
[-C--:B------:R-:W-:Y:S01]  /*7de0*/  LEA R204, P1, R197, R228.reuse, 0x2 ;  /* 0x000000e4c5cc7211 */ /* 0x080fe200078210ff */
[C---:B------:R-:W-:Y:S02]  /*7df0*/  IMAD R210, R231.reuse, 0x18, RZ ;  /* 0x00000018e7d27824 */ /* 0x040fe400078e02ff */
[----:B------:R-:W-:Y:S03]  /*7e00*/  IMAD R211, R231, 0x30, RZ ;  /* 0x00000030e7d37824 */ /* 0x000fe600078e02ff */
[-C--:B------:R-:W-:Y:S01]  /*7e10*/  LEA.HI.X.SX32 R205, R197, R229.reuse, 0x2, P1 ;  /* 0x000000e5c5cd7211 */ /* 0x080fe200008f16ff */
[----:B-1----:R-:W-:Y:S04]  /*7e20*/  IMAD.SHL.U32 R209, R231, 0x20, RZ ;  /* 0x00000020e7d17824 */ /* 0x002fe800078e00ff */
[----:B------:R1:W-:Y:S01]  /*7e30*/  REDG.E.ADD.F32.FTZ.RN.STRONG.GPU desc[UR6][R204.64], R6 ;  /* 0x00000006cc0079a6 */ /* 0x0003e2000c10f386 */
[CC--:B--2---:R-:W-:Y:S02]  /*7e40*/  LEA R4, P2, R210.reuse, R228.reuse, 0x2 ;  /* 0x000000e4d2047211 */ /* 0x0c4fe400078410ff */
[-C--:B------:R-:W-:Y:S02]  /*7e50*/  LEA R208, P1, R209, R228.reuse, 0x2 ;  /* 0x000000e4d1d07211 */ /* 0x080fe400078210ff */
[-C--:B---3--:R-:W-:Y:S01]  /*7e60*/  LEA.HI.X.SX32 R5, R210, R229.reuse, 0x2, P2 ;  /* 0x000000e5d2057211 */ /* 0x088fe200010f16ff */
[----:B------:R-:W-:Y:S01]  /*7e70*/  IMAD R210, R231, 0x38, RZ ;  /* 0x00000038e7d27824 */ /* 0x000fe200078e02ff */
[-C--:B------:R-:W-:Y:S03]  /*7e80*/  LEA.HI.X.SX32 R209, R209, R229.reuse, 0x2, P1 ;  /* 0x000000e5d1d17211 */ /* 0x080fe600008f16ff */
[----:B------:R2:W-:Y:S04]  /*7e90*/  REDG.E.ADD.F32.FTZ.RN.STRONG.GPU desc[UR6][R4.64], R7 ;  /* 0x00000007040079a6 */ /* 0x0005e8000c10f386 */
[----:B------:R3:W-:Y:S01]  /*7ea0*/  REDG.E.ADD.F32.FTZ.RN.STRONG.GPU desc[UR6][R208.64], R8 ;  /* 0x00000008d00079a6 */ /* 0x0007e2000c10f386 */
[----:B-1----:R-:W-:Y:S01]  /*7eb0*/  IMAD R205, R231, 0x28, RZ ;  /* 0x00000028e7cd7824 */ /* 0x002fe200078e02ff */
[-C--:B------:R-:W-:Y:S04]  /*7ec0*/  LEA R6, P2, R211, R228.reuse, 0x2 ;  /* 0x000000e4d3067211 */ /* 0x080fe800078410ff */
[CC--:B------:R-:W-:Y:S04]  /*7ed0*/  LEA R204, P3, R205.reuse, R228.reuse, 0x2 ;  /* 0x000000e4cdcc7211 */ /* 0x0c0fe800078610ff */
[-C--:B------:R-:W-:Y:S02]  /*7ee0*/  LEA.HI.X.SX32 R205, R205, R229.reuse, 0x2, P3 ;  /* 0x000000e5cdcd7211 */ /* 0x080fe400018f16ff */
[-C--:B--2---:R-:W-:Y:S02]  /*7ef0*/  LEA.HI.X.SX32 R7, R211, R229.reuse, 0x2, P2 ;  /* 0x000000e5d3077211 */ /* 0x084fe400010f16ff */
[CC--:B------:R-:W-:Y:S01]  /*7f00*/  LEA R4, P1, R210.reuse, R228.reuse, 0x2 ;  /* 0x000000e4d2047211 */ /* 0x0c0fe200078210ff */
[----:B------:R1:W-:Y:S01]  /*7f10*/  REDG.E.ADD.F32.FTZ.RN.STRONG.GPU desc[UR6][R204.64], R9 ;  /* 0x00000009cc0079a6 */ /* 0x0003e2000c10f386 */
[----:B---3--:R-:W-:Y:S02]  /*7f20*/  VIADD R208, R197, 0x20 ;  /* 0x00000020c5d07836 */ /* 0x008fe40000000000 */
[-C--:B------:R-:W-:Y:S01]  /*7f30*/  LEA.HI.X.SX32 R5, R210, R229.reuse, 0x2, P1 ;  /* 0x000000e5d2057211 */ /* 0x080fe200008f16ff */
[----:B------:R2:W-:Y:S02]  /*7f40*/  REDG.E.ADD.F32.FTZ.RN.STRONG.GPU desc[UR6][R6.64], R10 ;  /* 0x0000000a060079a6 */ /* 0x0005e4000c10f386 */
[CC--:B------:R-:W-:Y:S02]  /*7f50*/  LEA R8, P1, R208.reuse, R228.reuse, 0x2 ;  /* 0x000000e4d0087211 */ /* 0x0c0fe400078210ff */
[----:B------:R3:W-:Y:S04]  /*7f60*/  REDG.E.ADD.F32.FTZ.RN.STRONG.GPU desc[UR6][R4.64], R11 ;  /* 0x0000000b040079a6 */ /* 0x0007e8000c10f386 */
[----:B------:R4:W-:Y:S04]  /*7f70*/  REDG.E.ADD.F32.FTZ.RN.STRONG.GPU desc[UR6][R228.64+0x80], R16 ;  /* 0x00008010e40079a6 */ /* 0x0009e8000c10f386 */
[----:B------:R4:W-:Y:S01]  /*7f80*/  REDG.E.ADD.F32.FTZ.RN.STRONG.GPU desc[UR6][R198.64+0x80], R17 ;  /* 0x00008011c60079a6 */ /* 0x0009e2000c10f386 */
[-C--:B-1----:R-:W-:Y:S01]  /*7f90*/  LEA.HI.X.SX32 R9, R208, R229.reuse, 0x2, P1 ;  /* 0x000000e5d0097211 */ /* 0x082fe200008f16ff */
[C---:B--2---:R-:W-:Y:S04]  /*7fa0*/  IMAD.IADD R7, R196.reuse, 0x1, R208 ;  /* 0x00000001c4077824 */ /* 0x044fe800078e02d0 */
[----:B------:R1:W-:Y:S01]  /*7fb0*/  REDG.E.ADD.F32.FTZ.RN.STRONG.GPU desc[UR6][R8.64], R18 ;  /* 0x00000012080079a6 */ /* 0x0003e2000c10f386 */
[C---:B---3--:R-:W-:Y:S01]  /*7fc0*/  IMAD.IADD R4, R196.reuse, 0x1, R7 ;  /* 0x00000001c4047824 */ /* 0x048fe200078e0207 */
[CC--:B------:R-:W-:Y:S03]  /*7fd0*/  LEA R6, P2, R7.reuse, R228.reuse, 0x2 ;  /* 0x000000e407067211 */ /* 0x0c0fe600078410ff */
[----:B------:R-:W-:Y:S01]  /*7fe0*/  IMAD.IADD R5, R196, 0x1, R4 ;  /* 0x00000001c4057824 */ /* 0x000fe200078e0204 */
[-C--:B------:R-:W-:Y:S02]  /*7ff0*/  LEA.HI.X.SX32 R7, R7, R229.reuse, 0x2, P2 ;  /* 0x000000e507077211 */ /* 0x080fe400010f16ff */
        /* <DEDUP_REMOVED lines=329> */
.L_x_1054:
[----:B------:R-:W-:Y:S02]  /*9490*/  UISETP.GT.AND UP0, UPT, UR9, UR22, UPT ;  /* 0x000000160900728c */ /* 0x000fe4000bf04270 */
[----:B------:R-:W-:Y:S04]  /*94a0*/  UIADD3 UR9, UR9, -0x1, URZ ;  /* 0xffffffff09097890 */ /* 0x000fe8000fffe03f */
[----:B------:R-:W-:Y:S11]  /*94b0*/  PLOP3.LUT P0, PT, PT, PT, UP0, 0x80, 0x0 ;  /* 0x000000000000781c */ /* 0x000ff60003f0f008 */
[----:B------:R-:W-:Y:S02]  /*94c0*/  @!UPT UIADD3 URZ, URZ, URZ, URZ ;  /* 0x0000003f3f3ff290 */ /* 0x000fe4000fffe03f */
        /* <DEDUP_REMOVED lines=283> */
.L_x_1056:
        /* <DEDUP_REMOVED lines=19> */
.L_x_1057:
        /* <DEDUP_REMOVED lines=58> */
.L_x_1059:
[----:B------:R-:W-:Y:S05]  /*ab50*/  BSYNC B0 ;  /* 0x0000000000007941 */ /* 0x000fea0003800000 */
.L_x_1058:
        /* <DEDUP_REMOVED lines=22> */
.L_x_1061:
[----:B------:R-:W-:Y:S05]  /*acc0*/  BSYNC B0 ;  /* 0x0000000000007941 */ /* 0x000fea0003800000 */
.L_x_1060:
        /* <DEDUP_REMOVED lines=38> */
.L_x_1063:
[----:B------:R-:W-:Y:S05]  /*af30*/  BSYNC B0 ;  /* 0x0000000000007941 */ /* 0x000fea0003800000 */
.L_x_1062:
        /* <DEDUP_REMOVED lines=21> */
.L_x_1034:
[----:B------:R-:W-:Y:S05]  /*b090*/  BSYNC B1 ;  /* 0x0000000000017941 */ /* 0x000fea0003800000 */
.L_x_1020:
        /* <DEDUP_REMOVED lines=9> */
.L_x_1064:
[----:B------:R-:W-:Y:S05]  /*b130*/  EXIT ;  /* 0x000000000000794d */ /* 0x000fea0003800000 */
.L_x_1066:
        /* <DEDUP_REMOVED lines=12> */
.L_x_2049:


//--------------------- .text._ZN5flash44flash_bwd_dq_dk_dv_loop_seqk_parallel_kernelI23Flash_bwd_kernel_traitsILi256ELi64ELi64ELi8ELi4ELi2ELi2ELb0ELb1EN7cutlass10bfloat16_tE19Flash_kernel_traitsILi256ELi64ELi64ELi8ES3_EELb0ELb0ELb1ELb0ELb0ELb0ELb1EEEvNS_16Flash_bwd_paramsE --------------------------
	.section	.text._ZN5flash44flash_bwd_dq_dk_dv_loop_seqk_parallel_kernelI23Flash_bwd_kernel_traitsILi256ELi64ELi64ELi8ELi4ELi2ELi2ELb0ELb1EN7cutlass10bfloat16_tE19Flash_kernel_traitsILi256ELi64ELi64ELi8ES3_EELb0ELb0ELb1ELb0ELb0ELb0ELb1EEEvNS_16Flash_bwd_paramsE,"ax",@progbits
	.align	128
        .global         _ZN5flash44flash_bwd_dq_dk_dv_loop_seqk_parallel_kernelI23Flash_bwd_kernel_traitsILi256ELi64ELi64ELi8ELi4ELi2ELi2ELb0ELb1EN7cutlass10bfloat16_tE19Flash_kernel_traitsILi256ELi64ELi64ELi8ES3_EELb0ELb0ELb1ELb0ELb0ELb0ELb1EEEvNS_16Flash_bwd_paramsE
        .type           _ZN5flash44flash_bwd_dq_dk_dv_loop_seqk_parallel_kernelI23Flash_bwd_kernel_traitsILi256ELi64ELi64ELi8ELi4ELi2ELi2ELb0ELb1EN7cutlass10bfloat16_tE19Flash_kernel_traitsILi256ELi64ELi64ELi8ES3_EELb0ELb0ELb1ELb0ELb0ELb0ELb1EEEvNS_16Flash_bwd_paramsE,@function
        .size           _ZN5flash44flash_bwd_dq_dk_dv_loop_seqk_parallel_kernelI23Flash_bwd_kernel_traitsILi256ELi64ELi64ELi8ELi4ELi2ELi2ELb0ELb1EN7cutlass10bfloat16_tE19Flash_kernel_traitsILi256ELi64ELi64ELi8ES3_EELb0ELb0ELb1ELb0ELb0ELb0ELb1EEEvNS_16Flash_bwd_paramsE,(.L_x_2050 - _ZN5flash44flash_bwd_dq_dk_dv_loop_seqk_parallel_kernelI23Flash_bwd_kernel_traitsILi256ELi64ELi64ELi8ELi4ELi2ELi2ELb0ELb1EN7cutlass10bfloat16_tE19Flash_kernel_traitsILi256ELi64ELi64ELi8ES3_EELb0ELb0ELb1ELb0ELb0ELb0ELb1EEEvNS_16Flash_bwd_paramsE)
        .other          _ZN5flash44flash_bwd_dq_dk_dv_loop_seqk_parallel_kernelI23Flash_bwd_kernel_traitsILi256ELi64ELi64ELi8ELi4ELi2ELi2ELb0ELb1EN7cutlass10bfloat16_tE19Flash_kernel_traitsILi256ELi64ELi64ELi8ES3_EELb0ELb0ELb1ELb0ELb0ELb0ELb1EEEvNS_16Flash_bwd_paramsE,@"STO_CUDA_ENTRY STV_DEFAULT"
_ZN5flash44flash_bwd_dq_dk_dv_loop_seqk_parallel_kernelI23Flash_bwd_kernel_traitsILi256ELi64ELi64ELi8ELi4ELi2ELi2ELb0ELb1EN7cutlass10bfloat16_tE19Flash_kernel_traitsILi256ELi64ELi64ELi8ES3_EELb0ELb0ELb1ELb0ELb0ELb0ELb1EEEvNS_16Flash_bwd_paramsE:
.text._ZN5flash44flash_bwd_dq_dk_dv_loop_seqk_parallel_kernelI23Flash_bwd_kernel_traitsILi256ELi64ELi64ELi8ELi4ELi2ELi2ELb0ELb1EN7cutlass10bfloat16_tE19Flash_kernel_traitsILi256ELi64ELi64ELi8ES3_EELb0ELb0ELb1ELb0ELb0ELb0ELb1EEEvNS_16Flash_bwd_paramsE:
        /* <DEDUP_REMOVED lines=169> */
.L_x_1113:
        /* <DEDUP_REMOVED lines=73> */
.L_x_1067:
        /* <DEDUP_REMOVED lines=20> */
[----:B------:R-:W-:Y:S01]  /*1060*/  ULDC.64 UR16, c[0x0][0x488] ;  /* 0x0001220000107ab9 */ /* 0x000fe20000000a00 */
[----:B------:R-:W-:-:S02]  /*1070*/  USHF.R.S32.HI UR25, URZ, 0x1f, UR11 ;  /* 0x0000001f3f197899 */ /* 0x000fc4000801140b */
[----:B------:R-:W-:Y:S02]  /*1080*/  UIMAD UR26, UR48, UR13, UR12 ;  /* 0x0000000d301a72a4 */ /* 0x000fe4000f8e020c */
[----:B------:R-:W-:Y:S01]  /*1090*/  UIMAD.WIDE.U32 UR34, UR50, UR16, URZ ;  /* 0x00000010322272a5 */ /* 0x000fe2000f8e003f */
[----:B------:R-:W-:Y:S01]  /*10a0*/  @!UP2 ULDC.64 UR12, c[0x0][0x418] ;  /* 0x00010600000caab9 */ /* 0x000fe20000000a00 */
[----:B------:R-:W-:Y:S02]  /*10b0*/  ULEA.HI UR25, UR25, UR11, URZ, 0x6 ;  /* 0x0000000b19197291 */ /* 0x000fe4000f8f303f */
        /* <DEDUP_REMOVED lines=8> */
[----:B------:R-:W-:Y:S01]  /*1140*/  ULDC.64 UR32, c[0x0][0x240] ;  /* 0x0000900000207ab9 */ /* 0x000fe20000000a00 */
[----:B------:R-:W-:-:S02]  /*1150*/  UIADD3 UR7, UR7, UR12, -UR5 ;  /* 0x0000000c07077290 */ /* 0x000fc4000fffe805 */
[----:B------:R-:W-:Y:S02]  /*1160*/  UIMAD UR50, UR50, UR17, UR35 ;  /* 0x00000011323272a4 */ /* 0x000fe4000f8e0223 */
[----:B------:R-:W-:Y:S01]  /*1170*/  UIADD3 UR7, UR7, 0x3f, URZ ;  /* 0x0000003f07077890 */ /* 0x000fe2000fffe03f */
[----:B------:R-:W-:Y:S01]  /*1180*/  ULDC UR57, c[0x0][0x2d4] ;  /* 0x0000b50000397ab9 */ /* 0x000fe20000000800 */
[----:B------:R-:W-:Y:S02]  /*1190*/  UIMAD.WIDE.U32 UR16, UR6, UR32, URZ ;  /* 0x00000020061072a5 */ /* 0x000fe4000f8e003f */
[----:B------:R-:W-:Y:S02]  /*11a0*/  USHF.R.S32.HI UR11, URZ, 0x1f, UR7 ;  /* 0x0000001f3f0b7899 */ /* 0x000fe40008011407 */
[----:B------:R-:W-:Y:S01]  /*11b0*/  USHF.R.S32.HI UR43, URZ, 0x1f, UR57 ;  /* 0x0000001f3f2b7899 */ /* 0x000fe20008011439 */
[----:B-1----:R-:W1:Y:S01]  /*11c0*/  MUFU.RCP R6, R6 ;  /* 0x0000000600067308 */ /* 0x002e620000001000 */
[----:B------:R-:W-:Y:S01]  /*11d0*/  @UP2 ULDC.64 UR14, c[0x0][0x420] ;  /* 0x00010800000e2ab9 */ /* 0x000fe20000000a00 */
[----:B------:R-:W-:-:S02]  /*11e0*/  ULEA.HI UR7, UR11, UR7, URZ, 0x6 ;  /* 0x000000070b077291 */ /* 0x000fc4000f8f303f */
[----:B------:R-:W-:Y:S02]  /*11f0*/  @UP2 UIMAD.WIDE.U32 UR46, UR6, UR14, URZ ;  /* 0x0000000e062e22a5 */ /* 0x000fe4000f8e003f */
[----:B------:R-:W-:Y:S02]  /*1200*/  USEL UR42, UR18, UR16, !UP2 ;  /* 0x00000010122a7287 */ /* 0x000fe4000d000000 */
[----:B------:R-:W-:Y:S02]  /*1210*/  USHF.L.U32 UR22, UR48, 0x7, URZ ;  /* 0x0000000730167899 */ /* 0x000fe4000800063f */
[----:B------:R-:W-:Y:S02]  /*1220*/  USHF.L.U64.HI UR20, UR48, 0x7, UR56 ;  /* 0x0000000730147899 */ /* 0x000fe40008010238 */
[----:B------:R-:W-:Y:S02]  /*1230*/  UIMAD UR18, UR43, UR48, URZ ;  /* 0x000000302b1272a4 */ /* 0x000fe4000f8e023f */
[----:B------:R-:W-:-:S02]  /*1240*/  USHF.R.S32.HI UR11, URZ, 0x6, UR25 ;  /* 0x000000063f0b7899 */ /* 0x000fc40008011419 */
[----:B------:R-:W-:Y:S01]  /*1250*/  USHF.R.S32.HI UR7, URZ, 0x6, UR7 ;  /* 0x000000063f077899 */ /* 0x000fe20008011407 */
[----:B-1----:R-:W-:Y:S01]  /*1260*/  VIADD R6, R6, 0xffffffe ;  /* 0x0ffffffe06067836 */ /* 0x002fe20000000000 */
[----:B------:R-:W-:Y:S01]  /*1270*/  ULDC UR61, c[0x0][0x2dc] ;  /* 0x0000b700003d7ab9 */ /* 0x000fe20000000800 */
[----:B------:R-:W-:Y:S01]  /*1280*/  ULDC UR60, c[0x0][0x270] ;  /* 0x00009c00003c7ab9 */ /* 0x000fe20000000800 */
[----:B------:R-:W-:Y:S01]  /*1290*/  @UP2 UIMAD UR41, UR6, UR15, UR47 ;  /* 0x0000000f062922a4 */ /* 0x000fe2000f8e022f */
[----:B------:R-:W1:Y:S01]  /*12a0*/  F2I.FTZ.U32.TRUNC.NTZ R7, R6 ;  /* 0x0000000600077305 */ /* 0x000e62000021f000 */
[----:B------:R-:W-:Y:S02]  /*12b0*/  USEL UR29, UR22, URZ, UP0 ;  /* 0x0000003f161d7287 */ /* 0x000fe40008000000 */
[----:B------:R-:W-:Y:S02]  /*12c0*/  UIMAD.WIDE UR12, UR61, UR60, URZ ;  /* 0x0000003c3d0c72a5 */ /* 0x000fe4000f8e023f */
[----:B------:R-:W-:-:S02]  /*12d0*/  UIMAD.WIDE.U32 UR14, UR48, UR57, URZ ;  /* 0x00000039300e72a5 */ /* 0x000fc4000f8e003f */
[----:B------:R-:W-:Y:S02]  /*12e0*/  USEL UR31, UR20, URZ, UP0 ;  /* 0x0000003f141f7287 */ /* 0x000fe40008000000 */
[----:B------:R-:W-:Y:S02]  /*12f0*/  UIMAD UR18, UR56, UR57, UR18 ;  /* 0x00000039381272a4 */ /* 0x000fe4000f8e0212 */
[----:B------:R-:W-:Y:S02]  /*1300*/  UISETP.LT.AND UP0, UPT, UR11, UR7, UPT ;  /* 0x000000070b00728c */ /* 0x000fe4000bf01270 */
[----:B------:R-:W-:Y:S01]  /*1310*/  UIMAD UR28, UR6, UR33, URZ ;  /* 0x00000021061c72a4 */ /* 0x000fe2000f8e023f */
[----:B-1----:R-:W-:Y:S01]  /*1320*/  IMAD.MOV R5, RZ, RZ, -R7 ;  /* 0x000000ffff057224 */ /* 0x002fe200078e0a07 */
[----:B------:R-:W-:Y:S01]  /*1330*/  UIADD3 UR40, UR19, UR26, URZ ;  /* 0x0000001a13287290 */ /* 0x000fe2000fffe03f */
[----:B------:R-:W-:Y:S01]  /*1340*/  IMAD.MOV.U32 R6, RZ, RZ, RZ ;  /* 0x000000ffff067224 */ /* 0x000fe200078e00ff */
[----:B------:R-:W-:Y:S01]  /*1350*/  UIMAD UR19, UR13, UR14, URZ ;  /* 0x0000000e0d1372a4 */ /* 0x000fe2000f8e023f */
[----:B------:R-:W-:Y:S01]  /*1360*/  IMAD R5, R5, R9, RZ ;  /* 0x0000000905057224 */ /* 0x000fe200078e02ff */
[----:B------:R-:W-:Y:S01]  /*1370*/  UIADD3 UR18, UR15, UR18, URZ ;  /* 0x000000120f127290 */ /* 0x000fe2000fffe03f */
[----:B------:R-:W-:-:S02]  /*1380*/  ULDC.U8 UR22, c[0x0][0x3d8] ;  /* 0x0000f60000167ab9 */ /* 0x000fc40000000000 */
[----:B------:R-:W-:Y:S01]  /*1390*/  IMAD.HI.U32 R5, R7, R5, R6 ;  /* 0x0000000507057227 */ /* 0x000fe200078e0006 */
[----:B------:R-:W-:Y:S01]  /*13a0*/  MOV R6, R8 ;  /* 0x0000000800067202 */ /* 0x000fe20000000f00 */
[----:B------:R-:W-:Y:S02]  /*13b0*/  USEL UR43, UR11, UR7, UP0 ;  /* 0x000000070b2b7287 */ /* 0x000fe40008000000 */
[----:B------:R-:W-:Y:S02]  /*13c0*/  UISETP.NE.AND UP3, UPT, UR22, URZ, UPT ;  /* 0x0000003f1600728c */ /* 0x000fe4000bf65270 */
[----:B------:R-:W-:Y:S01]  /*13d0*/  IMAD.HI.U32 R5, R5, R6, RZ ;  /* 0x0000000605057227 */ /* 0x000fe200078e00ff */
[----:B------:R-:W-:Y:S02]  /*13e0*/  @UP2 UIADD3 UR40, UR17, UR28, URZ ;  /* 0x0000001c11282290 */ /* 0x000fe4000fffe03f */
[----:B------:R-:W-:Y:S01]  /*13f0*/  UIMAD.WIDE.U32 UR16, UR12, UR14, URZ ;  /* 0x0000000e0c1072a5 */ /* 0x000fe2000f8e003f */
[----:B------:R-:W-:Y:S01]  /*1400*/  IMAD.MOV R7, RZ, RZ, -R5 ;  /* 0x000000ffff077224 */ /* 0x000fe200078e0a05 */
[----:B------:R-:W-:-:S02]  /*1410*/  UIMAD UR7, UR12, UR18, UR19 ;  /* 0x000000120c0772a4 */ /* 0x000fc4000f8e0213 */
[----:B------:R-:W-:Y:S01]  /*1420*/  ULEA UR18, UR43, 0xffffffc0, 0x6 ;  /* 0xffffffc02b127891 */ /* 0x000fe2000f8e303f */
[C---:B------:R-:W-:Y:S01]  /*1430*/  IMAD R6, R9.reuse, R7, R6 ;  /* 0x0000000709067224 */ /* 0x040fe200078e0206 */
[----:B------:R-:W-:Y:S02]  /*1440*/  UISETP.NE.AND UP1, UPT, UR37, -0x1, UPT ;  /* 0xffffffff2500788c */ /* 0x000fe4000bf25270 */
[----:B------:R-:W-:Y:S02]  /*1450*/  UIMAD.WIDE.U32 UR14, UR12, UR6, URZ ;  /* 0x000000060c0e72a5 */ /* 0x000fe4000f8e003f */
[----:B------:R-:W-:Y:S01]  /*1460*/  ISETP.GT.U32.AND P1, PT, R9, R6, PT ;  /* 0x000000060900720c */ /* 0x000fe20003f24070 */
[----:B------:R-:W-:Y:S02]  /*1470*/  UIMAD UR11, UR13, UR6, URZ ;  /* 0x000000060d0b72a4 */ /* 0x000fe4000f8e023f */
[----:B------:R-:W-:Y:S02]  /*1480*/  UIADD3 UR45, UR17, UR7, URZ ;  /* 0x00000007112d7290 */ /* 0x000fe4000fffe03f */
[----:B------:R-:W-:-:S02]  /*1490*/  UIADD3 UR7, UP0, UR18, UR29, URZ ;  /* 0x0000001d12077290 */ /* 0x000fc4000ff1e03f */
[----:B------:R-:W-:Y:S02]  /*14a0*/  USHF.R.S32.HI UR20, URZ, 0x1f, UR18 ;  /* 0x0000001f3f147899 */ /* 0x000fe40008011412 */
[----:B------:R-:W-:Y:S01]  /*14b0*/  @UP2 UIADD3 UR45, UR15, UR11, URZ ;  /* 0x0000000b0f2d2290 */ /* 0x000fe2000fffe03f */
[----:B------:R-:W-:Y:S01]  /*14c0*/  ULDC UR25, c[0x0][0x2c4] ;  /* 0x0000b10000197ab9 */ /* 0x000fe20000000800 */
[----:B------:R-:W-:Y:S02]  /*14d0*/  USEL UR54, UR16, UR14, !UP2 ;  /* 0x0000000e10367287 */ /* 0x000fe4000d000000 */
[----:B------:R-:W-:Y:S01]  /*14e0*/  @!P1 IMAD.IADD R6, R6, 0x1, -R9 ;  /* 0x0000000106069824 */ /* 0x000fe200078e0a09 */
[----:B------:R-:W-:Y:S01]  /*14f0*/  UIMAD UR11, UR13, UR7, URZ ;  /* 0x000000070d0b72a4 */ /* 0x000fe2000f8e023f */
[----:B------:R-:W-:Y:S01]  /*1500*/  @!P1 IADD3 R5, R5, 0x1, RZ ;  /* 0x0000000105059810 */ /* 0x000fe20007ffe0ff */
[----:B------:R-:W-:Y:S01]  /*1510*/  UIMAD.WIDE.U32 UR28, UR12, UR7, URZ ;  /* 0x000000070c1c72a5 */ /* 0x000fe2000f8e003f */
[----:B------:R-:W-:Y:S01]  /*1520*/  PLOP3.LUT P1, PT, PT, PT, UP1, 0x80, 0x0 ;  /* 0x000000000000781c */ /* 0x000fe20003f2f018 */
[----:B------:R-:W-:Y:S01]  /*1530*/  UIADD3.X UR14, UR20, UR31, URZ, UP0, !UPT ;  /* 0x0000001f140e7290 */ /* 0x000fe200087fe43f */
[----:B------:R-:W-:Y:S01]  /*1540*/  ISETP.GE.U32.AND P0, PT, R6, R9, PT ;  /* 0x000000090600720c */ /* 0x000fe20003f06070 */
[----:B------:R-:W-:Y:S01]  /*1550*/  @UP3 UIMAD UR7, UR48, UR25, URZ ;  /* 0x00000019300732a4 */ /* 0x000fe2000f8e023f */
[----:B------:R-:W-:Y:S01]  /*1560*/  LOP3.LUT R6, R12, UR55, RZ, 0x3c, !PT ;  /* 0x000000370c067c12 */ /* 0x000fe2000f8e3cff */
[----:B------:R-:W-:Y:S01]  /*1570*/  ULDC.U8 UR23, c[0x0][0x480] ;  /* 0x0001200000177ab9 */ /* 0x000fe20000000000 */
[----:B------:R-:W-:-:S02]  /*1580*/  @UP1 UIADD3 UR35, UR24, UR37, URZ ;  /* 0x0000002518231290 */ /* 0x000fc4000fffe03f */
[----:B------:R-:W-:Y:S01]  /*1590*/  @UP1 UIADD3 UR36, UR24, UR37, URZ ;  /* 0x0000002518241290 */ /* 0x000fe2000fffe03f */
[----:B------:R-:W-:Y:S01]  /*15a0*/  ISETP.GE.AND P2, PT, R6, RZ, PT ;  /* 0x000000ff0600720c */ /* 0x000fe20003f46270 */
[----:B------:R-:W-:Y:S02]  /*15b0*/  UISETP.NE.AND UP4, UPT, UR23, URZ, UPT ;  /* 0x0000003f1700728c */ /* 0x000fe4000bf85270 */
[----:B------:R-:W-:Y:S01]  /*15c0*/  UIMAD UR13, UR12, UR14, UR11 ;  /* 0x0000000e0c0d72a4 */ /* 0x000fe2000f8e020b */
[----:B------:R-:W-:Y:S01]  /*15d0*/  @UP1 ULDC.64 UR22, c[0x0][0x248] ;  /* 0x0000920000161ab9 */ /* 0x000fe20000000a00 */
[----:B------:R-:W-:Y:S01]  /*15e0*/  @UP1 ULDC.64 UR26, c[0x0][0x250] ;  /* 0x00009400001a1ab9 */ /* 0x000fe20000000a00 */
[----:B------:R-:W-:Y:S01]  /*15f0*/  @UP3 USEL UR11, UR7, UR6, !UP2 ;  /* 0x00000006070b3287 */ /* 0x000fe2000d000000 */
[----:B------:R-:W-:Y:S01]  /*1600*/  @P0 VIADD R5, R5, 0x1 ;  /* 0x0000000105050836 */ /* 0x000fe20000000000 */
[----:B------:R-:W-:Y:S01]  /*1610*/  @UP1 UIMAD.WIDE.U32 UR16, UR35, UR22, URZ ;  /* 0x00000016231012a5 */ /* 0x000fe2000f8e003f */
[----:B------:R-:W-:Y:S01]  /*1620*/  PLOP3.LUT P0, PT, PT, PT, UP3, 0x80, 0x0 ;  /* 0x000000000000781c */ /* 0x000fe20003f0f038 */
[----:B------:R-:W-:Y:S01]  /*1630*/  @UP1 UIMAD.WIDE.U32 UR14, UR36, UR26, URZ ;  /* 0x0000001a240e12a5 */ /* 0x000fe2000f8e003f */
[----:B------:R-:W-:Y:S01]  /*1640*/  IMAD.MOV.U32 R18, RZ, RZ, R5 ;  /* 0x000000ffff127224 */ /* 0x000fe200078e0005 */
[----:B------:R-:W-:Y:S01]  /*1650*/  @UP3 ULDC UR7, c[0x0][0x2e4] ;  /* 0x0000b90000073ab9 */ /* 0x000fe20000000800 */
[----:B------:R-:W-:-:S02]  /*1660*/  @!UP2 UIADD3 UR41, UR39, UR44, URZ ;  /* 0x0000002c2729a290 */ /* 0x000fc4000fffe03f */
[----:B------:R-:W-:Y:S01]  /*1670*/  @UP3 UIMAD UR44, UR55, UR7, UR11 ;  /* 0x00000007372c32a4 */ /* 0x000fe2000f8e020b */
[----:B------:R-:W-:Y:S01]  /*1680*/  @!P2 IADD3 R18, -R18, RZ, RZ ;  /* 0x000000ff1212a210 */ /* 0x000fe20007ffe1ff */
[----:B------:R-:W-:Y:S01]  /*1690*/  UIMAD UR49, UR55, UR61, URZ ;  /* 0x0000003d373172a4 */ /* 0x000fe2000f8e023f */
[----:B------:R-:W-:Y:S01]  /*16a0*/  @!P3 LOP3.LUT R18, RZ, R12, RZ, 0x33, !PT ;  /* 0x0000000cff12b212 */ /* 0x000fe200078e33ff */
[----:B------:R-:W-:Y:S02]  /*16b0*/  @UP1 UIMAD UR35, UR35, UR23, URZ ;  /* 0x00000017232312a4 */ /* 0x000fe4000f8e023f */
[----:B------:R-:W-:Y:S02]  /*16c0*/  @UP1 UIMAD UR36, UR36, UR27, URZ ;  /* 0x0000001b242412a4 */ /* 0x000fe4000f8e023f */
[----:B------:R-:W-:Y:S02]  /*16d0*/  @!UP3 UIMAD UR7, UR48, UR60, UR55 ;  /* 0x0000003c3007b2a4 */ /* 0x000fe4000f8e0237 */
[----:B------:R-:W-:-:S02]  /*16e0*/  USEL UR53, UR34, URZ, UP4 ;  /* 0x0000003f22357287 */ /* 0x000fc4000a000000 */
[----:B------:R-:W-:Y:S02]  /*16f0*/  USEL UR51, UR50, URZ, UP4 ;  /* 0x0000003f32337287 */ /* 0x000fe4000a000000 */
[----:B------:R-:W-:Y:S02]  /*1700*/  USHF.R.S32.HI UR52, URZ, 0x1f, UR49 ;  /* 0x0000001f3f347899 */ /* 0x000fe40008011431 */
[----:B------:R-:W-:Y:S02]  /*1710*/  @UP1 UIADD3 UR36, UR15, UR36, URZ ;  /* 0x000000240f241290 */ /* 0x000fe4000fffe03f */
        /* <DEDUP_REMOVED lines=18> */
.L_x_1069:
        /* <DEDUP_REMOVED lines=13> */
.L_x_1070:
        /* <DEDUP_REMOVED lines=11> */
.L_x_1071:
[----:B------:R-:W-:-:S04]  /*19c0*/  UIMAD UR6, UR48, UR60, UR55 ;  /* 0x0000003c300672a4 */ /* 0x000fc8000f8e0237 */
[----:B------:R-:W-:-:S12]  /*19d0*/  UIMAD UR6, UR6, UR57, URZ ;  /* 0x00000039060672a4 */ /* 0x000fd8000f8e023f */
.L_x_1072:
[----:B------:R-:W-:Y:S01]  /*19e0*/  LEA.HI R8, R10, R11, RZ, 0x5 ;  /* 0x0000000b0a087211 */ /* 0x000fe200078f28ff */
[----:B------:R-:W1:Y:S01]  /*19f0*/  LDC.64 R6, c[0x0][0x420] ;  /* 0x00010800ff067b82 */ /* 0x000e620000000a00 */
[----:B------:R-:W-:Y:S01]  /*1a00*/  UIMAD UR7, UR61, UR60, URZ ;  /* 0x0000003c3d0772a4 */ /* 0x000fe2000f8e023f */
[----:B------:R-:W-:Y:S01]  /*1a10*/  IADD3 R16, P2, R4, UR18, RZ ;  /* 0x0000001204107c10 */ /* 0x000fe2000ff5e0ff */
[----:B------:R-:W-:Y:S01]  /*1a20*/  UIADD3 UR14, -UR5, UR10, UR30 ;  /* 0x0000000a050e7290 */ /* 0x000fe2000fffe11e */
[----:B------:R-:W-:Y:S01]  /*1a30*/  LOP3.LUT R5, R8, 0xffffffe0, RZ, 0xc0, !PT ;  /* 0xffffffe008057812 */ /* 0x000fe200078ec0ff */
[----:B------:R-:W-:Y:S01]  /*1a40*/  ULDC UR46, c[0x0][0x398] ;  /* 0x0000e600002e7ab9 */ /* 0x000fe20000000800 */
[----:B------:R-:W-:Y:S01]  /*1a50*/  SHF.R.S32.HI R8, RZ, 0x5, R8 ;  /* 0x00000005ff087819 */ /* 0x000fe20000011408 */
[----:B------:R-:W-:Y:S01]  /*1a60*/  USHF.R.S32.HI UR38, URZ, 0x1f, UR55 ;  /* 0x0000001f3f267899 */ /* 0x000fe20008011437 */
[----:B------:R-:W-:Y:S01]  /*1a70*/  IADD3.X R14, R27, UR20, RZ, P2, !PT ;  /* 0x000000141b0e7c10 */ /* 0x000fe200097fe4ff */
[----:B------:R-:W-:Y:S01]  /*1a80*/  IMAD.IADD R5, R11, 0x1, -R5 ;  /* 0x000000010b057824 */ /* 0x000fe200078e0a05 */
[----:B------:R-:W-:Y:S01]  /*1a90*/  ULDC.64 UR12, c[0x0][0x428] ;  /* 0x00010a00000c7ab9 */ /* 0x000fe20000000a00 */
[--C-:B------:R-:W-:Y:S01]  /*1aa0*/  SHF.R.S32.HI R233, RZ, 0x1f, R232.reuse ;  /* 0x0000001fffe97819 */ /* 0x100fe200000114e8 */
[----:B------:R-:W-:Y:S01]  /*1ab0*/  UIMAD UR25, UR38, UR12, URZ ;  /* 0x0000000c261972a4 */ /* 0x000fe2000f8e023f */
[----:B------:R-:W-:Y:S01]  /*1ac0*/  IMAD R10, R8, UR7, R5 ;  /* 0x00000007080a7c24 */ /* 0x000fe2000f8e0205 */
[----:B------:R-:W-:Y:S01]  /*1ad0*/  USHF.L.U32 UR7, UR7, 0x6, URZ ;  /* 0x0000000607077899 */ /* 0x000fe2000800063f */
[----:B------:R-:W-:Y:S01]  /*1ae0*/  IADD3 R8, P0, R232, UR11, RZ ;  /* 0x0000000be8087c10 */ /* 0x000fe2000ff1e0ff */
[----:B------:R-:W-:Y:S01]  /*1af0*/  UIMAD UR25, UR55, UR13, UR25 ;  /* 0x0000000d371972a4 */ /* 0x000fe2000f8e0219 */
[----:B------:R-:W-:Y:S01]  /*1b00*/  IMAD.U32 R15, RZ, RZ, UR12 ;  /* 0x0000000cff0f7e24 */ /* 0x000fe2000f8e00ff */
[----:B------:R-:W-:Y:S01]  /*1b10*/  UIADD3 UR19, UP2, UP0, UR28, UR7, UR49 ;  /* 0x000000071c137290 */ /* 0x000fe2000f85e031 */
[----:B------:R-:W-:Y:S01]  /*1b20*/  IADD3.X R9, R233, UR41, RZ, P0, !PT ;  /* 0x00000029e9097c10 */ /* 0x000fe200087fe4ff */
[----:B------:R-:W-:Y:S01]  /*1b30*/  USHF.R.S32.HI UR7, URZ, 0x1f, UR7 ;  /* 0x0000001f3f077899 */ /* 0x000fe20008011407 */
[----:B------:R-:W-:Y:S01]  /*1b40*/  IMAD R11, R14, UR32, RZ ;  /* 0x000000200e0b7c24 */ /* 0x000fe2000f8e02ff */
[----:B------:R-:W-:Y:S01]  /*1b50*/  ULDC.64 UR28, c[0x0][0x400] ;  /* 0x00010000001c7ab9 */ /* 0x000fe20000000a00 */
[----:B------:R-:W-:Y:S01]  /*1b60*/  IMAD.WIDE.U32 R12, R16, UR32, R232 ;  /* 0x00000020100c7c25 */ /* 0x000fe2000f8e00e8 */
[----:B------:R-:W-:Y:S01]  /*1b70*/  UIADD3.X UR15, UR50, UR7, UR52, UP2, UP0 ;  /* 0x00000007320f7290 */ /* 0x000fe200097e0434 */
[----:B------:R-:W-:Y:S01]  /*1b80*/  BSSY B1, `(.L_x_1068) ;  /* 0x00008e5000017945 */ /* 0x000fe20003800000 */
[----:B------:R-:W-:Y:S01]  /*1b90*/  UIADD3 UR7, UR14, -UR46, URZ ;  /* 0x8000002e0e077290 */ /* 0x000fe2000fffe03f */
[C---:B-1----:R-:W-:Y:S01]  /*1ba0*/  IMAD R5, R6.reuse, UR20, RZ ;  /* 0x0000001406057c24 */ /* 0x042fe2000f8e02ff */
[----:B------:R-:W-:Y:S01]  /*1bb0*/  UIADD3 UR13, UP2, UP0, UR53, UR19, UR54 ;  /* 0x00000013350d7290 */ /* 0x000fe2000f85e036 */
[----:B------:R-:W-:Y:S01]  /*1bc0*/  IMAD.WIDE.U32 R8, R6, UR18, R8 ;  /* 0x0000001206087c25 */ /* 0x000fe2000f8e0008 */
[----:B------:R-:W-:Y:S01]  /*1bd0*/  USHF.R.S32.HI UR20, URZ, 0x1f, UR7 ;  /* 0x0000001f3f147899 */ /* 0x000fe20008011407 */
[----:B------:R-:W-:Y:S01]  /*1be0*/  IADD3 R12, P2, R12, UR42, RZ ;  /* 0x0000002a0c0c7c10 */ /* 0x000fe2000ff5e0ff */
[----:B------:R-:W-:Y:S01]  /*1bf0*/  UIADD3.X UR12, UR51, UR15, UR45, UP2, UP0 ;  /* 0x0000000f330c7290 */ /* 0x000fe200097e042d */
[----:B------:R-:W-:Y:S01]  /*1c00*/  IMAD R5, R7, UR18, R5 ;  /* 0x0000001207057c24 */ /* 0x000fe2000f8e0205 */
[----:B------:R-:W-:Y:S01]  /*1c10*/  ULEA.HI UR20, UR20, UR7, URZ, 0x6 ;  /* 0x0000000714147291 */ /* 0x000fe2000f8f303f */
[----:B------:R-:W-:Y:S01]  /*1c20*/  IMAD R20, R16, UR33, R11 ;  /* 0x0000002110147c24 */ /* 0x000fe2000f8e020b */
[----:B------:R-:W-:Y:S01]  /*1c30*/  ULDC.64 UR16, c[0x0][0x258] ;  /* 0x0000960000107ab9 */ /* 0x000fe20000000a00 */
[----:B------:R-:W-:Y:S01]  /*1c40*/  IMAD.IADD R9, R9, 0x1, R5 ;  /* 0x0000000109097824 */ /* 0x000fe200078e0205 */
[----:B------:R-:W-:Y:S01]  /*1c50*/  USHF.R.S32.HI UR20, URZ, 0x6, UR20 ;  /* 0x000000063f147899 */ /* 0x000fe20008011414 */
[C---:B------:R-:W-:Y:S01]  /*1c60*/  IADD3 R5, P0, R10.reuse, UR13, RZ ;  /* 0x0000000d0a057c10 */ /* 0x040fe2000ff1e0ff */
[----:B------:R-:W-:Y:S01]  /*1c70*/  UIMAD UR14, UR38, UR16, URZ ;  /* 0x00000010260e72a4 */ /* 0x000fe2000f8e023f */
[----:B------:R-:W-:Y:S01]  /*1c80*/  IMAD.WIDE.U32 R8, R15, UR55, R8 ;  /* 0x000000370f087c25 */ /* 0x000fe2000f8e0008 */
[----:B------:R-:W-:Y:S01]  /*1c90*/  UISETP.LT.AND UP0, UPT, URZ, UR20, UPT ;  /* 0x000000143f00728c */ /* 0x000fe2000bf01270 */
[----:B------:R-:W-:Y:S01]  /*1ca0*/  LEA.HI.X.SX32 R10, R10, UR12, 0x1, P0 ;  /* 0x0000000c0a0a7c11 */ /* 0x000fe200080f0eff */
[----:B------:R-:W-:Y:S01]  /*1cb0*/  UIADD3 UR39, UR18, UR6, URZ ;  /* 0x0000000612277290 */ /* 0x000fe2000fffe03f */
[----:B------:R-:W-:Y:S01]  /*1cc0*/  LEA R228, P0, R5, UR28, 0x2 ;  /* 0x0000001c05e47c11 */ /* 0x000fe2000f8010ff */
[----:B------:R-:W-:Y:S01]  /*1cd0*/  USEL UR20, URZ, UR20, !UP0 ;  /* 0x000000143f147287 */ /* 0x000fe2000c000000 */
[----:B------:R-:W-:Y:S01]  /*1ce0*/  IADD3 R11, R9, UR25, RZ ;  /* 0x00000019090b7c10 */ /* 0x000fe2000fffe0ff */
[----:B------:R-:W-:Y:S01]  /*1cf0*/  UIADD3 UR38, UR18, UR44, URZ ;  /* 0x0000002c12267290 */ /* 0x000fe2000fffe03f */
[----:B------:R-:W-:Y:S01]  /*1d00*/  LEA.HI.X R229, R5, UR29, R10, 0x2, P0 ;  /* 0x0000001d05e57c11 */ /* 0x000fe200080f140a */
[----:B------:R-:W-:Y:S01]  /*1d10*/  UISETP.GT.AND UP0, UPT, UR43, UR20, UPT ;  /* 0x000000142b00728c */ /* 0x000fe2000bf04270 */
[----:B------:R-:W-:Y:S01]  /*1d20*/  IADD3.X R13, R13, UR40, R20, P2, !PT ;  /* 0x000000280d0d7c10 */ /* 0x000fe200097fe414 */
[----:B------:R-:W-:Y:S01]  /*1d30*/  ULDC.64 UR60, c[0x0][0x478] ;  /* 0x00011e00003c7ab9 */ /* 0x000fe20000000a00 */
[----:B------:R-:W-:Y:S01]  /*1d40*/  IMAD.MOV.U32 R10, RZ, RZ, R8 ;  /* 0x000000ffff0a7224 */ /* 0x000fe200078e0008 */
[----:B------:R-:W-:Y:S01]  /*1d50*/  UIMAD UR14, UR55, UR17, UR14 ;  /* 0x00000011370e72a4 */ /* 0x000fe2000f8e020e */
[----:B------:R-:W-:Y:S01]  /*1d60*/  IMAD.U32 R19, RZ, RZ, UR16 ;  /* 0x00000010ff137e24 */ /* 0x000fe2000f8e00ff */
[----:B------:R-:W-:Y:S01]  /*1d70*/  PLOP3.LUT P0, PT, PT, PT, UP0, 0x80, 0x0 ;  /* 0x000000000000781c */ /* 0x000fe20003f0f008 */
[-C--:B------:R-:W-:Y:S01]  /*1d80*/  IMAD R5, R27, R6.reuse, RZ ;  /* 0x000000061b057224 */ /* 0x080fe200078e02ff */
[----:B------:R-:W-:Y:S01]  /*1d90*/  ULDC.64 UR52, c[0x0][0x2b0] ;  /* 0x0000ac0000347ab9 */ /* 0x000fe20000000a00 */
[----:B------:R-:W-:Y:S01]  /*1da0*/  UIMAD.WIDE UR16, UR39, 0x4, UR60 ;  /* 0x00000004271078a5 */ /* 0x000fe2000f8e023c */
[----:B------:R-:W-:Y:S01]  /*1db0*/  IMAD.WIDE.U32 R12, R19, UR55, R12 ;  /* 0x00000037130c7c25 */ /* 0x000fe2000f8e000c */
[----:B------:R-:W-:Y:S01]  /*1dc0*/  UIMAD.WIDE UR38, UR38, 0x4, UR52 ;  /* 0x00000004262678a5 */ /* 0x000fe2000f8e0234 */
[----:B------:R-:W-:Y:S01]  /*1dd0*/  IADD3 R246, R232, 0x40, RZ ;  /* 0x00000040e8f67810 */ /* 0x000fe20007ffe0ff */
[----:B------:R-:W-:Y:S01]  /*1de0*/  ULDC.64 UR28, c[0x0][0x210] ;  /* 0x00008400001c7ab9 */ /* 0x000fe20000000a00 */
[----:B------:R-:W-:Y:S01]  /*1df0*/  IMAD.WIDE.U32 R10, R4, R6, R10 ;  /* 0x00000006040a7225 */ /* 0x000fe200078e000a */
[----:B------:R-:W-:Y:S01]  /*1e00*/  ULDC.64 UR12, c[0x0][0x3e0] ;  /* 0x0000f800000c7ab9 */ /* 0x000fe20000000a00 */
[----:B------:R-:W-:Y:S01]  /*1e10*/  UMOV UR18, UR16 ;  /* 0x0000001000127c82 */ /* 0x000fe20008000000 */
[----:B------:R-:W-:Y:S01]  /*1e20*/  LEA R234, P3, R12, UR28, 0x1 ;  /* 0x0000001c0cea7c11 */ /* 0x000fe2000f8608ff */
[----:B------:R-:W-:Y:S01]  /*1e30*/  IMAD R5, R4, R7, R5 ;  /* 0x0000000704057224 */ /* 0x000fe200078e0205 */
[----:B------:R-:W-:Y:S01]  /*1e40*/  LEA R235, P2, R10, UR12, 0x1 ;  /* 0x0000000c0aeb7c11 */ /* 0x000fe2000f8408ff */
[----:B------:R-:W-:Y:S01]  /*1e50*/  UIADD3 UR6, UR43, -0x1, URZ ;  /* 0xffffffff2b067890 */ /* 0x000fe2000fffe03f */
[----:B------:R-:W-:Y:S01]  /*1e60*/  IADD3 R21, R13, UR14, RZ ;  /* 0x0000000e0d157c10 */ /* 0x000fe2000fffe0ff */
[----:B------:R-:W-:Y:S01]  /*1e70*/  IMAD.IADD R17, R11, 0x1, R5 ;  /* 0x000000010b117824 */ /* 0x000fe200078e0205 */
        /* <DEDUP_REMOVED lines=26> */
.L_x_1074:
        /* <DEDUP_REMOVED lines=20> */
.L_x_1075:
        /* <DEDUP_REMOVED lines=38> */
.L_x_1077:
[----:B------:R-:W-:Y:S05]  /*23c0*/  BSYNC B0 ;  /* 0x0000000000007941 */ /* 0x000fea0003800000 */
.L_x_1076:
        /* <DEDUP_REMOVED lines=21> */
.L_x_1079:
[----:B------:R-:W-:Y:S05]  /*2520*/  BSYNC B0 ;  /* 0x0000000000007941 */ /* 0x000fea0003800000 */
.L_x_1078:
        /* <DEDUP_REMOVED lines=34> */
.L_x_1081:
[----:B------:R-:W-:Y:S05]  /*2750*/  BSYNC B0 ;  /* 0x0000000000007941 */ /* 0x000fea0003800000 */
.L_x_1080:
        /* <DEDUP_REMOVED lines=23> */
.L_x_1073:
        /* <DEDUP_REMOVED lines=53> */
.L_x_1084:
[----:B------:R-:W-:Y:S05]  /*2c20*/  BSYNC B0 ;  /* 0x0000000000007941 */ /* 0x000fea0003800000 */
.L_x_1083:
        /* <DEDUP_REMOVED lines=45> */
.L_x_1086:
[----:B------:R-:W-:Y:S05]  /*2f00*/  BSYNC B0 ;  /* 0x0000000000007941 */ /* 0x000fea0003800000 */
.L_x_1085:
        /* <DEDUP_REMOVED lines=44> */
.L_x_1088:
[----:B------:R-:W-:Y:S05]  /*31d0*/  BSYNC B0 ;  /* 0x0000000000007941 */ /* 0x000fea0003800000 */
.L_x_1087:
        /* <DEDUP_REMOVED lines=47> */
.L_x_1090:
[----:B------:R-:W-:Y:S05]  /*34d0*/  BSYNC B0 ;  /* 0x0000000000007941 */ /* 0x000fea0003800000 */
.L_x_1089:
[----:B------:R-:W-:Y:S01]  /*34e0*/  UIADD3 UR11, -UR30, UR5, URZ ;  /* 0x000000051e0b7290 */ /* 0x000fe2000fffe13f */
[----:B--23--:R-:W-:Y:S01]  /*34f0*/  IMAD.WIDE.U32 R6, R23, UR30, R232 ;  /* 0x0000001e17067c25 */ /* 0x00cfe2000f8e00e8 */
[----:B------:R-:W-:Y:S01]  /*3500*/  UIMAD UR12, UR19, UR22, URZ ;  /* 0x00000016130c72a4 */ /* 0x000fe2000f8e023f */
[----:B------:R-:W-:Y:S01]  /*3510*/  BSSY B0, `(.L_x_1091) ;  /* 0x0000042000007945 */ /* 0x000fe20003800000 */
[C---:B------:R-:W-:Y:S02]  /*3520*/  ISETP.GE.AND P6, PT, R251.reuse, UR7, PT ;  /* 0x00000007fb007c0c */ /* 0x040fe4000bfc6270 */
        /* <DEDUP_REMOVED lines=64> */
.L_x_1092:
[----:B------:R-:W-:Y:S05]  /*3930*/  BSYNC B0 ;  /* 0x0000000000007941 */ /* 0x000fea0003800000 */
.L_x_1091:
        /* <DEDUP_REMOVED lines=59> */
.L_x_1094:
[----:B------:R-:W-:Y:S05]  /*3cf0*/  BSYNC B0 ;  /* 0x0000000000007941 */ /* 0x000fea0003800000 */
.L_x_1093:
        /* <DEDUP_REMOVED lines=71> */
.L_x_1096:
[----:B------:R-:W-:Y:S05]  /*4170*/  BSYNC B0 ;  /* 0x0000000000007941 */ /* 0x000fea0003800000 */
.L_x_1095:
        /* <DEDUP_REMOVED lines=57> */
.L_x_1098:
[----:B------:R-:W-:Y:S05]  /*4510*/  BSYNC B0 ;  /* 0x0000000000007941 */ /* 0x000fea0003800000 */
.L_x_1097:
        /* <DEDUP_REMOVED lines=66> */
[----:B------:R-:W-:Y:S01]  /*4940*/  ULDC UR7, c[0x0][0x394] ;  /* 0x0000e50000077ab9 */ /* 0x000fe20000000800 */
[----:B------:R-:W-:Y:S02]  /*4950*/  CS2R R20, SRZ ;  /* 0x0000000000147805 */ /* 0x000fe4000001ff00 */
[----:B------:R-:W-:Y:S01]  /*4960*/  SHF.L.U64.HI R244, R251, 0x2, R244 ;  /* 0x00000002fbf47819 */ /* 0x000fe200000102f4 */
[----:B------:R-:W-:Y:S01]  /*4970*/  UMOV UR14, UR7 ;  /* 0x00000007000e7c82 */ /* 0x000fe20008000000 */
[----:B------:R-:W-:Y:S01]  /*4980*/  ULDC UR22, c[0x0][0x2d0] ;  /* 0x0000b40000167ab9 */ /* 0x000fe20000000800 */
[----:B------:R-:W-:Y:S01]  /*4990*/  ULDC UR25, c[0x0][0x398] ;  /* 0x0000e60000197ab9 */ /* 0x000fe20000000800 */
[----:B------:R-:W-:Y:S01]  /*49a0*/  ULDC UR26, c[0x0][0x2dc] ;  /* 0x0000b700001a7ab9 */ /* 0x000fe20000000800 */
[----:B------:R-:W-:Y:S01]  /*49b0*/  UIADD3 UR23, UR23, -UR46, URZ ;  /* 0x8000002e17177290 */ /* 0x000fe2000fffe03f */
[----:B------:R1:W5:Y:S01]  /*49c0*/  @!P6 LDG.E R242, desc[UR8][R16.64] ;  /* 0x0000000810f2e981 */ /* 0x000362000c1e1900 */
[----:B------:R-:W-:Y:S01]  /*49d0*/  ULDC UR7, c[0x0][0x39c] ;  /* 0x0000e70000077ab9 */ /* 0x000fe20000000800 */
[----:B------:R-:W-:-:S02]  /*49e0*/  ULDC UR19, c[0x0][0x2ec] ;  /* 0x0000bb0000137ab9 */ /* 0x000fc40000000800 */
[----:B------:R1:W5:Y:S04]  /*49f0*/  @!P5 LDG.E R243, desc[UR8][R16.64+0x20] ;  /* 0x0000200810f3d981 */ /* 0x000368000c1e1900 */
[----:B------:R-:W0:Y:S03]  /*4a00*/  LDGDEPBAR ;  /* 0x00000000000079af */ /* 0x000e260000000000 */
.L_x_1103:
[----:B------:R-:W0:Y:S01]  /*4a10*/  LDGDEPBAR ;  /* 0x00000000000079af */ /* 0x000e220000000000 */
[----:B------:R-:W-:Y:S01]  /*4a20*/  USHF.L.U32 UR12, UR6, 0x6, URZ ;  /* 0x00000006060c7899 */ /* 0x000fe2000800063f */
[----:B------:R-:W-:Y:S03]  /*4a30*/  UMOV UR11, UR59 ;  /* 0x0000003b000b7c82 */ /* 0x000fe60008000000 */
[----:B------:R-:W-:Y:S01]  /*4a40*/  UISETP.GE.AND UP0, UPT, UR12, UR23, UPT ;  /* 0x000000170c00728c */ /* 0x000fe2000bf06270 */
        /* <DEDUP_REMOVED lines=9> */
[----:B------:R-:W4:Y:S04]  /*4ae0*/  LDSM.16.M88.4 R104, [R217] ;  /* 0x00000000d968783b */ /* 0x000f280000000200 */
[----:B------:R-:W-:Y:S04]  /*4af0*/  LDSM.16.M88.4 R108, [R222] ;  /* 0x00000000de6c783b */ /* 0x000fe80000000200 */
[----:B------:R-:W-:Y:S01]  /*4b00*/  LDSM.16.M88.4 R112, [R216] ;  /* 0x00000000d870783b */ /* 0x000fe20000000200 */
[C---:B---3--:R-:W-:Y:S06]  /*4b10*/  HMMA.16816.F32.BF16 R4, R16.reuse, R8, RZ ;  /* 0x000000081004723c */ /* 0x048fec00000418ff */
[C---:B------:R-:W-:Y:S06]  /*4b20*/  HMMA.16816.F32.BF16 R8, R16.reuse, R10, RZ ;  /* 0x0000000a1008723c */ /* 0x040fec00000418ff */
[C---:B-1----:R-:W-:Y:S06]  /*4b30*/  HMMA.16816.F32.BF16 R12, R16.reuse, R84, RZ ;  /* 0x00000054100c723c */ /* 0x042fec00000418ff */
[----:B------:R-:W-:Y:S01]  /*4b40*/  HMMA.16816.F32.BF16 R16, R16, R86, RZ ;  /* 0x000000561010723c */ /* 0x000fe200000418ff */
[----:B------:R-:W1:Y:S05]  /*4b50*/  LDSM.16.M88.4 R84, [R217+0x800] ;  /* 0x00080000d954783b */ /* 0x000e6a0000000200 */
[C---:B--2---:R-:W-:Y:S06]  /*4b60*/  HMMA.16816.F32.BF16 R4, R88.reuse, R92, R4 ;  /* 0x0000005c5804723c */ /* 0x044fec0000041804 */
        /* <DEDUP_REMOVED lines=42> */
[C---:B------:R-:W-:Y:S05]  /*4e10*/  HMMA.16816.F32.BF16 R8, R92.reuse, R98, R8 ;  /* 0x000000625c08723c */ /* 0x040fea0000041808 */
[----:B------:R-:W-:Y:S01]  /*4e20*/  IADD3 R96, P0, R245, UR18, RZ ;  /* 0x00000012f5607c10 */ /* 0x000fe2000ff1e0ff */
[C---:B--2---:R-:W-:Y:S05]  /*4e30*/  HMMA.16816.F32.BF16 R12, R92.reuse, R88, R12 ;  /* 0x000000585c0c723c */ /* 0x044fea000004180c */
[----:B------:R-:W-:Y:S01]  /*4e40*/  IADD3.X R97, R244, UR17, RZ, P0, !PT ;  /* 0x00000011f4617c10 */ /* 0x000fe200087fe4ff */
[----:B------:R-:W-:Y:S01]  /*4e50*/  HMMA.16816.F32.BF16 R16, R92, R90, R16 ;  /* 0x0000005a5c10723c */ /* 0x000fe20000041810 */
[----:B------:R-:W2:Y:S01]  /*4e60*/  LDSM.16.M88.4 R88, [R2+0x4800] ;  /* 0x004800000258783b */ /* 0x000ea20000000200 */
[----:B------:R-:W-:Y:S03]  /*4e70*/  PLOP3.LUT P0, PT, PT, PT, UP0, 0x80, 0x0 ;  /* 0x000000000000781c */ /* 0x000fe60003f0f008 */
[----:B-----5:R-:W5:Y:S01]  /*4e80*/  LDG.E R117, desc[UR8][R96.64] ;  /* 0x0000000860757981 */ /* 0x020f62000c1e1900 */
[C---:B----4-:R-:W-:Y:S03]  /*4e90*/  HMMA.16816.F32.BF16 R4, R100.reuse, R104, R4 ;  /* 0x000000686404723c */ /* 0x050fe60000041804 */
[----:B------:R3:W5:Y:S03]  /*4ea0*/  LDG.E R116, desc[UR8][R96.64+0x20] ;  /* 0x0000200860747981 */ /* 0x000766000c1e1900 */
[C---:B------:R-:W-:Y:S01]  /*4eb0*/  HMMA.16816.F32.BF16 R8, R100.reuse, R106, R8 ;  /* 0x0000006a6408723c */ /* 0x040fe20000041808 */
[----:B------:R-:W-:Y:S04]  /*4ec0*/  LDSM.16.M88.4 R92, [R223+0x4000] ;  /* 0x00400000df5c783b */ /* 0x000fe80000000200 */
[----:B------:R-:W-:Y:S01]  /*4ed0*/  LDSM.16.M88.4 R104, [R216+0x4000] ;  /* 0x00400000d868783b */ /* 0x000fe20000000200 */
[C---:B-1----:R-:W-:Y:S06]  /*4ee0*/  HMMA.16816.F32.BF16 R12, R100.reuse, R84, R12 ;  /* 0x00000054640c723c */ /* 0x042fec000004180c */
[----:B------:R-:W-:Y:S01]  /*4ef0*/  HMMA.16816.F32.BF16 R16, R100, R86, R16 ;  /* 0x000000566410723c */ /* 0x000fe20000041810 */
[----:B------:R-:W-:Y:S04]  /*4f00*/  LDSM.16.M88.4 R84, [R217+0x4800] ;  /* 0x00480000d954783b */ /* 0x000fe80000000200 */
[----:B------:R-:W-:Y:S01]  /*4f10*/  LDSM.16.M88.4 R100, [R222+0x4000] ;  /* 0x00400000de64783b */ /* 0x000fe20000000200 */
[C---:B------:R-:W-:Y:S03]  /*4f20*/  HMMA.16816.F32.BF16 R4, R108.reuse, R112, R4 ;  /* 0x000000706c04723c */ /* 0x040fe60000041804 */
[----:B---3--:R-:W1:Y:S03]  /*4f30*/  LDSM.16.M88.4 R96, [R217+0x4000] ;  /* 0x00400000d960783b */ /* 0x008e660000000200 */
[C---:B------:R-:W-:Y:S01]  /*4f40*/  HMMA.16816.F32.BF16 R8, R108.reuse, R114, R8 ;  /* 0x000000726c08723c */ /* 0x040fe20000041808 */
[----:B------:R-:W-:Y:S05]  /*4f50*/  LDSM.16.M88.4 R112, [R3+UR4+0x16000] ;  /* 0x016000040370783b */ /* 0x000fea0008000200 */
[C---:B--2---:R-:W-:Y:S06]  /*4f60*/  HMMA.16816.F32.BF16 R12, R108.reuse, R88, R12 ;  /* 0x000000586c0c723c */ /* 0x044fec000004180c */
[----:B------:R-:W-:Y:S01]  /*4f70*/  HMMA.16816.F32.BF16 R16, R108, R90, R16 ;  /* 0x0000005a6c10723c */ /* 0x000fe20000041810 */
[----:B------:R-:W2:Y:S04]  /*4f80*/  LDSM.16.M88.4 R88, [R216+0x4800] ;  /* 0x00480000d858783b */ /* 0x000ea80000000200 */
[----:B------:R-:W3:Y:S01]  /*4f90*/  LDSM.16.M88.4 R108, [R218+0x6000] ;  /* 0x00600000da6c783b */ /* 0x000ee20000000200 */
[C---:B-1----:R-:W-:Y:S06]  /*4fa0*/  HMMA.16816.F32.BF16 R4, R92.reuse, R96, R4 ;  /* 0x000000605c04723c */ /* 0x042fec0000041804 */
[C---:B------:R-:W-:Y:S01]  /*4fb0*/  HMMA.16816.F32.BF16 R8, R92.reuse, R98, R8 ;  /* 0x000000625c08723c */ /* 0x040fe20000041808 */
[----:B------:R-:W-:Y:S05]  /*4fc0*/  LDSM.16.M88.4 R96, [R2+0x6000] ;  /* 0x006000000260783b */ /* 0x000fea0000000200 */
[C---:B------:R-:W-:Y:S06]  /*4fd0*/  HMMA.16816.F32.BF16 R12, R92.reuse, R84, R12 ;  /* 0x000000545c0c723c */ /* 0x040fec000004180c */
        /* <DEDUP_REMOVED lines=18> */
[C---:B------:R-:W-:Y:S06]  /*5100*/  HMMA.16816.F32.BF16 R8, R92.reuse, R98, R8 ;  /* 0x000000625c08723c */ /* 0x040fec0000041808 */
[C---:B--2---:R-:W-:Y:S06]  /*5110*/  HMMA.16816.F32.BF16 R12, R92.reuse, R88, R12 ;  /* 0x000000585c0c723c */ /* 0x044fec000004180c */
[----:B------:R-:W-:Y:S06]  /*5120*/  HMMA.16816.F32.BF16 R16, R92, R90, R16 ;  /* 0x0000005a5c10723c */ /* 0x000fec0000041810 */
[C---:B------:R-:W-:Y:S06]  /*5130*/  HMMA.16816.F32.BF16 R4, R100.reuse, R104, R4 ;  /* 0x000000686404723c */ /* 0x040fec0000041804 */
[C---:B------:R-:W-:Y:S06]  /*5140*/  HMMA.16816.F32.BF16 R8, R100.reuse, R106, R8 ;  /* 0x0000006a6408723c */ /* 0x040fec0000041808 */
[C---:B-1----:R-:W-:Y:S06]  /*5150*/  HMMA.16816.F32.BF16 R12, R100.reuse, R84, R12 ;  /* 0x00000054640c723c */ /* 0x042fec000004180c */
[----:B------:R-:W-:Y:S01]  /*5160*/  HMMA.16816.F32.BF16 R16, R100, R86, R16 ;  /* 0x000000566410723c */ /* 0x000fe20000041810 */
[----:B------:R-:W1:Y:S05]  /*5170*/  LDSM.16.M88.4 R84, [R216+0x6800] ;  /* 0x00680000d854783b */ /* 0x000e6a0000000200 */
[C---:B---3--:R-:W-:Y:S06]  /*5180*/  HMMA.16816.F32.BF16 R4, R108.reuse, R112, R4 ;  /* 0x000000706c04723c */ /* 0x048fec0000041804 */
[C---:B------:R-:W-:Y:S11]  /*5190*/  HMMA.16816.F32.BF16 R8, R108.reuse, R114, R8 ;  /* 0x000000726c08723c */ /* 0x040ff60000041808 */
        /* <DEDUP_REMOVED lines=9> */
[----:B------:R-:W-:Y:S01]  /*5230*/  FMUL.FTZ R11, R11, UR7 ;  /* 0x000000070b0b7c20 */ /* 0x000fe20008410000 */
[C---:B-1----:R-:W-:Y:S04]  /*5240*/  HMMA.16816.F32.BF16 R12, R108.reuse, R84, R12 ;  /* 0x000000546c0c723c */ /* 0x042fe8000004180c */
[----:B------:R2:W1:Y:S02]  /*5250*/  MUFU.TANH R121, R5 ;  /* 0x0000000500797308 */ /* 0x0004640000002400 */
[----:B------:R-:W-:Y:S08]  /*5260*/  HMMA.16816.F32.BF16 R16, R108, R86, R16 ;  /* 0x000000566c10723c */ /* 0x000ff00000041810 */
[----:B------:R2:W4:Y:S10]  /*5270*/  MUFU.TANH R120, R6 ;  /* 0x0000000600787308 */ /* 0x0005340000002400 */
[----:B------:R2:W1:Y:S01]  /*5280*/  MUFU.TANH R118, R7 ;  /* 0x0000000700767308 */ /* 0x0004620000002400 */
[----:B------:R-:W-:Y:S09]  /*5290*/  FMUL.FTZ R12, R12, UR7 ;  /* 0x000000070c0c7c20 */ /* 0x000ff20008410000 */
[----:B------:R2:W1:Y:S01]  /*52a0*/  MUFU.TANH R129, R8 ;  /* 0x0000000800817308 */ /* 0x0004620000002400 */
[----:B------:R-:W-:Y:S01]  /*52b0*/  FMUL.FTZ R13, R13, UR7 ;  /* 0x000000070d0d7c20 */ /* 0x000fe20008410000 */
[----:B------:R-:W-:Y:S01]  /*52c0*/  FMUL.FTZ R14, R14, UR7 ;  /* 0x000000070e0e7c20 */ /* 0x000fe20008410000 */
[----:B------:R-:W-:Y:S01]  /*52d0*/  FMUL.FTZ R15, R15, UR7 ;  /* 0x000000070f0f7c20 */ /* 0x000fe20008410000 */
[----:B------:R-:W-:Y:S01]  /*52e0*/  FMUL.FTZ R16, R16, UR7 ;  /* 0x0000000710107c20 */ /* 0x000fe20008410000 */
[----:B------:R-:W-:Y:S01]  /*52f0*/  FMUL.FTZ R17, R17, UR7 ;  /* 0x0000000711117c20 */ /* 0x000fe20008410000 */
[----:B------:R-:W-:Y:S04]  /*5300*/  FMUL.FTZ R18, R18, UR7 ;  /* 0x0000000712127c20 */ /* 0x000fe80008410000 */
[----:B------:R2:W1:Y:S01]  /*5310*/  MUFU.TANH R127, R9 ;  /* 0x00000009007f7308 */ /* 0x0004620000002400 */
[----:B------:R-:W-:Y:S09]  /*5320*/  FMUL.FTZ R19, R19, UR7 ;  /* 0x0000000713137c20 */ /* 0x000ff20008410000 */
[----:B------:R2:W1:Y:S10]  /*5330*/  MUFU.TANH R125, R10 ;  /* 0x0000000a007d7308 */ /* 0x0004740000002400 */
        /* <DEDUP_REMOVED lines=11> */
[----:B------:R-:W-:Y:S01]  /*53f0*/  USHF.L.U32 UR11, UR21, 0x6, URZ ;  /* 0x00000006150b7899 */ /* 0x000fe2000800063f */
[----:B------:R-:W-:Y:S01]  /*5400*/  MOV R85, R196 ;  /* 0x000000c400557202 */ /* 0x000fe20000000f00 */
[----:B------:R-:W-:Y:S01]  /*5410*/  IMAD.MOV.U32 R11, RZ, RZ, R131 ;  /* 0x000000ffff0b7224 */ /* 0x000fe200078e0083 */
[----:B------:R-:W-:Y:S01]  /*5420*/  MOV R10, R123 ;  /* 0x0000007b000a7202 */ /* 0x000fe20000000f00 */
[----:B------:R-:W-:Y:S01]  /*5430*/  IMAD.MOV.U32 R84, RZ, RZ, R197 ;  /* 0x000000ffff547224 */ /* 0x000fe200078e00c5 */
[----:B------:R-:W-:Y:S01]  /*5440*/  MOV R19, R126 ;  /* 0x0000007e00137202 */ /* 0x000fe20000000f00 */
[----:B------:R-:W-:Y:S01]  /*5450*/  IMAD.MOV.U32 R9, RZ, RZ, R124 ;  /* 0x000000ffff097224 */ /* 0x000fe200078e007c */
[----:B------:R-:W-:Y:S01]  /*5460*/  MOV R8, R119 ;  /* 0x0000007700087202 */ /* 0x000fe20000000f00 */
[----:B------:R-:W-:Y:S01]  /*5470*/  IMAD.MOV.U32 R18, RZ, RZ, R128 ;  /* 0x000000ffff127224 */ /* 0x000fe200078e0080 */
[----:B------:R-:W-:Y:S01]  /*5480*/  UIADD3 UR13, UR11, 0x40, URZ ;  /* 0x000000400b0d7890 */ /* 0x000fe2000fffe03f */
[----:B------:R-:W-:Y:S01]  /*5490*/  MOV R17, R127 ;  /* 0x0000007f00117202 */ /* 0x000fe20000000f00 */
[----:B------:R-:W-:Y:S01]  /*54a0*/  IMAD.MOV.U32 R7, RZ, RZ, R125 ;  /* 0x000000ffff077224 */ /* 0x000fe200078e007d */
[----:B------:R-:W-:Y:S01]  /*54b0*/  UIADD3 UR11, UR11, UR10, URZ ;  /* 0x0000000a0b0b7290 */ /* 0x000fe2000fffe03f */
[----:B------:R-:W-:Y:S01]  /*54c0*/  MOV R6, R118 ;  /* 0x0000007600067202 */ /* 0x000fe20000000f00 */
[----:B------:R-:W-:Y:S01]  /*54d0*/  IMAD.MOV.U32 R16, RZ, RZ, R129 ;  /* 0x000000ffff107224 */ /* 0x000fe200078e0081 */
[----:B------:R-:W-:Y:S01]  /*54e0*/  MOV R87, R121 ;  /* 0x0000007900577202 */ /* 0x000fe20000000f00 */
[----:B------:R-:W-:Y:S01]  /*54f0*/  UIADD3 UR11, UR14, UR11, -UR5 ;  /* 0x0000000b0e0b7290 */ /* 0x000fe2000fffe805 */
[----:B------:R-:W-:Y:S01]  /*5500*/  IMAD.U32 R4, RZ, RZ, UR13 ;  /* 0x0000000dff047e24 */ /* 0x000fe2000f8e00ff */
[----:B------:R-:W-:Y:S01]  /*5510*/  UIADD3 UR13, UR12, 0x40, URZ ;  /* 0x000000400c0d7890 */ /* 0x000fe2000fffe03f */
[----:B------:R-:W-:Y:S02]  /*5520*/  IMAD.MOV.U32 R15, RZ, RZ, R120 ;  /* 0x000000ffff0f7224 */ /* 0x000fe400078e0078 */
[----:B------:R-:W-:Y:S01]  /*5530*/  IMAD.MOV.U32 R86, RZ, RZ, R122 ;  /* 0x000000ffff567224 */ /* 0x000fe200078e007a */
[----:B------:R-:W-:Y:S01]  /*5540*/  ISETP.LT.AND P0, PT, R4, UR5, PT ;  /* 0x0000000504007c0c */ /* 0x000fe2000bf01270 */
[----:B------:R-:W-:Y:S03]  /*5550*/  UISETP.GE.AND UP0, UPT, UR13, UR11, UPT ;  /* 0x0000000b0d00728c */ /* 0x000fe6000bf06270 */
[----:B------:R-:W-:Y:S03]  /*5560*/  UMOV UR11, UR14 ;  /* 0x0000000e000b7c82 */ /* 0x000fe60008000000 */
[----:B------:R-:W-:Y:S11]  /*5570*/  PLOP3.LUT P1, PT, PT, PT, UP0, 0x80, 0x0 ;  /* 0x000000000000781c */ /* 0x000ff60003f2f008 */
[----:B------:R-:W-:Y:S02]  /*5580*/  @!UPT UIADD3 URZ, URZ, URZ, URZ ;  /* 0x0000003f3f3ff290 */ /* 0x000fe4000fffe03f */
[----:B------:R-:W-:Y:S05]  /*5590*/  @!P1 BRA P0, `(.L_x_1100) ;  /* 0x0000000400189947 */ /* 0x000fea0000000000 */
.L_x_1099:
[----:B------:R-:W-:Y:S01]  /*55a0*/  UIADD3 UR14, UR5, 0x1, -UR10 ;  /* 0x00000001050e7890 */ /* 0x000fe2000fffe80a */
[----:B--2---:R-:W-:Y:S01]  /*55b0*/  IMAD.U32 R4, RZ, RZ, UR21 ;  /* 0x00000015ff047e24 */ /* 0x004fe2000f8e00ff */
        /* <DEDUP_REMOVED lines=30> */
[----:B-1----:R-:W-:Y:S02]  /*57a0*/  FSEL R87, R121, -INF , !P0 ;  /* 0xff80000079577808 */ /* 0x002fe40004000000 */
        /* <DEDUP_REMOVED lines=37> */
.L_x_1100:
[C---:B------:R-:W-:Y:S01]  /*5a00*/  FMUL.FTZ R5, R242.reuse, 1.4426950216293334961 ;  /* 0x3fb8aa3bf2057820 */ /* 0x040fe20000410000 */
[----:B------:R-:W-:Y:S01]  /*5a10*/  FSETP.NEU.FTZ.AND P0, PT, R242, -INF , PT ;  /* 0xff800000f200780b */ /* 0x000fe20003f1d000 */
[----:B------:R-:W-:Y:S01]  /*5a20*/  FMUL.FTZ R13, R243, 1.4426950216293334961 ;  /* 0x3fb8aa3bf30d7820 */ /* 0x000fe20000410000 */
[----:B------:R-:W-:Y:S02]  /*5a30*/  UISETP.GT.AND UP0, UPT, UR6, UR20, UPT ;  /* 0x000000140600728c */ /* 0x000fe4000bf04270 */
[----:B------:R-:W-:Y:S02]  /*5a40*/  FSEL R5, R5, RZ, P0 ;  /* 0x000000ff05057208 */ /* 0x000fe40000000000 */
[----:B------:R-:W-:Y:S03]  /*5a50*/  FSETP.NEU.FTZ.AND P0, PT, R243, -INF , PT ;  /* 0xff800000f300780b */ /* 0x000fe60003f1d000 */
[--C-:B------:R-:W-:Y:S04]  /*5a60*/  FFMA.FTZ R4, R86, UR19, -R5.reuse ;  /* 0x0000001356047c23 */ /* 0x100fe80008010805 */
[----:B------:R1:W-:Y:S02]  /*5a70*/  MUFU.EX2 R202, R4 ;  /* 0x0000000400ca7308 */ /* 0x0003e40000000800 */
[----:B-1----:R-:W-:Y:S01]  /*5a80*/  FSEL R4, R13, RZ, P0 ;  /* 0x000000ff0d047208 */ /* 0x002fe20000000000 */
[--C-:B------:R-:W-:Y:S01]  /*5a90*/  FFMA.FTZ R13, R87, UR19, -R5.reuse ;  /* 0x00000013570d7c23 */ /* 0x100fe20008010805 */
[----:B------:R-:W-:Y:S03]  /*5aa0*/  PLOP3.LUT P0, PT, PT, PT, UP0, 0x80, 0x0 ;  /* 0x000000000000781c */ /* 0x000fe60003f0f008 */
[--C-:B------:R-:W-:Y:S03]  /*5ab0*/  FFMA.FTZ R6, R6, UR19, -R4.reuse ;  /* 0x0000001306067c23 */ /* 0x100fe60008010804 */
[----:B------:R1:W-:Y:S10]  /*5ac0*/  MUFU.EX2 R200, R13 ;  /* 0x0000000d00c87308 */ /* 0x0003f40000000800 */
[----:B------:R2:W-:Y:S01]  /*5ad0*/  MUFU.EX2 R198, R6 ;  /* 0x0000000600c67308 */ /* 0x0005e20000000800 */
[--C-:B-1----:R-:W-:Y:S09]  /*5ae0*/  FFMA.FTZ R13, R15, UR19, -R4.reuse ;  /* 0x000000130f0d7c23 */ /* 0x102ff20008010804 */
[----:B------:R-:W-:Y:S01]  /*5af0*/  MUFU.EX2 R199, R13 ;  /* 0x0000000d00c77308 */ /* 0x000fe20000000800 */
[--C-:B--2---:R-:W-:Y:S09]  /*5b00*/  FFMA.FTZ R6, R16, UR19, -R5.reuse ;  /* 0x0000001310067c23 */ /* 0x104ff20008010805 */
[----:B------:R1:W-:Y:S02]  /*5b10*/  MUFU.EX2 R205, R6 ;  /* 0x0000000600cd7308 */ /* 0x0003e40000000800 */
[--C-:B-1----:R-:W-:Y:S08]  /*5b20*/  FFMA.FTZ R6, R17, UR19, -R5.reuse ;  /* 0x0000001311067c23 */ /* 0x102ff00008010805 */
[----:B------:R1:W-:Y:S02]  /*5b30*/  MUFU.EX2 R204, R6 ;  /* 0x0000000600cc7308 */ /* 0x0003e40000000800 */
[--C-:B-1----:R-:W-:Y:S08]  /*5b40*/  FFMA.FTZ R6, R7, UR19, -R4.reuse ;  /* 0x0000001307067c23 */ /* 0x102ff00008010804 */
[----:B------:R1:W-:Y:S02]  /*5b50*/  MUFU.EX2 R203, R6 ;  /* 0x0000000600cb7308 */ /* 0x0003e40000000800 */
[--C-:B-1----:R-:W-:Y:S08]  /*5b60*/  FFMA.FTZ R6, R8, UR19, -R4.reuse ;  /* 0x0000001308067c23 */ /* 0x102ff00008010804 */
[----:B------:R1:W2:Y:S02]  /*5b70*/  MUFU.EX2 R201, R6 ;  /* 0x0000000600c97308 */ /* 0x0002a40000000800 */
[--C-:B-1----:R-:W-:Y:S01]  /*5b80*/  FFMA.FTZ R6, R18, UR19, -R5.reuse ;  /* 0x0000001312067c23 */ /* 0x102fe20008010805 */
[----:B--2---:R-:W-:Y:S07]  /*5b90*/  F2FP.BF16.F32.PACK_AB R8, R201, R203 ;  /* 0x000000cbc908723e */ /* 0x004fee00000010ff */
        /* <DEDUP_REMOVED lines=9> */
[----:B------:R-:W-:Y:S07]  /*5c30*/  FFMA.FTZ R5, R85, UR19, -R5 ;  /* 0x0000001355057c23 */ /* 0x000fee0008010805 */
[----:B------:R1:W-:Y:S10]  /*5c40*/  MUFU.EX2 R213, R6 ;  /* 0x0000000600d57308 */ /* 0x0003f40000000800 */
[----:B------:R3:W4:Y:S01]  /*5c50*/  MUFU.EX2 R212, R5 ;  /* 0x0000000500d47308 */ /* 0x0007220000000800 */
[----:B-1----:R-:W-:Y:S05]  /*5c60*/  F2FP.BF16.F32.PACK_AB R6, R200, R202 ;  /* 0x000000cac806723e */ /* 0x002fea00000010ff */
[----:B------:R2:W-:Y:S01]  /*5c70*/  STS [R239+0x22000], R6 ;  /* 0x02200006ef007388 */ /* 0x0005e20000000800 */
[--C-:B---3--:R-:W-:Y:S01]  /*5c80*/  FFMA.FTZ R5, R11, UR19, -R4.reuse ;  /* 0x000000130b057c23 */ /* 0x108fe20008010804 */
[----:B------:R-:W-:Y:S03]  /*5c90*/  FFMA.FTZ R4, R12, UR19, -R4 ;  /* 0x000000130c047c23 */ /* 0x000fe60008010804 */
[----:B------:R1:W-:Y:S10]  /*5ca0*/  MUFU.EX2 R211, R5 ;  /* 0x0000000500d37308 */ /* 0x0003f40000000800 */
[----:B------:R3:W4:Y:S01]  /*5cb0*/  MUFU.EX2 R210, R4 ;  /* 0x0000000400d27308 */ /* 0x0007220000000800 */
[----:B-1----:R-:W-:Y:S02]  /*5cc0*/  F2FP.BF16.F32.PACK_AB R5, R198, R199 ;  /* 0x000000c7c605723e */ /* 0x002fe400000010ff */
[----:B--2---:R-:W-:Y:S03]  /*5cd0*/  F2FP.BF16.F32.PACK_AB R6, R206, R207 ;  /* 0x000000cfce06723e */ /* 0x004fe600000010ff */
[----:B------:R4:W-:Y:S01]  /*5ce0*/  STS [R239+0x22400], R5 ;  /* 0x02240005ef007388 */ /* 0x0009e20000000800 */
[----:B---3--:R-:W-:Y:S04]  /*5cf0*/  F2FP.BF16.F32.PACK_AB R4, R204, R205 ;  /* 0x000000cdcc04723e */ /* 0x008fe800000010ff */
[----:B------:R-:W-:Y:S05]  /*5d00*/  STS [R241+0x22400], R8 ;  /* 0x02240008f1007388 */ /* 0x000fea0000000800 */
[----:B------:R1:W-:Y:S05]  /*5d10*/  STS [R241+0x22000], R4 ;  /* 0x02200004f1007388 */ /* 0x0003ea0000000800 */
[----:B------:R-:W-:Y:S05]  /*5d20*/  STS [R238+0x22000], R7 ;  /* 0x02200007ee007388 */ /* 0x000fea0000000800 */
[----:B------:R-:W-:Y:S01]  /*5d30*/  STS [R238+0x22400], R6 ;  /* 0x02240006ee007388 */ /* 0x000fe20000000800 */
[----:B----4-:R-:W-:Y:S05]  /*5d40*/  F2FP.BF16.F32.PACK_AB R5, R212, R213 ;  /* 0x000000d5d405723e */ /* 0x010fea00000010ff */
[----:B------:R-:W-:Y:S01]  /*5d50*/  STS [R240+0x22000], R5 ;  /* 0x02200005f0007388 */ /* 0x000fe20000000800 */
[----:B-1----:R-:W-:Y:S05]  /*5d60*/  F2FP.BF16.F32.PACK_AB R4, R210, R211 ;  /* 0x000000d3d204723e */ /* 0x002fea00000010ff */
        /* <DEDUP_REMOVED lines=10> */
[C---:B-1----:R-:W-:Y:S04]  /*5e10*/  HMMA.16816.F32.BF16 R4, R16.reuse, R8, RZ ;  /* 0x000000081004723c */ /* 0x042fe800000418ff */
[----:B------:R-:W-:Y:S02]  /*5e20*/  LDSM.16.M88.4 R112, [R216+0x8000] ;  /* 0x00800000d870783b */ /* 0x000fe40000000200 */
[C---:B------:R-:W-:Y:S06]  /*5e30*/  HMMA.16816.F32.BF16 R8, R16.reuse, R10, RZ ;  /* 0x0000000a1008723c */ /* 0x040fec00000418ff */
[C---:B--2---:R-:W-:Y:S06]  /*5e40*/  HMMA.16816.F32.BF16 R12, R16.reuse, R84, RZ ;  /* 0x00000054100c723c */ /* 0x044fec00000418ff */
        /* <DEDUP_REMOVED lines=89> */
[----:B------:R-:W-:Y:S01]  /*63e0*/  HMMA.16816.F32.BF16 R16, R92, R90, R16 ;  /* 0x0000005a5c10723c */ /* 0x000fe20000041810 */
[----:B------:R-:W2:Y:S05]  /*63f0*/  LDSM.16.M88.4 R88, [R216+0xe800] ;  /* 0x00e80000d858783b */ /* 0x000eaa0000000200 */
[C---:B---3--:R-:W-:Y:S06]  /*6400*/  HMMA.16816.F32.BF16 R4, R100.reuse, R104, R4 ;  /* 0x000000686404723c */ /* 0x048fec0000041804 */
[C---:B------:R-:W-:Y:S06]  /*6410*/  HMMA.16816.F32.BF16 R8, R100.reuse, R106, R8 ;  /* 0x0000006a6408723c */ /* 0x040fec0000041808 */
[C---:B-1----:R-:W-:Y:S06]  /*6420*/  HMMA.16816.F32.BF16 R12, R100.reuse, R84, R12 ;  /* 0x00000054640c723c */ /* 0x042fec000004180c */
[----:B------:R-:W-:Y:S06]  /*6430*/  HMMA.16816.F32.BF16 R16, R100, R86, R16 ;  /* 0x000000566410723c */ /* 0x000fec0000041810 */
[C---:B----4-:R-:W-:Y:S06]  /*6440*/  HMMA.16816.F32.BF16 R4, R108.reuse, R112, R4 ;  /* 0x000000706c04723c */ /* 0x050fec0000041804 */
[C---:B------:R-:W-:Y:S06]  /*6450*/  HMMA.16816.F32.BF16 R8, R108.reuse, R114, R8 ;  /* 0x000000726c08723c */ /* 0x040fec0000041808 */
[C---:B--2---:R-:W-:Y:S06]  /*6460*/  HMMA.16816.F32.BF16 R12, R108.reuse, R88, R12 ;  /* 0x000000586c0c723c */ /* 0x044fec000004180c */
[----:B------:R-:W-:Y:S06]  /*6470*/  HMMA.16816.F32.BF16 R16, R108, R90, R16 ;  /* 0x0000005a6c10723c */ /* 0x000fec0000041810 */
[C---:B-----5:R-:W-:Y:S01]  /*6480*/  FADD.FTZ R4, -R117.reuse, R4 ;  /* 0x0000000475047221 */ /* 0x060fe20000010100 */
[----:B------:R-:W-:Y:S01]  /*6490*/  FADD.FTZ R5, -R117, R5 ;  /* 0x0000000575057221 */ /* 0x000fe20000010100 */
[----:B------:R-:W-:Y:S03]  /*64a0*/  FADD.FTZ R6, -R116, R6 ;  /* 0x0000000674067221 */ /* 0x000fe60000010100 */
[----:B------:R-:W-:Y:S01]  /*64b0*/  FMUL.FTZ R87, R202, R4 ;  /* 0x00000004ca577220 */ /* 0x000fe20000410000 */
[----:B------:R-:W-:Y:S01]  /*64c0*/  FMUL.FTZ R86, R200, R5 ;  /* 0x00000005c8567220 */ /* 0x000fe20000410000 */
[----:B------:R-:W-:Y:S01]  /*64d0*/  FADD.FTZ R7, -R116, R7 ;  /* 0x0000000774077221 */ /* 0x000fe20000010100 */
[----:B------:R-:W-:Y:S01]  /*64e0*/  FFMA.FTZ R5, -R120, R120, 1 ;  /* 0x3f80000078057423 */ /* 0x000fe20000010178 */
[----:B------:R-:W-:Y:S01]  /*64f0*/  FFMA.FTZ R4, -R118, R118, 1 ;  /* 0x3f80000076047423 */ /* 0x000fe20000010176 */
[----:B------:R-:W-:Y:S01]  /*6500*/  FMUL.FTZ R85, R199, R6 ;  /* 0x00000006c7557220 */ /* 0x000fe20000410000 */
[----:B------:R-:W-:Y:S01]  /*6510*/  FMUL.FTZ R84, R198, R7 ;  /* 0x00000007c6547220 */ /* 0x000fe20000410000 */
[----:B------:R-:W-:Y:S01]  /*6520*/  FMUL.FTZ R5, R5, UR7 ;  /* 0x0000000705057c20 */ /* 0x000fe20008410000 */
[----:B------:R-:W-:Y:S01]  /*6530*/  FMUL.FTZ R4, R4, UR7 ;  /* 0x0000000704047c20 */ /* 0x000fe20008410000 */
[----:B------:R-:W-:Y:S01]  /*6540*/  FFMA.FTZ R7, -R122, R122, 1 ;  /* 0x3f8000007a077423 */ /* 0x000fe2000001017a */
[----:B------:R-:W-:Y:S01]  /*6550*/  FFMA.FTZ R6, -R121, R121, 1 ;  /* 0x3f80000079067423 */ /* 0x000fe20000010179 */
[C---:B------:R-:W-:Y:S01]  /*6560*/  FADD.FTZ R8, -R117.reuse, R8 ;  /* 0x0000000875087221 */ /* 0x040fe20000010100 */
[----:B------:R-:W-:Y:S01]  /*6570*/  FADD.FTZ R9, -R117, R9 ;  /* 0x0000000975097221 */ /* 0x000fe20000010100 */
[----:B------:R-:W-:Y:S01]  /*6580*/  FMUL.FTZ R85, R85, R5 ;  /* 0x0000000555557220 */ /* 0x000fe20000410000 */
[----:B------:R-:W-:Y:S01]  /*6590*/  FMUL.FTZ R84, R84, R4 ;  /* 0x0000000454547220 */ /* 0x000fe20000410000 */
[C---:B------:R-:W-:Y:S01]  /*65a0*/  FADD.FTZ R10, -R116.reuse, R10 ;  /* 0x0000000a740a7221 */ /* 0x040fe20000010100 */
[----:B------:R-:W-:Y:S01]  /*65b0*/  FADD.FTZ R11, -R116, R11 ;  /* 0x0000000b740b7221 */ /* 0x000fe20000010100 */
[----:B------:R-:W-:Y:S01]  /*65c0*/  FMUL.FTZ R7, R7, UR7 ;  /* 0x0000000707077c20 */ /* 0x000fe20008410000 */
[----:B------:R-:W-:Y:S01]  /*65d0*/  FMUL.FTZ R6, R6, UR7 ;  /* 0x0000000706067c20 */ /* 0x000fe20008410000 */
[----:B------:R-:W-:Y:S01]  /*65e0*/  FFMA.FTZ R5, -R125, R125, 1 ;  /* 0x3f8000007d057423 */ /* 0x000fe2000001017d */
[----:B------:R-:W-:Y:S01]  /*65f0*/  FFMA.FTZ R4, -R119, R119, 1 ;  /* 0x3f80000077047423 */ /* 0x000fe20000010177 */
        /* <DEDUP_REMOVED lines=8> */
[----:B------:R-:W-:Y:S01]  /*6680*/  FMUL.FTZ R5, R5, UR7 ;  /* 0x0000000705057c20 */ /* 0x000fe20008410000 */
[----:B------:R-:W-:Y:S01]  /*6690*/  FMUL.FTZ R4, R4, UR7 ;  /* 0x0000000704047c20 */ /* 0x000fe20008410000 */
[----:B------:R-:W-:Y:S01]  /*66a0*/  FMUL.FTZ R89, R209, R12 ;  /* 0x0000000cd1597220 */ /* 0x000fe20000410000 */
[----:B------:R-:W-:Y:S01]  /*66b0*/  FMUL.FTZ R88, R208, R13 ;  /* 0x0000000dd0587220 */ /* 0x000fe20000410000 */
[----:B------:R-:W-:Y:S01]  /*66c0*/  FMUL.FTZ R13, R91, R5 ;  /* 0x000000055b0d7220 */ /* 0x000fe20000410000 */
[----:B------:R-:W-:Y:S01]  /*66d0*/  FMUL.FTZ R12, R90, R4 ;  /* 0x000000045a0c7220 */ /* 0x000fe20000410000 */
[----:B------:R-:W-:Y:S01]  /*66e0*/  F2FP.BF16.F32.PACK_AB R5, R8, R9 ;  /* 0x000000090805723e */ /* 0x000fe200000010ff */
[----:B------:R-:W-:Y:S01]  /*66f0*/  FFMA.FTZ R7, -R129, R129, 1 ;  /* 0x3f80000081077423 */ /* 0x000fe20000010181 */
[----:B------:R-:W-:Y:S01]  /*6700*/  F2FP.BF16.F32.PACK_AB R4, R84, R85 ;  /* 0x000000555404723e */ /* 0x000fe200000010ff */
[----:B------:R-:W-:Y:S01]  /*6710*/  FFMA.FTZ R6, -R127, R127, 1 ;  /* 0x3f8000007f067423 */ /* 0x000fe2000001017f */
[----:B------:R-:W-:Y:S01]  /*6720*/  FADD.FTZ R14, -R116, R14 ;  /* 0x0000000e740e7221 */ /* 0x000fe20000010100 */
[----:B------:R1:W-:Y:S01]  /*6730*/  STS [R239+0x20000], R5 ;  /* 0x02000005ef007388 */ /* 0x0003e20000000800 */
[----:B------:R-:W-:Y:S01]  /*6740*/  FMUL.FTZ R7, R7, UR7 ;  /* 0x0000000707077c20 */ /* 0x000fe20008410000 */
[----:B------:R-:W-:Y:S01]  /*6750*/  FMUL.FTZ R6, R6, UR7 ;  /* 0x0000000706067c20 */ /* 0x000fe20008410000 */
[----:B------:R-:W-:Y:S02]  /*6760*/  FADD.FTZ R15, -R116, R15 ;  /* 0x0000000f740f7221 */ /* 0x000fe40000010100 */
[----:B------:R2:W-:Y:S01]  /*6770*/  STS [R239+0x20400], R4 ;  /* 0x02040004ef007388 */ /* 0x0005e20000000800 */
[----:B------:R-:W-:Y:S01]  /*6780*/  FMUL.FTZ R11, R93, R7 ;  /* 0x000000075d0b7220 */ /* 0x000fe20000410000 */
[----:B------:R-:W-:Y:S01]  /*6790*/  FMUL.FTZ R10, R92, R6 ;  /* 0x000000065c0a7220 */ /* 0x000fe20000410000 */
[----:B------:R-:W-:Y:S01]  /*67a0*/  FFMA.FTZ R7, -R124, R124, 1 ;  /* 0x3f8000007c077423 */ /* 0x000fe2000001017c */
[----:B------:R-:W-:Y:S01]  /*67b0*/  FFMA.FTZ R6, -R123, R123, 1 ;  /* 0x3f8000007b067423 */ /* 0x000fe2000001017b */
[C---:B------:R-:W-:Y:S01]  /*67c0*/  FADD.FTZ R16, -R117.reuse, R16 ;  /* 0x0000001075107221 */ /* 0x040fe20000010100 */
[----:B------:R-:W-:Y:S01]  /*67d0*/  FADD.FTZ R17, -R117, R17 ;  /* 0x0000001175117221 */ /* 0x000fe20000010100 */
        /* <DEDUP_REMOVED lines=9> */
[----:B------:R-:W-:Y:S01]  /*6870*/  FMUL.FTZ R16, R86, R6 ;  /* 0x0000000656107220 */ /* 0x000fe20000410000 */
[----:B------:R-:W-:Y:S01]  /*6880*/  FMUL.FTZ R8, R8, UR7 ;  /* 0x0000000708087c20 */ /* 0x000fe20008410000 */
[----:B------:R-:W-:Y:S01]  /*6890*/  FFMA.FTZ R7, -R197, R197, 1 ;  /* 0x3f800000c5077423 */ /* 0x000fe200000101c5 */
[----:B------:R-:W-:Y:S01]  /*68a0*/  FFMA.FTZ R6, -R196, R196, 1 ;  /* 0x3f800000c4067423 */ /* 0x000fe200000101c4 */
[C---:B------:R-:W-:Y:S01]  /*68b0*/  FADD.FTZ R18, -R116.reuse, R18 ;  /* 0x0000001274127221 */ /* 0x040fe20000010100 */
[----:B------:R-:W-:Y:S01]  /*68c0*/  FADD.FTZ R19, -R116, R19 ;  /* 0x0000001374137221 */ /* 0x000fe20000010100 */
[----:B------:R-:W-:Y:S01]  /*68d0*/  FMUL.FTZ R9, R9, UR7 ;  /* 0x0000000709097c20 */ /* 0x000fe20008410000 */
[----:B-1----:R-:W-:Y:S01]  /*68e0*/  FFMA.FTZ R5, -R131, R131, 1 ;  /* 0x3f80000083057423 */ /* 0x002fe20000010183 */
[----:B------:R-:W-:Y:S01]  /*68f0*/  FMUL.FTZ R14, R88, R8 ;  /* 0x00000008580e7220 */ /* 0x000fe20000410000 */
[----:B--2---:R-:W-:Y:S01]  /*6900*/  FFMA.FTZ R4, -R130, R130, 1 ;  /* 0x3f80000082047423 */ /* 0x004fe20000010182 */
[----:B------:R-:W-:Y:S01]  /*6910*/  F2FP.BF16.F32.PACK_AB R8, R10, R11 ;  /* 0x0000000b0a08723e */ /* 0x000fe200000010ff */
[----:B------:R-:W-:Y:S01]  /*6920*/  FMUL.FTZ R7, R7, UR7 ;  /* 0x0000000707077c20 */ /* 0x000fe20008410000 */
[----:B------:R-:W-:Y:S01]  /*6930*/  FMUL.FTZ R6, R6, UR7 ;  /* 0x0000000706067c20 */ /* 0x000fe20008410000 */
[----:B------:R-:W-:Y:S01]  /*6940*/  FMUL.FTZ R18, R211, R18 ;  /* 0x00000012d3127220 */ /* 0x000fe20000410000 */
[----:B------:R-:W-:Y:S01]  /*6950*/  FMUL.FTZ R19, R210, R19 ;  /* 0x00000013d2137220 */ /* 0x000fe20000410000 */
[----:B------:R-:W-:Y:S01]  /*6960*/  FMUL.FTZ R15, R89, R9 ;  /* 0x00000009590f7220 */ /* 0x000fe20000410000 */
[----:B------:R-:W-:Y:S01]  /*6970*/  FMUL.FTZ R11, R5, UR7 ;  /* 0x00000007050b7c20 */ /* 0x000fe20008410000 */
[----:B------:R-:W-:Y:S01]  /*6980*/  FMUL.FTZ R10, R4, UR7 ;  /* 0x00000007040a7c20 */ /* 0x000fe20008410000 */
[----:B------:R-:W-:Y:S01]  /*6990*/  F2FP.BF16.F32.PACK_AB R9, R12, R13 ;  /* 0x0000000d0c09723e */ /* 0x000fe200000010ff */
[----:B------:R-:W-:Y:S01]  /*69a0*/  FMUL.FTZ R4, R85, R7 ;  /* 0x0000000755047220 */ /* 0x000fe20000410000 */
[----:B------:R-:W-:Y:S01]  /*69b0*/  FMUL.FTZ R5, R84, R6 ;  /* 0x0000000654057220 */ /* 0x000fe20000410000 */
[----:B------:R-:W-:Y:S01]  /*69c0*/  FMUL.FTZ R11, R18, R11 ;  /* 0x0000000b120b7220 */ /* 0x000fe20000410000 */
[----:B------:R-:W-:Y:S01]  /*69d0*/  FMUL.FTZ R10, R19, R10 ;  /* 0x0000000a130a7220 */ /* 0x000fe20000410000 */
[----:B------:R-:W-:Y:S01]  /*69e0*/  F2FP.BF16.F32.PACK_AB R7, R14, R15 ;  /* 0x0000000f0e07723e */ /* 0x000fe200000010ff */
[----:B------:R-:W-:Y:S01]  /*69f0*/  STS [R241+0x20000], R8 ;  /* 0x02000008f1007388 */ /* 0x000fe20000000800 */
[----:B------:R-:W-:Y:S02]  /*6a00*/  F2FP.BF16.F32.PACK_AB R6, R16, R17 ;  /* 0x000000111006723e */ /* 0x000fe400000010ff */
[----:B------:R-:W-:Y:S02]  /*6a10*/  F2FP.BF16.F32.PACK_AB R5, R5, R4 ;  /* 0x000000040505723e */ /* 0x000fe400000010ff */
[----:B------:R-:W-:Y:S01]  /*6a20*/  STS [R241+0x20400], R9 ;  /* 0x02040009f1007388 */ /* 0x000fe20000000800 */
[----:B------:R-:W-:Y:S04]  /*6a30*/  F2FP.BF16.F32.PACK_AB R4, R10, R11 ;  /* 0x0000000b0a04723e */ /* 0x000fe800000010ff */
[----:B------:R-:W-:Y:S05]  /*6a40*/  STS [R238+0x20000], R7 ;  /* 0x02000007ee007388 */ /* 0x000fea0000000800 */
        /* <DEDUP_REMOVED lines=161> */
.L_x_1101:
        /* <DEDUP_REMOVED lines=472> */
.L_x_1102:
        /* <DEDUP_REMOVED lines=222> */
.L_x_1104:
        /* <DEDUP_REMOVED lines=19> */
.L_x_1105:
        /* <DEDUP_REMOVED lines=58> */
.L_x_1107:
[----:B------:R-:W-:Y:S05]  /*a490*/  BSYNC B0 ;  /* 0x0000000000007941 */ /* 0x000fea0003800000 */
.L_x_1106:
        /* <DEDUP_REMOVED lines=22> */
.L_x_1109:
[----:B------:R-:W-:Y:S05]  /*a600*/  BSYNC B0 ;  /* 0x0000000000007941 */ /* 0x000fea0003800000 */
.L_x_1108:
        /* <DEDUP_REMOVED lines=38> */
.L_x_1111:
[----:B------:R-:W-:Y:S05]  /*a870*/  BSYNC B0 ;  /* 0x0000000000007941 */ /* 0x000fea0003800000 */
.L_x_1110:
        /* <DEDUP_REMOVED lines=21> */
.L_x_1082:
[----:B------:R-:W-:Y:S05]  /*a9d0*/  BSYNC B1 ;  /* 0x0000000000017941 */ /* 0x000fea0003800000 */
.L_x_1068:
        /* <DEDUP_REMOVED lines=9> */
.L_x_1112:
[----:B------:R-:W-:Y:S05]  /*aa70*/  EXIT ;  /* 0x000000000000794d */ /* 0x000fea0003800000 */
.L_x_1114:
        /* <DEDUP_REMOVED lines=16> */
.L_x_2050:


//--------------------- .text._ZN5flash44flash_bwd_dq_dk_dv_loop_seqk_parallel_kernelI23Flash_bwd_kernel_traitsILi256ELi64ELi64ELi8ELi4ELi2ELi2ELb0ELb1EN7cutlass10bfloat16_tE19Flash_kernel_traitsILi256ELi64ELi64ELi8ES3_EELb1ELb0ELb0ELb0ELb0ELb1ELb0EEEvNS_16Flash_bwd_paramsE --------------------------
	.section	.text._ZN5flash44flash_bwd_dq_dk_dv_loop_seqk_parallel_kernelI23Flash_bwd_kernel_traitsILi256ELi64ELi64ELi8ELi4ELi2ELi2ELb0ELb1EN7cutlass10bfloat16_tE19Flash_kernel_traitsILi256ELi64ELi64ELi8ES3_EELb1ELb0ELb0ELb0ELb0ELb1ELb0EEEvNS_16Flash_bwd_paramsE,"ax",@progbits
	.align	128
        .global         _ZN5flash44flash_bwd_dq_dk_dv_loop_seqk_parallel_kernelI23Flash_bwd_kernel_traitsILi256ELi64ELi64ELi8ELi4ELi2ELi2ELb0ELb1EN7cutlass10bfloat16_tE19Flash_kernel_traitsILi256ELi64ELi64ELi8ES3_EELb1ELb0ELb0ELb0ELb0ELb1ELb0EEEvNS_16Flash_bwd_paramsE
        .type           _ZN5flash44flash_bwd_dq_dk_dv_loop_seqk_parallel_kernelI23Flash_bwd_kernel_traitsILi256ELi64ELi64ELi8ELi4ELi2ELi2ELb0ELb1EN7cutlass10bfloat16_tE19Flash_kernel_traitsILi256ELi64ELi64ELi8ES3_EELb1ELb0ELb0ELb0ELb0ELb1ELb0EEEvNS_16Flash_bwd_paramsE,@function
        .size           _ZN5flash44flash_bwd_dq_dk_dv_loop_seqk_parallel_kernelI23Flash_bwd_kernel_traitsILi256ELi64ELi64ELi8ELi4ELi2ELi2ELb0ELb1EN7cutlass10bfloat16_tE19Flash_kernel_traitsILi256ELi64ELi64ELi8ES3_EELb1ELb0ELb0ELb0ELb0ELb1ELb0EEEvNS_16Flash_bwd_paramsE,(.L_x_2051 - _ZN5flash44flash_bwd_dq_dk_dv_loop_seqk_parallel_kernelI23Flash_bwd_kernel_traitsILi256ELi64ELi64ELi8ELi4ELi2ELi2ELb0ELb1EN7cutlass10bfloat16_tE19Flash_kernel_traitsILi256ELi64ELi64ELi8ES3_EELb1ELb0ELb0ELb0ELb0ELb1ELb0EEEvNS_16Flash_bwd_paramsE)
        .other          _ZN5flash44flash_bwd_dq_dk_dv_loop_seqk_parallel_kernelI23Flash_bwd_kernel_traitsILi256ELi64ELi64ELi8ELi4ELi2ELi2ELb0ELb1EN7cutlass10bfloat16_tE19Flash_kernel_traitsILi256ELi64ELi64ELi8ES3_EELb1ELb0ELb0ELb0ELb0ELb1ELb0EEEvNS_16Flash_bwd_paramsE,@"STO_CUDA_ENTRY STV_DEFAULT"
_ZN5flash44flash_bwd_dq_dk_dv_loop_seqk_parallel_kernelI23Flash_bwd_kernel_traitsILi256ELi64ELi64ELi8ELi4ELi2ELi2ELb0ELb1EN7cutlass10bfloat16_tE19Flash_kernel_traitsILi256ELi64ELi64ELi8ES3_EELb1ELb0ELb0ELb0ELb0ELb1ELb0EEEvNS_16Flash_bwd_paramsE:
.text._ZN5flash44flash_bwd_dq_dk_dv_loop_seqk_parallel_kernelI23Flash_bwd_kernel_traitsILi256ELi64ELi64ELi8ELi4ELi2ELi2ELb0ELb1EN7cutlass10bfloat16_tE19Flash_kernel_traitsILi256ELi64ELi64ELi8ES3_EELb1ELb0ELb0ELb0ELb0ELb1ELb0EEEvNS_16Flash_bwd_paramsE:
        /* <DEDUP_REMOVED lines=13> */
[----:B------:R-:W-:Y:S02]  /*00d0*/  IMAD.MOV.U32 R226, RZ, RZ, 0x20 ;  /* 0x00000020ffe27424 */ /* 0x000fe400078e00ff */
[----:B------:R-:W-:Y:S02]  /*00e0*/  IMAD.MOV.U32 R222, RZ, RZ, 0x40 ;  /* 0x00000040ffde7424 */ /* 0x000fe400078e00ff */
[----:B------:R-:W-:Y:S02]  /*00f0*/  IMAD.MOV.U32 R238, RZ, RZ, -0x10 ;  /* 0xfffffff0ffee7424 */ /* 0x000fe400078e00ff */
[----:B------:R-:W3:Y:S08]  /*0100*/  S2UR UR53, SR_CTAID.Z ;  /* 0x00000000003579c3 */ /* 0x000ef00000002700 */
[----:B------:R-:W4:Y:S01]  /*0110*/  S2UR UR42, SR_CTAID.Y ;  /* 0x00000000002a79c3 */ /* 0x000f220000002600 */
[----:B--2---:R-:W-:Y:S01]  /*0120*/  ULEA UR4, UR4, UR5, 0x18 ;  /* 0x0000000504047291 */ /* 0x004fe2000f8ec03f */
[----:B-1----:R-:W-:Y:S01]  /*0130*/  SHF.R.S32.HI R2, RZ, 0x1f, R8 ;  /* 0x0000001fff027819 */ /* 0x002fe20000011408 */
[----:B---3--:R-:W-:-:S02]  /*0140*/  USHF.R.S32.HI UR5, URZ, 0x1f, UR53 ;  /* 0x0000001f3f057899 */ /* 0x008fc40008011435 */
[----:B------:R-:W-:Y:S01]  /*0150*/  USHF.R.S32.HI UR6, URZ, 0x1f, UR53 ;  /* 0x0000001f3f067899 */ /* 0x000fe20008011435 */
[CC--:B------:R-:W-:Y:S01]  /*0160*/  LEA.HI R12, R2.reuse, R8.reuse, RZ, 0x3 ;  /* 0x00000008020c7211 */ /* 0x0c0fe200078f18ff */
[----:B------:R-:W-:Y:S01]  /*0170*/  USHF.R.S32.HI UR61, URZ, 0x1f, UR53 ;  /* 0x0000001f3f3d7899 */ /* 0x000fe20008011435 */
[CC--:B------:R-:W-:Y:S02]  /*0180*/  LEA.HI R0, R2.reuse, R8.reuse, RZ, 0x5 ;  /* 0x0000000802007211 */ /* 0x0c0fe400078f28ff */
[CC--:B------:R-:W-:Y:S02]  /*0190*/  LEA.HI R3, R2.reuse, R8.reuse, RZ, 0x4 ;  /* 0x0000000802037211 */ /* 0x0c0fe400078f20ff */
[CC--:B------:R-:W-:Y:S02]  /*01a0*/  LEA.HI R249, R2.reuse, R8.reuse, RZ, 0x7 ;  /* 0x0000000802f97211 */ /* 0x0c0fe400078f38ff */
[CC--:B------:R-:W-:Y:S02]  /*01b0*/  LEA.HI R16, R2.reuse, R8.reuse, RZ, 0x6 ;  /* 0x0000000802107211 */ /* 0x0c0fe400078f30ff */
[----:B------:R-:W-:-:S02]  /*01c0*/  LEA.HI R2, R2, R8, RZ, 0x2 ;  /* 0x0000000802027211 */ /* 0x000fc400078f10ff */
[----:B------:R-:W-:Y:S02]  /*01d0*/  LOP3.LUT R4, R0, 0xffffffe0, RZ, 0xc0, !PT ;  /* 0xffffffe000047812 */ /* 0x000fe400078ec0ff */
[----:B------:R-:W-:Y:S02]  /*01e0*/  LOP3.LUT R6, R3, 0xfffffff0, RZ, 0xc0, !PT ;  /* 0xfffffff003067812 */ /* 0x000fe400078ec0ff */
[----:B------:R-:W-:Y:S01]  /*01f0*/  LOP3.LUT R7, R2, 0x7ffffffc, RZ, 0xc0, !PT ;  /* 0x7ffffffc02077812 */ /* 0x000fe200078ec0ff */
[C---:B------:R-:W-:Y:S01]  /*0200*/  IMAD.IADD R10, R8.reuse, 0x1, -R4 ;  /* 0x00000001080a7824 */ /* 0x040fe200078e0a04 */
[----:B------:R-:W-:Y:S01]  /*0210*/  SHF.R.S32.HI R4, RZ, 0x5, R0 ;  /* 0x00000005ff047819 */ /* 0x000fe20000011400 */
[C---:B------:R-:W-:Y:S01]  /*0220*/  IMAD.IADD R11, R8.reuse, 0x1, -R6 ;  /* 0x00000001080b7824 */ /* 0x040fe200078e0a06 */
[----:B------:R-:W-:Y:S01]  /*0230*/  SHF.R.S32.HI R6, RZ, 0x1f, R0 ;  /* 0x0000001fff067819 */ /* 0x000fe20000011400 */
[----:B------:R-:W-:Y:S01]  /*0240*/  IMAD.IADD R15, R8, 0x1, -R7 ;  /* 0x00000001080f7824 */ /* 0x000fe200078e0a07 */
[----:B------:R-:W-:-:S02]  /*0250*/  LOP3.LUT R5, R12, 0xfffffff8, RZ, 0xc0, !PT ;  /* 0xfffffff80c057812 */ /* 0x000fc400078ec0ff */
[----:B------:R-:W-:Y:S02]  /*0260*/  SHF.R.S32.HI R7, RZ, 0x4, R3 ;  /* 0x00000004ff077819 */ /* 0x000fe40000011403 */
[--C-:B------:R-:W-:Y:S01]  /*0270*/  SHF.R.S32.HI R9, RZ, 0x2, R2.reuse ;  /* 0x00000002ff097819 */ /* 0x100fe20000011402 */
[----:B------:R-:W-:Y:S01]  /*0280*/  IMAD.IADD R5, R8, 0x1, -R5 ;  /* 0x0000000108057824 */ /* 0x000fe200078e0a05 */
[----:B------:R-:W-:Y:S02]  /*0290*/  SHF.R.S32.HI R2, RZ, 0x1f, R2 ;  /* 0x0000001fff027819 */ /* 0x000fe40000011402 */
[----:B------:R-:W-:Y:S02]  /*02a0*/  LEA.HI R6, R6, R4, RZ, 0x2 ;  /* 0x0000000406067211 */ /* 0x000fe400078f10ff */
[----:B------:R-:W-:Y:S02]  /*02b0*/  LEA.HI R3, R3, R7, RZ, 0x1 ;  /* 0x0000000703037211 */ /* 0x000fe400078f08ff */
[----:B------:R-:W-:-:S02]  /*02c0*/  SHF.R.S32.HI R243, RZ, 0x3, R12 ;  /* 0x00000003fff37819 */ /* 0x000fc4000001140c */
[----:B------:R-:W-:Y:S02]  /*02d0*/  LEA.HI R0, R0, R4, RZ, 0x1 ;  /* 0x0000000400007211 */ /* 0x000fe400078f08ff */
[----:B------:R-:W-:Y:S02]  /*02e0*/  LEA.HI R8, R2, R9, RZ, 0x3 ;  /* 0x0000000902087211 */ /* 0x000fe400078f18ff */
[----:B------:R-:W-:Y:S01]  /*02f0*/  LOP3.LUT R2, R6, 0xfffffffc, RZ, 0xc0, !PT ;  /* 0xfffffffc06027812 */ /* 0x000fe200078ec0ff */
[----:B------:R-:W-:Y:S01]  /*0300*/  IMAD.SHL.U32 R6, R243, 0x40, RZ ;  /* 0x00000040f3067824 */ /* 0x000fe200078e00ff */
[----:B------:R-:W-:Y:S02]  /*0310*/  LOP3.LUT R3, R3, 0xfffffffe, RZ, 0xc0, !PT ;  /* 0xfffffffe03037812 */ /* 0x000fe400078ec0ff */
[----:B------:R-:W-:Y:S01]  /*0320*/  LOP3.LUT R0, R0, 0xfffffffe, RZ, 0xc0, !PT ;  /* 0xfffffffe00007812 */ /* 0x000fe200078ec0ff */
[----:B------:R-:W-:Y:S01]  /*0330*/  IMAD.IADD R251, R4, 0x1, -R2 ;  /* 0x0000000104fb7824 */ /* 0x000fe200078e0a02 */
[----:B------:R-:W-:Y:S01]  /*0340*/  LOP3.LUT R2, R8, 0xfffffff8, RZ, 0xc0, !PT ;  /* 0xfffffff808027812 */ /* 0x000fe200078ec0ff */
[----:B------:R-:W-:Y:S01]  /*0350*/  IMAD.IADD R13, R7, 0x1, -R3 ;  /* 0x00000001070d7824 */ /* 0x000fe200078e0a03 */
[----:B------:R-:W-:Y:S01]  /*0360*/  SHF.R.S32.HI R249, RZ, 0x7, R249 ;  /* 0x00000007fff97819 */ /* 0x000fe200000114f9 */
[----:B------:R-:W-:Y:S01]  /*0370*/  IMAD.IADD R224, R4, 0x1, -R0 ;  /* 0x0000000104e07824 */ /* 0x000fe200078e0a00 */
[----:B------:R-:W-:Y:S01]  /*0380*/  LOP3.LUT R0, R6, 0x1c0, RZ, 0xc0, !PT ;  /* 0x000001c006007812 */ /* 0x000fe200078ec0ff */
[----:B------:R-:W-:Y:S01]  /*0390*/  IMAD.SHL.U32 R3, R5, 0x8, RZ ;  /* 0x0000000805037824 */ /* 0x000fe200078e00ff */
[----:B------:R-:W-:Y:S01]  /*03a0*/  SHF.R.S32.HI R4, RZ, 0x1f, R10 ;  /* 0x0000001fff047819 */ /* 0x000fe2000001140a */
[----:B------:R-:W-:Y:S01]  /*03b0*/  IMAD.IADD R6, R9, 0x1, -R2 ;  /* 0x0000000109067824 */ /* 0x000fe200078e0a02 */
[----:B------:R-:W-:Y:S01]  /*03c0*/  SHF.R.U32.HI R2, RZ, 0x3, R0 ;  /* 0x00000003ff027819 */ /* 0x000fe20000011600 */
[----:B------:R-:W-:Y:S01]  /*03d0*/  IMAD.SHL.U32 R219, R13, 0x200, RZ ;  /* 0x000002000ddb7824 */ /* 0x000fe200078e00ff */
[----:B------:R-:W-:Y:S01]  /*03e0*/  LOP3.LUT R3, R0, 0x38, R3, 0xf8, !PT ;  /* 0x0000003800037812 */ /* 0x000fe200078ef803 */
[----:B------:R-:W-:Y:S01]  /*03f0*/  IMAD.SHL.U32 R0, R5, 0x40, RZ ;  /* 0x0000004005007824 */ /* 0x000fe200078e00ff */
[----:B------:R-:W-:-:S02]  /*0400*/  LEA.HI R242, R4, R10, RZ, 0x2 ;  /* 0x0000000a04f27211 */ /* 0x000fc400078f10ff */
[----:B------:R-:W-:Y:S01]  /*0410*/  LOP3.LUT R8, R3, R2, RZ, 0x3c, !PT ;  /* 0x0000000203087212 */ /* 0x000fe200078e3cff */
[----:B------:R-:W-:Y:S01]  /*0420*/  IMAD.SHL.U32 R2, R224, 0x10, RZ ;  /* 0x00000010e0027824 */ /* 0x000fe200078e00ff */
[----:B------:R-:W-:Y:S02]  /*0430*/  SHF.R.S32.HI R3, RZ, 0x1f, R11 ;  /* 0x0000001fff037819 */ /* 0x000fe4000001140b */
[----:B------:R-:W-:Y:S02]  /*0440*/  LOP3.LUT R0, R0, 0x1c0, RZ, 0xc0, !PT ;  /* 0x000001c000007812 */ /* 0x000fe400078ec0ff */
[----:B------:R-:W-:Y:S02]  /*0450*/  LEA.HI R14, R3, R11, RZ, 0x3 ;  /* 0x0000000b030e7211 */ /* 0x000fe400078f18ff */
[C---:B------:R-:W-:Y:S02]  /*0460*/  LOP3.LUT R4, R0.reuse, 0x10, R2, 0xf8, !PT ;  /* 0x0000001000047812 */ /* 0x040fe400078ef802 */
[----:B------:R-:W-:-:S02]  /*0470*/  LOP3.LUT R3, R0, 0x8, R12, 0xf8, !PT ;  /* 0x0000000800037812 */ /* 0x000fc400078ef80c */
[----:B------:R-:W-:Y:S02]  /*0480*/  SHF.R.U32.HI R0, RZ, 0x3, R0 ;  /* 0x00000003ff007819 */ /* 0x000fe40000011600 */
[----:B------:R-:W-:Y:S02]  /*0490*/  LOP3.LUT R4, R4, 0x8, R12, 0xf8, !PT ;  /* 0x0000000804047812 */ /* 0x000fe400078ef80c */
[----:B------:R-:W-:Y:S01]  /*04a0*/  LOP3.LUT R2, R3, R0, RZ, 0x3c, !PT ;  /* 0x0000000003027212 */ /* 0x000fe200078e3cff */
[----:B------:R-:W-:Y:S01]  /*04b0*/  IMAD R3, R249, 0x800, R219 ;  /* 0x00000800f9037824 */ /* 0x000fe200078e02db */
[----:B------:R-:W-:Y:S02]  /*04c0*/  LOP3.LUT R219, R219, R4, R0, 0xf6, !PT ;  /* 0x00000004dbdb7212 */ /* 0x000fe400078ef600 */
[----:B------:R-:W-:Y:S01]  /*04d0*/  SHF.R.S32.HI R0, RZ, 0x6, R16 ;  /* 0x00000006ff007819 */ /* 0x000fe20000011410 */
[----:B------:R-:W-:Y:S01]  /*04e0*/  IMAD.IADD R2, R3, 0x1, R2 ;  /* 0x0000000103027824 */ /* 0x000fe200078e0202 */
[----:B------:R-:W-:-:S02]  /*04f0*/  LOP3.LUT P4, RZ, R5, 0x2, RZ, 0xc0, !PT ;  /* 0x0000000205ff7812 */ /* 0x000fc4000788c0ff */
[----:B------:R-:W-:Y:S01]  /*0500*/  LOP3.LUT P3, RZ, R5, 0x4, RZ, 0xc0, !PT ;  /* 0x0000000405ff7812 */ /* 0x000fe2000786c0ff */
[----:B------:R-:W-:Y:S01]  /*0510*/  IMAD R231, R0, 0x200, R8 ;  /* 0x0000020000e77824 */ /* 0x000fe200078e0208 */
[----:B------:R-:W-:Y:S01]  /*0520*/  LOP3.LUT R7, R14, 0xfffffff8, RZ, 0xc0, !PT ;  /* 0xfffffff80e077812 */ /* 0x000fe200078ec0ff */
[----:B------:R-:W-:Y:S01]  /*0530*/  IMAD.SHL.U32 R3, R0, 0x8, RZ ;  /* 0x0000000800037824 */ /* 0x000fe200078e00ff */
[C---:B------:R-:W-:Y:S01]  /*0540*/  LOP3.LUT R5, R6.reuse, 0x1, RZ, 0xc0, !PT ;  /* 0x0000000106057812 */ /* 0x040fe200078ec0ff */
[----:B------:R-:W-:Y:S01]  /*0550*/  IMAD.SHL.U32 R0, R6, 0x40, RZ ;  /* 0x0000004006007824 */ /* 0x000fe200078e00ff */
[----:B------:R-:W-:Y:S01]  /*0560*/  SEL R221, R222, 0xffffffc0, !P3 ;  /* 0xffffffc0dedd7807 */ /* 0x000fe20005800000 */
[----:B------:R-:W-:Y:S01]  /*0570*/  IMAD.SHL.U32 R8, R249, 0x20, RZ ;  /* 0x00000020f9087824 */ /* 0x000fe200078e00ff */
[----:B------:R-:W-:Y:S01]  /*0580*/  ISETP.NE.U32.AND P0, PT, R5, 0x1, PT ;  /* 0x000000010500780c */ /* 0x000fe20003f05070 */
[----:B------:R-:W-:Y:S01]  /*0590*/  IMAD.IADD R7, R11, 0x1, -R7 ;  /* 0x000000010b077824 */ /* 0x000fe200078e0a07 */
[----:B------:R-:W-:Y:S01]  /*05a0*/  LOP3.LUT R0, R0, 0x1c0, RZ, 0xc0, !PT ;  /* 0x000001c000007812 */ /* 0x000fe200078ec0ff */
[----:B------:R-:W-:Y:S01]  /*05b0*/  IMAD.SHL.U32 R5, R13, 0x20, RZ ;  /* 0x000000200d057824 */ /* 0x000fe200078e00ff */
[----:B------:R-:W-:Y:S01]  /*05c0*/  R2P PR, R6, 0x6 ;  /* 0x0000000606007804 */ /* 0x000fe20000000000 */
[----:B------:R-:W-:Y:S01]  /*05d0*/  IMAD.SHL.U32 R6, R15, 0x2, RZ ;  /* 0x000000020f067824 */ /* 0x000fe200078e00ff */
[----:B------:R-:W-:-:S02]  /*05e0*/  LOP3.LUT R8, R0, 0x20, R8, 0xf8, !PT ;  /* 0x0000002000087812 */ /* 0x000fc400078ef808 */
[----:B------:R-:W-:Y:S01]  /*05f0*/  SHF.R.U32.HI R4, RZ, 0x3, R0 ;  /* 0x00000003ff047819 */ /* 0x000fe20000011600 */
[--C-:B------:R-:W-:Y:S01]  /*0600*/  IMAD R9, R251, 0x400, R6.reuse ;  /* 0x00000400fb097824 */ /* 0x100fe200078e0206 */
[----:B------:R-:W-:Y:S02]  /*0610*/  LOP3.LUT R3, R3, 0x18, RZ, 0xc0, !PT ;  /* 0x0000001803037812 */ /* 0x000fe400078ec0ff */
[C---:B------:R-:W-:Y:S02]  /*0620*/  LOP3.LUT P6, RZ, R7.reuse, 0x2, RZ, 0xc0, !PT ;  /* 0x0000000207ff7812 */ /* 0x040fe400078cc0ff */
[C---:B------:R-:W-:Y:S01]  /*0630*/  LOP3.LUT P5, RZ, R7.reuse, 0x4, RZ, 0xc0, !PT ;  /* 0x0000000407ff7812 */ /* 0x040fe200078ac0ff */
[----:B------:R-:W-:Y:S01]  /*0640*/  IMAD.SHL.U32 R7, R7, 0x40, RZ ;  /* 0x0000004007077824 */ /* 0x000fe200078e00ff */
[----:B------:R-:W-:Y:S02]  /*0650*/  LOP3.LUT R8, R8, R4, RZ, 0x3c, !PT ;  /* 0x0000000408087212 */ /* 0x000fe400078e3cff */
[----:B------:R-:W-:Y:S01]  /*0660*/  LOP3.LUT R10, R3, 0x20, R5, 0xf8, !PT ;  /* 0x00000020030a7812 */ /* 0x000fe200078ef805 */
[----:B------:R-:W-:Y:S01]  /*0670*/  IMAD R5, R224, 0x400, R6 ;  /* 0x00000400e0057824 */ /* 0x000fe200078e0206 */
[----:B------:R-:W-:Y:S01]  /*0680*/  LOP3.LUT R4, R4, R0, R3, 0x1e, !PT ;  /* 0x0000000004047212 */ /* 0x000fe200078e1e03 */
[----:B------:R-:W-:Y:S01]  /*0690*/  IMAD.SHL.U32 R6, R13, 0x8, RZ ;  /* 0x000000080d067824 */ /* 0x000fe200078e00ff */
[----:B------:R-:W-:Y:S01]  /*06a0*/  LOP3.LUT R0, R7, 0x1c0, RZ, 0xc0, !PT ;  /* 0x000001c007007812 */ /* 0x000fe200078ec0ff */
[----:B------:R-:W-:Y:S01]  /*06b0*/  IMAD.IADD R8, R9, 0x1, R8 ;  /* 0x0000000109087824 */ /* 0x000fe200078e0208 */
[----:B------:R-:W-:Y:S01]  /*06c0*/  LEA R2, R2, UR4, 0x1 ;  /* 0x0000000402027c11 */ /* 0x000fe2000f8e08ff */
[----:B------:R-:W-:Y:S01]  /*06d0*/  IMAD.IADD R246, R5, 0x1, R4 ;  /* 0x0000000105f67824 */ /* 0x000fe200078e0204 */
[----:B------:R-:W-:Y:S01]  /*06e0*/  SHF.R.U32.HI R3, RZ, 0x3, R0 ;  /* 0x00000003ff037819 */ /* 0x000fe20000011600 */
[----:B------:R-:W-:Y:S01]  /*06f0*/  IMAD.SHL.U32 R4, R14, 0x40, RZ ;  /* 0x000000400e047824 */ /* 0x000fe200078e00ff */
[----:B------:R-:W-:Y:S01]  /*0700*/  LOP3.LUT R5, R0, 0x8, R6, 0xf8, !PT ;  /* 0x0000000800057812 */ /* 0x000fe200078ef806 */
[----:B------:R-:W-:Y:S01]  /*0710*/  IMAD.IADD R217, R221, 0x1, R2 ;  /* 0x00000001ddd97824 */ /* 0x000fe200078e0202 */
[----:B------:R-:W-:-:S02]  /*0720*/  LOP3.LUT R6, R3, R10, R0, 0x1e, !PT ;  /* 0x0000000a03067212 */ /* 0x000fc400078e1e00 */
[----:B------:R-:W-:Y:S01]  /*0730*/  LOP3.LUT R0, R4, 0xfffffe00, RZ, 0xc0, !PT ;  /* 0xfffffe0004007812 */ /* 0x000fe200078ec0ff */
[----:B------:R-:W-:Y:S01]  /*0740*/  IMAD.U32 R4, RZ, RZ, UR5 ;  /* 0x00000005ff047e24 */ /* 0x000fe2000f8e00ff */
[----:B------:R-:W-:Y:S01]  /*0750*/  LOP3.LUT R3, R5, R3, RZ, 0x3c, !PT ;  /* 0x0000000305037212 */ /* 0x000fe200078e3cff */
[----:B----4-:R-:W-:Y:S01]  /*0760*/  USHF.L.U32 UR5, UR42, 0x7, URZ ;  /* 0x000000072a057899 */ /* 0x010fe2000800063f */
[----:B------:R-:W-:Y:S01]  /*0770*/  LEA R236, R8, UR4, 0x1 ;  /* 0x0000000408ec7c11 */ /* 0x000fe2000f8e08ff */
[--C-:B------:R-:W-:Y:S01]  /*0780*/  IMAD R218, R251, 0x400, R0.reuse ;  /* 0x00000400fbda7824 */ /* 0x100fe200078e0200 */
[----:B------:R-:W-:Y:S01]  /*0790*/  SEL R222, R222, 0xffffffc0, !P5 ;  /* 0xffffffc0dede7807 */ /* 0x000fe20006800000 */
[----:B------:R-:W-:Y:S01]  /*07a0*/  IMAD R224, R224, 0x400, R0 ;  /* 0x00000400e0e07824 */ /* 0x000fe200078e0200 */
[----:B------:R-:W-:Y:S01]  /*07b0*/  SEL R238, R238, 0x10, !P0 ;  /* 0x00000010eeee7807 */ /* 0x000fe20004000000 */
[----:B------:R-:W-:Y:S01]  /*07c0*/  IMAD.IADD R218, R218, 0x1, R3 ;  /* 0x00000001dada7824 */ /* 0x000fe200078e0203 */
[----:B------:R-:W-:Y:S01]  /*07d0*/  SHF.R.S32.HI R242, RZ, 0x2, R242 ;  /* 0x00000002fff27819 */ /* 0x000fe200000114f2 */
[----:B------:R-:W-:Y:S01]  /*07e0*/  IMAD.IADD R224, R3, 0x1, R224 ;  /* 0x0000000103e07824 */ /* 0x000fe200078e02e0 */
[----:B------:R-:W-:Y:S01]  /*07f0*/  LEA R219, R219, UR4, 0x1 ;  /* 0x00000004dbdb7c11 */ /* 0x000fe2000f8e08ff */
[----:B------:R-:W-:Y:S01]  /*0800*/  IMAD.U32 R3, RZ, RZ, UR5 ;  /* 0x00000005ff037e24 */ /* 0x000fe2000f8e00ff */
[----:B------:R-:W-:Y:S01]  /*0810*/  USHF.R.S32.HI UR5, URZ, 0x1f, UR42 ;  /* 0x0000001f3f057899 */ /* 0x000fe2000801142a */
[----:B------:R-:W-:Y:S01]  /*0820*/  IMAD.U32 R3, RZ, RZ, UR6 ;  /* 0x00000006ff037e24 */ /* 0x000fe2000f8e00ff */
[----:B------:R-:W-:Y:S01]  /*0830*/  UIADD3 UR6, UR4, 0x10000, URZ ;  /* 0x0001000004067890 */ /* 0x000fe2000fffe03f */
[----:B------:R-:W-:Y:S01]  /*0840*/  LEA R218, R218, UR4, 0x1 ;  /* 0x00000004dada7c11 */ /* 0x000fe2000f8e08ff */
[----:B------:R-:W-:Y:S01]  /*0850*/  VIADD R237, R236, 0x20 ;  /* 0x00000020eced7836 */ /* 0x000fe20000000000 */
[----:B------:R-:W-:Y:S01]  /*0860*/  LOP3.LUT R0, R6, R0, RZ, 0xfc, !PT ;  /* 0x0000000006007212 */ /* 0x000fe200078efcff */
[----:B------:R-:W-:Y:S01]  /*0870*/  IMAD.U32 R4, RZ, RZ, UR5 ;  /* 0x00000005ff047e24 */ /* 0x000fe2000f8e00ff */
[----:B------:R-:W-:Y:S01]  /*0880*/  LEA R231, R231, UR4, 0x1 ;  /* 0x00000004e7e77c11 */ /* 0x000fe2000f8e08ff */
[----:B------:R-:W-:Y:S01]  /*0890*/  IMAD.U32 R3, RZ, RZ, UR5 ;  /* 0x00000005ff037e24 */ /* 0x000fe2000f8e00ff */
[----:B------:R-:W-:Y:S01]  /*08a0*/  UIADD3 UR5, UR4, 0x20000, URZ ;  /* 0x0002000004057890 */ /* 0x000fe2000fffe03f */
[----:B------:R-:W-:Y:S01]  /*08b0*/  SEL R3, R226, 0xffffffe0, !P4 ;  /* 0xffffffe0e2037807 */ /* 0x000fe20006000000 */
[----:B------:R-:W-:Y:S01]  /*08c0*/  @P1 VIADD R237, R236, 0xffffffe0 ;  /* 0xffffffe0eced1836 */ /* 0x000fe20000000000 */
[----:B------:R-:W-:Y:S01]  /*08d0*/  SEL R226, R226, 0xffffffe0, !P6 ;  /* 0xffffffe0e2e27807 */ /* 0x000fe20007000000 */
        /* <DEDUP_REMOVED lines=9> */
[----:B------:R-:W-:Y:S02]  /*0970*/  VIADD R247, R246, 0x40 ;  /* 0x00000040f6f77836 */ /* 0x000fe40000000000 */
[----:B------:R-:W-:Y:S02]  /*0980*/  IMAD.IADD R223, R218, 0x1, R222 ;  /* 0x00000001dadf7824 */ /* 0x000fe400078e02de */
[----:B------:R-:W-:Y:S02]  /*0990*/  IMAD.IADD R227, R226, 0x1, R224 ;  /* 0x00000001e2e37824 */ /* 0x000fe400078e02e0 */
[----:B------:R-:W-:Y:S02]  /*09a0*/  IMAD R242, R251, 0x10, R242 ;  /* 0x00000010fbf27824 */ /* 0x000fe400078e02f2 */
[----:B------:R-:W-:Y:S02]  /*09b0*/  IMAD.IADD R221, R221, 0x1, R219 ;  /* 0x00000001dddd7824 */ /* 0x000fe400078e02db */
[----:B------:R-:W-:-:S02]  /*09c0*/  @P2 VIADD R247, R246, 0xffffffc0 ;  /* 0xffffffc0f6f72836 */ /* 0x000fc40000000000 */
[----:B------:R-:W-:Y:S02]  /*09d0*/  IMAD.IADD R238, R238, 0x1, R237 ;  /* 0x00000001eeee7824 */ /* 0x000fe400078e02ed */
[----:B------:R-:W-:Y:S02]  /*09e0*/  IMAD.IADD R222, R220, 0x1, R222 ;  /* 0x00000001dcde7824 */ /* 0x000fe400078e02de */
[----:B------:R-:W-:-:S07]  /*09f0*/  IMAD.IADD R226, R226, 0x1, R225 ;  /* 0x00000001e2e27824 */ /* 0x000fce00078e02e1 */
.L_x_1143:
        /* <DEDUP_REMOVED lines=39> */
[----:B-1----:R-:W-:Y:S02]  /*0c70*/  IMAD.U32 R4, RZ, RZ, UR7 ;  /* 0x00000007ff047e24 */ /* 0x002fe4000f8e00ff */
[----:B------:R-:W-:Y:S01]  /*0c80*/  IMAD.U32 R5, RZ, RZ, UR6 ;  /* 0x00000006ff057e24 */ /* 0x000fe2000f8e00ff */
[----:B------:R-:W-:Y:S01]  /*0c90*/  UMOV UR31, URZ ;  /* 0x0000003f001f7c82 */ /* 0x000fe20008000000 */
[----:B------:R-:W-:-:S03]  /*0ca0*/  @!UP3 ULDC.64 UR6, c[0x0][0x318] ;  /* 0x0000c6000006bab9 */ /* 0x000fc60000000a00 */
[----:B------:R-:W5:Y:S01]  /*0cb0*/  @!P2 LDG.E R7, desc[UR4][R4.64] ;  /* 0x000000040407a981 */ /* 0x000f62000c1e1900 */
[----:B------:R-:W-:-:S03]  /*0cc0*/  @!UP3 UISETP.NE.U32.AND UP0, UPT, UR6, URZ, UPT ;  /* 0x0000003f0600b28c */ /* 0x000fc6000bf05070 */
[----:B------:R-:W-:Y:S01]  /*0cd0*/  @!UP3 ULDC UR6, c[0x0][0x2cc] ;  /* 0x0000b3000006bab9 */ /* 0x000fe20000000800 */
        /* <DEDUP_REMOVED lines=21> */
.L_x_1115:
        /* <DEDUP_REMOVED lines=15> */
[----:B------:R-:W-:-:S02]  /*0f20*/  USHF.L.U32 UR12, UR42, 0x7, URZ ;  /* 0x000000072a0c7899 */ /* 0x000fc4000800063f */
[----:B------:R-:W-:Y:S02]  /*0f30*/  UIMAD UR25, UR42, UR9, UR8 ;  /* 0x000000092a1972a4 */ /* 0x000fe4000f8e0208 */
[----:B------:R-:W-:Y:S01]  /*0f40*/  USHF.R.S32.HI UR41, URZ, 0x1f, UR56 ;  /* 0x0000001f3f297899 */ /* 0x000fe20008011438 */
[----:B------:R-:W-:Y:S01]  /*0f50*/  @!UP1 ULDC.64 UR8, c[0x0][0x418] ;  /* 0x0001060000089ab9 */ /* 0x000fe20000000a00 */
[----:B------:R-:W-:Y:S01]  /*0f60*/  ULDC.64 UR34, c[0x0][0x240] ;  /* 0x0000900000227ab9 */ /* 0x000fe20000000a00 */
[----:B------:R-:W-:Y:S01]  /*0f70*/  ULDC UR58, c[0x0][0x2dc] ;  /* 0x0000b700003a7ab9 */ /* 0x000fe20000000800 */
[----:B------:R-:W-:Y:S01]  /*0f80*/  ULDC UR57, c[0x0][0x270] ;  /* 0x00009c0000397ab9 */ /* 0x000fe20000000800 */
[----:B------:R-:W-:Y:S02]  /*0f90*/  @!UP1 UIMAD.WIDE.U32 UR36, UR42, UR8, URZ ;  /* 0x000000082a2492a5 */ /* 0x000fe4000f8e003f */
[----:B------:R-:W-:Y:S01]  /*0fa0*/  UIMAD UR23, UR16, UR35, URZ ;  /* 0x00000023101772a4 */ /* 0x000fe2000f8e023f */
[----:B-1----:R-:W-:Y:S01]  /*0fb0*/  IABS R8, R9 ;  /* 0x0000000900087213 */ /* 0x002fe20000000000 */
[----:B------:R-:W-:Y:S01]  /*0fc0*/  UIADD3 UR44, UR15, UR25, URZ ;  /* 0x000000190f2c7290 */ /* 0x000fe2000fffe03f */
[----:B------:R-:W-:Y:S01]  /*0fd0*/  ISETP.NE.AND P3, PT, R9, RZ, PT ;  /* 0x000000ff0900720c */ /* 0x000fe20003f65270 */
[----:B------:R-:W-:Y:S01]  /*0fe0*/  UISETP.NE.AND UP0, UPT, UR33, -0x1, UPT ;  /* 0xffffffff2100788c */ /* 0x000fe2000bf05270 */
[----:B------:R-:W1:Y:S01]  /*0ff0*/  I2F.RP R4, R8 ;  /* 0x0000000800047306 */ /* 0x000e620000209400 */
[----:B------:R-:W-:Y:S01]  /*1000*/  USHF.L.U64.HI UR17, UR42, 0x7, UR55 ;  /* 0x000000072a117899 */ /* 0x000fe20008010237 */
[----:B------:R-:W-:Y:S01]  /*1010*/  ULDC.U8 UR19, c[0x0][0x3d8] ;  /* 0x0000f60000137ab9 */ /* 0x000fe20000000000 */
[----:B--2---:R-:W-:-:S02]  /*1020*/  UIMAD.WIDE.U32 UR26, UR7, UR10, URZ ;  /* 0x0000000a071a72a5 */ /* 0x004fc4000f8e003f */
[----:B------:R-:W-:Y:S02]  /*1030*/  USEL UR17, UR17, URZ, UP2 ;  /* 0x0000003f11117287 */ /* 0x000fe40009000000 */
[----:B------:R-:W-:Y:S02]  /*1040*/  UIMAD UR45, UR7, UR11, UR27 ;  /* 0x0000000b072d72a4 */ /* 0x000fe4000f8e021b */
[----:B------:R-:W-:Y:S01]  /*1050*/  @!UP1 UIMAD UR7, UR55, UR8, URZ ;  /* 0x00000008370792a4 */ /* 0x000fe2000f8e023f */
[----:B------:R-:W-:Y:S01]  /*1060*/  @UP1 ULDC.64 UR10, c[0x0][0x420] ;  /* 0x00010800000a1ab9 */ /* 0x000fe20000000a00 */
[----:B------:R-:W-:Y:S01]  /*1070*/  USEL UR27, UR12, URZ, UP2 ;  /* 0x0000003f0c1b7287 */ /* 0x000fe20009000000 */
[----:B-1----:R-:W1:Y:S01]  /*1080*/  MUFU.RCP R4, R4 ;  /* 0x0000000400047308 */ /* 0x002e620000001000 */
[----:B------:R-:W-:Y:S02]  /*1090*/  @!UP1 UIMAD UR32, UR42, UR9, UR7 ;  /* 0x000000092a2092a4 */ /* 0x000fe4000f8e0207 */
[----:B------:R-:W-:-:S02]  /*10a0*/  UIADD3 UR7, UR29, 0x3f, URZ ;  /* 0x0000003f1d077890 */ /* 0x000fc4000fffe03f */
[----:B------:R-:W-:Y:S02]  /*10b0*/  @UP1 UIMAD.WIDE.U32 UR38, UR16, UR10, URZ ;  /* 0x0000000a102612a5 */ /* 0x000fe4000f8e003f */
[----:B------:R-:W-:Y:S02]  /*10c0*/  USHF.R.S32.HI UR18, URZ, 0x1f, UR7 ;  /* 0x0000001f3f127899 */ /* 0x000fe40008011407 */
[----:B------:R-:W-:Y:S02]  /*10d0*/  @UP1 UIMAD UR46, UR16, UR11, UR39 ;  /* 0x0000000b102e12a4 */ /* 0x000fe4000f8e0227 */
[----:B------:R-:W-:Y:S02]  /*10e0*/  ULEA.HI UR40, UR18, UR7, URZ, 0x6 ;  /* 0x0000000712287291 */ /* 0x000fe4000f8f303f */
[----:B------:R-:W-:Y:S02]  /*10f0*/  UIMAD UR7, UR41, UR42, URZ ;  /* 0x0000002a290772a4 */ /* 0x000fe4000f8e023f */
[----:B------:R-:W-:Y:S01]  /*1100*/  UIMAD.WIDE.U32 UR12, UR16, UR34, URZ ;  /* 0x00000022100c72a5 */ /* 0x000fe2000f8e003f */
[----:B-1----:R-:W-:Y:S01]  /*1110*/  VIADD R4, R4, 0xffffffe ;  /* 0x0ffffffe04047836 */ /* 0x002fe20000000000 */
[----:B------:R-:W-:-:S02]  /*1120*/  UIMAD.WIDE UR8, UR58, UR57, URZ ;  /* 0x000000393a0872a5 */ /* 0x000fc4000f8e023f */
[----:B------:R-:W-:Y:S01]  /*1130*/  UIMAD.WIDE.U32 UR10, UR42, UR56, URZ ;  /* 0x000000382a0a72a5 */ /* 0x000fe2000f8e003f */
[----:B------:R-:W1:Y:S01]  /*1140*/  F2I.FTZ.U32.TRUNC.NTZ R5, R4 ;  /* 0x0000000400057305 */ /* 0x000e62000021f000 */
[----:B------:R-:W-:Y:S02]  /*1150*/  UIMAD UR7, UR55, UR56, UR7 ;  /* 0x00000038370772a4 */ /* 0x000fe4000f8e0207 */
[----:B------:R-:W-:Y:S02]  /*1160*/  USEL UR54, UR14, UR12, !UP1 ;  /* 0x0000000c0e367287 */ /* 0x000fe4000c800000 */
[----:B------:R-:W-:Y:S02]  /*1170*/  @UP1 UIADD3 UR44, UR13, UR23, URZ ;  /* 0x000000170d2c1290 */ /* 0x000fe4000fffe03f */
[----:B------:R-:W-:Y:S02]  /*1180*/  UIMAD.WIDE.U32 UR14, UR8, UR10, URZ ;  /* 0x0000000a080e72a5 */ /* 0x000fe4000f8e003f */
[----:B------:R-:W-:-:S02]  /*1190*/  UIMAD UR13, UR9, UR10, URZ ;  /* 0x0000000a090d72a4 */ /* 0x000fc4000f8e023f */
[----:B------:R-:W-:Y:S02]  /*11a0*/  UIADD3 UR7, UR11, UR7, URZ ;  /* 0x000000070b077290 */ /* 0x000fe4000fffe03f */
[----:B------:R-:W-:Y:S01]  /*11b0*/  UIMAD.WIDE.U32 UR10, UR8, UR16, URZ ;  /* 0x00000010080a72a5 */ /* 0x000fe2000f8e003f */
[----:B-1----:R-:W-:Y:S01]  /*11c0*/  IMAD.MOV R4, RZ, RZ, -R5 ;  /* 0x000000ffff047224 */ /* 0x002fe200078e0a05 */
[----:B------:R-:W-:Y:S02]  /*11d0*/  ULOP3.LUT UR12, UR40, 0xffffffc0, URZ, 0xc0, !UPT ;  /* 0xffffffc0280c7892 */ /* 0x000fe4000f8ec03f */
[----:B------:R-:W-:Y:S01]  /*11e0*/  UIMAD UR7, UR8, UR7, UR13 ;  /* 0x00000007080772a4 */ /* 0x000fe2000f8e020d */
[----:B------:R-:W-:Y:S01]  /*11f0*/  IMAD R6, R4, R8, RZ ;  /* 0x0000000804067224 */ /* 0x000fe200078e02ff */
[----:B------:R-:W-:Y:S01]  /*1200*/  USEL UR52, UR14, UR10, !UP1 ;  /* 0x0000000a0e347287 */ /* 0x000fe2000c800000 */
[----:B------:R-:W-:Y:S01]  /*1210*/  IMAD.MOV.U32 R4, RZ, RZ, RZ ;  /* 0x000000ffff047224 */ /* 0x000fe200078e00ff */
[----:B------:R-:W-:-:S02]  /*1220*/  UIADD3 UR14, UR12, -0x40, URZ ;  /* 0xffffffc00c0e7890 */ /* 0x000fc4000fffe03f */
[----:B------:R-:W-:Y:S01]  /*1230*/  UIADD3 UR43, UR15, UR7, URZ ;  /* 0x000000070f2b7290 */ /* 0x000fe2000fffe03f */
[----:B------:R-:W-:Y:S01]  /*1240*/  IMAD.HI.U32 R5, R5, R6, R4 ;  /* 0x0000000605057227 */ /* 0x000fe200078e0004 */
[----:B------:R-:W-:Y:S01]  /*1250*/  MOV R4, R7 ;  /* 0x0000000700047202 */ /* 0x000fe20000000f00 */
[----:B------:R-:W-:Y:S02]  /*1260*/  UISETP.NE.AND UP3, UPT, UR19, URZ, UPT ;  /* 0x0000003f1300728c */ /* 0x000fe4000bf65270 */
[----:B------:R-:W-:Y:S02]  /*1270*/  USHF.R.S32.HI UR23, URZ, 0x1f, UR14 ;  /* 0x0000001f3f177899 */ /* 0x000fe4000801140e */
[----:B------:R-:W-:Y:S01]  /*1280*/  IMAD.HI.U32 R6, R5, R4, RZ ;  /* 0x0000000405067227 */ /* 0x000fe200078e00ff */
[----:B------:R-:W-:Y:S02]  /*1290*/  UIADD3 UR7, UP2, UR14, UR27, URZ ;  /* 0x0000001b0e077290 */ /* 0x000fe4000ff5e03f */
[----:B------:R-:W-:Y:S01]  /*12a0*/  UIMAD UR13, UR9, UR16, URZ ;  /* 0x00000010090d72a4 */ /* 0x000fe2000f8e023f */
[----:B------:R-:W-:Y:S01]  /*12b0*/  IMAD.MOV R5, RZ, RZ, -R6 ;  /* 0x000000ffff057224 */ /* 0x000fe200078e0a06 */
[----:B------:R-:W-:-:S02]  /*12c0*/  UIADD3.X UR10, UR23, UR17, URZ, UP2, !UPT ;  /* 0x00000011170a7290 */ /* 0x000fc400097fe43f */
[----:B------:R-:W-:Y:S01]  /*12d0*/  UIMAD UR9, UR9, UR7, URZ ;  /* 0x00000007090972a4 */ /* 0x000fe2000f8e023f */
[C---:B------:R-:W-:Y:S01]  /*12e0*/  IMAD R4, R8.reuse, R5, R4 ;  /* 0x0000000508047224 */ /* 0x040fe200078e0204 */
[----:B------:R-:W-:Y:S01]  /*12f0*/  @UP0 UIADD3 UR24, UR31, UR33, URZ ;  /* 0x000000211f180290 */ /* 0x000fe2000fffe03f */
[----:B------:R-:W-:Y:S01]  /*1300*/  @UP0 ULDC.64 UR18, c[0x0][0x250] ;  /* 0x0000940000120ab9 */ /* 0x000fe20000000a00 */
[----:B------:R-:W-:Y:S02]  /*1310*/  @UP1 UIADD3 UR43, UR11, UR13, URZ ;  /* 0x0000000d0b2b1290 */ /* 0x000fe4000fffe03f */
[----:B------:R-:W-:Y:S01]  /*1320*/  ISETP.GT.U32.AND P1, PT, R8, R4, PT ;  /* 0x000000040800720c */ /* 0x000fe20003f24070 */
[----:B------:R-:W-:Y:S01]  /*1330*/  UIMAD UR9, UR8, UR10, UR9 ;  /* 0x0000000a080972a4 */ /* 0x000fe2000f8e0209 */
[----:B------:R-:W-:Y:S01]  /*1340*/  ULDC UR59, c[0x0][0x2c4] ;  /* 0x0000b100003b7ab9 */ /* 0x000fe20000000800 */
[----:B------:R-:W-:Y:S02]  /*1350*/  @UP0 UIMAD.WIDE.U32 UR10, UR24, UR18, URZ ;  /* 0x00000012180a02a5 */ /* 0x000fe4000f8e003f */
[----:B------:R-:W-:-:S02]  /*1360*/  @UP0 UIMAD UR15, UR24, UR19, URZ ;  /* 0x00000013180f02a4 */ /* 0x000fc4000f8e023f */
[----:B------:R-:W-:Y:S02]  /*1370*/  UIMAD.WIDE.U32 UR24, UR8, UR7, URZ ;  /* 0x00000007081872a5 */ /* 0x000fe4000f8e003f */
[----:B------:R-:W-:Y:S01]  /*1380*/  @UP3 UIMAD UR7, UR42, UR59, URZ ;  /* 0x0000003b2a0732a4 */ /* 0x000fe2000f8e023f */
[----:B------:R-:W-:-:S03]  /*1390*/  ULDC.U8 UR20, c[0x0][0x480] ;  /* 0x0001200000147ab9 */ /* 0x000fc60000000000 */
[----:B------:R-:W-:Y:S01]  /*13a0*/  @!P1 IMAD.IADD R4, R4, 0x1, -R8 ;  /* 0x0000000104049824 */ /* 0x000fe200078e0a08 */
[----:B------:R-:W-:Y:S01]  /*13b0*/  @!P1 IADD3 R6, R6, 0x1, RZ ;  /* 0x0000000106069810 */ /* 0x000fe20007ffe0ff */
[----:B------:R-:W-:Y:S01]  /*13c0*/  @UP0 UIADD3 UR22, UR31, UR33, URZ ;  /* 0x000000211f160290 */ /* 0x000fe2000fffe03f */
[----:B------:R-:W-:Y:S01]  /*13d0*/  PLOP3.LUT P1, PT, PT, PT, UP0, 0x80, 0x0 ;  /* 0x000000000000781c */ /* 0x000fe20003f2f008 */
[----:B------:R-:W-:Y:S01]  /*13e0*/  UISETP.NE.AND UP4, UPT, UR20, URZ, UPT ;  /* 0x0000003f1400728c */ /* 0x000fe2000bf85270 */
[----:B------:R-:W-:Y:S01]  /*13f0*/  ISETP.GE.U32.AND P0, PT, R4, R8, PT ;  /* 0x000000080400720c */ /* 0x000fe20003f06070 */
[----:B------:R-:W-:Y:S01]  /*1400*/  @UP3 USEL UR8, UR7, UR16, !UP1 ;  /* 0x0000001007083287 */ /* 0x000fe2000c800000 */
[----:B------:R-:W-:Y:S01]  /*1410*/  LOP3.LUT R4, R9, UR53, RZ, 0x3c, !PT ;  /* 0x0000003509047c12 */ /* 0x000fe2000f8e3cff */
[----:B------:R-:W-:Y:S01]  /*1420*/  @UP0 ULDC.64 UR20, c[0x0][0x248] ;  /* 0x0000920000140ab9 */ /* 0x000fe20000000a00 */
[----:B------:R-:W-:Y:S01]  /*1430*/  @UP3 ULDC UR7, c[0x0][0x2e4] ;  /* 0x0000b90000073ab9 */ /* 0x000fe20000000800 */
[----:B------:R-:W-:Y:S01]  /*1440*/  @UP0 UIMAD.WIDE.U32 UR12, UR22, UR20, URZ ;  /* 0x00000014160c02a5 */ /* 0x000fe2000f8e003f */
[----:B------:R-:W-:Y:S01]  /*1450*/  ISETP.GE.AND P2, PT, R4, RZ, PT ;  /* 0x000000ff0400720c */ /* 0x000fe20003f46270 */
[----:B------:R-:W-:-:S02]  /*1460*/  @UP3 UIMAD UR17, UR53, UR7, UR8 ;  /* 0x00000007351132a4 */ /* 0x000fc4000f8e0208 */
[----:B------:R-:W-:Y:S02]  /*1470*/  UIMAD UR47, UR53, UR58, URZ ;  /* 0x0000003a352f72a4 */ /* 0x000fe4000f8e023f */
[----:B------:R-:W-:Y:S02]  /*1480*/  @UP0 UIMAD UR22, UR22, UR21, URZ ;  /* 0x00000015161602a4 */ /* 0x000fe4000f8e023f */
[----:B------:R-:W-:Y:S01]  /*1490*/  @!UP3 UIMAD UR7, UR42, UR57, UR53 ;  /* 0x000000392a07b2a4 */ /* 0x000fe2000f8e0235 */
[----:B------:R-:W-:Y:S01]  /*14a0*/  @P0 VIADD R6, R6, 0x1 ;  /* 0x0000000106060836 */ /* 0x000fe20000000000 */
[----:B------:R-:W-:Y:S01]  /*14b0*/  @!UP1 UIADD3 UR46, UR37, UR32, URZ ;  /* 0x00000020252e9290 */ /* 0x000fe2000fffe03f */
[----:B------:R-:W-:Y:S01]  /*14c0*/  PLOP3.LUT P0, PT, PT, PT, UP3, 0x80, 0x0 ;  /* 0x000000000000781c */ /* 0x000fe20003f0f038 */
[----:B------:R-:W-:Y:S02]  /*14d0*/  USEL UR50, UR26, URZ, UP4 ;  /* 0x0000003f1a327287 */ /* 0x000fe4000a000000 */
[----:B------:R-:W-:Y:S01]  /*14e0*/  USEL UR49, UR45, URZ, UP4 ;  /* 0x0000003f2d317287 */ /* 0x000fe2000a000000 */
[----:B------:R-:W-:Y:S01]  /*14f0*/  @!P2 IADD3 R6, -R6, RZ, RZ ;  /* 0x000000ff0606a210 */ /* 0x000fe20007ffe1ff */
[----:B------:R-:W-:Y:S01]  /*1500*/  USHF.R.S32.HI UR48, URZ, 0x1f, UR28 ;  /* 0x0000001f3f307899 */ /* 0x000fe2000801141c */
[----:B------:R-:W-:Y:S01]  /*1510*/  @!P3 LOP3.LUT R6, RZ, R9, RZ, 0x33, !PT ;  /* 0x00000009ff06b212 */ /* 0x000fe200078e33ff */
[----:B------:R-:W-:-:S02]  /*1520*/  USHF.R.S32.HI UR51, URZ, 0x1f, UR47 ;  /* 0x0000001f3f337899 */ /* 0x000fc4000801142f */
        /* <DEDUP_REMOVED lines=19> */
.L_x_1117:
        /* <DEDUP_REMOVED lines=13> */
.L_x_1118:
        /* <DEDUP_REMOVED lines=11> */
.L_x_1119:
[----:B------:R-:W-:-:S04]  /*17e0*/  UIMAD UR7, UR42, UR57, UR53 ;  /* 0x000000392a0772a4 */ /* 0x000fc8000f8e0235 */
[----:B------:R-:W-:-:S12]  /*17f0*/  UIMAD UR7, UR7, UR56, URZ ;  /* 0x00000038070772a4 */ /* 0x000fd8000f8e023f */
.L_x_1120:
        /* <DEDUP_REMOVED lines=12> */
[----:B------:R-:W-:Y:S01]  /*18c0*/  UIADD3 UR16, UR14, UR17, URZ ;  /* 0x000000110e107290 */ /* 0x000fe2000fffe03f */
[----:B------:R-:W-:Y:S02]  /*18d0*/  ULDC.64 UR12, c[0x0][0x258] ;  /* 0x00009600000c7ab9 */ /* 0x000fe40000000a00 */
[----:B------:R-:W-:Y:S01]  /*18e0*/  IMAD R13, R10, UR35, R11 ;  /* 0x000000230a0d7c24 */ /* 0x000fe2000f8e020b */
[----:B------:R-:W-:Y:S01]  /*18f0*/  ULDC.64 UR36, c[0x0][0x2b0] ;  /* 0x0000ac0000247ab9 */ /* 0x000fe20000000a00 */
[----:B------:R-:W-:Y:S01]  /*1900*/  ULDC.64 UR38, c[0x0][0x478] ;  /* 0x00011e0000267ab9 */ /* 0x000fe20000000a00 */
[----:B------:R-:W-:Y:S02]  /*1910*/  ULEA.HI.SX32 UR25, UR40, 0xffffffff, 0x1a ;  /* 0xffffffff28197891 */ /* 0x000fe4000f8fd23f */
[----:B------:R-:W-:Y:S01]  /*1920*/  UIMAD.WIDE UR16, UR16, 0x4, UR36 ;  /* 0x00000004101078a5 */ /* 0x000fe2000f8e0224 */
        /* <DEDUP_REMOVED lines=11> */
[----:B------:R-:W-:-:S03]  /*19e0*/  IMAD R12, R12, UR11, R32 ;  /* 0x0000000b0c0c7c24 */ /* 0x000fc6000f8e0220 */
[--C-:B------:R-:W-:Y:S02]  /*19f0*/  SHF.R.S32.HI R5, RZ, 0x1f, R4.reuse ;  /* 0x0000001fff057819 */ /* 0x100fe40000011404 */
[----:B------:R-:W-:Y:S01]  /*1a00*/  IADD3 R8, P0, R4, UR10, RZ ;  /* 0x0000000a04087c10 */ /* 0x000fe2000ff1e0ff */
[----:B------:R-:W-:Y:S01]  /*1a10*/  USHF.L.U32 UR10, UR11, 0x6, URZ ;  /* 0x000000060b0a7899 */ /* 0x000fe2000800063f */
[----:B------:R-:W-:Y:S02]  /*1a20*/  IMAD.WIDE.U32 R10, R10, UR34, R4 ;  /* 0x000000220a0a7c25 */ /* 0x000fe4000f8e0004 */
[----:B------:R-:W-:Y:S02]  /*1a30*/  IADD3.X R9, R5, UR46, RZ, P0, !PT ;  /* 0x0000002e05097c10 */ /* 0x000fe400087fe4ff */
[----:B------:R-:W-:Y:S01]  /*1a40*/  IADD3 R10, P0, R10, UR54, RZ ;  /* 0x000000360a0a7c10 */ /* 0x000fe2000ff1e0ff */
[----:B------:R-:W-:Y:S01]  /*1a50*/  IMAD.WIDE.U32 R8, R14, UR14, R8 ;  /* 0x0000000e0e087c25 */ /* 0x000fe2000f8e0008 */
[----:B------:R-:W-:-:S02]  /*1a60*/  UIMAD UR14, UR53, UR9, UR7 ;  /* 0x00000009350e72a4 */ /* 0x000fc4000f8e0207 */
[----:B------:R-:W-:Y:S01]  /*1a70*/  UIMAD UR7, UR15, UR12, URZ ;  /* 0x0000000c0f0772a4 */ /* 0x000fe2000f8e023f */
[----:B------:R-:W-:Y:S01]  /*1a80*/  IMAD.IADD R9, R9, 0x1, R7 ;  /* 0x0000000109097824 */ /* 0x000fe200078e0207 */
[----:B------:R-:W-:Y:S01]  /*1a90*/  USHF.R.S32.HI UR9, URZ, 0x1f, UR10 ;  /* 0x0000001f3f097899 */ /* 0x000fe2000801140a */
[----:B------:R-:W-:Y:S01]  /*1aa0*/  IMAD.U32 R7, RZ, RZ, UR8 ;  /* 0x00000008ff077e24 */ /* 0x000fe2000f8e00ff */
[----:B------:R-:W-:Y:S01]  /*1ab0*/  UIADD3 UR8, UP1, UP0, UR24, UR10, UR47 ;  /* 0x0000000a18087290 */ /* 0x000fe2000f83e02f */
[----:B------:R-:W-:Y:S01]  /*1ac0*/  IADD3.X R11, R11, UR44, R13, P0, !PT ;  /* 0x0000002c0b0b7c10 */ /* 0x000fe200087fe40d */
[----:B------:R-:W-:Y:S01]  /*1ad0*/  UIMAD UR15, UR53, UR13, UR7 ;  /* 0x0000000d350f72a4 */ /* 0x000fe2000f8e0207 */
[----:B------:R-:W-:Y:S01]  /*1ae0*/  IMAD.WIDE.U32 R8, R7, UR53, R8 ;  /* 0x0000003507087c25 */ /* 0x000fe2000f8e0008 */
[----:B------:R-:W-:Y:S02]  /*1af0*/  UIADD3.X UR7, UR45, UR9, UR51, UP1, UP0 ;  /* 0x000000092d077290 */ /* 0x000fe40008fe0433 */
[----:B------:R-:W-:Y:S01]  /*1b00*/  UIADD3 UR8, UP1, UP0, UR50, UR8, UR52 ;  /* 0x0000000832087290 */ /* 0x000fe2000f83e034 */
[----:B------:R-:W-:Y:S01]  /*1b10*/  IMAD.U32 R7, RZ, RZ, UR12 ;  /* 0x0000000cff077e24 */ /* 0x000fe2000f8e00ff */
[----:B------:R-:W-:Y:S01]  /*1b20*/  ULDC.64 UR12, c[0x0][0x210] ;  /* 0x00008400000c7ab9 */ /* 0x000fe20000000a00 */
[----:B------:R-:W-:Y:S01]  /*1b30*/  VIADD R9, R9, UR14 ;  /* 0x0000000e09097c36 */ /* 0x000fe20008000000 */
[----:B------:R-:W-:Y:S01]  /*1b40*/  UIADD3.X UR7, UR49, UR7, UR43, UP1, UP0 ;  /* 0x0000000731077290 */ /* 0x000fe20008fe042b */
[----:B------:R-:W-:Y:S01]  /*1b50*/  IMAD.WIDE.U32 R10, R7, UR53, R10 ;  /* 0x00000035070a7c25 */ /* 0x000fe2000f8e000a */
[----:B------:R-:W-:Y:S01]  /*1b60*/  IADD3 R7, P0, R12, UR8, RZ ;  /* 0x000000080c077c10 */ /* 0x000fe2000ff1e0ff */
[----:B------:R-:W-:Y:S01]  /*1b70*/  ULDC.64 UR8, c[0x0][0x400] ;  /* 0x0001000000087ab9 */ /* 0x000fe20000000a00 */
[----:B------:R-:W-:Y:S01]  /*1b80*/  UISETP.GE.AND UP0, UPT, UR29, 0x1, UPT ;  /* 0x000000011d00788c */ /* 0x000fe2000bf06270 */
[-C--:B------:R-:W-:Y:S01]  /*1b90*/  IMAD R13, R22, R14.reuse, RZ ;  /* 0x0000000e160d7224 */ /* 0x080fe200078e02ff */
[----:B------:R-:W-:Y:S01]  /*1ba0*/  LEA.HI.X.SX32 R12, R12, UR7, 0x1, P0 ;  /* 0x000000070c0c7c11 */ /* 0x000fe200080f0eff */
[----:B------:R-:W-:Y:S01]  /*1bb0*/  IMAD.WIDE.U32 R8, R243, R14, R8 ;  /* 0x0000000ef3087225 */ /* 0x000fe200078e0008 */
[----:B------:R-:W-:Y:S01]  /*1bc0*/  LEA R228, P0, R7, UR8, 0x2 ;  /* 0x0000000807e47c11 */ /* 0x000fe2000f8010ff */
        /* <DEDUP_REMOVED lines=8> */
[----:B------:R-:W-:Y:S01]  /*1c50*/  UIMAD.WIDE UR14, UR22, 0x4, UR38 ;  /* 0x00000004160e78a5 */ /* 0x000fe2000f8e0226 */
[----:B------:R-:W-:-:S02]  /*1c60*/  LEA.HI.X R21, R10, UR13, R11, 0x1, P2 ;  /* 0x0000000d0a157c11 */ /* 0x000fc400090f0c0b */
[----:B------:R-:W-:-:S07]  /*1c70*/  LEA.HI.X R13, R8, UR11, R7, 0x1, P1 ;  /* 0x0000000b080d7c11 */ /* 0x000fce00088f0c07 */
[----:B------:R-:W-:Y:S05]  /*1c80*/  @!P0 BRA `(.L_x_1121) ;  /* 0x0000006c00c88947 */ /* 0x000fea0003800000 */
[----:B------:R-:W-:Y:S01]  /*1c90*/  UIMAD UR8, UR48, UR20, URZ ;  /* 0x00000014300872a4 */ /* 0x000fe2000f8e023f */
[----:B------:R-:W-:Y:S01]  /*1ca0*/  IMAD.U32 R8, RZ, RZ, UR20 ;  /* 0x00000014ff087e24 */ /* 0x000fe2000f8e00ff */
[----:B------:R-:W-:Y:S01]  /*1cb0*/  UMOV UR7, UR25 ;  /* 0x0000001900077c82 */ /* 0x000fe20008000000 */
[----:B------:R-:W-:Y:S01]  /*1cc0*/  IMAD.U32 R7, RZ, RZ, UR18 ;  /* 0x00000012ff077e24 */ /* 0x000fe2000f8e00ff */
[----:B------:R-:W-:Y:S01]  /*1cd0*/  UIMAD UR10, UR28, UR21, UR8 ;  /* 0x000000151c0a72a4 */ /* 0x000fe2000f8e0208 */
[----:B------:R-:W-:Y:S01]  /*1ce0*/  VIADD R10, R243, 0x20 ;  /* 0x00000020f30a7836 */ /* 0x000fe20000000000 */
[----:B------:R-:W-:Y:S01]  /*1cf0*/  UIMAD UR8, UR7, -0x40, UR29 ;  /* 0xffffffc0070878a4 */ /* 0x000fe2000f8e021d */
[--C-:B------:R-:W-:Y:S01]  /*1d00*/  IMAD.WIDE.U32 R8, R8, UR28, R4.reuse ;  /* 0x0000001c08087c25 */ /* 0x100fe2000f8e0004 */
[----:B------:R-:W-:Y:S01]  /*1d10*/  UIMAD UR9, UR30, -0x40, UR6 ;  /* 0xffffffc01e0978a4 */ /* 0x000fe2000f8e0206 */
[----:B------:R-:W1:Y:S01]  /*1d20*/  LDC R250, c[0x0][0x270] ;  /* 0x00009c00fffa7b82 */ /* 0x000e620000000800 */
[----:B------:R-:W-:Y:S01]  /*1d30*/  UIMAD UR12, UR48, UR18, URZ ;  /* 0x00000012300c72a4 */ /* 0x000fe2000f8e023f */
[----:B------:R-:W-:Y:S01]  /*1d40*/  IMAD.WIDE.U32 R4, R7, UR28, R4 ;  /* 0x0000001c07047c25 */ /* 0x000fe2000f8e0004 */
[----:B------:R-:W-:-:S03]  /*1d50*/  ISETP.GE.AND P2, PT, R10, UR8, PT ;  /* 0x000000080a007c0c */ /* 0x000fc6000bf46270 */
[----:B------:R-:W-:Y:S01]  /*1d60*/  IMAD.SHL.U32 R17, R15, 0x40, RZ ;  /* 0x000000400f117824 */ /* 0x000fe200078e00ff */
[----:B------:R-:W-:Y:S01]  /*1d70*/  IADD3 R8, P1, R8, UR26, RZ ;  /* 0x0000001a08087c10 */ /* 0x000fe2000ff3e0ff */
[----:B------:R-:W-:Y:S01]  /*1d80*/  IMAD.U32 R7, RZ, RZ, UR10 ;  /* 0x0000000aff077e24 */ /* 0x000fe2000f8e00ff */
[----:B------:R-:W-:Y:S01]  /*1d90*/  ULDC.64 UR10, c[0x0][0x260] ;  /* 0x00009800000a7ab9 */ /* 0x000fe20000000a00 */
[----:B------:R-:W-:Y:S01]  /*1da0*/  ISETP.GE.AND P0, PT, R10, UR9, PT ;  /* 0x000000090a007c0c */ /* 0x000fe2000bf06270 */
[----:B------:R-:W-:Y:S01]  /*1db0*/  UIMAD UR12, UR28, UR19, UR12 ;  /* 0x000000131c0c72a4 */ /* 0x000fe2000f8e020c */
[----:B------:R-:W-:Y:S01]  /*1dc0*/  IMAD.WIDE.U32 R14, R14, 0x40, RZ ;  /* 0x000000400e0e7825 */ /* 0x000fe200078e00ff */
[----:B------:R-:W-:-:S03]  /*1dd0*/  IADD3.X R9, R9, UR32, R7, P1, !PT ;  /* 0x0000002009097c10 */ /* 0x000fc60008ffe407 */
[----:B------:R-:W-:Y:S01]  /*1de0*/  IMAD.MOV.U32 R234, RZ, RZ, R12 ;  /* 0x000000ffffea7224 */ /* 0x000fe200078e000c */
[----:B------:R-:W-:Y:S01]  /*1df0*/  IADD3 R10, P3, R4, UR27, RZ ;  /* 0x0000001b040a7c10 */ /* 0x000fe2000ff7e0ff */
[----:B------:R-:W-:Y:S01]  /*1e00*/  IMAD R7, R16, UR10, RZ ;  /* 0x0000000a10077c24 */ /* 0x000fe2000f8e02ff */
[----:B------:R-:W-:Y:S01]  /*1e10*/  ISETP.GE.AND P1, PT, R243, UR9, PT ;  /* 0x00000009f3007c0c */ /* 0x000fe2000bf26270 */
[----:B------:R-:W-:Y:S01]  /*1e20*/  IMAD.MOV.U32 R235, RZ, RZ, R13 ;  /* 0x000000ffffeb7224 */ /* 0x000fe200078e000d */
[----:B------:R-:W-:Y:S01]  /*1e30*/  @!P2 IADD3 R4, P4, R234, R14, RZ ;  /* 0x0000000eea04a210 */ /* 0x000fe20007f9e0ff */
[C---:B------:R-:W-:Y:S01]  /*1e40*/  IMAD R12, R6.reuse, UR11, R7 ;  /* 0x0000000b060c7c24 */ /* 0x040fe2000f8e0207 */
[----:B------:R-:W-:Y:S01]  /*1e50*/  USHF.L.U32 UR9, UR35, 0x6, URZ ;  /* 0x0000000623097899 */ /* 0x000fe2000800063f */
[----:B------:R-:W-:Y:S01]  /*1e60*/  IMAD.U32 R7, RZ, RZ, UR12 ;  /* 0x0000000cff077e24 */ /* 0x000fe2000f8e00ff */
[----:B------:R-:W2:Y:S01]  /*1e70*/  @!P0 LDC.64 R28, c[0x0][0x218] ;  /* 0x00008600ff1c8b82 */ /* 0x000ea20000000a00 */
[----:B------:R-:W-:Y:S01]  /*1e80*/  IMAD.WIDE.U32 R8, R6, UR10, R8 ;  /* 0x0000000a06087c25 */ /* 0x000fe2000f8e0008 */
[----:B------:R-:W-:-:S03]  /*1e90*/  ULDC.64 UR10, c[0x0][0x268] ;  /* 0x00009a00000a7ab9 */ /* 0x000fc60000000a00 */
[----:B------:R-:W-:Y:S01]  /*1ea0*/  IMAD.MOV.U32 R232, RZ, RZ, R20 ;  /* 0x000000ffffe87224 */ /* 0x000fe200078e0014 */
[----:B------:R-:W-:Y:S01]  /*1eb0*/  IADD3.X R11, R5, UR41, R7, P3, !PT ;  /* 0x00000029050b7c10 */ /* 0x000fe20009ffe407 */
[----:B------:R-:W-:Y:S01]  /*1ec0*/  IMAD R7, R16, UR10, RZ ;  /* 0x0000000a10077c24 */ /* 0x000fe2000f8e02ff */
[----:B------:R-:W-:Y:S01]  /*1ed0*/  @!P2 IADD3.X R5, R235, R15, R17, P4, !PT ;  /* 0x0000000feb05a210 */ /* 0x000fe200027fe411 */
[----:B------:R-:W3:Y:S01]  /*1ee0*/  @!P1 LDC.64 R26, c[0x0][0x218] ;  /* 0x00008600ff1a9b82 */ /* 0x000ee20000000a00 */
[C---:B------:R-:W-:Y:S01]  /*1ef0*/  @!P0 IADD3 R16, P4, R243.reuse, 0x20, RZ ;  /* 0x00000020f3108810 */ /* 0x040fe20007f9e0ff */
[C---:B------:R-:W-:Y:S01]  /*1f00*/  IMAD R14, R6.reuse, UR11, R7 ;  /* 0x0000000b060e7c24 */ /* 0x040fe2000f8e0207 */
[----:B------:R-:W-:Y:S01]  /*1f10*/  @!P0 IADD3 R18, P3, R243, 0x20, RZ ;  /* 0x00000020f3128810 */ /* 0x000fe20007f7e0ff */
[----:B------:R-:W-:Y:S01]  /*1f20*/  IMAD.WIDE.U32 R6, R6, UR10, R10 ;  /* 0x0000000a06067c25 */ /* 0x000fe2000f8e000a */
[----:B------:R-:W-:-:S03]  /*1f30*/  UIMAD.WIDE.U32 UR10, UR34, 0x40, URZ ;  /* 0x00000040220a78a5 */ /* 0x000fc6000f8e003f */
[----:B------:R-:W-:Y:S01]  /*1f40*/  IMAD.MOV.U32 R233, RZ, RZ, R21 ;  /* 0x000000ffffe97224 */ /* 0x000fe200078e0015 */
[----:B------:R-:W4:Y:S01]  /*1f50*/  @!P0 LDC.64 R24, c[0x0][0x220] ;  /* 0x00008800ff188b82 */ /* 0x000f220000000a00 */
[----:B------:R-:W-:Y:S01]  /*1f60*/  @!P0 IMAD.X R10, RZ, RZ, R22, P4 ;  /* 0x000000ffff0a8224 */ /* 0x000fe200020e0616 */
[----:B------:R-:W-:Y:S01]  /*1f70*/  PLOP3.LUT P4, PT, PT, PT, UP4, 0x80, 0x0 ;  /* 0x000000000000781c */ /* 0x000fe20003f8f048 */
[----:B------:R-:W-:Y:S02]  /*1f80*/  IMAD.IADD R7, R7, 0x1, R14 ;  /* 0x0000000107077824 */ /* 0x000fe400078e020e */
[----:B------:R-:W-:Y:S02]  /*1f90*/  IMAD.MOV.U32 R240, RZ, RZ, 0x7f800000 ;  /* 0x7f800000fff07424 */ /* 0x000fe400078e00ff */
[----:B------:R-:W-:Y:S01]  /*1fa0*/  IMAD.MOV.U32 R241, RZ, RZ, 0x7f800000 ;  /* 0x7f800000fff17424 */ /* 0x000fe200078e00ff */
[----:B------:R-:W-:Y:S01]  /*1fb0*/  CS2R R190, SRZ ;  /* 0x0000000000be7805 */ /* 0x000fe2000001ff00 */
[----:B------:R-:W-:Y:S01]  /*1fc0*/  @!P0 IMAD.X R14, RZ, RZ, R22, P3 ;  /* 0x000000ffff0e8224 */ /* 0x000fe200018e0616 */
[----:B------:R-:W-:Y:S01]  /*1fd0*/  ISETP.GE.AND P3, PT, R243, UR8, PT ;  /* 0x00000008f3007c0c */ /* 0x000fe2000bf66270 */
[----:B------:R-:W-:Y:S01]  /*1fe0*/  IMAD.IADD R9, R9, 0x1, R12 ;  /* 0x0000000109097824 */ /* 0x000fe200078e020c */
[----:B------:R-:W-:Y:S01]  /*1ff0*/  CS2R R188, SRZ ;  /* 0x0000000000bc7805 */ /* 0x000fe2000001ff00 */
[----:B------:R-:W-:Y:S01]  /*2000*/  @!P0 IMAD R15, R10, UR20, RZ ;  /* 0x000000140a0f8c24 */ /* 0x000fe2000f8e02ff */
[----:B------:R-:W-:Y:S01]  /*2010*/  CS2R R194, SRZ ;  /* 0x0000000000c27805 */ /* 0x000fe2000001ff00 */
[----:B------:R-:W-:Y:S01]  /*2020*/  @P4 BAR.SYNC.DEFER_BLOCKING 0x0 ;  /* 0x0000000000004b1d */ /* 0x000fe20000010000 */
[----:B------:R-:W-:-:S02]  /*2030*/  @!P0 IMAD R14, R14, UR18, RZ ;  /* 0x000000120e0e8c24 */ /* 0x000fc4000f8e02ff */
[----:B------:R-:W-:Y:S02]  /*2040*/  @!P0 IMAD.MOV.U32 R10, RZ, RZ, R6 ;  /* 0x000000ffff0a8224 */ /* 0x000fe400078e0006 */
[----:B------:R-:W-:Y:S01]  /*2050*/  @!P0 IMAD.MOV.U32 R11, RZ, RZ, R7 ;  /* 0x000000ffff0b8224 */ /* 0x000fe200078e0007 */
[----:B------:R-:W-:Y:S01]  /*2060*/  CS2R R192, SRZ ;  /* 0x0000000000c07805 */ /* 0x000fe2000001ff00 */
[----:B------:R-:W-:Y:S01]  /*2070*/  @!P0 IMAD.MOV.U32 R12, RZ, RZ, R8 ;  /* 0x000000ffff0c8224 */ /* 0x000fe200078e0008 */
[----:B------:R-:W-:Y:S01]  /*2080*/  CS2R R186, SRZ ;  /* 0x0000000000ba7805 */ /* 0x000fe2000001ff00 */
[----:B------:R-:W-:Y:S01]  /*2090*/  @!P0 IMAD.MOV.U32 R13, RZ, RZ, R9 ;  /* 0x000000ffff0d8224 */ /* 0x000fe200078e0009 */
[----:B------:R-:W-:Y:S01]  /*20a0*/  CS2R R184, SRZ ;  /* 0x0000000000b87805 */ /* 0x000fe2000001ff00 */
[----:B------:R-:W-:Y:S01]  /*20b0*/  @!P0 IMAD R31, R18, UR19, R14 ;  /* 0x00000013121f8c24 */ /* 0x000fe2000f8e020e */
[----:B------:R-:W-:Y:S01]  /*20c0*/  CS2R R182, SRZ ;  /* 0x0000000000b67805 */ /* 0x000fe2000001ff00 */
[----:B------:R-:W-:Y:S01]  /*20d0*/  @!P0 IMAD R30, R16, UR21, R15 ;  /* 0x00000015101e8c24 */ /* 0x000fe2000f8e020f */
[----:B------:R-:W-:Y:S01]  /*20e0*/  CS2R R180, SRZ ;  /* 0x0000000000b47805 */ /* 0x000fe2000001ff00 */
[----:B------:R-:W-:Y:S01]  /*20f0*/  @!P0 IMAD.WIDE.U32 R18, R18, UR18, R10 ;  /* 0x0000001212128c25 */ /* 0x000fe2000f8e000a */
[----:B------:R-:W-:-:S02]  /*2100*/  CS2R R174, SRZ ;  /* 0x0000000000ae7805 */ /* 0x000fc4000001ff00 */
[----:B------:R-:W-:Y:S02]  /*2110*/  CS2R R172, SRZ ;  /* 0x0000000000ac7805 */ /* 0x000fe4000001ff00 */
[----:B------:R-:W-:Y:S01]  /*2120*/  CS2R R178, SRZ ;  /* 0x0000000000b27805 */ /* 0x000fe2000001ff00 */
[----:B------:R-:W-:Y:S01]  /*2130*/  @!P0 IMAD.WIDE.U32 R16, R16, UR20, R12 ;  /* 0x0000001410108c25 */ /* 0x000fe2000f8e000c */
[----:B------:R-:W-:Y:S02]  /*2140*/  CS2R R176, SRZ ;  /* 0x0000000000b07805 */ /* 0x000fe4000001ff00 */
[----:B------:R-:W-:Y:S02]  /*2150*/  CS2R R170, SRZ ;  /* 0x0000000000aa7805 */ /* 0x000fe4000001ff00 */
[----:B------:R-:W-:Y:S01]  /*2160*/  CS2R R168, SRZ ;  /* 0x0000000000a87805 */ /* 0x000fe2000001ff00 */
[----:B------:R-:W-:Y:S01]  /*2170*/  IMAD.U32 R10, RZ, RZ, UR9 ;  /* 0x00000009ff0a7e24 */ /* 0x000fe2000f8e00ff */
[----:B------:R1:W-:Y:S01]  /*2180*/  @P3 STS.128 [R231+0x8000], RZ ;  /* 0x008000ffe7003388 */ /* 0x0003e20000000c00 */
[----:B------:R-:W-:Y:S01]  /*2190*/  @!P1 IMAD.WIDE.U32 R12, R243, UR20, R8 ;  /* 0x00000014f30c9c25 */ /* 0x000fe2000f8e0008 */
[----:B------:R-:W-:-:S02]  /*21a0*/  CS2R R166, SRZ ;  /* 0x0000000000a67805 */ /* 0x000fc4000001ff00 */
[----:B------:R-:W-:Y:S01]  /*21b0*/  CS2R R164, SRZ ;  /* 0x0000000000a47805 */ /* 0x000fe2000001ff00 */
[----:B------:R1:W-:Y:S01]  /*21c0*/  @P3 STS.128 [R231+0xa000], RZ ;  /* 0x00a000ffe7003388 */ /* 0x0003e20000000c00 */
[----:B------:R-:W-:Y:S01]  /*21d0*/  @!P1 IMAD.WIDE.U32 R14, R243, UR18, R6 ;  /* 0x00000012f30e9c25 */ /* 0x000fe2000f8e0006 */
[----:B------:R-:W-:Y:S02]  /*21e0*/  CS2R R158, SRZ ;  /* 0x00000000009e7805 */ /* 0x000fe4000001ff00 */
[----:B------:R-:W-:Y:S01]  /*21f0*/  CS2R R156, SRZ ;  /* 0x00000000009c7805 */ /* 0x000fe2000001ff00 */
[----:B------:R1:W-:Y:S01]  /*2200*/  @P3 STS.128 [R231+0xc000], RZ ;  /* 0x00c000ffe7003388 */ /* 0x0003e20000000c00 */
[----:B------:R-:W-:Y:S01]  /*2210*/  @!P1 IMAD R11, R22, UR18, RZ ;  /* 0x00000012160b9c24 */ /* 0x000fe2000f8e02ff */
[----:B------:R-:W-:Y:S01]  /*2220*/  CS2R R162, SRZ ;  /* 0x0000000000a27805 */ /* 0x000fe2000001ff00 */
[----:B------:R-:W-:Y:S01]  /*2230*/  @!P0 IMAD.IADD R7, R17, 0x1, R30 ;  /* 0x0000000111078824 */ /* 0x000fe200078e021e */
[----:B------:R1:W-:Y:S01]  /*2240*/  @P3 STS.128 [R231+0xe000], RZ ;  /* 0x00e000ffe7003388 */ /* 0x0003e20000000c00 */
[----:B------:R-:W-:Y:S01]  /*2250*/  @!P1 IMAD R21, R243, UR19, R11 ;  /* 0x00000013f3159c24 */ /* 0x000fe2000f8e020b */
[----:B------:R-:W-:Y:S01]  /*2260*/  CS2R R160, SRZ ;  /* 0x0000000000a07805 */ /* 0x000fe2000001ff00 */
[----:B------:R-:W-:Y:S01]  /*2270*/  IMAD.SHL.U32 R252, R249, 0x20, RZ ;  /* 0x00000020f9fc7824 */ /* 0x000fe200078e00ff */
        /* <DEDUP_REMOVED lines=55> */
[----:B------:R-:W-:Y:S01]  /*25f0*/  CS2R R34, SRZ ;  /* 0x0000000000227805 */ /* 0x000fe2000001ff00 */
[----:B------:R-:W-:Y:S01]  /*2600*/  ULDC UR32, c[0x0][0x2dc] ;  /* 0x0000b70000207ab9 */ /* 0x000fe20000000800 */
[----:B------:R-:W-:Y:S01]  /*2610*/  ULDC.U8 UR13, c[0x0][0x388] ;  /* 0x0000e200000d7ab9 */ /* 0x000fe20000000000 */
[----:B------:R1:W-:Y:S04]  /*2620*/  @P3 STS.128 [R231+0x2000], RZ ;  /* 0x002000ffe7003388 */ /* 0x0003e80000000c00 */
[----:B------:R1:W-:Y:S04]  /*2630*/  @P3 STS.128 [R231+0x4000], RZ ;  /* 0x004000ffe7003388 */ /* 0x0003e80000000c00 */
[----:B------:R1:W-:Y:S04]  /*2640*/  @P3 STS.128 [R231+0x6000], RZ ;  /* 0x006000ffe7003388 */ /* 0x0003e80000000c00 */
[----:B------:R-:W-:Y:S01]  /*2650*/  @!PT LDS RZ, [RZ] ;  /* 0x00000000fffff984 */ /* 0x000fe20000000800 */
[----:B------:R-:W-:Y:S01]  /*2660*/  @!PT LDS RZ, [RZ] ;  /* 0x00000000fffff984 */ /* 0x000fe20000000800 */
[----:B------:R-:W-:Y:S01]  /*2670*/  @!PT LDS RZ, [RZ] ;  /* 0x00000000fffff984 */ /* 0x000fe20000000800 */
[----:B------:R-:W-:Y:S04]  /*2680*/  @!P3 LDGSTS.E.BYPASS.LTC128B.128 [R231], desc[UR4][R232.64] ;  /* 0x00000000e8e7bfae */ /* 0x000fe8000b901d44 */
[----:B------:R-:W-:Y:S01]  /*2690*/  @!P3 LDGSTS.E.BYPASS.LTC128B.128 [R231+0x2000], desc[UR4][R232.64+0x80] ;  /* 0x02000080e8e7bfae */ /* 0x000fe2000b901d44 */
[----:B--2---:R-:W-:Y:S01]  /*26a0*/  @!P1 IMAD R5, R22, UR20, RZ ;  /* 0x0000001416059c24 */ /* 0x004fe2000f8e02ff */
[----:B------:R-:W-:-:S02]  /*26b0*/  @!P2 IADD3 R4, P4, R232, UR10, RZ ;  /* 0x0000000ae804ac10 */ /* 0x000fc4000ff9e0ff */
[----:B------:R-:W-:Y:S01]  /*26c0*/  @!P3 LDGSTS.E.BYPASS.LTC128B.128 [R231+0x4000], desc[UR4][R232.64+0x100] ;  /* 0x04000100e8e7bfae */ /* 0x000fe2000b901d44 */
[----:B------:R-:W2:Y:S01]  /*26d0*/  @!P1 LDC.64 R22, c[0x0][0x220] ;  /* 0x00008800ff169b82 */ /* 0x000ea20000000a00 */
[----:B------:R-:W-:Y:S01]  /*26e0*/  @!P1 IMAD R20, R243, UR21, R5 ;  /* 0x00000015f3149c24 */ /* 0x000fe2000f8e0205 */
[----:B------:R-:W-:Y:S01]  /*26f0*/  @!P2 IADD3.X R5, R233, UR11, R10, P4, !PT ;  /* 0x0000000be905ac10 */ /* 0x000fe2000a7fe40a */
[----:B------:R-:W-:Y:S01]  /*2700*/  @!P3 LDGSTS.E.BYPASS.LTC128B.128 [R231+0x6000], desc[UR4][R232.64+0x180] ;  /* 0x06000180e8e7bfae */ /* 0x000fe2000b901d44 */
[----:B---3--:R-:W-:Y:S01]  /*2710*/  @!P1 LEA R10, P5, R12, R26, 0x1 ;  /* 0x0000001a0c0a9211 */ /* 0x008fe200078a08ff */
[----:B------:R-:W-:Y:S01]  /*2720*/  @!P1 IMAD.IADD R6, R13, 0x1, R20 ;  /* 0x000000010d069824 */ /* 0x000fe200078e0214 */
[----:B------:R-:W-:Y:S01]  /*2730*/  @!P0 LEA R8, P4, R16, R28, 0x1 ;  /* 0x0000001c10088211 */ /* 0x000fe200078808ff */
[----:B------:R3:W-:Y:S03]  /*2740*/  @P2 STS.128 [R231+0x1000], RZ ;  /* 0x001000ffe7002388 */ /* 0x0007e60000000c00 */
[----:B------:R-:W-:Y:S01]  /*2750*/  @!P1 LEA.HI.X R11, R12, R27, R6, 0x1, P5 ;  /* 0x0000001b0c0b9211 */ /* 0x000fe200028f0c06 */
[----:B------:R3:W-:Y:S01]  /*2760*/  @P2 STS.128 [R231+0x3000], RZ ;  /* 0x003000ffe7002388 */ /* 0x0007e20000000c00 */
[----:B------:R-:W-:Y:S01]  /*2770*/  @!P0 LEA.HI.X R9, R16, R29, R7, 0x1, P4 ;  /* 0x0000001d10098211 */ /* 0x000fe200020f0c07 */
[----:B------:R-:W-:-:S02]  /*2780*/  @!P0 IMAD.IADD R12, R19, 0x1, R31 ;  /* 0x00000001130c8824 */ /* 0x000fc400078e021f */
[----:B------:R3:W-:Y:S04]  /*2790*/  @P2 STS.128 [R231+0x5000], RZ ;  /* 0x005000ffe7002388 */ /* 0x0007e80000000c00 */
[----:B------:R3:W-:Y:S04]  /*27a0*/  @P2 STS.128 [R231+0x7000], RZ ;  /* 0x007000ffe7002388 */ /* 0x0007e80000000c00 */
[----:B------:R-:W-:Y:S01]  /*27b0*/  @!PT LDS RZ, [RZ] ;  /* 0x00000000fffff984 */ /* 0x000fe20000000800 */
[----:B------:R-:W-:Y:S01]  /*27c0*/  @!PT LDS RZ, [RZ] ;  /* 0x00000000fffff984 */ /* 0x000fe20000000800 */
[----:B------:R-:W-:Y:S01]  /*27d0*/  @!PT LDS RZ, [RZ] ;  /* 0x00000000fffff984 */ /* 0x000fe20000000800 */
[----:B------:R-:W-:Y:S01]  /*27e0*/  @!P2 LDGSTS.E.BYPASS.LTC128B.128 [R231+0x1000], desc[UR4][R4.64] ;  /* 0x0100000004e7afae */ /* 0x000fe2000b901d44 */
[----:B--2---:R-:W-:-:S03]  /*27f0*/  @!P1 LEA R6, P3, R14, R22, 0x1 ;  /* 0x000000160e069211 */ /* 0x004fc600078608ff */
        /* <DEDUP_REMOVED lines=12> */
[----:B--2---:R-:W-:-:S03]  /*28c0*/  @!P1 IMAD.IADD R5, R15, 0x1, R21 ;  /* 0x000000010f059824 */ /* 0x004fc600078e0215 */
[----:B------:R-:W-:Y:S01]  /*28d0*/  @!P1 LDGSTS.E.BYPASS.LTC128B.128 [R231+0x14000], desc[UR4][R10.64+0x100] ;  /* 0x140001000ae79fae */ /* 0x000fe2000b901d44 */
[----:B----4-:R-:W-:-:S03]  /*28e0*/  @!P0 LEA R4, P2, R18, R24, 0x1 ;  /* 0x0000001812048211 */ /* 0x010fc600078408ff */
[----:B------:R2:W-:Y:S01]  /*28f0*/  @!P1 LDGSTS.E.BYPASS.LTC128B.128 [R231+0x16000], desc[UR4][R10.64+0x180] ;  /* 0x160001800ae79fae */ /* 0x0005e2000b901d44 */
[----:B------:R-:W-:Y:S02]  /*2900*/  @!P1 LEA.HI.X R7, R14, R23, R5, 0x1, P3 ;  /* 0x000000170e079211 */ /* 0x000fe400018f0c05 */
[----:B------:R-:W-:Y:S01]  /*2910*/  @!P0 LEA.HI.X R5, R18, R25, R12, 0x1, P2 ;  /* 0x0000001912058211 */ /* 0x000fe200010f0c0c */
        /* <DEDUP_REMOVED lines=9> */
[----:B--2---:R-:W2:Y:S03]  /*29b0*/  LDC.64 R10, c[0x0][0x3b8] ;  /* 0x0000ee00ff0a7b82 */ /* 0x004ea60000000a00 */
        /* <DEDUP_REMOVED lines=24> */
[----:B------:R-:W-:-:S03]  /*2b40*/  ISETP.GE.AND P1, PT, R242, UR8, PT ;  /* 0x00000008f2007c0c */ /* 0x000fc6000bf26270 */
[----:B------:R-:W0:Y:S04]  /*2b50*/  LDGDEPBAR ;  /* 0x00000000000079af */ /* 0x000e280000000000 */
[----:B--2---:R-:W2:Y:S04]  /*2b60*/  LDG.E.64 R8, desc[UR4][R10.64] ;  /* 0x000000040a087981 */ /* 0x004ea8000c1e1b00 */
[----:B------:R-:W3:Y:S01]  /*2b70*/  LDG.E.64 R6, desc[UR4][R10.64+0x8] ;  /* 0x000008040a067981 */ /* 0x000ee2000c1e1b00 */
[----:B------:R-:W-:Y:S01]  /*2b80*/  UIMAD UR10, UR42, UR57, UR53 ;  /* 0x000000392a0a72a4 */ /* 0x000fe2000f8e0235 */
[----:B------:R-:W-:Y:S01]  /*2b90*/  UMOV UR9, UR17 ;  /* 0x0000001100097c82 */ /* 0x000fe20008000000 */
[----:B----4-:R-:W-:-:S05]  /*2ba0*/  VIADD R4, R242, 0x8 ;  /* 0x00000008f2047836 */ /* 0x010fca0000000000 */
[----:B------:R-:W-:Y:S01]  /*2bb0*/  ISETP.GE.AND P0, PT, R4, UR8, PT ;  /* 0x0000000804007c0c */ /* 0x000fe2000bf06270 */
[----:B------:R-:W-:Y:S01]  /*2bc0*/  IMAD.MOV.U32 R4, RZ, RZ, 0x4 ;  /* 0x00000004ff047424 */ /* 0x000fe200078e00ff */
[----:B------:R-:W-:Y:S01]  /*2bd0*/  UMOV UR8, UR16 ;  /* 0x0000001000087c82 */ /* 0x000fe20008000000 */
[----:B------:R-:W-:Y:S02]  /*2be0*/  USHF.L.U32 UR10, UR10, 0x5, URZ ;  /* 0x000000050a0a7899 */ /* 0x000fe4000800063f */
[----:B------:R-:W-:Y:S01]  /*2bf0*/  IMAD.WIDE R4, R242, R4, UR8 ;  /* 0x00000008f2047e25 */ /* 0x000fe2000f8e0204 */
[----:B------:R-:W-:Y:S02]  /*2c00*/  UIADD3 UR12, UR28, 0x40, URZ ;  /* 0x000000401c0c7890 */ /* 0x000fe4000fffe03f */
[----:B------:R-:W-:Y:S02]  /*2c10*/  USHF.R.S32.HI UR11, URZ, 0x1f, UR10 ;  /* 0x0000001f3f0b7899 */ /* 0x000fe4000801140a */
[----:B------:R-:W5:Y:S04]  /*2c20*/  @!P1 LDG.E R240, desc[UR4][R4.64] ;  /* 0x0000000404f09981 */ /* 0x000f68000c1e1900 */
[----:B------:R4:W5:Y:S01]  /*2c30*/  @!P0 LDG.E R241, desc[UR4][R4.64+0x20] ;  /* 0x0000200404f18981 */ /* 0x000962000c1e1900 */
[----:B------:R-:W-:-:S02]  /*2c40*/  CS2R R30, SRZ ;  /* 0x00000000001e7805 */ /* 0x000fc4000001ff00 */
[----:B------:R-:W-:Y:S02]  /*2c50*/  CS2R R28, SRZ ;  /* 0x00000000001c7805 */ /* 0x000fe4000001ff00 */
[----:B------:R-:W-:Y:S02]  /*2c60*/  CS2R R26, SRZ ;  /* 0x00000000001a7805 */ /* 0x000fe4000001ff00 */
[----:B------:R-:W-:Y:S02]  /*2c70*/  CS2R R24, SRZ ;  /* 0x0000000000187805 */ /* 0x000fe4000001ff00 */
[----:B------:R-:W-:Y:S02]  /*2c80*/  CS2R R22, SRZ ;  /* 0x0000000000167805 */ /* 0x000fe4000001ff00 */
[----:B------:R-:W-:Y:S01]  /*2c90*/  CS2R R20, SRZ ;  /* 0x0000000000147805 */ /* 0x000fe2000001ff00 */
[----:B------:R-:W-:-:S03]  /*2ca0*/  UISETP.GE.AND UP0, UPT, UR12, UR6, UPT ;  /* 0x000000060c00728c */ /* 0x000fc6000bf06270 */
[----:B------:R-:W-:Y:S01]  /*2cb0*/  ULDC UR12, c[0x0][0x2ec] ;  /* 0x0000bb00000c7ab9 */ /* 0x000fe20000000800 */
[--C-:B----4-:R-:W-:Y:S02]  /*2cc0*/  SHF.R.S32.HI R4, RZ, 0x1f, R32.reuse ;  /* 0x0000001fff047819 */ /* 0x110fe40000011420 */
[----:B--2---:R-:W-:Y:S02]  /*2cd0*/  R2UR UR16, R9 ;  /* 0x00000000091072ca */ /* 0x004fe400000e0000 */
[----:B------:R-:W-:Y:S02]  /*2ce0*/  R2UR UR17, R8 ;  /* 0x00000000081172ca */ /* 0x000fe400000e0000 */
[----:B---3--:R-:W-:Y:S02]  /*2cf0*/  IADD3 R244, P1, P0, R6, UR10, R32 ;  /* 0x0000000a06f47c10 */ /* 0x008fe4000f83e020 */
[----:B------:R-:W-:Y:S01]  /*2d00*/  CS2R R32, SRZ ;  /* 0x0000000000207805 */ /* 0x000fe2000001ff00 */
[----:B------:R-:W-:-:S02]  /*2d10*/  UMOV UR10, UR15 ;  /* 0x0000000f000a7c82 */ /* 0x000fc40008000000 */
[----:B------:R-:W-:Y:S01]  /*2d20*/  IMAD.WIDE.U32 R244, R244, -0x2daee0ad, RZ ;  /* 0xd2511f53f4f47825 */ /* 0x000fe200078e00ff */
[----:B------:R-:W-:Y:S01]  /*2d30*/  IADD3.X R248, R7, UR11, R4, P1, P0 ;  /* 0x0000000b07f87c10 */ /* 0x000fe20008fe0404 */
[----:B------:R-:W-:Y:S02]  /*2d40*/  UMOV UR11, UR14 ;  /* 0x0000000e000b7c82 */ /* 0x000fe40008000000 */
        /* <DEDUP_REMOVED lines=11> */
[----:B-1----:R-:W-:-:S12]  /*2e00*/  UIADD3 UR18, UR16, 0x646e171e, URZ ;  /* 0x646e171e10127890 */ /* 0x002fd8000fffe03f */
.L_x_1124:
        /* <DEDUP_REMOVED lines=170> */
[----:B------:R-:W-:Y:S01]  /*38b0*/  FFMA.FTZ R4, R4, UR12, -R88 ;  /* 0x0000000c04047c23 */ /* 0x000fe20008010858 */
        /* <DEDUP_REMOVED lines=14> */
[----:B------:R-:W-:Y:S01]  /*39a0*/  FFMA.FTZ R8, R8, UR12, -R88 ;  /* 0x0000000c08087c23 */ /* 0x000fe20008010858 */
        /* <DEDUP_REMOVED lines=23> */
[----:B------:R-:W-:Y:S01]  /*3b20*/  FFMA.FTZ R9, R9, UR12, -R88 ;  /* 0x0000000c09097c23 */ /* 0x000fe20008010858 */
        /* <DEDUP_REMOVED lines=9> */
[----:B------:R-:W-:Y:S03]  /*3bc0*/  FFMA.FTZ R12, R12, UR12, -R88 ;  /* 0x0000000c0c0c7c23 */ /* 0x000fe60008010858 */
        /* <DEDUP_REMOVED lines=15> */
[----:B------:R-:W-:Y:S01]  /*3cc0*/  SHF.R.U32.HI R91, RZ, 0x10, R84 ;  /* 0x00000010ff5b7819 */ /* 0x000fe20000011654 */
[----:B------:R-:W-:Y:S01]  /*3cd0*/  FFMA.FTZ R13, R13, UR12, -R88 ;  /* 0x0000000c0d0d7c23 */ /* 0x000fe20008010858 */
        /* <DEDUP_REMOVED lines=48> */
[----:B------:R-:W-:Y:S01]  /*3fe0*/  SHF.R.U32.HI R6, RZ, 0x18, R89 ;  /* 0x00000018ff067819 */ /* 0x000fe20000011659 */
        /* <DEDUP_REMOVED lines=357> */
.L_x_1122:
[----:B------:R-:W-:Y:S01]  /*5640*/  LDSM.16.M88.4 R128, [R224] ;  /* 0x00000000e080783b */ /* 0x000fe20000000200 */
[----:B------:R-:W-:Y:S01]  /*5650*/  IMAD R230, R250, UR32, RZ ;  /* 0x00000020fae67c24 */ /* 0x000fe2000f8e02ff */
[----:B------:R-:W-:Y:S02]  /*5660*/  @UP2 UIADD3 UR15, UP1, UR8, -0x100, URZ ;  /* 0xffffff00080f2890 */ /* 0x000fe4000ff3e03f */
[----:B------:R-:W1:Y:S02]  /*5670*/  LDSM.16.MT88.4 R16, [R0+0x10000] ;  /* 0x010000000010783b */ /* 0x000e640000004200 */
[----:B------:R-:W-:Y:S02]  /*5680*/  @UP2 UIADD3.X UR14, UR9, -0x1, URZ, UP1, !UPT ;  /* 0xffffffff090e2890 */ /* 0x000fe40008ffe43f */
[----:B------:R-:W2:Y:S01]  /*5690*/  LDSM.16.M88.4 R124, [R224+0x1000] ;  /* 0x00100000e07c783b */ /* 0x000ea20000000200 */
[----:B------:R-:W-:Y:S01]  /*56a0*/  @UP2 UMOV UR8, UR15 ;  /* 0x0000000f00082c82 */ /* 0x000fe20008000000 */
[----:B------:R-:W-:Y:S02]  /*56b0*/  @UP2 UIADD3 UR11, UP1, UR11, -0x100, URZ ;  /* 0xffffff000b0b2890 */ /* 0x000fe4000ff3e03f */
[----:B------:R-:W3:Y:S01]  /*56c0*/  LDSM.16.MT88.4 R96, [R0+0x12000] ;  /* 0x012000000060783b */ /* 0x000ee20000004200 */
        /* <DEDUP_REMOVED lines=97> */
[C---:B------:R-:W-:Y:S01]  /*5ce0*/  IMAD.SHL.U32 R197, R230.reuse, 0x10, RZ ;  /* 0x00000010e6c57824 */ /* 0x040fe200078e00ff */
[----:B------:R-:W-:Y:S05]  /*5cf0*/  HMMA.16816.F32.BF16 R128, R200, R206, R128 ;  /* 0x000000cec880723c */ /* 0x000fea0000041880 */
[CC--:B------:R-:W-:Y:S01]  /*5d00*/  LEA R204, P0, R197.reuse, R228.reuse, 0x2 ;  /* 0x000000e4c5cc7211 */ /* 0x0c0fe200078010ff */
[C---:B------:R-:W-:Y:S02]  /*5d10*/  IMAD R210, R230.reuse, 0x18, RZ ;  /* 0x00000018e6d27824 */ /* 0x040fe400078e02ff */
[C---:B------:R-:W-:Y:S03]  /*5d20*/  IMAD R211, R230.reuse, 0x30, RZ ;  /* 0x00000030e6d37824 */ /* 0x040fe600078e02ff */
[-C--:B------:R-:W-:Y:S01]  /*5d30*/  LEA.HI.X.SX32 R205, R197, R229.reuse, 0x2, P0 ;  /* 0x000000e5c5cd7211 */ /* 0x080fe200000f16ff */
[----:B-1----:R-:W-:Y:S04]  /*5d40*/  IMAD.SHL.U32 R209, R230, 0x20, RZ ;  /* 0x00000020e6d17824 */ /* 0x002fe800078e00ff */
[----:B------:R1:W-:Y:S01]  /*5d50*/  REDG.E.ADD.F32.FTZ.RN.STRONG.GPU desc[UR4][R204.64], R6 ;  /* 0x00000006cc0079a6 */ /* 0x0003e2000c10f384 */
[CC--:B--2---:R-:W-:Y:S02]  /*5d60*/  LEA R4, P1, R210.reuse, R228.reuse, 0x2 ;  /* 0x000000e4d2047211 */ /* 0x0c4fe400078210ff */
[CC--:B------:R-:W-:Y:S02]  /*5d70*/  LEA R208, P0, R209.reuse, R228.reuse, 0x2 ;  /* 0x000000e4d1d07211 */ /* 0x0c0fe400078010ff */
[-C--:B---3--:R-:W-:Y:S01]  /*5d80*/  LEA.HI.X.SX32 R5, R210, R229.reuse, 0x2, P1 ;  /* 0x000000e5d2057211 */ /* 0x088fe200008f16ff */
[C---:B------:R-:W-:Y:S01]  /*5d90*/  IMAD R210, R230.reuse, 0x38, RZ ;  /* 0x00000038e6d27824 */ /* 0x040fe200078e02ff */
        /* <DEDUP_REMOVED lines=308> */
.L_x_1123:
[----:B------:R-:W-:Y:S01]  /*70e0*/  ISETP.LT.AND P0, PT, RZ, UR7, PT ;  /* 0x00000007ff007c0c */ /* 0x000fe2000bf01270 */
[----:B------:R-:W-:Y:S11]  /*70f0*/  UIADD3 UR7, UR7, -0x1, URZ ;  /* 0xffffffff07077890 */ /* 0x000ff6000fffe03f */
[----:B------:R-:W-:Y:S01]  /*7100*/  @!UPT UIADD3 URZ, URZ, URZ, URZ ;  /* 0x0000003f3f3ff290 */ /* 0x000fe2000fffe03f */
[----:B------:R-:W-:Y:S05]  /*7110*/  @P0 BRA `(.L_x_1124) ;  /* 0xffffffbc003c0947 */ /* 0x000fea000383ffff */
[----:B------:R-:W-:Y:S01]  /*7120*/  BAR.SYNC.DEFER_BLOCKING 0x0 ;  /* 0x0000000000007b1d */ /* 0x000fe20000010000 */
[----:B------:R-:W-:Y:S02]  /*7130*/  UISETP.NE.AND UP0, UPT, UR33, -0x1, UPT ;  /* 0xffffffff2100788c */ /* 0x000fe4000bf05270 */
[----:B------:R-:W-:-:S03]  /*7140*/  USHF.L.U32 UR17, UR30, 0x6, URZ ;  /* 0x000000061e117899 */ /* 0x000fc6000800063f */
[----:B------:R-:W-:Y:S01]  /*7150*/  ULDC UR8, c[0x0][0x38c] ;  /* 0x0000e30000087ab9 */ /* 0x000fe20000000800 */
[----:B------:R-:W-:Y:S01]  /*7160*/  ULDC UR7, c[0x0][0x390] ;  /* 0x0000e40000077ab9 */ /* 0x000fe20000000800 */
        /* <DEDUP_REMOVED lines=206> */
[----:B-1----:R-:W-:Y:S01]  /*7e50*/  FMUL.FTZ R5, R77, UR8 ;  /* 0x000000084d057c20 */ /* 0x002fe20008410000 */
[----:B------:R-:W-:Y:S01]  /*7e60*/  FMUL.FTZ R78, R78, UR8 ;  /* 0x000000084e4e7c20 */ /* 0x000fe20008410000 */
[----:B------:R-:W-:Y:S01]  /*7e70*/  FMUL.FTZ R4, R79, UR8 ;  /* 0x000000084f047c20 */ /* 0x000fe20008410000 */
        /* <DEDUP_REMOVED lines=25> */
[----:B------:R-:W-:-:S03]  /*8010*/  PLOP3.LUT P0, PT, PT, PT, UP0, 0x80, 0x0 ;  /* 0x000000000000781c */ /* 0x000fc60003f0f008 */
        /* <DEDUP_REMOVED lines=14> */
[----:B------:R-:W-:Y:S04]  /*8100*/  STS [R247+0xc000], R15 ;  /* 0x00c0000ff7007388 */ /* 0x000fe80000000800 */
[----:B------:R-:W-:Y:S04]  /*8110*/  STS [R247+0xc400], R14 ;  /* 0x00c4000ef7007388 */ /* 0x000fe80000000800 */
[----:B------:R-:W-:Y:S04]  /*8120*/  STS [R246+0xd000], R17 ;  /* 0x00d00011f6007388 */ /* 0x000fe80000000800 */
[----:B------:R-:W-:Y:S04]  /*8130*/  STS [R246+0xd400], R16 ;  /* 0x00d40010f6007388 */ /* 0x000fe80000000800 */
[----:B------:R-:W-:Y:S01]  /*8140*/  STS [R247+0xd000], R13 ;  /* 0x00d0000df7007388 */ /* 0x000fe20000000800 */
[----:B-1----:R-:W1:Y:S03]  /*8150*/  S2R R19, SR_TID.X ;  /* 0x0000000000137919 */ /* 0x002e660000002100 */
        /* <DEDUP_REMOVED lines=8> */
[----:B------:R2:W-:Y:S01]  /*81e0*/  STS [R247+0xf400], R4 ;  /* 0x00f40004f7007388 */ /* 0x0005e20000000800 */
[----:B-1----:R-:W-:Y:S01]  /*81f0*/  SHF.R.S32.HI R6, RZ, 0x1f, R19 ;  /* 0x0000001fff067819 */ /* 0x002fe20000011413 */
[----:B------:R-:W-:Y:S06]  /*8200*/  @P0 BRA `(.L_x_1125) ;  /* 0x0000000000340947 */ /* 0x000fec0003800000 */
        /* <DEDUP_REMOVED lines=13> */
.L_x_1125:
        /* <DEDUP_REMOVED lines=23> */
.L_x_1126:
[----:B------:R-:W-:Y:S01]  /*8450*/  BAR.SYNC.DEFER_BLOCKING 0x0 ;  /* 0x0000000000007b1d */ /* 0x000fe20000010000 */
[----:B------:R-:W-:Y:S01]  /*8460*/  IMAD.SHL.U32 R6, R6, 0x8, RZ ;  /* 0x0000000806067824 */ /* 0x000fe200078e00ff */
[----:B------:R-:W-:Y:S01]  /*8470*/  USHF.R.S32.HI UR7, URZ, 0x1f, UR17 ;  /* 0x0000001f3f077899 */ /* 0x000fe20008011411 */
[----:B--2---:R-:W-:Y:S01]  /*8480*/  IMAD.U32 R4, RZ, RZ, UR12 ;  /* 0x0000000cff047e24 */ /* 0x004fe2000f8e00ff */
        /* <DEDUP_REMOVED lines=9> */
[----:B------:R-:W-:-:S02]  /*8520*/  ISETP.GE.AND P1, PT, R9, UR6, PT ;  /* 0x0000000609007c0c */ /* 0x000fc4000bf26270 */
[----:B------:R-:W-:Y:S01]  /*8530*/  SHF.R.S32.HI R64, RZ, 0x1f, R243 ;  /* 0x0000001fff407819 */ /* 0x000fe200000114f3 */
[----:B------:R-:W-:Y:S01]  /*8540*/  IMAD.U32 R8, RZ, RZ, UR10 ;  /* 0x0000000aff087e24 */ /* 0x000fe2000f8e00ff */
[----:B------:R-:W-:Y:S01]  /*8550*/  IADD3 R4, P0, R4, UR18, RZ ;  /* 0x0000001204047c10 */ /* 0x000fe2000ff1e0ff */
[----:B------:R-:W-:Y:S02]  /*8560*/  ULDC.64 UR10, c[0x0][0x468] ;  /* 0x00011a00000a7ab9 */ /* 0x000fe40000000a00 */
        /* <DEDUP_REMOVED lines=32> */
.L_x_1128:
[----:B------:R-:W-:Y:S05]  /*8770*/  BSYNC B0 ;  /* 0x0000000000007941 */ /* 0x000fea0003800000 */
.L_x_1127:
        /* <DEDUP_REMOVED lines=16> */
.L_x_1130:
[----:B------:R-:W-:Y:S05]  /*8880*/  BSYNC B0 ;  /* 0x0000000000007941 */ /* 0x000fea0003800000 */
.L_x_1129:
        /* <DEDUP_REMOVED lines=33> */
.L_x_1132:
[----:B------:R-:W-:Y:S05]  /*8aa0*/  BSYNC B0 ;  /* 0x0000000000007941 */ /* 0x000fea0003800000 */
.L_x_1131:
        /* <DEDUP_REMOVED lines=16> */
.L_x_1121:
        /* <DEDUP_REMOVED lines=23> */
.L_x_1134:
        /* <DEDUP_REMOVED lines=21> */
.L_x_1135:
[----:B------:R-:W-:Y:S01]  /*8e70*/  UIMAD UR7, UR17, UR12, URZ ;  /* 0x0000000c110772a4 */ /* 0x000fe2000f8e023f */
[----:B------:R-:W-:Y:S01]  /*8e80*/  IMAD.U32 R6, RZ, RZ, UR12 ;  /* 0x0000000cff067e24 */ /* 0x000fe2000f8e00ff */
[----:B------:R-:W-:Y:S01]  /*8e90*/  UIMAD UR6, UR30, -0x40, UR6 ;  /* 0xffffffc01e0678a4 */ /* 0x000fe2000f8e0206 */
[C---:B------:R-:W-:Y:S01]  /*8ea0*/  IADD3 R10, R243.reuse, 0x20, RZ ;  /* 0x00000020f30a7810 */ /* 0x040fe20007ffe0ff */
[----:B------:R-:W-:Y:S01]  /*8eb0*/  UIMAD UR7, UR16, UR13, UR7 ;  /* 0x0000000d100772a4 */ /* 0x000fe2000f8e0207 */
[----:B------:R-:W-:Y:S01]  /*8ec0*/  IMAD.WIDE.U32 R6, R6, UR16, R4 ;  /* 0x0000001006067c25 */ /* 0x000fe2000f8e0004 */
[----:B------:R-:W-:Y:S01]  /*8ed0*/  ULDC.64 UR10, c[0x0][0x468] ;  /* 0x00011a00000a7ab9 */ /* 0x000fe20000000a00 */
[----:B------:R-:W-:Y:S01]  /*8ee0*/  BSSY B0, `(.L_x_1136) ;  /* 0x000001a000007945 */ /* 0x000fe20003800000 */
[----:B------:R-:W-:Y:S02]  /*8ef0*/  ISETP.GE.AND P2, PT, R243, UR6, PT ;  /* 0x00000006f3007c0c */ /* 0x000fe4000bf46270 */
[----:B------:R-:W-:Y:S01]  /*8f00*/  IMAD.U32 R9, RZ, RZ, UR7 ;  /* 0x00000007ff097e24 */ /* 0x000fe2000f8e00ff */
[----:B------:R-:W-:Y:S01]  /*8f10*/  IADD3 R8, P0, R6, UR18, RZ ;  /* 0x0000001206087c10 */ /* 0x000fe2000ff1e0ff */
[----:B------:R-:W-:Y:S01]  /*8f20*/  UIMAD UR7, UR61, UR10, URZ ;  /* 0x0000000a3d0772a4 */ /* 0x000fe2000f8e023f */
[----:B------:R-:W-:Y:S01]  /*8f30*/  IMAD.U32 R6, RZ, RZ, UR10 ;  /* 0x0000000aff067e24 */ /* 0x000fe2000f8e00ff */
[----:B------:R-:W-:-:S02]  /*8f40*/  ISETP.GE.AND P1, PT, R10, UR6, PT ;  /* 0x000000060a007c0c */ /* 0x000fc4000bf26270 */
[----:B------:R-:W-:Y:S01]  /*8f50*/  IADD3.X R9, R7, UR19, R9, P0, !PT ;  /* 0x0000001307097c10 */ /* 0x000fe200087fe409 */
[----:B------:R-:W-:Y:S01]  /*8f60*/  UIMAD UR11, UR53, UR11, UR7 ;  /* 0x0000000b350b72a4 */ /* 0x000fe2000f8e0207 */
[----:B------:R-:W-:Y:S01]  /*8f70*/  SHF.R.S32.HI R14, RZ, 0x1f, R243 ;  /* 0x0000001fff0e7819 */ /* 0x000fe200000114f3 */
        /* <DEDUP_REMOVED lines=16> */
.L_x_1137:
[----:B------:R-:W-:Y:S05]  /*9080*/  BSYNC B0 ;  /* 0x0000000000007941 */ /* 0x000fea0003800000 */
.L_x_1136:
        /* <DEDUP_REMOVED lines=16> */
.L_x_1139:
[----:B------:R-:W-:Y:S05]  /*9190*/  BSYNC B0 ;  /* 0x0000000000007941 */ /* 0x000fea0003800000 */
.L_x_1138:
[----:B-12---:R-:W-:Y:S01]  /*91a0*/  IMAD.U32 R6, RZ, RZ, UR8 ;  /* 0x00000008ff067e24 */ /* 0x006fe2000f8e00ff */
[----:B------:R-:W-:Y:S01]  /*91b0*/  UIMAD UR6, UR17, UR8, URZ ;  /* 0x00000008110672a4 */ /* 0x000fe2000f8e023f */
[----:B------:R-:W-:Y:S02]  /*91c0*/  BSSY B0, `(.L_x_1140) ;  /* 0x000001a000007945 */ /* 0x000fe40003800000 */
[----:B------:R-:W-:Y:S01]  /*91d0*/  IMAD.WIDE.U32 R4, R6, UR16, R4 ;  /* 0x0000001006047c25 */ /* 0x000fe2000f8e0004 */
[----:B------:R-:W-:Y:S02]  /*91e0*/  UIMAD UR6, UR16, UR9, UR6 ;  /* 0x00000009100672a4 */ /* 0x000fe4000f8e0206 */
[----:B------:R-:W-:-:S04]  /*91f0*/  IADD3 R6, P0, R4, UR14, RZ ;  /* 0x0000000e04067c10 */ /* 0x000fc8000ff1e0ff */
[----:B------:R-:W-:Y:S01]  /*9200*/  IMAD.U32 R4, RZ, RZ, UR6 ;  /* 0x00000006ff047e24 */ /* 0x000fe2000f8e00ff */
[----:B------:R-:W-:Y:S02]  /*9210*/  ULDC.64 UR6, c[0x0][0x470] ;  /* 0x00011c0000067ab9 */ /* 0x000fe40000000a00 */
[----:B------:R-:W-:Y:S02]  /*9220*/  UIMAD UR10, UR61, UR6, URZ ;  /* 0x000000063d0a72a4 */ /* 0x000fe4000f8e023f */
        /* <DEDUP_REMOVED lines=19> */
.L_x_1141:
[----:B------:R-:W-:Y:S05]  /*9360*/  BSYNC B0 ;  /* 0x0000000000007941 */ /* 0x000fea0003800000 */
.L_x_1140:
        /* <DEDUP_REMOVED lines=15> */
.L_x_1133:
[----:B------:R-:W-:Y:S05]  /*9460*/  BSYNC B1 ;  /* 0x0000000000017941 */ /* 0x000fea0003800000 */
.L_x_1116:
[----:B------:R-:W-:Y:S02]  /*9470*/  ULDC UR6, c[0x0][0xc] ;  /* 0x0000030000067ab9 */ /* 0x000fe40000000800 */
[----:B------:R-:W-:-:S04]  /*9480*/  UIADD3 UR30, UR6, UR30, URZ ;  /* 0x0000001e061e7290 */ /* 0x000fc8000fffe03f */
[----:B------:R-:W-:-:S06]  /*9490*/  UISETP.GE.AND UP0, UPT, UR30, UR60, UPT ;  /* 0x0000003c1e00728c */ /* 0x000fcc000bf06270 */
[----:B------:R-:W-:-:S13]  /*94a0*/  PLOP3.LUT P0, PT, PT, PT, UP0, 0x80, 0x0 ;  /* 0x000000000000781c */ /* 0x000fda0003f0f008 */
[----:B------:R-:W-:Y:S05]  /*94b0*/  @P0 BRA `(.L_x_1142) ;  /* 0x0000000000040947 */ /* 0x000fea0003800000 */
[----:B------:R-:W-:Y:S05]  /*94c0*/  BRA `(.L_x_1143) ;  /* 0xffffff74004c7947 */ /* 0x000fea000383ffff */
.L_x_1142:
[----:B------:R-:W-:Y:S05]  /*94d0*/  EXIT ;  /* 0x000000000000794d */ /* 0x000fea0003800000 */
.L_x_1144:
        /* <DEDUP_REMOVED lines=10> */
.L_x_2051:


//--------------------- .text._ZN5flash44flash_bwd_dq_dk_dv_loop_seqk_parallel_kernelI23Flash_bwd_kernel_traitsILi256ELi64ELi64ELi8ELi4ELi2ELi2ELb0ELb1EN7cutlass10bfloat16_tE19Flash_kernel_traitsILi256ELi64ELi64ELi8ES3_EELb0ELb0ELb0ELb0ELb0ELb1ELb1EEEvNS_16Flash_bwd_paramsE --------------------------
	.section	.text._ZN5flash44flash_bwd_dq_dk_dv_loop_seqk_parallel_kernelI23Flash_bwd_kernel_traitsILi256ELi64ELi64ELi8ELi4ELi2ELi2ELb0ELb1EN7cutlass10bfloat16_tE19Flash_kernel_traitsILi256ELi64ELi64ELi8ES3_EELb0ELb0ELb0ELb0ELb0ELb1ELb1EEEvNS_16Flash_bwd_paramsE,"ax",@progbits
	.align	128
        .global         _ZN5flash44flash_bwd_dq_dk_dv_loop_seqk_parallel_kernelI23Flash_bwd_kernel_traitsILi256ELi64ELi64ELi8ELi4ELi2ELi2ELb0ELb1EN7cutlass10bfloat16_tE19Flash_kernel_traitsILi256ELi64ELi64ELi8ES3_EELb0ELb0ELb0ELb0ELb0ELb1ELb1EEEvNS_16Flash_bwd_paramsE
        .type           _ZN5flash44flash_bwd_dq_dk_dv_loop_seqk_parallel_kernelI23Flash_bwd_kernel_traitsILi256ELi64ELi64ELi8ELi4ELi2ELi2ELb0ELb1EN7cutlass10bfloat16_tE19Flash_kernel_traitsILi256ELi64ELi64ELi8ES3_EELb0ELb0ELb0ELb0ELb0ELb1ELb1EEEvNS_16Flash_bwd_paramsE,@function
        .size           _ZN5flash44flash_bwd_dq_dk_dv_loop_seqk_parallel_kernelI23Flash_bwd_kernel_traitsILi256ELi64ELi64ELi8ELi4ELi2ELi2ELb0ELb1EN7cutlass10bfloat16_tE19Flash_kernel_traitsILi256ELi64ELi64ELi8ES3_EELb0ELb0ELb0ELb0ELb0ELb1ELb1EEEvNS_16Flash_bwd_paramsE,(.L_x_2052 - _ZN5flash44flash_bwd_dq_dk_dv_loop_seqk_parallel_kernelI23Flash_bwd_kernel_traitsILi256ELi64ELi64ELi8ELi4ELi2ELi2ELb0ELb1EN7cutlass10bfloat16_tE19Flash_kernel_traitsILi256ELi64ELi64ELi8ES3_EELb0ELb0ELb0ELb0ELb0ELb1ELb1EEEvNS_16Flash_bwd_paramsE)
        .other          _ZN5flash44flash_bwd_dq_dk_dv_loop_seqk_parallel_kernelI23Flash_bwd_kernel_traitsILi256ELi64ELi64ELi8ELi4ELi2ELi2ELb0ELb1EN7cutlass10bfloat16_tE19Flash_kernel_traitsILi256ELi64ELi64ELi8ES3_EELb0ELb0ELb0ELb0ELb0ELb1ELb1EEEvNS_16Flash_bwd_paramsE,@"STO_CUDA_ENTRY STV_DEFAULT"
_ZN5flash44flash_bwd_dq_dk_dv_loop_seqk_parallel_kernelI23Flash_bwd_kernel_traitsILi256ELi64ELi64ELi8ELi4ELi2ELi2ELb0ELb1EN7cutlass10bfloat16_tE19Flash_kernel_traitsILi256ELi64ELi64ELi8ES3_EELb0ELb0ELb0ELb0ELb0ELb1ELb1EEEvNS_16Flash_bwd_paramsE:
.text._ZN5flash44flash_bwd_dq_dk_dv_loop_seqk_parallel_kernelI23Flash_bwd_kernel_traitsILi256ELi64ELi64ELi8ELi4ELi2ELi2ELb0ELb1EN7cutlass10bfloat16_tE19Flash_kernel_traitsILi256ELi64ELi64ELi8ES3_EELb0ELb0ELb0ELb0ELb0ELb1ELb1EEEvNS_16Flash_bwd_paramsE:
        /* <DEDUP_REMOVED lines=18> */
[----:B------:R-:W4:Y:S08]  /*0120*/  S2UR UR44, SR_CTAID.Y ;  /* 0x00000000002c79c3 */ /* 0x000f300000002600 */
[----:B------:R-:W5:Y:S01]  /*0130*/  S2UR UR4, SR_CgaCtaId ;  /* 0x00000000000479c3 */ /* 0x000f620000008800 */
        /* <DEDUP_REMOVED lines=8> */
[----:B----4-:R-:W-:Y:S01]  /*01c0*/  USHF.L.U32 UR7, UR44, 0x7, URZ ;  /* 0x000000072c077899 */ /* 0x010fe2000800063f */
[----:B------:R-:W-:Y:S02]  /*01d0*/  SHF.R.S32.HI R3, RZ, 0x1f, R2 ;  /* 0x0000001fff037819 */ /* 0x000fe40000011402 */
[-C--:B------:R-:W-:Y:S02]  /*01e0*/  LEA.HI R2, R2, R0.reuse, RZ, 0x1 ;  /* 0x0000000002027211 */ /* 0x080fe400078f08ff */
[----:B------:R-:W-:-:S02]  /*01f0*/  LEA.HI R3, R3, R0, RZ, 0x2 ;  /* 0x0000000003037211 */ /* 0x000fc400078f10ff */
[----:B------:R-:W-:Y:S01]  /*0200*/  LOP3.LUT R2, R2, 0xfffffffe, RZ, 0xc0, !PT ;  /* 0xfffffffe02027812 */ /* 0x000fe200078ec0ff */
[----:B-----5:R-:W-:Y:S01]  /*0210*/  ULEA UR4, UR4, UR6, 0x18 ;  /* 0x0000000604047291 */ /* 0x020fe2000f8ec03f */
[----:B------:R-:W-:Y:S01]  /*0220*/  LOP3.LUT R3, R3, 0xfffffffc, RZ, 0xc0, !PT ;  /* 0xfffffffc03037812 */ /* 0x000fe200078ec0ff */
[----:B------:R-:W-:Y:S01]  /*0230*/  USHF.R.S32.HI UR6, URZ, 0x1f, UR44 ;  /* 0x0000001f3f067899 */ /* 0x000fe2000801142c */
[-C--:B------:R-:W-:Y:S01]  /*0240*/  LEA.HI R5, R10, R16.reuse, RZ, 0x4 ;  /* 0x000000100a057211 */ /* 0x080fe200078f20ff */
[----:B------:R-:W-:Y:S01]  /*0250*/  IMAD.IADD R228, R0, 0x1, -R2 ;  /* 0x0000000100e47824 */ /* 0x000fe200078e0a02 */
[----:B------:R-:W-:Y:S01]  /*0260*/  LEA.HI R17, R10, R16, RZ, 0x2 ;  /* 0x000000100a117211 */ /* 0x000fe200078f10ff */
[----:B------:R-:W-:Y:S01]  /*0270*/  IMAD.IADD R222, R0, 0x1, -R3 ;  /* 0x0000000100de7824 */ /* 0x000fe200078e0a03 */
[----:B------:R-:W-:Y:S01]  /*0280*/  SHF.R.S32.HI R4, RZ, 0x4, R5 ;  /* 0x00000004ff047819 */ /* 0x000fe20000011405 */
[----:B------:R-:W-:Y:S01]  /*0290*/  IMAD.U32 R252, RZ, RZ, UR6 ;  /* 0x00000006fffc7e24 */ /* 0x000fe2000f8e00ff */
[----:B------:R-:W-:-:S02]  /*02a0*/  SHF.R.S32.HI R247, RZ, 0x3, R15 ;  /* 0x00000003fff77819 */ /* 0x000fc4000001140f */
[--C-:B------:R-:W-:Y:S02]  /*02b0*/  SHF.R.S32.HI R7, RZ, 0x2, R17.reuse ;  /* 0x00000002ff077819 */ /* 0x100fe40000011411 */
[----:B------:R-:W-:Y:S01]  /*02c0*/  SHF.R.S32.HI R2, RZ, 0x1f, R17 ;  /* 0x0000001fff027819 */ /* 0x000fe20000011411 */
[----:B------:R-:W-:Y:S01]  /*02d0*/  IMAD.SHL.U32 R6, R247, 0x40, RZ ;  /* 0x00000040f7067824 */ /* 0x000fe200078e00ff */
[----:B------:R-:W-:Y:S02]  /*02e0*/  LOP3.LUT R0, R15, 0xfffffff8, RZ, 0xc0, !PT ;  /* 0xfffffff80f007812 */ /* 0x000fe400078ec0ff */
[C---:B------:R-:W-:Y:S02]  /*02f0*/  LEA.HI R3, R5.reuse, R4, RZ, 0x1 ;  /* 0x0000000405037211 */ /* 0x040fe400078f08ff */
[----:B------:R-:W-:Y:S01]  /*0300*/  LEA.HI R2, R2, R7, RZ, 0x3 ;  /* 0x0000000702027211 */ /* 0x000fe200078f18ff */
[----:B------:R-:W-:Y:S01]  /*0310*/  IMAD.IADD R0, R16, 0x1, -R0 ;  /* 0x0000000110007824 */ /* 0x000fe200078e0a00 */
[----:B------:R-:W-:-:S02]  /*0320*/  LOP3.LUT R8, R5, 0xfffffff0, RZ, 0xc0, !PT ;  /* 0xfffffff005087812 */ /* 0x000fc400078ec0ff */
[----:B------:R-:W-:Y:S02]  /*0330*/  LOP3.LUT R5, R3, 0xfffffffe, RZ, 0xc0, !PT ;  /* 0xfffffffe03057812 */ /* 0x000fe400078ec0ff */
[----:B------:R-:W-:Y:S02]  /*0340*/  LOP3.LUT R3, R2, 0xfffffff8, RZ, 0xc0, !PT ;  /* 0xfffffff802037812 */ /* 0x000fe400078ec0ff */
[----:B------:R-:W-:Y:S01]  /*0350*/  LOP3.LUT R2, R6, 0x1c0, RZ, 0xc0, !PT ;  /* 0x000001c006027812 */ /* 0x000fe200078ec0ff */
[C---:B------:R-:W-:Y:S01]  /*0360*/  IMAD.SHL.U32 R6, R0.reuse, 0x8, RZ ;  /* 0x0000000800067824 */ /* 0x040fe200078e00ff */
[C---:B------:R-:W-:Y:S01]  /*0370*/  LOP3.LUT P4, RZ, R0.reuse, 0x2, RZ, 0xc0, !PT ;  /* 0x0000000200ff7812 */ /* 0x040fe2000788c0ff */
[----:B------:R-:W-:Y:S01]  /*0380*/  IMAD.IADD R7, R7, 0x1, -R3 ;  /* 0x0000000107077824 */ /* 0x000fe200078e0a03 */
[----:B------:R-:W-:Y:S01]  /*0390*/  LOP3.LUT P3, RZ, R0, 0x4, RZ, 0xc0, !PT ;  /* 0x0000000400ff7812 */ /* 0x000fe2000786c0ff */
[----:B------:R-:W-:Y:S01]  /*03a0*/  IMAD.IADD R12, R4, 0x1, -R5 ;  /* 0x00000001040c7824 */ /* 0x000fe200078e0a05 */
[----:B------:R-:W-:Y:S01]  /*03b0*/  LOP3.LUT R3, R2, 0x38, R6, 0xf8, !PT ;  /* 0x0000003802037812 */ /* 0x000fe200078ef806 */
[----:B------:R-:W-:Y:S01]  /*03c0*/  IMAD.IADD R5, R16, 0x1, -R8 ;  /* 0x0000000110057824 */ /* 0x000fe200078e0a08 */
[----:B------:R-:W-:Y:S01]  /*03d0*/  SHF.R.U32.HI R2, RZ, 0x3, R2 ;  /* 0x00000003ff027819 */ /* 0x000fe20000011602 */
[----:B------:R-:W-:Y:S01]  /*03e0*/  IMAD.SHL.U32 R0, R0, 0x40, RZ ;  /* 0x0000004000007824 */ /* 0x000fe200078e00ff */
[----:B------:R-:W-:Y:S01]  /*03f0*/  LEA.HI R9, R10, R16, RZ, 0x7 ;  /* 0x000000100a097211 */ /* 0x000fe200078f38ff */
[----:B------:R-:W-:Y:S01]  /*0400*/  IMAD.SHL.U32 R11, R12, 0x200, RZ ;  /* 0x000002000c0b7824 */ /* 0x000fe200078e00ff */
[----:B------:R-:W-:Y:S01]  /*0410*/  LOP3.LUT R13, R3, R2, RZ, 0x3c, !PT ;  /* 0x00000002030d7212 */ /* 0x000fe200078e3cff */
[----:B------:R-:W-:Y:S01]  /*0420*/  IMAD.SHL.U32 R2, R228, 0x10, RZ ;  /* 0x00000010e4027824 */ /* 0x000fe200078e00ff */
[----:B------:R-:W-:-:S02]  /*0430*/  SHF.R.S32.HI R3, RZ, 0x1f, R5 ;  /* 0x0000001fff037819 */ /* 0x000fc40000011405 */
[----:B------:R-:W-:Y:S02]  /*0440*/  LOP3.LUT R0, R0, 0x1c0, RZ, 0xc0, !PT ;  /* 0x000001c000007812 */ /* 0x000fe400078ec0ff */
[----:B------:R-:W-:Y:S02]  /*0450*/  LEA.HI R14, R3, R5, RZ, 0x3 ;  /* 0x00000005030e7211 */ /* 0x000fe400078f18ff */
[----:B------:R-:W-:Y:S02]  /*0460*/  SHF.R.S32.HI R9, RZ, 0x7, R9 ;  /* 0x00000007ff097819 */ /* 0x000fe40000011409 */
[C---:B------:R-:W-:Y:S02]  /*0470*/  LOP3.LUT R3, R0.reuse, 0x8, R15, 0xf8, !PT ;  /* 0x0000000800037812 */ /* 0x040fe400078ef80f */
[----:B------:R-:W-:Y:S02]  /*0480*/  SHF.R.U32.HI R223, RZ, 0x3, R0 ;  /* 0x00000003ffdf7819 */ /* 0x000fe40000011600 */
[----:B------:R-:W-:Y:S01]  /*0490*/  LOP3.LUT R6, R0, 0x10, R2, 0xf8, !PT ;  /* 0x0000001000067812 */ /* 0x000fe200078ef802 */
[----:B------:R-:W-:Y:S01]  /*04a0*/  IMAD R2, R9, 0x800, R11 ;  /* 0x0000080009027824 */ /* 0x000fe200078e020b */
[----:B------:R-:W-:-:S02]  /*04b0*/  LOP3.LUT R0, R7, 0x1, RZ, 0xc0, !PT ;  /* 0x0000000107007812 */ /* 0x000fc400078ec0ff */
[----:B------:R-:W-:Y:S02]  /*04c0*/  LOP3.LUT R3, R3, R223, RZ, 0x3c, !PT ;  /* 0x000000df03037212 */ /* 0x000fe400078e3cff */
[----:B------:R-:W-:Y:S02]  /*04d0*/  ISETP.NE.U32.AND P0, PT, R0, 0x1, PT ;  /* 0x000000010000780c */ /* 0x000fe40003f05070 */
[----:B------:R-:W-:Y:S01]  /*04e0*/  LOP3.LUT R4, R14, 0xfffffff8, RZ, 0xc0, !PT ;  /* 0xfffffff80e047812 */ /* 0x000fe200078ec0ff */
[----:B------:R-:W-:Y:S01]  /*04f0*/  IMAD.IADD R3, R2, 0x1, R3 ;  /* 0x0000000102037824 */ /* 0x000fe200078e0203 */
[----:B------:R-:W-:Y:S02]  /*0500*/  LEA.HI R0, R10, R16, RZ, 0x6 ;  /* 0x000000100a007211 */ /* 0x000fe400078f30ff */
[----:B------:R-:W-:Y:S01]  /*0510*/  LOP3.LUT R2, R17, 0x7ffffffc, RZ, 0xc0, !PT ;  /* 0x7ffffffc11027812 */ /* 0x000fe200078ec0ff */
[----:B------:R-:W-:Y:S01]  /*0520*/  IMAD.IADD R8, R5, 0x1, -R4 ;  /* 0x0000000105087824 */ /* 0x000fe200078e0a04 */
[----:B------:R-:W-:Y:S01]  /*0530*/  SHF.R.S32.HI R0, RZ, 0x6, R0 ;  /* 0x00000006ff007819 */ /* 0x000fe20000011400 */
[C---:B------:R-:W-:Y:S01]  /*0540*/  IMAD.SHL.U32 R4, R7.reuse, 0x40, RZ ;  /* 0x0000004007047824 */ /* 0x040fe200078e00ff */
[----:B------:R-:W-:Y:S01]  /*0550*/  R2P PR, R7, 0x6 ;  /* 0x0000000607007804 */ /* 0x000fe20000000000 */
[----:B------:R-:W-:Y:S01]  /*0560*/  IMAD.IADD R10, R16, 0x1, -R2 ;  /* 0x00000001100a7824 */ /* 0x000fe200078e0a02 */
[----:B------:R-:W-:Y:S01]  /*0570*/  LOP3.LUT R15, R6, 0x8, R15, 0xf8, !PT ;  /* 0x00000008060f7812 */ /* 0x000fe200078ef80f */
[----:B------:R-:W-:Y:S01]  /*0580*/  IMAD.SHL.U32 R2, R0, 0x8, RZ ;  /* 0x0000000800027824 */ /* 0x000fe200078e00ff */
        /* <DEDUP_REMOVED lines=9> */
[----:B------:R-:W-:Y:S01]  /*0620*/  LOP3.LUT R6, R0, 0x20, R5, 0xf8, !PT ;  /* 0x0000002000067812 */ /* 0x000fe200078ef805 */
[----:B------:R-:W-:Y:S01]  /*0630*/  IMAD.SHL.U32 R5, R10, 0x2, RZ ;  /* 0x000000020a057824 */ /* 0x000fe200078e00ff */
[----:B------:R-:W-:Y:S02]  /*0640*/  LOP3.LUT R9, R2, 0x20, R7, 0xf8, !PT ;  /* 0x0000002002097812 */ /* 0x000fe400078ef807 */
[----:B------:R-:W-:Y:S01]  /*0650*/  LOP3.LUT R7, R4, R0, R2, 0x1e, !PT ;  /* 0x0000000004077212 */ /* 0x000fe200078e1e02 */
[--C-:B------:R-:W-:Y:S01]  /*0660*/  IMAD R0, R228, 0x400, R5.reuse ;  /* 0x00000400e4007824 */ /* 0x100fe200078e0205 */
[----:B------:R-:W-:Y:S01]  /*0670*/  LOP3.LUT R4, R6, R4, RZ, 0x3c, !PT ;  /* 0x0000000406047212 */ /* 0x000fe200078e3cff */
[C---:B------:R-:W-:Y:S01]  /*0680*/  IMAD.SHL.U32 R2, R8.reuse, 0x40, RZ ;  /* 0x0000004008027824 */ /* 0x040fe200078e00ff */
[----:B------:R-:W-:Y:S01]  /*0690*/  LOP3.LUT P5, RZ, R8, 0x4, RZ, 0xc0, !PT ;  /* 0x0000000408ff7812 */ /* 0x000fe200078ac0ff */
[----:B------:R-:W-:Y:S01]  /*06a0*/  IMAD R6, R222, 0x400, R5 ;  /* 0x00000400de067824 */ /* 0x000fe200078e0205 */
[----:B------:R-:W-:Y:S01]  /*06b0*/  LOP3.LUT R223, R11, R15, R223, 0xf6, !PT ;  /* 0x0000000f0bdf7212 */ /* 0x000fe200078ef6df */
[----:B------:R-:W-:Y:S01]  /*06c0*/  IMAD.IADD R7, R0, 0x1, R7 ;  /* 0x0000000100077824 */ /* 0x000fe200078e0207 */
[----:B------:R-:W-:Y:S01]  /*06d0*/  LOP3.LUT R0, R2, 0x1c0, RZ, 0xc0, !PT ;  /* 0x000001c002007812 */ /* 0x000fe200078ec0ff */
[----:B------:R-:W-:Y:S01]  /*06e0*/  IMAD.IADD R240, R6, 0x1, R4 ;  /* 0x0000000106f07824 */ /* 0x000fe200078e0204 */
[----:B------:R-:W-:Y:S01]  /*06f0*/  SEL R220, R226, 0xffffffc0, !P3 ;  /* 0xffffffc0e2dc7807 */ /* 0x000fe20005800000 */
[----:B------:R-:W-:Y:S01]  /*0700*/  IMAD.SHL.U32 R5, R12, 0x8, RZ ;  /* 0x000000080c057824 */ /* 0x000fe200078e00ff */
[----:B------:R-:W-:Y:S01]  /*0710*/  SHF.R.U32.HI R2, RZ, 0x3, R0 ;  /* 0x00000003ff027819 */ /* 0x000fe20000011600 */
[----:B------:R-:W-:Y:S01]  /*0720*/  IMAD.SHL.U32 R4, R14, 0x40, RZ ;  /* 0x000000400e047824 */ /* 0x000fe200078e00ff */
[----:B------:R-:W-:-:S02]  /*0730*/  LEA R240, R240, UR5, 0x1 ;  /* 0x00000005f0f07c11 */ /* 0x000fc4000f8e08ff */
[----:B------:R-:W-:Y:S02]  /*0740*/  LOP3.LUT R5, R0, 0x8, R5, 0xf8, !PT ;  /* 0x0000000800057812 */ /* 0x000fe400078ef805 */
[----:B------:R-:W-:Y:S01]  /*0750*/  LOP3.LUT R6, R2, R9, R0, 0x1e, !PT ;  /* 0x0000000902067212 */ /* 0x000fe200078e1e00 */
[----:B------:R-:W-:Y:S01]  /*0760*/  VIADD R235, R240, 0x20 ;  /* 0x00000020f0eb7836 */ /* 0x000fe20000000000 */
[----:B------:R-:W-:Y:S01]  /*0770*/  LOP3.LUT R0, R4, 0xfffffe00, RZ, 0xc0, !PT ;  /* 0xfffffe0004007812 */ /* 0x000fe200078ec0ff */
[----:B------:R-:W-:Y:S01]  /*0780*/  IMAD.U32 R4, RZ, RZ, UR8 ;  /* 0x00000008ff047e24 */ /* 0x000fe2000f8e00ff */
[----:B------:R-:W-:Y:S01]  /*0790*/  LOP3.LUT R2, R5, R2, RZ, 0x3c, !PT ;  /* 0x0000000205027212 */ /* 0x000fe200078e3cff */
[----:B------:R-:W-:Y:S01]  /*07a0*/  IMAD.U32 R4, RZ, RZ, UR7 ;  /* 0x00000007ff047e24 */ /* 0x000fe2000f8e00ff */
[----:B------:R-:W-:Y:S01]  /*07b0*/  USHF.R.S32.HI UR7, URZ, 0x1f, UR54 ;  /* 0x0000001f3f077899 */ /* 0x000fe20008011436 */
[--C-:B------:R-:W-:Y:S01]  /*07c0*/  IMAD R222, R222, 0x400, R0.reuse ;  /* 0x00000400dede7824 */ /* 0x100fe200078e0200 */
[----:B------:R-:W-:Y:S01]  /*07d0*/  SEL R226, R226, 0xffffffc0, !P5 ;  /* 0xffffffc0e2e27807 */ /* 0x000fe20006800000 */
[----:B------:R-:W-:Y:S01]  /*07e0*/  IMAD R228, R228, 0x400, R0 ;  /* 0x00000400e4e47824 */ /* 0x000fe200078e0200 */
[----:B------:R-:W-:Y:S01]  /*07f0*/  SEL R241, R241, 0x10, !P0 ;  /* 0x00000010f1f17807 */ /* 0x000fe20004000000 */
[----:B------:R-:W-:Y:S01]  /*0800*/  IMAD.IADD R222, R222, 0x1, R2 ;  /* 0x00000001dede7824 */ /* 0x000fe200078e0202 */
[----:B------:R-:W-:Y:S01]  /*0810*/  LEA R223, R223, UR5, 0x1 ;  /* 0x00000005dfdf7c11 */ /* 0x000fe2000f8e08ff */
[----:B------:R-:W-:Y:S01]  /*0820*/  IMAD.IADD R228, R2, 0x1, R228 ;  /* 0x0000000102e47824 */ /* 0x000fe200078e02e4 */
[----:B------:R-:W-:Y:S01]  /*0830*/  LOP3.LUT R0, R6, R0, RZ, 0xfc, !PT ;  /* 0x0000000006007212 */ /* 0x000fe200078efcff */
[----:B------:R-:W-:Y:S01]  /*0840*/  IMAD.U32 R2, RZ, RZ, UR6 ;  /* 0x00000006ff027e24 */ /* 0x000fe2000f8e00ff */
[----:B------:R-:W-:Y:S01]  /*0850*/  UIADD3 UR6, UR5, 0x20000, URZ ;  /* 0x0002000005067890 */ /* 0x000fe2000fffe03f */
[----:B------:R-:W-:Y:S01]  /*0860*/  IMAD.U32 R2, RZ, RZ, UR7 ;  /* 0x00000007ff027e24 */ /* 0x000fe2000f8e00ff */
[----:B------:R-:W-:Y:S01]  /*0870*/  UIADD3 UR7, UR5, 0x10000, URZ ;  /* 0x0001000005077890 */ /* 0x000fe2000fffe03f */
[----:B------:R-:W-:Y:S01]  /*0880*/  SEL R2, R230, 0xffffffe0, !P4 ;  /* 0xffffffe0e6027807 */ /* 0x000fe20006000000 */
[----:B------:R-:W-:Y:S01]  /*0890*/  @P1 VIADD R235, R240, 0xffffffe0 ;  /* 0xffffffe0f0eb1836 */ /* 0x000fe20000000000 */
[----:B------:R-:W-:Y:S01]  /*08a0*/  SEL R230, R230, 0xffffffe0, !P6 ;  /* 0xffffffe0e6e67807 */ /* 0x000fe20007000000 */
[----:B------:R-:W-:Y:S01]  /*08b0*/  IMAD.IADD R225, R220, 0x1, R223 ;  /* 0x00000001dce17824 */ /* 0x000fe200078e02df */
[----:B------:R-:W-:Y:S01]  /*08c0*/  LEA R222, R222, UR5, 0x1 ;  /* 0x00000005dede7c11 */ /* 0x000fe2000f8e08ff */
[----:B------:R-:W-:Y:S01]  /*08d0*/  VIADD R221, R3, UR7 ;  /* 0x0000000703dd7c36 */ /* 0x000fe20008000000 */
        /* <DEDUP_REMOVED lines=13> */
[----:B------:R-:W-:Y:S02]  /*09b0*/  IMAD.IADD R220, R2, 0x1, R220 ;  /* 0x0000000102dc7824 */ /* 0x000fe400078e02dc */
[----:B------:R-:W-:Y:S02]  /*09c0*/  @P2 VIADD R249, R248, 0xffffffc0 ;  /* 0xffffffc0f8f92836 */ /* 0x000fe40000000000 */
[----:B------:R-:W-:-:S02]  /*09d0*/  IMAD.IADD R241, R241, 0x1, R235 ;  /* 0x00000001f1f17824 */ /* 0x000fc400078e02eb */
[----:B------:R-:W-:Y:S02]  /*09e0*/  IMAD.IADD R226, R224, 0x1, R226 ;  /* 0x00000001e0e27824 */ /* 0x000fe400078e02e2 */
[----:B------:R-:W-:-:S07]  /*09f0*/  IMAD.IADD R230, R230, 0x1, R229 ;  /* 0x00000001e6e67824 */ /* 0x000fce00078e02e5 */
.L_x_1173:
        /* <DEDUP_REMOVED lines=67> */
.L_x_1145:
        /* <DEDUP_REMOVED lines=98> */
[----:B------:R-:W-:Y:S02]  /*1450*/  @UP0 UIMAD.WIDE.U32 UR14, UR21, UR26, URZ ;  /* 0x0000001a150e02a5 */ /* 0x000fe4000f8e003f */
[----:B------:R-:W-:Y:S02]  /*1460*/  @UP0 UIMAD.WIDE.U32 UR10, UR31, UR24, URZ ;  /* 0x000000181f0a02a5 */ /* 0x000fe4000f8e003f */
[----:B------:R-:W-:Y:S02]  /*1470*/  UIMAD UR28, UR8, UR37, URZ ;  /* 0x00000025081c72a4 */ /* 0x000fe4000f8e023f */
[----:B------:R-:W-:Y:S01]  /*1480*/  UIMAD UR48, UR54, UR59, URZ ;  /* 0x0000003b363072a4 */ /* 0x000fe2000f8e023f */
[----:B------:R-:W-:Y:S01]  /*1490*/  @P0 VIADD R6, R6, 0x1 ;  /* 0x0000000106060836 */ /* 0x000fe20000000000 */
[----:B------:R-:W-:Y:S01]  /*14a0*/  @UP0 UIMAD UR13, UR21, UR27, URZ ;  /* 0x0000001b150d02a4 */ /* 0x000fe2000f8e023f */
[----:B------:R-:W-:Y:S01]  /*14b0*/  PLOP3.LUT P0, PT, PT, PT, UP3, 0x80, 0x0 ;  /* 0x000000000000781c */ /* 0x000fe20003f0f038 */
[----:B------:R-:W-:-:S02]  /*14c0*/  @UP0 UIMAD UR12, UR31, UR25, URZ ;  /* 0x000000191f0c02a4 */ /* 0x000fc4000f8e023f */
[----:B------:R-:W-:Y:S01]  /*14d0*/  USEL UR50, UR30, URZ, UP4 ;  /* 0x0000003f1e327287 */ /* 0x000fe2000a000000 */
[----:B------:R-:W-:Y:S01]  /*14e0*/  @!P2 IADD3 R6, -R6, RZ, RZ ;  /* 0x000000ff0606a210 */ /* 0x000fe20007ffe1ff */
[----:B------:R-:W-:Y:S01]  /*14f0*/  USHF.R.S32.HI UR52, URZ, 0x1f, UR29 ;  /* 0x0000001f3f347899 */ /* 0x000fe2000801141d */
[----:B------:R-:W-:Y:S01]  /*1500*/  @!P3 LOP3.LUT R6, RZ, R9, RZ, 0x33, !PT ;  /* 0x00000009ff06b212 */ /* 0x000fe200078e33ff */
[----:B------:R-:W-:Y:S02]  /*1510*/  @UP1 UIADD3 UR46, UR19, UR28, URZ ;  /* 0x0000001c132e1290 */ /* 0x000fe4000fffe03f */
        /* <DEDUP_REMOVED lines=20> */
.L_x_1147:
        /* <DEDUP_REMOVED lines=13> */
.L_x_1148:
        /* <DEDUP_REMOVED lines=11> */
.L_x_1149:
[----:B------:R-:W-:-:S04]  /*17e0*/  UIMAD UR8, UR44, UR58, UR54 ;  /* 0x0000003a2c0872a4 */ /* 0x000fc8000f8e0236 */
[----:B------:R-:W-:-:S12]  /*17f0*/  UIMAD UR8, UR8, UR57, URZ ;  /* 0x00000039080872a4 */ /* 0x000fd8000f8e023f */
.L_x_1150:
        /* <DEDUP_REMOVED lines=12> */
[----:B------:R-:W-:Y:S01]  /*18c0*/  USHF.L.U32 UR8, UR13, 0x6, URZ ;  /* 0x000000060d087899 */ /* 0x000fe2000800063f */
[----:B------:R-:W-:Y:S02]  /*18d0*/  ULDC.64 UR14, c[0x0][0x258] ;  /* 0x00009600000e7ab9 */ /* 0x000fe40000000a00 */
[----:B------:R-:W-:Y:S01]  /*18e0*/  IMAD R13, R10, UR37, R11 ;  /* 0x000000250a0d7c24 */ /* 0x000fe2000f8e020b */
[----:B------:R-:W-:Y:S02]  /*18f0*/  UIMAD UR12, UR54, UR11, UR12 ;  /* 0x0000000b360c72a4 */ /* 0x000fe4000f8e020c */
[----:B------:R-:W-:Y:S02]  /*1900*/  USHF.R.S32.HI UR11, URZ, 0x1f, UR8 ;  /* 0x0000001f3f0b7899 */ /* 0x000fe40008011408 */
[----:B------:R-:W-:Y:S01]  /*1910*/  UIADD3 UR20, UR16, UR20, URZ ;  /* 0x0000001410147290 */ /* 0x000fe2000fffe03f */
[----:B------:R-:W-:Y:S01]  /*1920*/  ULDC.64 UR38, c[0x0][0x2b0] ;  /* 0x0000ac0000267ab9 */ /* 0x000fe20000000a00 */
[----:B--2---:R-:W-:Y:S01]  /*1930*/  IMAD R7, R14, UR18, RZ ;  /* 0x000000120e077c24 */ /* 0x004fe2000f8e02ff */
[----:B------:R-:W-:Y:S01]  /*1940*/  ULDC.64 UR40, c[0x0][0x478] ;  /* 0x00011e0000287ab9 */ /* 0x000fe20000000a00 */
[----:B------:R-:W-:-:S02]  /*1950*/  ULEA.HI.SX32 UR28, UR43, 0xffffffff, 0x1a ;  /* 0xffffffff2b1c7891 */ /* 0x000fc4000f8fd23f */
[----:B------:R-:W-:Y:S01]  /*1960*/  IMAD R12, R15, UR16, R7 ;  /* 0x000000100f0c7c24 */ /* 0x000fe2000f8e0207 */
[----:B------:R-:W-:Y:S01]  /*1970*/  UIMAD.WIDE UR18, UR19, 0x4, UR40 ;  /* 0x00000004131278a5 */ /* 0x000fe2000f8e0228 */
        /* <DEDUP_REMOVED lines=9> */
[----:B------:R-:W-:-:S03]  /*1a10*/  IMAD R17, R24, R14, RZ ;  /* 0x0000000e18117224 */ /* 0x000fc600078e02ff */
[--C-:B------:R-:W-:Y:S01]  /*1a20*/  SHF.R.S32.HI R5, RZ, 0x1f, R4.reuse ;  /* 0x0000001fff057819 */ /* 0x100fe20000011404 */
[----:B------:R-:W-:Y:S01]  /*1a30*/  IMAD R17, R247, R15, R17 ;  /* 0x0000000ff7117224 */ /* 0x000fe200078e0211 */
[----:B------:R-:W-:Y:S01]  /*1a40*/  IADD3 R8, P0, R4, UR9, RZ ;  /* 0x0000000904087c10 */ /* 0x000fe2000ff1e0ff */
[----:B------:R-:W-:Y:S01]  /*1a50*/  UIMAD UR9, UR56, UR14, URZ ;  /* 0x0000000e380972a4 */ /* 0x000fe2000f8e023f */
[----:B------:R-:W-:Y:S02]  /*1a60*/  IMAD.WIDE.U32 R10, R10, UR36, R4 ;  /* 0x000000240a0a7c25 */ /* 0x000fe4000f8e0004 */
[----:B------:R-:W-:Y:S01]  /*1a70*/  IADD3.X R9, R5, UR47, RZ, P0, !PT ;  /* 0x0000002f05097c10 */ /* 0x000fe200087fe4ff */
[----:B------:R-:W-:Y:S01]  /*1a80*/  UIMAD UR15, UR54, UR15, UR9 ;  /* 0x0000000f360f72a4 */ /* 0x000fe2000f8e0209 */
[----:B------:R-:W-:Y:S01]  /*1a90*/  IADD3 R10, P0, R10, UR55, RZ ;  /* 0x000000370a0a7c10 */ /* 0x000fe2000ff1e0ff */
[----:B------:R-:W-:-:S03]  /*1aa0*/  IMAD.WIDE.U32 R8, R14, UR16, R8 ;  /* 0x000000100e087c25 */ /* 0x000fc6000f8e0008 */
[----:B------:R-:W-:Y:S01]  /*1ab0*/  IADD3.X R11, R11, UR46, R13, P0, !PT ;  /* 0x0000002e0b0b7c10 */ /* 0x000fe200087fe40d */
[----:B------:R-:W-:Y:S02]  /*1ac0*/  IMAD.IADD R9, R9, 0x1, R12 ;  /* 0x0000000109097824 */ /* 0x000fe400078e020c */
[----:B------:R-:W-:Y:S01]  /*1ad0*/  IMAD.U32 R12, RZ, RZ, UR10 ;  /* 0x0000000aff0c7e24 */ /* 0x000fe2000f8e00ff */
[----:B------:R-:W-:Y:S01]  /*1ae0*/  UIADD3 UR10, UP1, UP0, UR32, UR8, UR48 ;  /* 0x00000008200a7290 */ /* 0x000fe2000f83e030 */
[----:B------:R-:W-:Y:S02]  /*1af0*/  IMAD R13, R20, UR13, R7 ;  /* 0x0000000d140d7c24 */ /* 0x000fe4000f8e0207 */
[----:B------:R-:W-:Y:S01]  /*1b00*/  IMAD.WIDE.U32 R8, R12, UR54, R8 ;  /* 0x000000360c087c25 */ /* 0x000fe2000f8e0008 */
[----:B------:R-:W-:Y:S02]  /*1b10*/  UIADD3.X UR8, UR21, UR11, UR51, UP1, UP0 ;  /* 0x0000000b15087290 */ /* 0x000fe40008fe0433 */
[----:B------:R-:W-:Y:S01]  /*1b20*/  UIADD3 UR9, UP1, UP0, UR50, UR10, UR53 ;  /* 0x0000000a32097290 */ /* 0x000fe2000f83e035 */
[----:B------:R-:W-:Y:S01]  /*1b30*/  IMAD.U32 R12, RZ, RZ, UR14 ;  /* 0x0000000eff0c7e24 */ /* 0x000fe2000f8e00ff */
[----:B------:R-:W-:Y:S01]  /*1b40*/  UIMAD.WIDE UR20, UR20, 0x4, UR38 ;  /* 0x00000004141478a5 */ /* 0x000fe2000f8e0226 */
[----:B------:R-:W-:Y:S01]  /*1b50*/  VIADD R9, R9, UR12 ;  /* 0x0000000c09097c36 */ /* 0x000fe20008000000 */
[----:B------:R-:W-:Y:S01]  /*1b60*/  UIADD3.X UR10, UR49, UR8, UR45, UP1, UP0 ;  /* 0x00000008310a7290 */ /* 0x000fe20008fe042d */
[----:B------:R-:W-:Y:S01]  /*1b70*/  IMAD.WIDE.U32 R10, R12, UR54, R10 ;  /* 0x000000360c0a7c25 */ /* 0x000fe2000f8e000a */
[----:B------:R-:W-:Y:S01]  /*1b80*/  IADD3 R12, P0, R13, UR9, RZ ;  /* 0x000000090d0c7c10 */ /* 0x000fe2000ff1e0ff */
[----:B------:R-:W-:Y:S01]  /*1b90*/  ULDC.64 UR8, c[0x0][0x400] ;  /* 0x0001000000087ab9 */ /* 0x000fe20000000a00 */
[----:B------:R-:W-:Y:S01]  /*1ba0*/  UISETP.GE.AND UP0, UPT, UR34, 0x1, UPT ;  /* 0x000000012200788c */ /* 0x000fe2000bf06270 */
[----:B------:R-:W-:Y:S01]  /*1bb0*/  IMAD.WIDE.U32 R8, R247, R14, R8 ;  /* 0x0000000ef7087225 */ /* 0x000fe200078e0008 */
[----:B------:R-:W-:Y:S01]  /*1bc0*/  LEA.HI.X.SX32 R13, R13, UR10, 0x1, P0 ;  /* 0x0000000a0d0d7c11 */ /* 0x000fe200080f0eff */
[----:B------:R-:W-:Y:S01]  /*1bd0*/  ULDC.64 UR12, c[0x0][0x210] ;  /* 0x00008400000c7ab9 */ /* 0x000fe20000000a00 */
[----:B------:R-:W-:Y:S01]  /*1be0*/  LEA R232, P0, R12, UR8, 0x2 ;  /* 0x000000080ce87c11 */ /* 0x000fe2000f8010ff */
[----:B------:R-:W-:Y:S01]  /*1bf0*/  ULDC.64 UR10, c[0x0][0x3e0] ;  /* 0x0000f800000a7ab9 */ /* 0x000fe20000000a00 */
[----:B------:R-:W-:Y:S01]  /*1c00*/  VIADD R11, R11, UR15 ;  /* 0x0000000f0b0b7c36 */ /* 0x000fe20008000000 */
[----:B------:R-:W-:Y:S01]  /*1c10*/  LEA R236, P2, R10, UR12, 0x1 ;  /* 0x0000000c0aec7c11 */ /* 0x000fe2000f8408ff */
[----:B------:R-:W-:Y:S01]  /*1c20*/  IMAD.IADD R9, R9, 0x1, R17 ;  /* 0x0000000109097824 */ /* 0x000fe200078e0211 */
[----:B------:R-:W-:-:S02]  /*1c30*/  LEA.HI.X R233, R12, UR9, R13, 0x2, P0 ;  /* 0x000000090ce97c11 */ /* 0x000fc400080f140d */
[----:B------:R-:W-:Y:S02]  /*1c40*/  PLOP3.LUT P0, PT, PT, PT, UP0, 0x80, 0x0 ;  /* 0x000000000000781c */ /* 0x000fe40003f0f008 */
[----:B------:R-:W-:Y:S02]  /*1c50*/  LEA R12, P1, R8, UR10, 0x1 ;  /* 0x0000000a080c7c11 */ /* 0x000fe4000f8208ff */
[----:B------:R-:W-:Y:S02]  /*1c60*/  LEA.HI.X R237, R10, UR13, R11, 0x1, P2 ;  /* 0x0000000d0aed7c11 */ /* 0x000fe400090f0c0b */
[----:B------:R-:W-:-:S07]  /*1c70*/  LEA.HI.X R13, R8, UR11, R9, 0x1, P1 ;  /* 0x0000000b080d7c11 */ /* 0x000fce00088f0c09 */
[----:B------:R-:W-:Y:S05]  /*1c80*/  @!P0 BRA `(.L_x_1151) ;  /* 0x0000006800088947 */ /* 0x000fea0003800000 */
[----:B------:R-:W-:Y:S01]  /*1c90*/  SHF.R.S32.HI R18, RZ, 0x1f, R7 ;  /* 0x0000001fff127819 */ /* 0x000fe20000011407 */
[----:B------:R-:W-:Y:S01]  /*1ca0*/  UMOV UR9, UR28 ;  /* 0x0000001c00097c82 */ /* 0x000fe20008000000 */
[----:B------:R-:W-:Y:S01]  /*1cb0*/  UIMAD UR14, UR22, -0x40, UR5 ;  /* 0xffffffc0160e78a4 */ /* 0x000fe2000f8e0205 */
[----:B------:R-:W-:Y:S01]  /*1cc0*/  IMAD.U32 R8, RZ, RZ, UR26 ;  /* 0x0000001aff087e24 */ /* 0x000fe2000f8e00ff */
[----:B------:R-:W-:Y:S01]  /*1cd0*/  LEA.HI R18, R18, R7, RZ, 0x2 ;  /* 0x0000000712127211 */ /* 0x000fe200078f10ff */
[----:B------:R-:W-:Y:S01]  /*1ce0*/  UIMAD UR8, UR9, -0x40, UR34 ;  /* 0xffffffc0090878a4 */ /* 0x000fe2000f8e0222 */
[----:B------:R-:W-:Y:S01]  /*1cf0*/  VIADD R7, R247, 0x20 ;  /* 0x00000020f7077836 */ /* 0x000fe20000000000 */
[----:B------:R-:W-:Y:S01]  /*1d00*/  UIMAD UR11, UR52, UR26, URZ ;  /* 0x0000001a340b72a4 */ /* 0x000fe2000f8e023f */
[----:B------:R-:W-:Y:S01]  /*1d10*/  IMAD.U32 R10, RZ, RZ, UR24 ;  /* 0x00000018ff0a7e24 */ /* 0x000fe2000f8e00ff */
[----:B------:R-:W-:Y:S01]  /*1d20*/  UIMAD UR10, UR52, UR24, URZ ;  /* 0x00000018340a72a4 */ /* 0x000fe2000f8e023f */
[----:B------:R-:W-:Y:S01]  /*1d30*/  IMAD.WIDE.U32 R8, R8, UR29, R4 ;  /* 0x0000001d08087c25 */ /* 0x000fe2000f8e0004 */
[C---:B------:R-:W-:Y:S01]  /*1d40*/  ISETP.GE.AND P2, PT, R7.reuse, UR8, PT ;  /* 0x0000000807007c0c */ /* 0x040fe2000bf46270 */
[----:B------:R-:W-:Y:S01]  /*1d50*/  UIMAD UR11, UR29, UR27, UR11 ;  /* 0x0000001b1d0b72a4 */ /* 0x000fe2000f8e020b */
[----:B------:R-:W-:Y:S01]  /*1d60*/  ISETP.GE.AND P0, PT, R7, UR14, PT ;  /* 0x0000000e07007c0c */ /* 0x000fe2000bf06270 */
[----:B------:R-:W-:Y:S01]  /*1d70*/  UIMAD UR10, UR29, UR25, UR10 ;  /* 0x000000191d0a72a4 */ /* 0x000fe2000f8e020a */
[----:B------:R-:W-:Y:S01]  /*1d80*/  SHF.R.S32.HI R7, RZ, 0x1f, R16 ;  /* 0x0000001fff077819 */ /* 0x000fe20000011410 */
[----:B------:R-:W-:Y:S01]  /*1d90*/  IMAD.WIDE.U32 R4, R10, UR29, R4 ;  /* 0x0000001d0a047c25 */ /* 0x000fe2000f8e0004 */
[----:B------:R-:W-:Y:S01]  /*1da0*/  IADD3 R10, P3, R8, UR31, RZ ;  /* 0x0000001f080a7c10 */ /* 0x000fe2000ff7e0ff */
[----:B------:R-:W-:Y:S01]  /*1db0*/  ULDC.64 UR12, c[0x0][0x260] ;  /* 0x00009800000c7ab9 */ /* 0x000fe20000000a00 */
[----:B------:R-:W-:Y:S01]  /*1dc0*/  LEA.HI R7, R7, R20, RZ, 0x2 ;  /* 0x0000001407077211 */ /* 0x000fe200078f10ff */
[----:B------:R-:W-:Y:S01]  /*1dd0*/  IMAD.SHL.U32 R16, R15, 0x40, RZ ;  /* 0x000000400f107824 */ /* 0x000fe200078e00ff */
[----:B------:R-:W-:Y:S01]  /*1de0*/  IADD3 R8, P1, R4, UR30, RZ ;  /* 0x0000001e04087c10 */ /* 0x000fe2000ff3e0ff */
[----:B------:R-:W-:Y:S01]  /*1df0*/  IMAD.WIDE.U32 R14, R14, 0x40, RZ ;  /* 0x000000400e0e7825 */ /* 0x000fe200078e00ff */
[----:B------:R-:W-:Y:S01]  /*1e00*/  LOP3.LUT R7, R7, 0xfffffffc, RZ, 0xc0, !PT ;  /* 0xfffffffc07077812 */ /* 0x000fe200078ec0ff */
[----:B------:R-:W1:Y:S01]  /*1e10*/  LDC R250, c[0x0][0x270] ;  /* 0x00009c00fffa7b82 */ /* 0x000e620000000800 */
[----:B------:R-:W-:Y:S01]  /*1e20*/  SHF.R.S32.HI R18, RZ, 0x2, R18 ;  /* 0x00000002ff127819 */ /* 0x000fe20000011412 */
[----:B------:R-:W-:-:S02]  /*1e30*/  IMAD.MOV.U32 R238, RZ, RZ, R12 ;  /* 0x000000ffffee7224 */ /* 0x000fc400078e000c */
[----:B------:R-:W-:Y:S02]  /*1e40*/  IMAD.U32 R11, RZ, RZ, UR11 ;  /* 0x0000000bff0b7e24 */ /* 0x000fe4000f8e00ff */
[----:B------:R-:W-:Y:S01]  /*1e50*/  IMAD.U32 R12, RZ, RZ, UR10 ;  /* 0x0000000aff0c7e24 */ /* 0x000fe2000f8e00ff */
[----:B------:R-:W-:Y:S01]  /*1e60*/  @!P2 IADD3 R4, P4, R238, R14, RZ ;  /* 0x0000000eee04a210 */ /* 0x000fe20007f9e0ff */
[----:B------:R-:W-:Y:S01]  /*1e70*/  IMAD.MOV.U32 R239, RZ, RZ, R13 ;  /* 0x000000ffffef7224 */ /* 0x000fe200078e000d */
[----:B------:R-:W-:Y:S01]  /*1e80*/  IADD3.X R11, R9, UR35, R11, P3, !PT ;  /* 0x00000023090b7c10 */ /* 0x000fe20009ffe40b */
[----:B------:R-:W-:Y:S01]  /*1e90*/  IMAD.IADD R7, R20, 0x1, -R7 ;  /* 0x0000000114077824 */ /* 0x000fe200078e0a07 */
[----:B------:R-:W-:Y:S01]  /*1ea0*/  IADD3.X R9, R5, UR42, R12, P1, !PT ;  /* 0x0000002a05097c10 */ /* 0x000fe20008ffe40c */
[----:B------:R-:W-:Y:S01]  /*1eb0*/  ULDC.64 UR10, c[0x0][0x268] ;  /* 0x00009a00000a7ab9 */ /* 0x000fe20000000a00 */
[----:B------:R-:W-:Y:S01]  /*1ec0*/  @!P2 IADD3.X R5, R239, R15, R16, P4, !PT ;  /* 0x0000000fef05a210 */ /* 0x000fe200027fe410 */
[----:B------:R-:W-:Y:S01]  /*1ed0*/  IMAD R12, R19, UR12, RZ ;  /* 0x0000000c130c7c24 */ /* 0x000fe2000f8e02ff */
[----:B------:R-:W-:Y:S01]  /*1ee0*/  @!P0 IADD3 R14, P4, R247, 0x20, RZ ;  /* 0x00000020f70e8810 */ /* 0x000fe20007f9e0ff */
[----:B------:R-:W-:Y:S01]  /*1ef0*/  IMAD R18, R7, 0x10, R18 ;  /* 0x0000001007127824 */ /* 0x000fe200078e0212 */
[----:B------:R-:W-:Y:S01]  /*1f00*/  ISETP.GE.AND P1, PT, R247, UR14, PT ;  /* 0x0000000ef7007c0c */ /* 0x000fe2000bf26270 */
[----:B------:R-:W-:Y:S01]  /*1f10*/  IMAD R7, R19, UR10, RZ ;  /* 0x0000000a13077c24 */ /* 0x000fe2000f8e02ff */
[----:B------:R-:W-:Y:S01]  /*1f20*/  @!P0 IADD3 R16, P3, R247, 0x20, RZ ;  /* 0x00000020f7108810 */ /* 0x000fe20007f7e0ff */
[----:B------:R-:W-:Y:S01]  /*1f30*/  @!P0 IMAD.X R15, RZ, RZ, R24, P4 ;  /* 0x000000ffff0f8224 */ /* 0x000fe200020e0618 */
[----:B------:R-:W-:Y:S01]  /*1f40*/  PLOP3.LUT P4, PT, PT, PT, UP4, 0x80, 0x0 ;  /* 0x000000000000781c */ /* 0x000fe20003f8f048 */
[C---:B------:R-:W-:Y:S01]  /*1f50*/  IMAD R13, R6.reuse, UR13, R12 ;  /* 0x0000000d060d7c24 */ /* 0x040fe2000f8e020c */
[----:B------:R-:W2:Y:S01]  /*1f60*/  @!P0 LDC.64 R22, c[0x0][0x218] ;  /* 0x00008600ff168b82 */ /* 0x000ea20000000a00 */
[----:B------:R-:W-:Y:S01]  /*1f70*/  IMAD.WIDE.U32 R10, R6, UR12, R10 ;  /* 0x0000000c060a7c25 */ /* 0x000fe2000f8e000a */
[----:B------:R-:W-:-:S03]  /*1f80*/  USHF.L.U32 UR12, UR37, 0x6, URZ ;  /* 0x00000006250c7899 */ /* 0x000fc6000800063f */
[----:B------:R-:W-:Y:S02]  /*1f90*/  IMAD.MOV.U32 R243, RZ, RZ, 0x7f800000 ;  /* 0x7f800000fff37424 */ /* 0x000fe400078e00ff */
[----:B------:R-:W-:Y:S01]  /*1fa0*/  IMAD.MOV.U32 R244, RZ, RZ, 0x7f800000 ;  /* 0x7f800000fff47424 */ /* 0x000fe200078e00ff */
[----:B------:R-:W3:Y:S01]  /*1fb0*/  @!P1 LDC.64 R20, c[0x0][0x218] ;  /* 0x00008600ff149b82 */ /* 0x000ee20000000a00 */
[C---:B------:R-:W-:Y:S01]  /*1fc0*/  IMAD R17, R6.reuse, UR11, R7 ;  /* 0x0000000b06117c24 */ /* 0x040fe2000f8e0207 */
[----:B------:R-:W-:Y:S01]  /*1fd0*/  CS2R R190, SRZ ;  /* 0x0000000000be7805 */ /* 0x000fe2000001ff00 */
[----:B------:R-:W-:Y:S01]  /*1fe0*/  IMAD.WIDE.U32 R8, R6, UR10, R8 ;  /* 0x0000000a06087c25 */ /* 0x000fe2000f8e0008 */
[----:B------:R-:W-:Y:S01]  /*1ff0*/  UIMAD.WIDE.U32 UR10, UR36, 0x40, URZ ;  /* 0x00000040240a78a5 */ /* 0x000fe2000f8e003f */
[----:B------:R-:W-:Y:S02]  /*2000*/  CS2R R188, SRZ ;  /* 0x0000000000bc7805 */ /* 0x000fe4000001ff00 */
[----:B------:R-:W-:Y:S01]  /*2010*/  CS2R R194, SRZ ;  /* 0x0000000000c27805 */ /* 0x000fe2000001ff00 */
[----:B------:R-:W-:Y:S01]  /*2020*/  IMAD.IADD R7, R11, 0x1, R13 ;  /* 0x000000010b077824 */ /* 0x000fe200078e020d */
[----:B------:R-:W-:Y:S01]  /*2030*/  CS2R R192, SRZ ;  /* 0x0000000000c07805 */ /* 0x000fe2000001ff00 */
[----:B------:R-:W-:Y:S01]  /*2040*/  IMAD.IADD R11, R9, 0x1, R17 ;  /* 0x00000001090b7824 */ /* 0x000fe200078e0211 */
[----:B------:R-:W-:Y:S01]  /*2050*/  CS2R R186, SRZ ;  /* 0x0000000000ba7805 */ /* 0x000fe2000001ff00 */
[----:B------:R-:W-:Y:S01]  /*2060*/  @!P0 IMAD.X R17, RZ, RZ, R24, P3 ;  /* 0x000000ffff118224 */ /* 0x000fe200018e0618 */
[----:B------:R-:W-:Y:S01]  /*2070*/  ISETP.GE.AND P3, PT, R247, UR8, PT ;  /* 0x00000008f7007c0c */ /* 0x000fe2000bf66270 */
[----:B------:R-:W-:Y:S01]  /*2080*/  @P4 BAR.SYNC.DEFER_BLOCKING 0x0 ;  /* 0x0000000000004b1d */ /* 0x000fe20000010000 */
[----:B------:R-:W-:-:S02]  /*2090*/  VIADD R12, R18, 0x8 ;  /* 0x00000008120c7836 */ /* 0x000fc40000000000 */
[----:B------:R-:W-:Y:S02]  /*20a0*/  @!P0 IMAD R15, R15, UR26, RZ ;  /* 0x0000001a0f0f8c24 */ /* 0x000fe4000f8e02ff */
[----:B------:R-:W-:Y:S01]  /*20b0*/  @!P0 IMAD.MOV.U32 R13, RZ, RZ, R7 ;  /* 0x000000ffff0d8224 */ /* 0x000fe200078e0007 */
[----:B------:R-:W-:Y:S01]  /*20c0*/  ISETP.GE.AND P6, PT, R12, UR8, PT ;  /* 0x000000080c007c0c */ /* 0x000fe2000bfc6270 */
[----:B------:R-:W-:Y:S01]  /*20d0*/  @!P0 IMAD.MOV.U32 R12, RZ, RZ, R10 ;  /* 0x000000ffff0c8224 */ /* 0x000fe200078e000a */
[----:B------:R-:W-:Y:S01]  /*20e0*/  CS2R R184, SRZ ;  /* 0x0000000000b87805 */ /* 0x000fe2000001ff00 */
[C---:B------:R-:W-:Y:S01]  /*20f0*/  @!P0 IMAD R26, R14.reuse, UR27, R15 ;  /* 0x0000001b0e1a8c24 */ /* 0x040fe2000f8e020f */
[----:B------:R-:W-:Y:S01]  /*2100*/  CS2R R182, SRZ ;  /* 0x0000000000b67805 */ /* 0x000fe2000001ff00 */
[----:B------:R-:W-:Y:S01]  /*2110*/  @!P0 IMAD.WIDE.U32 R14, R14, UR26, R12 ;  /* 0x0000001a0e0e8c25 */ /* 0x000fe2000f8e000c */
[----:B------:R-:W-:Y:S02]  /*2120*/  CS2R R180, SRZ ;  /* 0x0000000000b47805 */ /* 0x000fe4000001ff00 */
[----:B------:R-:W-:-:S02]  /*2130*/  CS2R R174, SRZ ;  /* 0x0000000000ae7805 */ /* 0x000fc4000001ff00 */
[----:B------:R-:W-:Y:S01]  /*2140*/  CS2R R172, SRZ ;  /* 0x0000000000ac7805 */ /* 0x000fe2000001ff00 */
[----:B------:R-:W-:Y:S01]  /*2150*/  @!P0 IMAD R12, R17, UR24, RZ ;  /* 0x00000018110c8c24 */ /* 0x000fe2000f8e02ff */
[----:B------:R-:W-:Y:S01]  /*2160*/  CS2R R178, SRZ ;  /* 0x0000000000b27805 */ /* 0x000fe2000001ff00 */
[----:B------:R-:W-:Y:S01]  /*2170*/  @!P0 IMAD.MOV.U32 R9, RZ, RZ, R11 ;  /* 0x000000ffff098224 */ /* 0x000fe200078e000b */
[----:B------:R-:W-:Y:S01]  /*2180*/  CS2R R176, SRZ ;  /* 0x0000000000b07805 */ /* 0x000fe2000001ff00 */
[C---:B------:R-:W-:Y:S01]  /*2190*/  @!P1 IMAD R13, R24.reuse, UR26, RZ ;  /* 0x0000001a180d9c24 */ /* 0x040fe2000f8e02ff */
[----:B------:R-:W-:Y:S01]  /*21a0*/  CS2R R170, SRZ ;  /* 0x0000000000aa7805 */ /* 0x000fe2000001ff00 */
[----:B------:R-:W-:Y:S01]  /*21b0*/  @!P1 IMAD.MOV.U32 R6, RZ, RZ, R10 ;  /* 0x000000ffff069224 */ /* 0x000fe200078e000a */
[----:B------:R-:W-:Y:S01]  /*21c0*/  CS2R R168, SRZ ;  /* 0x0000000000a87805 */ /* 0x000fe2000001ff00 */
[----:B------:R-:W-:Y:S01]  /*21d0*/  @!P1 IMAD R19, R24, UR24, RZ ;  /* 0x0000001818139c24 */ /* 0x000fe2000f8e02ff */
[----:B------:R4:W-:Y:S01]  /*21e0*/  @P3 STS.128 [R234+0x8000], RZ ;  /* 0x008000ffea003388 */ /* 0x0009e20000000c00 */
[C---:B------:R-:W-:Y:S01]  /*21f0*/  @!P0 IMAD R27, R16.reuse, UR25, R12 ;  /* 0x00000019101b8c24 */ /* 0x040fe2000f8e020c */
[----:B------:R-:W1:Y:S01]  /*2200*/  @!P1 LDC.64 R24, c[0x0][0x220] ;  /* 0x00008800ff189b82 */ /* 0x000e620000000a00 */
[--C-:B------:R-:W-:Y:S01]  /*2210*/  @!P1 IMAD.MOV.U32 R10, RZ, RZ, R8.reuse ;  /* 0x000000ffff0a9224 */ /* 0x100fe200078e0008 */
[----:B------:R4:W-:Y:S01]  /*2220*/  @P3 STS.128 [R234+0xa000], RZ ;  /* 0x00a000ffea003388 */ /* 0x0009e20000000c00 */
[----:B------:R-:W-:Y:S01]  /*2230*/  @!P0 IMAD.WIDE.U32 R16, R16, UR24, R8 ;  /* 0x0000001810108c25 */ /* 0x000fe2000f8e0008 */
[----:B------:R-:W-:-:S02]  /*2240*/  CS2R R166, SRZ ;  /* 0x0000000000a67805 */ /* 0x000fc4000001ff00 */
[----:B------:R-:W-:Y:S01]  /*2250*/  CS2R R164, SRZ ;  /* 0x0000000000a47805 */ /* 0x000fe2000001ff00 */
[----:B------:R4:W-:Y:S01]  /*2260*/  @P3 STS.128 [R234+0xc000], RZ ;  /* 0x00c000ffea003388 */ /* 0x0009e20000000c00 */
[C---:B------:R-:W-:Y:S01]  /*2270*/  @!P1 IMAD R8, R247.reuse, UR27, R13 ;  /* 0x0000001bf7089c24 */ /* 0x040fe2000f8e020d */
[----:B------:R-:W-:Y:S01]  /*2280*/  CS2R R158, SRZ ;  /* 0x00000000009e7805 */ /* 0x000fe2000001ff00 */
[----:B------:R-:W-:Y:S01]  /*2290*/  @!P1 IMAD.WIDE.U32 R12, R247, UR26, R6 ;  /* 0x0000001af70c9c25 */ /* 0x000fe2000f8e0006 */
[----:B------:R4:W-:Y:S01]  /*22a0*/  @P3 STS.128 [R234+0xe000], RZ ;  /* 0x00e000ffea003388 */ /* 0x0009e20000000c00 */
[----:B------:R-:W-:Y:S01]  /*22b0*/  @!P2 IADD3 R6, P4, R236, UR10, RZ ;  /* 0x0000000aec06ac10 */ /* 0x000fe2000ff9e0ff */
[----:B------:R-:W-:Y:S01]  /*22c0*/  UMOV UR10, UR21 ;  /* 0x00000015000a7c82 */ /* 0x000fe20008000000 */
[----:B------:R-:W-:Y:S01]  /*22d0*/  IMAD.U32 R7, RZ, RZ, UR12 ;  /* 0x0000000cff077e24 */ /* 0x000fe2000f8e00ff */
[----:B------:R-:W-:Y:S01]  /*22e0*/  @!PT LDS RZ, [RZ] ;  /* 0x00000000fffff984 */ /* 0x000fe20000000800 */
[----:B------:R-:W-:Y:S01]  /*22f0*/  @!PT LDS RZ, [RZ] ;  /* 0x00000000fffff984 */ /* 0x000fe20000000800 */
[----:B------:R-:W-:Y:S01]  /*2300*/  @!PT LDS RZ, [RZ] ;  /* 0x00000000fffff984 */ /* 0x000fe20000000800 */
[----:B------:R-:W-:Y:S01]  /*2310*/  @!P3 LDGSTS.E.BYPASS.LTC128B.128 [R234+0x8000], desc[UR6][R238.64] ;  /* 0x08000000eeeabfae */ /* 0x000fe2000b901d46 */
[----:B------:R-:W-:Y:S01]  /*2320*/  @!P0 IMAD.IADD R9, R15, 0x1, R26 ;  /* 0x000000010f098824 */ /* 0x000fe200078e021a */
[----:B------:R-:W-:Y:S01]  /*2330*/  CS2R R156, SRZ ;  /* 0x00000000009c7805 */ /* 0x000fe2000001ff00 */
[----:B------:R-:W-:Y:S01]  /*2340*/  @!P1 IMAD.WIDE.U32 R10, R247, UR24, R10 ;  /* 0x00000018f70a9c25 */ /* 0x000fe2000f8e000a */
[----:B------:R-:W-:Y:S01]  /*2350*/  @!P3 LDGSTS.E.BYPASS.LTC128B.128 [R234+0xa000], desc[UR6][R238.64+0x80] ;  /* 0x0a000080eeeabfae */ /* 0x000fe2000b901d46 */
[----:B------:R-:W-:Y:S01]  /*2360*/  @!P2 IADD3.X R7, R237, UR11, R7, P4, !PT ;  /* 0x0000000bed07ac10 */ /* 0x000fe2000a7fe407 */
[----:B------:R-:W-:Y:S01]  /*2370*/  UMOV UR11, UR20 ;  /* 0x00000014000b7c82 */ /* 0x000fe20008000000 */
[----:B------:R-:W-:Y:S01]  /*2380*/  IMAD.SHL.U32 R245, R18, 0x4, RZ ;  /* 0x0000000412f57824 */ /* 0x000fe200078e00ff */
        /* <DEDUP_REMOVED lines=65> */
[----:B--2---:R-:W-:Y:S01]  /*27a0*/  @!P1 IMAD.IADD R5, R13, 0x1, R8 ;  /* 0x000000010d059824 */ /* 0x004fe200078e0208 */
[----:B---3--:R-:W-:Y:S02]  /*27b0*/  @!P1 LEA R4, P5, R12, R20, 0x1 ;  /* 0x000000140c049211 */ /* 0x008fe400078a08ff */
[----:B------:R-:W-:Y:S01]  /*27c0*/  @!P3 LDGSTS.E.BYPASS.LTC128B.128 [R234+0x4000], desc[UR6][R236.64+0x100] ;  /* 0x04000100eceabfae */ /* 0x000fe2000b901d46 */
[----:B------:R-:W-:Y:S02]  /*27d0*/  @!P0 LEA R8, P4, R14, R22, 0x1 ;  /* 0x000000160e088211 */ /* 0x000fe400078808ff */
[----:B------:R-:W-:Y:S01]  /*27e0*/  @!P1 LEA.HI.X R5, R12, R21, R5, 0x1, P5 ;  /* 0x000000150c059211 */ /* 0x000fe200028f0c05 */
[----:B------:R-:W-:Y:S01]  /*27f0*/  @!P3 LDGSTS.E.BYPASS.LTC128B.128 [R234+0x6000], desc[UR6][R236.64+0x180] ;  /* 0x06000180eceabfae */ /* 0x000fe2000b901d46 */
[----:B------:R-:W-:Y:S01]  /*2800*/  @!P0 LEA.HI.X R9, R14, R23, R9, 0x1, P4 ;  /* 0x000000170e098211 */ /* 0x000fe200020f0c09 */
[----:B------:R-:W2:Y:S01]  /*2810*/  @!P0 LDC.64 R12, c[0x0][0x220] ;  /* 0x00008800ff0c8b82 */ /* 0x000ea20000000a00 */
        /* <DEDUP_REMOVED lines=21> */
[----:B---3--:R-:W-:-:S03]  /*2970*/  @!P1 IMAD R6, R247, UR25, R19 ;  /* 0x00000019f7069c24 */ /* 0x008fc6000f8e0213 */
        /* <DEDUP_REMOVED lines=11> */
[----:B---3--:R-:W-:Y:S01]  /*2a30*/  @!P1 IMAD.IADD R5, R11, 0x1, R6 ;  /* 0x000000010b059824 */ /* 0x008fe200078e0206 */
[----:B-1----:R-:W-:-:S02]  /*2a40*/  @!P1 LEA R6, P2, R10, R24, 0x1 ;  /* 0x000000180a069211 */ /* 0x002fc400078408ff */
[----:B------:R-:W-:Y:S01]  /*2a50*/  @!P0 LDGSTS.E.BYPASS.LTC128B.128 [R234+0x15000], desc[UR6][R8.64+0x100] ;  /* 0x1500010008ea8fae */ /* 0x000fe2000b901d46 */
[----:B------:R-:W-:Y:S02]  /*2a60*/  SHF.R.S32.HI R4, RZ, 0x1f, R18 ;  /* 0x0000001fff047819 */ /* 0x000fe40000011412 */
[----:B------:R-:W-:Y:S01]  /*2a70*/  @!P1 LEA.HI.X R7, R10, R25, R5, 0x1, P2 ;  /* 0x000000190a079211 */ /* 0x000fe200010f0c05 */
[----:B------:R-:W-:Y:S01]  /*2a80*/  @!P0 LDGSTS.E.BYPASS.LTC128B.128 [R234+0x17000], desc[UR6][R8.64+0x180] ;  /* 0x1700018008ea8fae */ /* 0x000fe2000b901d46 */
[----:B------:R-:W-:Y:S01]  /*2a90*/  SHF.L.U64.HI R246, R18, 0x2, R4 ;  /* 0x0000000212f67819 */ /* 0x000fe20000010204 */
[----:B------:R-:W-:Y:S01]  /*2aa0*/  @!P0 IMAD.IADD R5, R17, 0x1, R27 ;  /* 0x0000000111058824 */ /* 0x000fe200078e021b */
[C---:B--2---:R-:W-:Y:S01]  /*2ab0*/  @!P0 LEA R4, P2, R16.reuse, R12, 0x1 ;  /* 0x0000000c10048211 */ /* 0x044fe200078408ff */
[----:B------:R4:W-:Y:S03]  /*2ac0*/  @P1 STS.128 [R234+0x18000], RZ ;  /* 0x018000ffea001388 */ /* 0x0009e60000000c00 */
[----:B------:R-:W-:Y:S01]  /*2ad0*/  @!P0 LEA.HI.X R5, R16, R13, R5, 0x1, P2 ;  /* 0x0000000d10058211 */ /* 0x000fe200010f0c05 */
        /* <DEDUP_REMOVED lines=26> */
[----:B------:R-:W-:Y:S01]  /*2c80*/  UIADD3 UR8, UR29, 0x40, URZ ;  /* 0x000000401d087890 */ /* 0x000fe2000fffe03f */
[----:B------:R-:W-:-:S02]  /*2c90*/  CS2R R26, SRZ ;  /* 0x00000000001a7805 */ /* 0x000fc4000001ff00 */
[----:B------:R-:W-:Y:S02]  /*2ca0*/  CS2R R24, SRZ ;  /* 0x0000000000187805 */ /* 0x000fe4000001ff00 */
[----:B------:R-:W-:Y:S02]  /*2cb0*/  CS2R R22, SRZ ;  /* 0x0000000000167805 */ /* 0x000fe4000001ff00 */
[----:B------:R-:W-:Y:S01]  /*2cc0*/  CS2R R20, SRZ ;  /* 0x0000000000147805 */ /* 0x000fe2000001ff00 */
[----:B------:R-:W-:Y:S01]  /*2cd0*/  UMOV UR13, UR18 ;  /* 0x00000012000d7c82 */ /* 0x000fe20008000000 */
[----:B------:R-:W-:Y:S01]  /*2ce0*/  UISETP.GE.AND UP0, UPT, UR8, UR5, UPT ;  /* 0x000000050800728c */ /* 0x000fe2000bf06270 */
[----:B------:R-:W-:Y:S01]  /*2cf0*/  UMOV UR12, UR19 ;  /* 0x00000013000c7c82 */ /* 0x000fe20008000000 */
[----:B------:R-:W-:Y:S01]  /*2d00*/  ULDC UR18, c[0x0][0x2dc] ;  /* 0x0000b70000127ab9 */ /* 0x000fe20000000800 */
[----:B------:R-:W-:-:S08]  /*2d10*/  ULDC UR8, c[0x0][0x39c] ;  /* 0x0000e70000087ab9 */ /* 0x000fd00000000800 */
.L_x_1154:
        /* <DEDUP_REMOVED lines=11> */
[----:B------:R-:W-:Y:S05]  /*2dd0*/  LDSM.16.M88.4 R16, [R222] ;  /* 0x00000000de10783b */ /* 0x000fea0000000200 */
[----:B------:R-:W4:Y:S05]  /*2de0*/  LDSM.16.M88.4 R8, [R3+UR4+0x10000] ;  /* 0x010000040308783b */ /* 0x000f2a0008000200 */
[----:B-1----:R-:W1:Y:S05]  /*2df0*/  LDSM.16.M88.4 R84, [R3+UR4+0x10800] ;  /* 0x010800040354783b */ /* 0x002e6a0008000200 */
[----:B------:R-:W-:Y:S05]  /*2e00*/  LDSM.16.M88.4 R88, [R224] ;  /* 0x00000000e058783b */ /* 0x000fea0000000200 */
[----:B------:R-:W2:Y:S05]  /*2e10*/  LDSM.16.M88.4 R92, [R2] ;  /* 0x00000000025c783b */ /* 0x000eaa0000000200 */
[----:B------:R-:W3:Y:S05]  /*2e20*/  LDSM.16.M88.4 R96, [R2+0x800] ;  /* 0x000800000260783b */ /* 0x000eea0000000200 */
[----:B------:R-:W-:Y:S05]  /*2e30*/  LDSM.16.M88.4 R100, [R227] ;  /* 0x00000000e364783b */ /* 0x000fea0000000200 */
[----:B------:R-:W3:Y:S05]  /*2e40*/  LDSM.16.M88.4 R104, [R221] ;  /* 0x00000000dd68783b */ /* 0x000eea0000000200 */
[----:B------:R-:W-:Y:S01]  /*2e50*/  LDSM.16.M88.4 R108, [R226] ;  /* 0x00000000e26c783b */ /* 0x000fe20000000200 */
[C---:B----4-:R-:W-:Y:S04]  /*2e60*/  HMMA.16816.F32.BF16 R4, R16.reuse, R8, RZ ;  /* 0x000000081004723c */ /* 0x050fe800000418ff */
[----:B------:R-:W-:Y:S02]  /*2e70*/  LDSM.16.M88.4 R112, [R220] ;  /* 0x00000000dc70783b */ /* 0x000fe40000000200 */
        /* <DEDUP_REMOVED lines=242> */
[----:B------:R-:W-:Y:S05]  /*3da0*/  IADD3.X R115, R246, UR12, RZ, P0, !PT ;  /* 0x0000000cf6737c10 */ /* 0x000fea00087fe4ff */
[----:B------:R-:W2:Y:S01]  /*3db0*/  LDG.E R113, desc[UR6][R114.64] ;  /* 0x0000000672717981 */ /* 0x000ea2000c1e1900 */
[----:B-1----:R-:W-:Y:S04]  /*3dc0*/  MOV R7, R125 ;  /* 0x0000007d00077202 */ /* 0x002fe80000000f00 */
[----:B------:R-:W2:Y:S01]  /*3dd0*/  LDG.E R112, desc[UR6][R114.64+0x20] ;  /* 0x0000200672707981 */ /* 0x000ea2000c1e1900 */
[----:B------:R-:W-:Y:S02]  /*3de0*/  @P3 FSEL R7, R125, -INF , !P2 ;  /* 0xff8000007d073808 */ /* 0x000fe40005000000 */
[----:B------:R-:W-:Y:S03]  /*3df0*/  PLOP3.LUT P3, PT, PT, PT, UP3, 0x80, 0x0 ;  /* 0x000000000000781c */ /* 0x000fe60003f6f038 */
        /* <DEDUP_REMOVED lines=341> */
.L_x_1152:
        /* <DEDUP_REMOVED lines=77> */
[C---:B--2---:R-:W-:Y:S06]  /*5820*/  HMMA.16816.F32.BF16 R8, R208.reuse, R204, R8 ;  /* 0x000000ccd008723c */ /* 0x044fec0000041808 */
[-C--:B------:R-:W-:Y:S05]  /*5830*/  HMMA.16816.F32.BF16 R12, R208, R206.reuse, R12 ;  /* 0x000000ced00c723c */ /* 0x080fea000004180c */
[----:B------:R-:W-:Y:S01]  /*5840*/  @P3 IADD3 R204, P1, R245, UR11, RZ ;  /* 0x0000000bf5cc3c10 */ /* 0x000fe2000ff3e0ff */
[C---:B------:R-:W-:Y:S01]  /*5850*/  HMMA.16816.F32.BF16 R16, R200.reuse, R206, R16 ;  /* 0x000000cec810723c */ /* 0x040fe20000041810 */
[----:B------:R-:W-:Y:S04]  /*5860*/  @UP3 UMOV UR11, UR16 ;  /* 0x00000010000b3c82 */ /* 0x000fe80008000000 */
[----:B------:R-:W-:Y:S01]  /*5870*/  @P3 IADD3.X R205, R246, UR10, RZ, P1, !PT ;  /* 0x0000000af6cd3c10 */ /* 0x000fe20008ffe4ff */
[-C--:B---3--:R-:W-:Y:S01]  /*5880*/  HMMA.16816.F32.BF16 R84, R200, R212.reuse, R84 ;  /* 0x000000d4c854723c */ /* 0x088fe20000041854 */
[----:B------:R-:W-:Y:S03]  /*5890*/  @UP3 UMOV UR10, UR15 ;  /* 0x0000000f000a3c82 */ /* 0x000fe60008000000 */
[----:B------:R-:W5:Y:S01]  /*58a0*/  @P3 LDG.E R243, desc[UR6][R204.64+-0x100] ;  /* 0xffff0006ccf33981 */ /* 0x000f62000c1e1900 */
[----:B------:R-:W-:Y:S01]  /*58b0*/  IMAD R207, R250, UR18, RZ ;  /* 0x00000012facf7c24 */ /* 0x000fe2000f8e02ff */
[C---:B------:R-:W-:Y:S02]  /*58c0*/  HMMA.16816.F32.BF16 R88, R208.reuse, R212, R88 ;  /* 0x000000d4d058723c */ /* 0x040fe40000041858 */
[----:B------:R1:W5:Y:S04]  /*58d0*/  @P3 LDG.E R244, desc[UR6][R204.64+-0xe0] ;  /* 0xffff2006ccf43981 */ /* 0x000368000c1e1900 */
[-C--:B------:R-:W-:Y:S06]  /*58e0*/  HMMA.16816.F32.BF16 R92, R208, R214.reuse, R92 ;  /* 0x000000d6d05c723c */ /* 0x080fec000004185c */
[C---:B------:R-:W-:Y:S06]  /*58f0*/  HMMA.16816.F32.BF16 R96, R200.reuse, R214, R96 ;  /* 0x000000d6c860723c */ /* 0x040fec0000041860 */
[-C--:B----4-:R-:W-:Y:S06]  /*5900*/  HMMA.16816.F32.BF16 R100, R200, R196.reuse, R100 ;  /* 0x000000c4c864723c */ /* 0x090fec0000041864 */
[C---:B------:R-:W-:Y:S06]  /*5910*/  HMMA.16816.F32.BF16 R104, R208.reuse, R196, R104 ;  /* 0x000000c4d068723c */ /* 0x040fec0000041868 */
        /* <DEDUP_REMOVED lines=333> */
.L_x_1153:
        /* <DEDUP_REMOVED lines=223> */
.L_x_1155:
        /* <DEDUP_REMOVED lines=23> */
.L_x_1156:
        /* <DEDUP_REMOVED lines=50> */
.L_x_1158:
[----:B------:R-:W-:Y:S05]  /*8070*/  BSYNC B0 ;  /* 0x0000000000007941 */ /* 0x000fea0003800000 */
.L_x_1157:
        /* <DEDUP_REMOVED lines=16> */
.L_x_1160:
[----:B------:R-:W-:Y:S05]  /*8180*/  BSYNC B0 ;  /* 0x0000000000007941 */ /* 0x000fea0003800000 */
.L_x_1159:
        /* <DEDUP_REMOVED lines=33> */
.L_x_1162:
[----:B------:R-:W-:Y:S05]  /*83a0*/  BSYNC B0 ;  /* 0x0000000000007941 */ /* 0x000fea0003800000 */
.L_x_1161:
        /* <DEDUP_REMOVED lines=16> */
.L_x_1151:
        /* <DEDUP_REMOVED lines=23> */
.L_x_1164:
        /* <DEDUP_REMOVED lines=21> */
.L_x_1165:
[----:B------:R-:W-:Y:S01]  /*8770*/  UIMAD UR12, UR19, UR8, URZ ;  /* 0x00000008130c72a4 */ /* 0x000fe2000f8e023f */
[----:B------:R-:W-:Y:S01]  /*8780*/  IMAD.U32 R6, RZ, RZ, UR8 ;  /* 0x00000008ff067e24 */ /* 0x000fe2000f8e00ff */
[----:B------:R-:W-:Y:S01]  /*8790*/  UIMAD UR5, UR22, -0x40, UR5 ;  /* 0xffffffc0160578a4 */ /* 0x000fe2000f8e0205 */
[C---:B------:R-:W-:Y:S01]  /*87a0*/  IADD3 R10, R247.reuse, 0x20, RZ ;  /* 0x00000020f70a7810 */ /* 0x040fe20007ffe0ff */
        /* <DEDUP_REMOVED lines=29> */
.L_x_1167:
[----:B------:R-:W-:Y:S05]  /*8980*/  BSYNC B0 ;  /* 0x0000000000007941 */ /* 0x000fea0003800000 */
.L_x_1166:
        /* <DEDUP_REMOVED lines=16> */
.L_x_1169:
[----:B------:R-:W-:Y:S05]  /*8a90*/  BSYNC B0 ;  /* 0x0000000000007941 */ /* 0x000fea0003800000 */
.L_x_1168:
        /* <DEDUP_REMOVED lines=28> */
.L_x_1171:
[----:B------:R-:W-:Y:S05]  /*8c60*/  BSYNC B0 ;  /* 0x0000000000007941 */ /* 0x000fea0003800000 */
.L_x_1170:
        /* <DEDUP_REMOVED lines=15> */
.L_x_1163:
[----:B------:R-:W-:Y:S05]  /*8d60*/  BSYNC B1 ;  /* 0x0000000000017941 */ /* 0x000fea0003800000 */
.L_x_1146:
[----:B------:R-:W-:Y:S02]  /*8d70*/  ULDC UR5, c[0x0][0xc] ;  /* 0x0000030000057ab9 */ /* 0x000fe40000000800 */
[----:B------:R-:W-:-:S04]  /*8d80*/  UIADD3 UR22, UR5, UR22, URZ ;  /* 0x0000001605167290 */ /* 0x000fc8000fffe03f */
[----:B------:R-:W-:-:S06]  /*8d90*/  UISETP.GE.AND UP0, UPT, UR22, UR60, UPT ;  /* 0x0000003c1600728c */ /* 0x000fcc000bf06270 */
[----:B------:R-:W-:-:S13]  /*8da0*/  PLOP3.LUT P0, PT, PT, PT, UP0, 0x80, 0x0 ;  /* 0x000000000000781c */ /* 0x000fda0003f0f008 */
[----:B------:R-:W-:Y:S05]  /*8db0*/  @P0 BRA `(.L_x_1172) ;  /* 0x0000000000040947 */ /* 0x000fea0003800000 */
[----:B------:R-:W-:Y:S05]  /*8dc0*/  BRA `(.L_x_1173) ;  /* 0xffffff7c000c7947 */ /* 0x000fea000383ffff */
.L_x_1172:
[----:B------:R-:W-:Y:S05]  /*8dd0*/  EXIT ;  /* 0x000000000000794d */ /* 0x000fea0003800000 */
.L_x_1174:
        /* <DEDUP_REMOVED lines=10> */
.L_x_2052:


//--------------------- .text._ZN5flash44flash_bwd_dq_dk_dv_loop_seqk_parallel_kernelI23Flash_bwd_kernel_traitsILi256ELi64ELi64ELi8ELi4ELi2ELi2ELb0ELb1EN7cutlass10bfloat16_tE19Flash_kernel_traitsILi256ELi64ELi64ELi8ES3_EELb1ELb0ELb0ELb1ELb0ELb0ELb0EEEvNS_16Flash_bwd_paramsE --------------------------
	.section	.text._ZN5flash44flash_bwd_dq_dk_dv_loop_seqk_parallel_kernelI23Flash_bwd_kernel_traitsILi256ELi64ELi64ELi8ELi4ELi2ELi2ELb0ELb1EN7cutlass10bfloat16_tE19Flash_kernel_traitsILi256ELi64ELi64ELi8ES3_EELb1ELb0ELb0ELb1ELb0ELb0ELb0EEEvNS_16Flash_bwd_paramsE,"ax",@progbits
	.align	128
        .global         _ZN5flash44flash_bwd_dq_dk_dv_loop_seqk_parallel_kernelI23Flash_bwd_kernel_traitsILi256ELi64ELi64ELi8ELi4ELi2ELi2ELb0ELb1EN7cutlass10bfloat16_tE19Flash_kernel_traitsILi256ELi64ELi64ELi8ES3_EELb1ELb0ELb0ELb1ELb0ELb0ELb0EEEvNS_16Flash_bwd_paramsE
        .type           _ZN5flash44flash_bwd_dq_dk_dv_loop_seqk_parallel_kernelI23Flash_bwd_kernel_traitsILi256ELi64ELi64ELi8ELi4ELi2ELi2ELb0ELb1EN7cutlass10bfloat16_tE19Flash_kernel_traitsILi256ELi64ELi64ELi8ES3_EELb1ELb0ELb0ELb1ELb0ELb0ELb0EEEvNS_16Flash_bwd_paramsE,@function
        .size           _ZN5flash44flash_bwd_dq_dk_dv_loop_seqk_parallel_kernelI23Flash_bwd_kernel_traitsILi256ELi64ELi64ELi8ELi4ELi2ELi2ELb0ELb1EN7cutlass10bfloat16_tE19Flash_kernel_traitsILi256ELi64ELi64ELi8ES3_EELb1ELb0ELb0ELb1ELb0ELb0ELb0EEEvNS_16Flash_bwd_paramsE,(.L_x_2053 - _ZN5flash44flash_bwd_dq_dk_dv_loop_seqk_parallel_kernelI23Flash_bwd_kernel_traitsILi256ELi64ELi64ELi8ELi4ELi2ELi2ELb0ELb1EN7cutlass10bfloat16_tE19Flash_kernel_traitsILi256ELi64ELi64ELi8ES3_EELb1ELb0ELb0ELb1ELb0ELb0ELb0EEEvNS_16Flash_bwd_paramsE)
        .other          _ZN5flash44flash_bwd_dq_dk_dv_loop_seqk_parallel_kernelI23Flash_bwd_kernel_traitsILi256ELi64ELi64ELi8ELi4ELi2ELi2ELb0ELb1EN7cutlass10bfloat16_tE19Flash_kernel_traitsILi256ELi64ELi64ELi8ES3_EELb1ELb0ELb0ELb1ELb0ELb0ELb0EEEvNS_16Flash_bwd_paramsE,@"STO_CUDA_ENTRY STV_DEFAULT"
_ZN5flash44flash_bwd_dq_dk_dv_loop_seqk_parallel_kernelI23Flash_bwd_kernel_traitsILi256ELi64ELi64ELi8ELi4ELi2ELi2ELb0ELb1EN7cutlass10bfloat16_tE19Flash_kernel_traitsILi256ELi64ELi64ELi8ES3_EELb1ELb0ELb0ELb1ELb0ELb0ELb0EEEvNS_16Flash_bwd_paramsE:
.text._ZN5flash44flash_bwd_dq_dk_dv_loop_seqk_parallel_kernelI23Flash_bwd_kernel_traitsILi256ELi64ELi64ELi8ELi4ELi2ELi2ELb0ELb1EN7cutlass10bfloat16_tE19Flash_kernel_traitsILi256ELi64ELi64ELi8ES3_EELb1ELb0ELb0ELb1ELb0ELb0ELb0EEEvNS_16Flash_bwd_paramsE:
        /* <DEDUP_REMOVED lines=14> */
[----:B------:R-:W3:Y:S01]  /*00e0*/  S2UR UR47, SR_CTAID.Y ;  /* 0x00000000002f79c3 */ /* 0x000ee20000002600 */
[----:B------:R-:W-:Y:S01]  /*00f0*/  UMOV UR4, 0x400 ;  /* 0x0000040000047882 */ /* 0x000fe20000000000 */
[----:B------:R-:W-:Y:S01]  /*0100*/  IMAD.MOV.U32 R218, RZ, RZ, 0x20 ;  /* 0x00000020ffda7424 */ /* 0x000fe200078e00ff */
[----:B------:R-:W-:Y:S01]  /*0110*/  UMOV UR58, URZ ;  /* 0x0000003f003a7c82 */ /* 0x000fe20008000000 */
[----:B------:R-:W-:Y:S02]  /*0120*/  IMAD.MOV.U32 R214, RZ, RZ, 0x40 ;  /* 0x00000040ffd67424 */ /* 0x000fe400078e00ff */
[----:B------:R-:W-:Y:S02]  /*0130*/  IMAD.MOV.U32 R236, RZ, RZ, -0x10 ;  /* 0xfffffff0ffec7424 */ /* 0x000fe400078e00ff */
[----:B------:R-:W4:Y:S08]  /*0140*/  S2UR UR5, SR_CgaCtaId ;  /* 0x00000000000579c3 */ /* 0x000f300000008800 */
[----:B------:R-:W5:Y:S01]  /*0150*/  S2UR UR55, SR_CTAID.Z ;  /* 0x00000000003779c3 */ /* 0x000f620000002700 */
[----:B---3--:R-:W-:Y:S01]  /*0160*/  USHF.L.U32 UR6, UR47, 0x7, URZ ;  /* 0x000000072f067899 */ /* 0x008fe2000800063f */
[----:B--2---:R-:W-:Y:S01]  /*0170*/  SHF.R.S32.HI R2, RZ, 0x1f, R8 ;  /* 0x0000001fff027819 */ /* 0x004fe20000011408 */
[----:B----4-:R-:W-:-:S03]  /*0180*/  ULEA UR4, UR5, UR4, 0x18 ;  /* 0x0000000405047291 */ /* 0x010fc6000f8ec03f */
[CC--:B-1----:R-:W-:Y:S02]  /*0190*/  LEA.HI R0, R2.reuse, R8.reuse, RZ, 0x5 ;  /* 0x0000000802007211 */ /* 0x0c2fe400078f28ff */
[CC--:B------:R-:W-:Y:S02]  /*01a0*/  LEA.HI R11, R2.reuse, R8.reuse, RZ, 0x3 ;  /* 0x00000008020b7211 */ /* 0x0c0fe400078f18ff */
[CC--:B------:R-:W-:Y:S01]  /*01b0*/  LEA.HI R3, R2.reuse, R8.reuse, RZ, 0x4 ;  /* 0x0000000802037211 */ /* 0x0c0fe200078f20ff */
[----:B-----5:R-:W-:Y:S01]  /*01c0*/  USHF.R.S32.HI UR5, URZ, 0x1f, UR55 ;  /* 0x0000001f3f057899 */ /* 0x020fe20008011437 */
[CC--:B------:R-:W-:Y:S02]  /*01d0*/  LEA.HI R14, R2.reuse, R8.reuse, RZ, 0x7 ;  /* 0x00000008020e7211 */ /* 0x0c0fe400078f38ff */
[CC--:B------:R-:W-:Y:S02]  /*01e0*/  LEA.HI R15, R2.reuse, R8.reuse, RZ, 0x6 ;  /* 0x00000008020f7211 */ /* 0x0c0fe400078f30ff */
[----:B------:R-:W-:-:S02]  /*01f0*/  LEA.HI R2, R2, R8, RZ, 0x2 ;  /* 0x0000000802027211 */ /* 0x000fc400078f10ff */
[----:B------:R-:W-:Y:S02]  /*0200*/  LOP3.LUT R4, R0, 0xffffffe0, RZ, 0xc0, !PT ;  /* 0xffffffe000047812 */ /* 0x000fe400078ec0ff */
[----:B------:R-:W-:Y:S02]  /*0210*/  LOP3.LUT R5, R11, 0xfffffff8, RZ, 0xc0, !PT ;  /* 0xfffffff80b057812 */ /* 0x000fe400078ec0ff */
[----:B------:R-:W-:Y:S01]  /*0220*/  LOP3.LUT R6, R3, 0xfffffff0, RZ, 0xc0, !PT ;  /* 0xfffffff003067812 */ /* 0x000fe200078ec0ff */
[----:B------:R-:W-:Y:S01]  /*0230*/  IMAD.IADD R10, R8, 0x1, -R4 ;  /* 0x00000001080a7824 */ /* 0x000fe200078e0a04 */
[----:B------:R-:W-:Y:S01]  /*0240*/  LOP3.LUT R7, R2, 0x7ffffffc, RZ, 0xc0, !PT ;  /* 0x7ffffffc02077812 */ /* 0x000fe200078ec0ff */
[C---:B------:R-:W-:Y:S01]  /*0250*/  IMAD.IADD R5, R8.reuse, 0x1, -R5 ;  /* 0x0000000108057824 */ /* 0x040fe200078e0a05 */
[----:B------:R-:W-:Y:S01]  /*0260*/  SHF.R.S32.HI R4, RZ, 0x5, R0 ;  /* 0x00000005ff047819 */ /* 0x000fe20000011400 */
        /* <DEDUP_REMOVED lines=14> */
[----:B------:R-:W-:Y:S01]  /*0350*/  LOP3.LUT R2, R2, 0xfffffff8, RZ, 0xc0, !PT ;  /* 0xfffffff802027812 */ /* 0x000fe200078ec0ff */
[----:B------:R-:W-:Y:S01]  /*0360*/  IMAD.IADD R216, R4, 0x1, -R0 ;  /* 0x0000000104d87824 */ /* 0x000fe200078e0a00 */
[----:B------:R-:W-:Y:S01]  /*0370*/  LOP3.LUT R0, R12, 0x1c0, RZ, 0xc0, !PT ;  /* 0x000001c00c007812 */ /* 0x000fe200078ec0ff */
[----:B------:R-:W-:Y:S01]  /*0380*/  IMAD.IADD R13, R6, 0x1, -R3 ;  /* 0x00000001060d7824 */ /* 0x000fe200078e0a03 */
[----:B------:R-:W-:Y:S01]  /*0390*/  LEA.HI R8, R8, R4, RZ, 0x2 ;  /* 0x0000000408087211 */ /* 0x000fe200078f10ff */
[----:B------:R-:W-:Y:S01]  /*03a0*/  IMAD.IADD R6, R7, 0x1, -R2 ;  /* 0x0000000107067824 */ /* 0x000fe200078e0a02 */
[----:B------:R-:W-:Y:S02]  /*03b0*/  SHF.R.U32.HI R3, RZ, 0x3, R0 ;  /* 0x00000003ff037819 */ /* 0x000fe40000011600 */
[----:B------:R-:W-:Y:S01]  /*03c0*/  LOP3.LUT R2, R0, 0x38, R228, 0xf8, !PT ;  /* 0x0000003800027812 */ /* 0x000fe200078ef8e4 */
[----:B------:R-:W-:Y:S01]  /*03d0*/  IMAD.SHL.U32 R0, R5, 0x40, RZ ;  /* 0x0000004005007824 */ /* 0x000fe200078e00ff */
[----:B------:R-:W-:-:S02]  /*03e0*/  LOP3.LUT R8, R8, 0xfffffffc, RZ, 0xc0, !PT ;  /* 0xfffffffc08087812 */ /* 0x000fc400078ec0ff */
[----:B------:R-:W-:Y:S01]  /*03f0*/  LOP3.LUT R12, R2, R3, RZ, 0x3c, !PT ;  /* 0x00000003020c7212 */ /* 0x000fe200078e3cff */
[----:B------:R-:W-:Y:S01]  /*0400*/  IMAD.SHL.U32 R2, R216, 0x10, RZ ;  /* 0x00000010d8027824 */ /* 0x000fe200078e00ff */
[----:B------:R-:W-:Y:S01]  /*0410*/  SHF.R.S32.HI R3, RZ, 0x1f, R9 ;  /* 0x0000001fff037819 */ /* 0x000fe20000011409 */
[----:B------:R-:W-:Y:S01]  /*0420*/  IMAD.IADD R252, R4, 0x1, -R8 ;  /* 0x0000000104fc7824 */ /* 0x000fe200078e0a08 */
[----:B------:R-:W-:Y:S02]  /*0430*/  LOP3.LUT R0, R0, 0x1c0, RZ, 0xc0, !PT ;  /* 0x000001c000007812 */ /* 0x000fe400078ec0ff */
[----:B------:R-:W-:Y:S02]  /*0440*/  SHF.R.S32.HI R4, RZ, 0x1f, R10 ;  /* 0x0000001fff047819 */ /* 0x000fe4000001140a */
[----:B------:R-:W-:Y:S02]  /*0450*/  SHF.R.S32.HI R8, RZ, 0x7, R14 ;  /* 0x00000007ff087819 */ /* 0x000fe4000001140e */
[----:B------:R-:W-:-:S02]  /*0460*/  LEA.HI R14, R3, R9, RZ, 0x3 ;  /* 0x00000009030e7211 */ /* 0x000fc400078f18ff */
[C---:B------:R-:W-:Y:S02]  /*0470*/  LOP3.LUT P4, RZ, R5.reuse, 0x4, RZ, 0xc0, !PT ;  /* 0x0000000405ff7812 */ /* 0x040fe4000788c0ff */
[----:B------:R-:W-:Y:S02]  /*0480*/  LOP3.LUT P3, RZ, R5, 0x2, RZ, 0xc0, !PT ;  /* 0x0000000205ff7812 */ /* 0x000fe4000786c0ff */
[C---:B------:R-:W-:Y:S02]  /*0490*/  LOP3.LUT R3, R0.reuse, 0x8, R11, 0xf8, !PT ;  /* 0x0000000800037812 */ /* 0x040fe400078ef80b */
[----:B------:R-:W-:Y:S02]  /*04a0*/  LOP3.LUT R5, R0, 0x10, R2, 0xf8, !PT ;  /* 0x0000001000057812 */ /* 0x000fe400078ef802 */
[----:B------:R-:W-:Y:S02]  /*04b0*/  SHF.R.U32.HI R211, RZ, 0x3, R0 ;  /* 0x00000003ffd37819 */ /* 0x000fe40000011600 */
[----:B------:R-:W-:Y:S01]  /*04c0*/  LEA.HI R240, R4, R10, RZ, 0x2 ;  /* 0x0000000a04f07211 */ /* 0x000fe200078f10ff */
[----:B------:R-:W-:Y:S01]  /*04d0*/  IMAD.SHL.U32 R10, R13, 0x200, RZ ;  /* 0x000002000d0a7824 */ /* 0x000fe200078e00ff */
[----:B------:R-:W-:-:S02]  /*04e0*/  LOP3.LUT R0, R6, 0x1, RZ, 0xc0, !PT ;  /* 0x0000000106007812 */ /* 0x000fc400078ec0ff */
        /* <DEDUP_REMOVED lines=22> */
[C---:B------:R-:W-:Y:S01]  /*0650*/  IMAD.SHL.U32 R0, R7.reuse, 0x40, RZ ;  /* 0x0000004007007824 */ /* 0x040fe200078e00ff */
        /* <DEDUP_REMOVED lines=63> */
.L_x_1219:
        /* <DEDUP_REMOVED lines=42> */
[----:B------:R-:W3:Y:S01]  /*0cf0*/  S2UR UR49, SR_CTAID.X ;  /* 0x00000000003179c3 */ /* 0x000ee20000002500 */
        /* <DEDUP_REMOVED lines=13> */
[----:B-1----:R-:W-:Y:S02]  /*0dd0*/  SHF.R.S32.HI R28, RZ, 0x1f, R29 ;  /* 0x0000001fff1c7819 */ /* 0x002fe4000001141d */
[----:B--2---:R-:W-:Y:S02]  /*0de0*/  @P0 R2UR UR9, R8 ;  /* 0x00000000080902ca */ /* 0x004fe400000e0000 */
[----:B------:R-:W-:-:S02]  /*0df0*/  ISETP.NE.U32.AND P0, PT, RZ, UR12, PT ;  /* 0x0000000cff007c0c */ /* 0x000fc4000bf05070 */
[----:B---3--:R-:W-:Y:S02]  /*0e00*/  @P1 R2UR UR32, R10 ;  /* 0x000000000a2012ca */ /* 0x008fe400000e0000 */
[----:B------:R-:W-:Y:S01]  /*0e10*/  ISETP.NE.AND.EX P0, PT, RZ, UR13, PT, P0 ;  /* 0x0000000dff007c0c */ /* 0x000fe2000bf05300 */
[----:B------:R-:W-:-:S10]  /*0e20*/  USHF.L.U32 UR12, UR49, 0x6, URZ ;  /* 0x00000006310c7899 */ /* 0x000fd4000800063f */
        /* <DEDUP_REMOVED lines=11> */
.L_x_1175:
        /* <DEDUP_REMOVED lines=16> */
[----:B------:R-:W-:Y:S02]  /*0fe0*/  USHF.L.U32 UR18, UR47, 0x7, URZ ;  /* 0x000000072f127899 */ /* 0x000fe4000800063f */
[----:B------:R-:W-:Y:S02]  /*0ff0*/  UIMAD.WIDE.U32 UR16, UR47, UR8, URZ ;  /* 0x000000082f1072a5 */ /* 0x000fe4000f8e003f */
[----:B------:R-:W-:Y:S01]  /*1000*/  UIMAD UR8, UR56, UR8, URZ ;  /* 0x00000008380872a4 */ /* 0x000fe2000f8e023f */
[----:B------:R-:W-:Y:S01]  /*1010*/  ULDC UR57, c[0x0][0x2d4] ;  /* 0x0000b50000397ab9 */ /* 0x000fe20000000800 */
[----:B------:R-:W-:Y:S02]  /*1020*/  USEL UR31, UR18, URZ, UP2 ;  /* 0x0000003f121f7287 */ /* 0x000fe40009000000 */
[----:B------:R-:W-:-:S02]  /*1030*/  UIMAD UR29, UR47, UR9, UR8 ;  /* 0x000000092f1d72a4 */ /* 0x000fc4000f8e0208 */
[----:B------:R-:W-:Y:S01]  /*1040*/  USHF.R.S32.HI UR34, URZ, 0x1f, UR57 ;  /* 0x0000001f3f227899 */ /* 0x000fe20008011439 */
[----:B------:R-:W-:Y:S01]  /*1050*/  @!UP1 ULDC.64 UR8, c[0x0][0x418] ;  /* 0x0001060000089ab9 */ /* 0x000fe20000000a00 */
[----:B------:R-:W-:Y:S01]  /*1060*/  @UP1 ULDC.64 UR10, c[0x0][0x420] ;  /* 0x00010800000a1ab9 */ /* 0x000fe20000000a00 */
[----:B------:R-:W-:Y:S02]  /*1070*/  @!UP1 UIMAD UR6, UR56, UR8, URZ ;  /* 0x00000008380692a4 */ /* 0x000fe4000f8e023f */
[----:B------:R-:W-:Y:S02]  /*1080*/  @UP1 UIMAD.WIDE.U32 UR44, UR14, UR10, URZ ;  /* 0x0000000a0e2c12a5 */ /* 0x000fe4000f8e003f */
[----:B------:R-:W-:Y:S01]  /*1090*/  @!UP1 UIMAD UR38, UR47, UR9, UR6 ;  /* 0x000000092f2692a4 */ /* 0x000fe2000f8e0206 */
[----:B-1----:R-:W-:Y:S01]  /*10a0*/  IABS R7, R8 ;  /* 0x0000000800077213 */ /* 0x002fe20000000000 */
[----:B------:R-:W-:Y:S01]  /*10b0*/  UIADD3 UR6, UR40, 0x3f, URZ ;  /* 0x0000003f28067890 */ /* 0x000fe2000fffe03f */
[----:B------:R-:W-:Y:S01]  /*10c0*/  ISETP.NE.AND P3, PT, R8, RZ, PT ;  /* 0x000000ff0800720c */ /* 0x000fe20003f65270 */
[----:B------:R-:W-:Y:S01]  /*10d0*/  ULDC.64 UR12, c[0x0][0x488] ;  /* 0x00012200000c7ab9 */ /* 0x000fe20000000a00 */
[----:B------:R-:W1:Y:S01]  /*10e0*/  I2F.RP R4, R7 ;  /* 0x0000000700047306 */ /* 0x000e620000209400 */
[----:B------:R-:W-:-:S02]  /*10f0*/  USHF.R.S32.HI UR18, URZ, 0x1f, UR6 ;  /* 0x0000001f3f127899 */ /* 0x000fc40008011406 */
[----:B------:R-:W-:Y:S02]  /*1100*/  UIMAD.WIDE.U32 UR24, UR49, UR12, URZ ;  /* 0x0000000c311872a5 */ /* 0x000fe4000f8e003f */
[----:B------:R-:W-:Y:S02]  /*1110*/  ULEA.HI UR46, UR18, UR6, URZ, 0x6 ;  /* 0x00000006122e7291 */ /* 0x000fe4000f8f303f */
[----:B------:R-:W-:Y:S01]  /*1120*/  UIMAD UR6, UR34, UR47, URZ ;  /* 0x0000002f220672a4 */ /* 0x000fe2000f8e023f */
[----:B------:R-:W-:Y:S01]  /*1130*/  ULDC UR60, c[0x0][0x2dc] ;  /* 0x0000b700003c7ab9 */ /* 0x000fe20000000800 */
[----:B------:R-:W-:Y:S01]  /*1140*/  ULDC UR59, c[0x0][0x270] ;  /* 0x00009c00003b7ab9 */ /* 0x000fe20000000800 */
[----:B------:R-:W-:Y:S02]  /*1150*/  @UP1 UIMAD UR37, UR14, UR11, UR45 ;  /* 0x0000000b0e2512a4 */ /* 0x000fe4000f8e022d */
[----:B------:R-:W-:Y:S01]  /*1160*/  @!UP1 UIMAD.WIDE.U32 UR42, UR47, UR8, URZ ;  /* 0x000000082f2a92a5 */ /* 0x000fe2000f8e003f */
[----:B-1----:R-:W1:Y:S01]  /*1170*/  MUFU.RCP R4, R4 ;  /* 0x0000000400047308 */ /* 0x002e620000001000 */
[----:B------:R-:W-:-:S02]  /*1180*/  USHF.L.U64.HI UR15, UR47, 0x7, UR56 ;  /* 0x000000072f0f7899 */ /* 0x000fc40008010238 */
[----:B------:R-:W-:Y:S02]  /*1190*/  UIMAD.WIDE UR8, UR60, UR59, URZ ;  /* 0x0000003b3c0872a5 */ /* 0x000fe4000f8e023f */
[----:B------:R-:W-:Y:S02]  /*11a0*/  UIMAD.WIDE.U32 UR10, UR47, UR57, URZ ;  /* 0x000000392f0a72a5 */ /* 0x000fe4000f8e003f */
[----:B------:R-:W-:Y:S01]  /*11b0*/  UIMAD UR6, UR56, UR57, UR6 ;  /* 0x00000039380672a4 */ /* 0x000fe2000f8e0206 */
[----:B------:R-:W-:Y:S01]  /*11c0*/  ULDC.64 UR26, c[0x0][0x240] ;  /* 0x00009000001a7ab9 */ /* 0x000fe20000000a00 */
[----:B------:R-:W-:Y:S02]  /*11d0*/  UIMAD UR49, UR49, UR13, UR25 ;  /* 0x0000000d313172a4 */ /* 0x000fe4000f8e0219 */
[----:B------:R-:W-:Y:S02]  /*11e0*/  UIMAD.WIDE.U32 UR12, UR14, UR26, URZ ;  /* 0x0000001a0e0c72a5 */ /* 0x000fe4000f8e003f */
[----:B------:R-:W-:-:S02]  /*11f0*/  UIMAD UR28, UR14, UR27, URZ ;  /* 0x0000001b0e1c72a4 */ /* 0x000fc4000f8e023f */
[----:B------:R-:W-:Y:S01]  /*1200*/  USEL UR30, UR15, URZ, UP2 ;  /* 0x0000003f0f1e7287 */ /* 0x000fe20009000000 */
[----:B-1----:R-:W-:Y:S01]  /*1210*/  VIADD R4, R4, 0xffffffe ;  /* 0x0ffffffe04047836 */ /* 0x002fe20000000000 */
[----:B------:R-:W-:Y:S02]  /*1220*/  UIMAD UR15, UR9, UR10, URZ ;  /* 0x0000000a090f72a4 */ /* 0x000fe4000f8e023f */
[----:B------:R-:W-:Y:S01]  /*1230*/  UIADD3 UR6, UR11, UR6, URZ ;  /* 0x000000060b067290 */ /* 0x000fe2000fffe03f */
[----:B------:R-:W1:Y:S01]  /*1240*/  F2I.FTZ.U32.TRUNC.NTZ R5, R4 ;  /* 0x0000000400057305 */ /* 0x000e62000021f000 */
[----:B------:R-:W-:Y:S02]  /*1250*/  UIADD3 UR34, UR17, UR29, URZ ;  /* 0x0000001d11227290 */ /* 0x000fe4000fffe03f */
[----:B------:R-:W-:Y:S02]  /*1260*/  USEL UR41, UR16, UR12, !UP1 ;  /* 0x0000000c10297287 */ /* 0x000fe4000c800000 */
[----:B------:R-:W-:-:S02]  /*1270*/  @UP1 UIADD3 UR34, UR13, UR28, URZ ;  /* 0x0000001c0d221290 */ /* 0x000fc4000fffe03f */
[----:B------:R-:W-:Y:S02]  /*1280*/  UIMAD.WIDE.U32 UR12, UR8, UR10, URZ ;  /* 0x0000000a080c72a5 */ /* 0x000fe4000f8e003f */
[----:B------:R-:W-:Y:S02]  /*1290*/  UIMAD UR6, UR8, UR6, UR15 ;  /* 0x00000006080672a4 */ /* 0x000fe4000f8e020f */
[----:B------:R-:W-:Y:S02]  /*12a0*/  UIMAD.WIDE.U32 UR10, UR8, UR14, URZ ;  /* 0x0000000e080a72a5 */ /* 0x000fe4000f8e003f */
[----:B------:R-:W-:Y:S01]  /*12b0*/  ULOP3.LUT UR15, UR46, 0xffffffc0, URZ, 0xc0, !UPT ;  /* 0xffffffc02e0f7892 */ /* 0x000fe2000f8ec03f */
[----:B-1----:R-:W-:Y:S01]  /*12c0*/  IMAD.MOV R4, RZ, RZ, -R5 ;  /* 0x000000ffff047224 */ /* 0x002fe200078e0a05 */
[----:B------:R-:W-:Y:S02]  /*12d0*/  UIADD3 UR48, UR13, UR6, URZ ;  /* 0x000000060d307290 */ /* 0x000fe4000fffe03f */
[----:B------:R-:W-:Y:S01]  /*12e0*/  USEL UR54, UR12, UR10, !UP1 ;  /* 0x0000000a0c367287 */ /* 0x000fe2000c800000 */
[----:B------:R-:W-:Y:S01]  /*12f0*/  IMAD R6, R4, R7, RZ ;  /* 0x0000000704067224 */ /* 0x000fe200078e02ff */
[----:B------:R-:W-:Y:S01]  /*1300*/  UIMAD UR6, UR9, UR14, URZ ;  /* 0x0000000e090672a4 */ /* 0x000fe2000f8e023f */
[----:B------:R-:W-:Y:S01]  /*1310*/  IMAD.MOV.U32 R4, RZ, RZ, RZ ;  /* 0x000000ffff047224 */ /* 0x000fe200078e00ff */
[----:B------:R-:W-:Y:S01]  /*1320*/  UISETP.NE.AND UP0, UPT, UR35, -0x1, UPT ;  /* 0xffffffff2300788c */ /* 0x000fe2000bf05270 */
[----:B------:R-:W-:-:S02]  /*1330*/  ULDC.U8 UR20, c[0x0][0x3d8] ;  /* 0x0000f60000147ab9 */ /* 0x000fc40000000000 */
[----:B------:R-:W-:Y:S01]  /*1340*/  IMAD.HI.U32 R4, R5, R6, R4 ;  /* 0x0000000605047227 */ /* 0x000fe200078e0004 */
[----:B------:R-:W-:Y:S01]  /*1350*/  IABS R5, UR55 ;  /* 0x0000003700057c13 */ /* 0x000fe20008000000 */
[----:B------:R-:W-:Y:S02]  /*1360*/  UIADD3 UR12, UR15, -0x40, URZ ;  /* 0xffffffc00f0c7890 */ /* 0x000fe4000fffe03f */
[----:B------:R-:W-:Y:S02]  /*1370*/  UISETP.NE.AND UP3, UPT, UR20, URZ, UPT ;  /* 0x0000003f1400728c */ /* 0x000fe4000bf65270 */
[----:B------:R-:W-:Y:S01]  /*1380*/  IMAD.HI.U32 R4, R4, R5, RZ ;  /* 0x0000000504047227 */ /* 0x000fe200078e00ff */
[----:B------:R-:W-:Y:S02]  /*1390*/  @UP1 UIADD3 UR48, UR11, UR6, URZ ;  /* 0x000000060b301290 */ /* 0x000fe4000fffe03f */
[----:B------:R-:W-:Y:S02]  /*13a0*/  USHF.R.S32.HI UR15, URZ, 0x1f, UR12 ;  /* 0x0000001f3f0f7899 */ /* 0x000fe4000801140c */
[----:B------:R-:W-:Y:S01]  /*13b0*/  IADD3 R6, -R4, RZ, RZ ;  /* 0x000000ff04067210 */ /* 0x000fe20007ffe1ff */
[----:B------:R-:W-:Y:S01]  /*13c0*/  UIADD3 UR6, UP2, UR12, UR31, URZ ;  /* 0x0000001f0c067290 */ /* 0x000fe2000ff5e03f */
[----:B------:R-:W-:Y:S01]  /*13d0*/  ULDC.U8 UR21, c[0x0][0x480] ;  /* 0x0001200000157ab9 */ /* 0x000fe20000000000 */
[----:B------:R-:W-:-:S02]  /*13e0*/  ULDC UR61, c[0x0][0x2c4] ;  /* 0x0000b100003d7ab9 */ /* 0x000fc40000000800 */
[C---:B------:R-:W-:Y:S01]  /*13f0*/  IMAD R5, R7.reuse, R6, R5 ;  /* 0x0000000607057224 */ /* 0x040fe200078e0205 */
[----:B------:R-:W-:Y:S02]  /*1400*/  UIADD3.X UR13, UR15, UR30, URZ, UP2, !UPT ;  /* 0x0000001e0f0d7290 */ /* 0x000fe400097fe43f */
[----:B------:R-:W-:Y:S02]  /*1410*/  UIMAD UR9, UR9, UR6, URZ ;  /* 0x00000006090972a4 */ /* 0x000fe4000f8e023f */
[----:B------:R-:W-:Y:S01]  /*1420*/  ISETP.GT.U32.AND P1, PT, R7, R5, PT ;  /* 0x000000050700720c */ /* 0x000fe20003f24070 */
[----:B------:R-:W-:Y:S02]  /*1430*/  @UP0 UIADD3 UR19, UR32, UR35, URZ ;  /* 0x0000002320130290 */ /* 0x000fe4000fffe03f */
[----:B------:R-:W-:Y:S02]  /*1440*/  @UP0 UIADD3 UR25, UR32, UR35, URZ ;  /* 0x0000002320190290 */ /* 0x000fe4000fffe03f */
[----:B------:R-:W-:-:S02]  /*1450*/  UISETP.NE.AND UP4, UPT, UR21, URZ, UPT ;  /* 0x0000003f1500728c */ /* 0x000fc4000bf85270 */
[----:B------:R-:W-:Y:S01]  /*1460*/  UIMAD UR13, UR8, UR13, UR9 ;  /* 0x0000000d080d72a4 */ /* 0x000fe2000f8e0209 */
[----:B------:R-:W-:Y:S01]  /*1470*/  @UP0 ULDC.64 UR20, c[0x0][0x248] ;  /* 0x0000920000140ab9 */ /* 0x000fe20000000a00 */
[----:B------:R-:W-:Y:S01]  /*1480*/  @UP0 ULDC.64 UR22, c[0x0][0x250] ;  /* 0x0000940000160ab9 */ /* 0x000fe20000000a00 */
[----:B------:R-:W-:-:S03]  /*1490*/  @UP3 UIMAD UR9, UR47, UR61, URZ ;  /* 0x0000003d2f0932a4 */ /* 0x000fc6000f8e023f */
[----:B------:R-:W-:Y:S01]  /*14a0*/  @!P1 IMAD.IADD R5, R5, 0x1, -R7 ;  /* 0x0000000105059824 */ /* 0x000fe200078e0a07 */
[----:B------:R-:W-:Y:S01]  /*14b0*/  @UP0 UIMAD.WIDE.U32 UR16, UR19, UR20, URZ ;  /* 0x00000014131002a5 */ /* 0x000fe2000f8e003f */
[----:B------:R-:W-:Y:S01]  /*14c0*/  @!P1 VIADD R4, R4, 0x1 ;  /* 0x0000000104049836 */ /* 0x000fe20000000000 */
[----:B------:R-:W-:Y:S01]  /*14d0*/  PLOP3.LUT P1, PT, PT, PT, UP0, 0x80, 0x0 ;  /* 0x000000000000781c */ /* 0x000fe20003f2f008 */
[----:B------:R-:W-:Y:S01]  /*14e0*/  @UP0 UIMAD.WIDE.U32 UR10, UR25, UR22, URZ ;  /* 0x00000016190a02a5 */ /* 0x000fe2000f8e003f */
[----:B------:R-:W-:Y:S01]  /*14f0*/  ISETP.GE.U32.AND P0, PT, R5, R7, PT ;  /* 0x000000070500720c */ /* 0x000fe20003f06070 */
[----:B------:R-:W-:Y:S01]  /*1500*/  @!UP1 UIADD3 UR37, UR43, UR38, URZ ;  /* 0x000000262b259290 */ /* 0x000fe2000fffe03f */
[----:B------:R-:W-:Y:S01]  /*1510*/  LOP3.LUT R5, R8, UR55, RZ, 0x3c, !PT ;  /* 0x0000003708057c12 */ /* 0x000fe2000f8e3cff */
[----:B------:R-:W-:Y:S02]  /*1520*/  @UP0 UIMAD UR25, UR25, UR23, URZ ;  /* 0x00000017191902a4 */ /* 0x000fe4000f8e023f */
[----:B------:R-:W-:Y:S01]  /*1530*/  UIMAD.WIDE.U32 UR38, UR8, UR6, URZ ;  /* 0x00000006082672a5 */ /* 0x000fe2000f8e003f */
[----:B------:R-:W-:Y:S01]  /*1540*/  ISETP.GE.AND P2, PT, R5, RZ, PT ;  /* 0x000000ff0500720c */ /* 0x000fe20003f46270 */
[----:B------:R-:W-:-:S02]  /*1550*/  @UP3 USEL UR9, UR9, UR14, !UP1 ;  /* 0x0000000e09093287 */ /* 0x000fc4000c800000 */
[----:B------:R-:W-:Y:S02]  /*1560*/  UIMAD UR50, UR55, UR60, URZ ;  /* 0x0000003c373272a4 */ /* 0x000fe4000f8e023f */
[----:B------:R-:W-:Y:S02]  /*1570*/  @UP0 UIMAD UR19, UR19, UR21, URZ ;  /* 0x00000015131302a4 */ /* 0x000fe4000f8e023f */
[----:B------:R-:W-:Y:S01]  /*1580*/  @P0 IADD3 R4, R4, 0x1, RZ ;  /* 0x0000000104040810 */ /* 0x000fe20007ffe0ff */
[----:B------:R-:W-:Y:S01]  /*1590*/  @!UP3 UIMAD UR8, UR47, UR59, UR55 ;  /* 0x0000003b2f08b2a4 */ /* 0x000fe2000f8e0237 */
[----:B------:R-:W-:Y:S01]  /*15a0*/  PLOP3.LUT P0, PT, PT, PT, UP3, 0x80, 0x0 ;  /* 0x000000000000781c */ /* 0x000fe20003f0f038 */
[----:B------:R-:W-:Y:S01]  /*15b0*/  @UP3 ULDC UR6, c[0x0][0x2e4] ;  /* 0x0000b90000063ab9 */ /* 0x000fe20000000800 */
[----:B------:R-:W-:Y:S01]  /*15c0*/  USEL UR53, UR24, URZ, UP4 ;  /* 0x0000003f18357287 */ /* 0x000fe2000a000000 */
[----:B------:R-:W-:Y:S01]  /*15d0*/  IMAD.MOV.U32 R17, RZ, RZ, R4 ;  /* 0x000000ffff117224 */ /* 0x000fe200078e0004 */
[----:B------:R-:W-:-:S02]  /*15e0*/  @UP0 UIADD3 UR29, UR11, UR25, URZ ;  /* 0x000000190b1d0290 */ /* 0x000fc4000fffe03f */
[----:B------:R-:W-:Y:S02]  /*15f0*/  @UP3 UIMAD UR30, UR55, UR6, UR9 ;  /* 0x00000006371e32a4 */ /* 0x000fe4000f8e0209 */
[----:B------:R-:W-:Y:S01]  /*1600*/  USEL UR51, UR49, URZ, UP4 ;  /* 0x0000003f31337287 */ /* 0x000fe2000a000000 */
[----:B------:R-:W-:Y:S01]  /*1610*/  @!P2 IADD3 R17, -R17, RZ, RZ ;  /* 0x000000ff1111a210 */ /* 0x000fe20007ffe1ff */
[----:B------:R-:W-:Y:S01]  /*1620*/  USHF.R.S32.HI UR52, URZ, 0x1f, UR50 ;  /* 0x0000001f3f347899 */ /* 0x000fe20008011432 */
        /* <DEDUP_REMOVED lines=19> */
.L_x_1177:
        /* <DEDUP_REMOVED lines=13> */
.L_x_1178:
        /* <DEDUP_REMOVED lines=11> */
.L_x_1179:
[----:B------:R-:W-:-:S04]  /*18e0*/  UIMAD UR6, UR47, UR59, UR55 ;  /* 0x0000003b2f0672a4 */ /* 0x000fc8000f8e0237 */
[----:B------:R-:W-:-:S12]  /*18f0*/  UIMAD UR6, UR6, UR57, URZ ;  /* 0x00000039060672a4 */ /* 0x000fd8000f8e023f */
.L_x_1180:
[----:B------:R-:W1:Y:S01]  /*1900*/  LDC.64 R4, c[0x0][0x420] ;  /* 0x00010800ff047b82 */ /* 0x000e620000000a00 */
[--C-:B------:R-:W-:Y:S01]  /*1910*/  SHF.R.S32.HI R229, RZ, 0x1f, R228.reuse ;  /* 0x0000001fffe57819 */ /* 0x100fe200000114e4 */
[----:B------:R-:W-:Y:S01]  /*1920*/  USHF.R.S32.HI UR11, URZ, 0x1f, UR55 ;  /* 0x0000001f3f0b7899 */ /* 0x000fe20008011437 */
[----:B------:R-:W-:Y:S01]  /*1930*/  IADD3 R6, P0, R228, UR18, RZ ;  /* 0x00000012e4067c10 */ /* 0x000fe2000ff1e0ff */
[----:B------:R-:W-:Y:S01]  /*1940*/  ULDC.64 UR8, c[0x0][0x428] ;  /* 0x00010a0000087ab9 */ /* 0x000fe20000000a00 */
[----:B------:R-:W-:Y:S01]  /*1950*/  UIADD3 UR6, UR12, UR6, URZ ;  /* 0x000000060c067290 */ /* 0x000fe2000fffe03f */
[----:B------:R-:W-:Y:S01]  /*1960*/  IMAD.U32 R18, RZ, RZ, UR8 ;  /* 0x00000008ff127e24 */ /* 0x000fe2000f8e00ff */
[----:B------:R-:W-:Y:S01]  /*1970*/  IADD3.X R7, R229, UR37, RZ, P0, !PT ;  /* 0x00000025e5077c10 */ /* 0x000fe200087fe4ff */
[----:B------:R-:W-:Y:S01]  /*1980*/  UIMAD UR19, UR11, UR8, URZ ;  /* 0x000000080b1372a4 */ /* 0x000fe2000f8e023f */
[----:B------:R-:W-:Y:S01]  /*1990*/  IADD3 R15, P0, R14, UR12, RZ ;  /* 0x0000000c0e0f7c10 */ /* 0x000fe2000ff1e0ff */
[----:B------:R-:W-:Y:S01]  /*19a0*/  UIMAD UR10, UR60, UR59, URZ ;  /* 0x0000003b3c0a72a4 */ /* 0x000fe2000f8e023f */
[----:B------:R-:W-:Y:S01]  /*19b0*/  BSSY B1, `(.L_x_1176) ;  /* 0x00009a6000017945 */ /* 0x000fe20003800000 */
[----:B------:R-:W-:Y:S01]  /*19c0*/  ULDC.64 UR42, c[0x0][0x478] ;  /* 0x00011e00002a7ab9 */ /* 0x000fe20000000a00 */
[----:B------:R-:W-:Y:S01]  /*19d0*/  UIMAD UR19, UR55, UR9, UR19 ;  /* 0x00000009371372a4 */ /* 0x000fe2000f8e0213 */
[----:B------:R-:W-:Y:S01]  /*19e0*/  IADD3.X R13, R26, UR15, RZ, P0, !PT ;  /* 0x0000000f1a0d7c10 */ /* 0x000fe200087fe4ff */
[----:B------:R-:W-:Y:S01]  /*19f0*/  UIMAD.WIDE UR8, UR6, 0x4, UR42 ;  /* 0x00000004060878a5 */ /* 0x000fe2000f8e022a */
[----:B------:R-:W-:Y:S01]  /*1a00*/  IMAD.WIDE.U32 R10, R15, UR26, R228 ;  /* 0x0000001a0f0a7c25 */ /* 0x000fe2000f8e00e4 */
[----:B------:R-:W-:Y:S01]  /*1a10*/  USHF.L.U32 UR6, UR10, 0x6, URZ ;  /* 0x000000060a067899 */ /* 0x000fe2000800063f */
[----:B------:R-:W-:Y:S01]  /*1a20*/  ULDC.64 UR16, c[0x0][0x258] ;  /* 0x0000960000107ab9 */ /* 0x000fe20000000a00 */
[----:B------:R-:W-:Y:S01]  /*1a30*/  UIADD3 UR14, UR12, UR30, URZ ;  /* 0x0000001e0c0e7290 */ /* 0x000fe2000fffe03f */
[----:B------:R-:W-:Y:S01]  /*1a40*/  IADD3 R10, P2, R10, UR41, RZ ;  /* 0x000000290a0a7c10 */ /* 0x000fe2000ff5e0ff */
[----:B------:R-:W-:Y:S01]  /*1a50*/  UISETP.GE.AND UP2, UPT, UR40, 0x1, UPT ;  /* 0x000000012800788c */ /* 0x000fe2000bf46270 */
[C---:B-1----:R-:W-:Y:S01]  /*1a60*/  IMAD R8, R4.reuse, UR15, RZ ;  /* 0x0000000f04087c24 */ /* 0x042fe2000f8e02ff */
[----:B------:R-:W-:Y:S01]  /*1a70*/  ULDC.64 UR30, c[0x0][0x400] ;  /* 0x00010000001e7ab9 */ /* 0x000fe20000000a00 */
[----:B------:R-:W-:Y:S01]  /*1a80*/  IMAD.WIDE.U32 R6, R4, UR12, R6 ;  /* 0x0000000c04067c25 */ /* 0x000fe2000f8e0006 */
[----:B------:R-:W-:-:S02]  /*1a90*/  ULDC.64 UR44, c[0x0][0x2b0] ;  /* 0x0000ac00002c7ab9 */ /* 0x000fc40000000a00 */
[----:B------:R-:W-:Y:S01]  /*1aa0*/  PLOP3.LUT P0, PT, PT, PT, UP2, 0x80, 0x0 ;  /* 0x000000000000781c */ /* 0x000fe20003f0f028 */
[----:B------:R-:W-:Y:S01]  /*1ab0*/  ULEA.HI.SX32 UR13, UR46, 0xffffffff, 0x1a ;  /* 0xffffffff2e0d7891 */ /* 0x000fe2000f8fd23f */
[----:B------:R-:W-:Y:S01]  /*1ac0*/  IMAD R8, R5, UR12, R8 ;  /* 0x0000000c05087c24 */ /* 0x000fe2000f8e0208 */
[----:B------:R-:W-:Y:S02]  /*1ad0*/  UIMAD UR12, UR11, UR16, URZ ;  /* 0x000000100b0c72a4 */ /* 0x000fe4000f8e023f */
[----:B------:R-:W-:Y:S01]  /*1ae0*/  UIADD3 UR11, UP1, UP0, UR38, UR6, UR50 ;  /* 0x00000006260b7290 */ /* 0x000fe2000f83e032 */
[----:B------:R-:W-:Y:S01]  /*1af0*/  IMAD.IADD R7, R7, 0x1, R8 ;  /* 0x0000000107077824 */ /* 0x000fe200078e0208 */
[----:B------:R-:W-:Y:S01]  /*1b00*/  LEA.HI R8, R28, R29, RZ, 0x5 ;  /* 0x0000001d1c087211 */ /* 0x000fe200078f28ff */
[----:B------:R-:W-:Y:S01]  /*1b10*/  USHF.R.S32.HI UR6, URZ, 0x1f, UR6 ;  /* 0x0000001f3f067899 */ /* 0x000fe20008011406 */
[----:B------:R-:W-:Y:S02]  /*1b20*/  IMAD.WIDE.U32 R6, R18, UR55, R6 ;  /* 0x0000003712067c25 */ /* 0x000fe4000f8e0006 */
[----:B------:R-:W-:Y:S01]  /*1b30*/  LOP3.LUT R9, R8, 0xffffffe0, RZ, 0xc0, !PT ;  /* 0xffffffe008097812 */ /* 0x000fe200078ec0ff */
[----:B------:R-:W-:Y:S01]  /*1b40*/  UIADD3.X UR6, UR49, UR6, UR52, UP1, UP0 ;  /* 0x0000000631067290 */ /* 0x000fe20008fe0434 */
[----:B------:R-:W-:Y:S01]  /*1b50*/  SHF.R.S32.HI R8, RZ, 0x5, R8 ;  /* 0x00000005ff087819 */ /* 0x000fe20000011408 */
[----:B------:R-:W-:-:S02]  /*1b60*/  UIADD3 UR11, UP1, UP0, UR53, UR11, UR54 ;  /* 0x0000000b350b7290 */ /* 0x000fc4000f83e036 */
[----:B------:R-:W-:Y:S01]  /*1b70*/  IMAD.IADD R24, R29, 0x1, -R9 ;  /* 0x000000011d187824 */ /* 0x000fe200078e0a09 */
[----:B------:R-:W-:Y:S01]  /*1b80*/  UIMAD.WIDE UR14, UR14, 0x4, UR44 ;  /* 0x000000040e0e78a5 */ /* 0x000fe2000f8e022c */
[----:B------:R-:W-:Y:S01]  /*1b90*/  IMAD R9, R13, UR26, RZ ;  /* 0x0000001a0d097c24 */ /* 0x000fe2000f8e02ff */
[----:B------:R-:W-:Y:S01]  /*1ba0*/  UIADD3.X UR6, UR51, UR6, UR48, UP1, UP0 ;  /* 0x0000000633067290 */ /* 0x000fe20008fe0430 */
[----:B------:R-:W-:Y:S02]  /*1bb0*/  IMAD R8, R8, UR10, R24 ;  /* 0x0000000a08087c24 */ /* 0x000fe4000f8e0218 */
[----:B------:R-:W-:Y:S02]  /*1bc0*/  IMAD R19, R15, UR27, R9 ;  /* 0x0000001b0f137c24 */ /* 0x000fe4000f8e0209 */
[----:B------:R-:W-:Y:S01]  /*1bd0*/  VIADD R9, R7, UR19 ;  /* 0x0000001307097c36 */ /* 0x000fe20008000000 */
[----:B------:R-:W-:Y:S02]  /*1be0*/  IADD3 R12, P1, R8, UR11, RZ ;  /* 0x0000000b080c7c10 */ /* 0x000fe4000ff3e0ff */
[----:B------:R-:W-:-:S02]  /*1bf0*/  IADD3.X R11, R11, UR34, R19, P2, !PT ;  /* 0x000000220b0b7c10 */ /* 0x000fc400097fe413 */
[----:B------:R-:W-:Y:S01]  /*1c00*/  LEA.HI.X.SX32 R8, R8, UR6, 0x1, P1 ;  /* 0x0000000608087c11 */ /* 0x000fe200088f0eff */
[----:B------:R-:W-:Y:S01]  /*1c10*/  UIMAD UR6, UR55, UR17, UR12 ;  /* 0x00000011370672a4 */ /* 0x000fe2000f8e020c */
[----:B------:R-:W-:-:S04]  /*1c20*/  LEA R204, P1, R12, UR30, 0x2 ;  /* 0x0000001e0ccc7c11 */ /* 0x000fc8000f8210ff */
[----:B------:R-:W-:Y:S01]  /*1c30*/  LEA.HI.X R205, R12, UR31, R8, 0x2, P1 ;  /* 0x0000001f0ccd7c11 */ /* 0x000fe200088f1408 */
[----:B------:R-:W-:Y:S01]  /*1c40*/  IMAD.MOV.U32 R8, RZ, RZ, R6 ;  /* 0x000000ffff087224 */ /* 0x000fe200078e0006 */
[----:B------:R-:W-:Y:S07]  /*1c50*/  @!P0 BRA `(.L_x_1181) ;  /* 0x0000008c00488947 */ /* 0x000fee0003800000 */
[----:B------:R-:W-:Y:S01]  /*1c60*/  PLOP3.LUT P0, PT, PT, PT, UP4, 0x80, 0x0 ;  /* 0x000000000000781c */ /* 0x000fe20003f0f048 */
[----:B------:R-:W-:Y:S01]  /*1c70*/  UMOV UR12, UR8 ;  /* 0x00000008000c7c82 */ /* 0x000fe20008000000 */
        /* <DEDUP_REMOVED lines=10> */
[----:B------:R-:W-:Y:S01]  /*1d20*/  ULDC.64 UR16, c[0x0][0x210] ;  /* 0x0000840000107ab9 */ /* 0x000fe20000000a00 */
[----:B------:R-:W-:Y:S01]  /*1d30*/  @P0 BAR.SYNC.DEFER_BLOCKING 0x0 ;  /* 0x0000000000000b1d */ /* 0x000fe20000010000 */
[----:B------:R-:W-:Y:S01]  /*1d40*/  VIADD R27, R14, 0x20 ;  /* 0x000000200e1b7836 */ /* 0x000fe20000000000 */
[----:B------:R-:W-:Y:S01]  /*1d50*/  LEA R232, P0, R8, UR14, 0x1 ;  /* 0x0000000e08e87c11 */ /* 0x000fe2000f8008ff */
[----:B------:R-:W-:Y:S01]  /*1d60*/  IMAD.WIDE.U32 R10, R22, UR55, R10 ;  /* 0x00000037160a7c25 */ /* 0x000fe2000f8e000a */
[----:B------:R-:W-:-:S02]  /*1d70*/  IADD3 R16, R9, R6, RZ ;  /* 0x0000000609107210 */ /* 0x000fc40007ffe0ff */
        /* <DEDUP_REMOVED lines=53> */
.L_x_1183:
[----:B------:R-:W-:Y:S05]  /*20d0*/  BSYNC B0 ;  /* 0x0000000000007941 */ /* 0x000fea0003800000 */
.L_x_1182:
        /* <DEDUP_REMOVED lines=47> */
.L_x_1185:
[----:B------:R-:W-:Y:S05]  /*23d0*/  BSYNC B0 ;  /* 0x0000000000007941 */ /* 0x000fea0003800000 */
.L_x_1184:
        /* <DEDUP_REMOVED lines=44> */
.L_x_1187:
[----:B------:R-:W-:Y:S05]  /*26a0*/  BSYNC B0 ;  /* 0x0000000000007941 */ /* 0x000fea0003800000 */
.L_x_1186:
        /* <DEDUP_REMOVED lines=47> */
.L_x_1189:
[----:B------:R-:W-:Y:S05]  /*29a0*/  BSYNC B0 ;  /* 0x0000000000007941 */ /* 0x000fea0003800000 */
.L_x_1188:
        /* <DEDUP_REMOVED lines=69> */
.L_x_1191:
[----:B------:R-:W-:Y:S05]  /*2e00*/  BSYNC B0 ;  /* 0x0000000000007941 */ /* 0x000fea0003800000 */
.L_x_1190:
        /* <DEDUP_REMOVED lines=59> */
.L_x_1193:
[----:B------:R-:W-:Y:S05]  /*31c0*/  BSYNC B0 ;  /* 0x0000000000007941 */ /* 0x000fea0003800000 */
.L_x_1192:
        /* <DEDUP_REMOVED lines=64> */
.L_x_1195:
[----:B------:R-:W-:Y:S05]  /*35d0*/  BSYNC B0 ;  /* 0x0000000000007941 */ /* 0x000fea0003800000 */
.L_x_1194:
        /* <DEDUP_REMOVED lines=55> */
.L_x_1197:
[----:B------:R-:W-:Y:S05]  /*3950*/  BSYNC B0 ;  /* 0x0000000000007941 */ /* 0x000fea0003800000 */
.L_x_1196:
[----:B------:R-:W-:Y:S01]  /*3960*/  ULDC.64 UR16, c[0x0][0x3c8] ;  /* 0x0000f20000107ab9 */ /* 0x000fe20000000a00 */
[----:B------:R-:W-:Y:S01]  /*3970*/  USHF.R.S32.HI UR13, URZ, 0x1f, UR55 ;  /* 0x0000001f3f0d7899 */ /* 0x000fe20008011437 */
[----:B-1----:R-:W1:Y:S01]  /*3980*/  LDC.64 R10, c[0x0][0x3b8] ;  /* 0x0000ee00ff0a7b82 */ /* 0x002e620000000a00 */
[----:B------:R-:W-:Y:S01]  /*3990*/  UISETP.NE.U32.AND UP1, UPT, UR16, URZ, UPT ;  /* 0x0000003f1000728c */ /* 0x000fe2000bf25070 */
[----:B------:R-:W2:Y:S01]  /*39a0*/  S2R R8, SR_TID.X ;  /* 0x0000000000087919 */ /* 0x000ea20000002100 */
[----:B------:R-:W-:Y:S01]  /*39b0*/  IMAD.MOV.U32 R238, RZ, RZ, 0x7f800000 ;  /* 0x7f800000ffee7424 */ /* 0x000fe200078e00ff */
[----:B------:R-:W-:Y:S01]  /*39c0*/  ULDC UR34, c[0x0][0x2dc] ;  /* 0x0000b70000227ab9 */ /* 0x000fe20000000800 */
[----:B------:R-:W-:Y:S01]  /*39d0*/  UISETP.NE.AND.EX UP1, UPT, UR17, URZ, UPT, UP1 ;  /* 0x0000003f1100728c */ /* 0x000fe2000bf25310 */
[----:B------:R-:W-:Y:S01]  /*39e0*/  IMAD.MOV.U32 R239, RZ, RZ, 0x7f800000 ;  /* 0x7f800000ffef7424 */ /* 0x000fe200078e00ff */
[----:B------:R-:W0:Y:S01]  /*39f0*/  LDGDEPBAR ;  /* 0x00000000000079af */ /* 0x000e220000000000 */
[----:B------:R-:W2:Y:S03]  /*3a00*/  LDC R251, c[0x0][0x270] ;  /* 0x00009c00fffb7b82 */ /* 0x000ea60000000800 */
[----:B------:R-:W-:-:S05]  /*3a10*/  PLOP3.LUT P0, PT, PT, PT, UP1, 0x80, 0x0 ;  /* 0x000000000000781c */ /* 0x000fca0003f0f018 */
[----:B------:R-:W-:Y:S01]  /*3a20*/  @UP1 ULDC.64 UR18, c[0x0][0x3d0] ;  /* 0x0000f40000121ab9 */ /* 0x000fe20000000a00 */
[----:B------:R-:W-:Y:S01]  /*3a30*/  @UP1 UMOV UR14, UR55 ;  /* 0x00000037000e1c82 */ /* 0x000fe20008000000 */
[----:B------:R-:W-:Y:S01]  /*3a40*/  @UP1 UIMAD UR6, UR56, UR18, URZ ;  /* 0x00000012380612a4 */ /* 0x000fe2000f8e023f */
[----:B------:R-:W-:Y:S02]  /*3a50*/  @UP1 UMOV UR15, UR13 ;  /* 0x0000000d000f1c82 */ /* 0x000fe40008000000 */
[----:B------:R-:W-:Y:S02]  /*3a60*/  @UP1 UIMAD.WIDE.U32 UR14, UR47, UR18, UR14 ;  /* 0x000000122f0e12a5 */ /* 0x000fe4000f8e000e */
[----:B------:R-:W-:Y:S01]  /*3a70*/  @UP1 UIMAD UR6, UR47, UR19, UR6 ;  /* 0x000000132f0612a4 */ /* 0x000fe2000f8e0206 */
[----:B-1----:R-:W4:Y:S01]  /*3a80*/  LDG.E.64 R6, desc[UR4][R10.64+0x8] ;  /* 0x000008040a067981 */ /* 0x002f22000c1e1b00 */
[----:B------:R-:W-:Y:S02]  /*3a90*/  @UP1 ULEA UR16, UP0, UR14, UR16, 0x2 ;  /* 0x000000100e101291 */ /* 0x000fe4000f80103f */
[----:B------:R-:W-:Y:S01]  /*3aa0*/  @UP1 UIADD3 UR6, UR15, UR6, URZ ;  /* 0x000000060f061290 */ /* 0x000fe2000fffe03f */
[----:B------:R-:W-:-:S02]  /*3ab0*/  CS2R R190, SRZ ;  /* 0x0000000000be7805 */ /* 0x000fc4000001ff00 */
[----:B------:R-:W-:Y:S02]  /*3ac0*/  CS2R R188, SRZ ;  /* 0x0000000000bc7805 */ /* 0x000fe4000001ff00 */
[----:B------:R-:W-:Y:S01]  /*3ad0*/  CS2R R194, SRZ ;  /* 0x0000000000c27805 */ /* 0x000fe2000001ff00 */
[----:B------:R-:W-:Y:S01]  /*3ae0*/  @UP1 ULEA.HI.X UR17, UR14, UR17, UR6, 0x2, UP0 ;  /* 0x000000110e111291 */ /* 0x000fe200080f1406 */
[----:B---3--:R-:W-:Y:S01]  /*3af0*/  IMAD.U32 R4, RZ, RZ, UR16 ;  /* 0x00000010ff047e24 */ /* 0x008fe2000f8e00ff */
[----:B------:R-:W-:Y:S01]  /*3b00*/  CS2R R192, SRZ ;  /* 0x0000000000c07805 */ /* 0x000fe2000001ff00 */
[----:B------:R-:W-:Y:S01]  /*3b10*/  @UP1 ULDC UR6, c[0x0][0x2e8] ;  /* 0x0000ba0000061ab9 */ /* 0x000fe20000000800 */
[----:B--2---:R-:W-:Y:S01]  /*3b20*/  IMAD.SHL.U32 R8, R8, 0x2, RZ ;  /* 0x0000000208087824 */ /* 0x004fe200078e00ff */
[----:B------:R-:W-:Y:S01]  /*3b30*/  CS2R R186, SRZ ;  /* 0x0000000000ba7805 */ /* 0x000fe2000001ff00 */
[----:B------:R-:W-:Y:S01]  /*3b40*/  IMAD.U32 R5, RZ, RZ, UR17 ;  /* 0x00000011ff057e24 */ /* 0x000fe2000f8e00ff */
[----:B------:R-:W-:-:S02]  /*3b50*/  CS2R R184, SRZ ;  /* 0x0000000000b87805 */ /* 0x000fc4000001ff00 */
[----:B------:R-:W-:Y:S02]  /*3b60*/  CS2R R182, SRZ ;  /* 0x0000000000b67805 */ /* 0x000fe4000001ff00 */
[----:B------:R-:W-:Y:S02]  /*3b70*/  CS2R R180, SRZ ;  /* 0x0000000000b47805 */ /* 0x000fe4000001ff00 */
[----:B------:R-:W-:Y:S01]  /*3b80*/  CS2R R174, SRZ ;  /* 0x0000000000ae7805 */ /* 0x000fe2000001ff00 */
[----:B------:R1:W2:Y:S01]  /*3b90*/  @P0 LDG.E R9, desc[UR4][R4.64] ;  /* 0x0000000404090981 */ /* 0x0002a2000c1e1900 */
[----:B------:R-:W-:Y:S02]  /*3ba0*/  CS2R R172, SRZ ;  /* 0x0000000000ac7805 */ /* 0x000fe4000001ff00 */
[----:B------:R-:W-:Y:S02]  /*3bb0*/  CS2R R178, SRZ ;  /* 0x0000000000b27805 */ /* 0x000fe4000001ff00 */
[----:B------:R-:W-:-:S02]  /*3bc0*/  CS2R R176, SRZ ;  /* 0x0000000000b07805 */ /* 0x000fc4000001ff00 */
[----:B------:R-:W-:Y:S02]  /*3bd0*/  CS2R R170, SRZ ;  /* 0x0000000000aa7805 */ /* 0x000fe4000001ff00 */
[----:B------:R-:W-:Y:S02]  /*3be0*/  CS2R R168, SRZ ;  /* 0x0000000000a87805 */ /* 0x000fe4000001ff00 */
[----:B------:R-:W-:Y:S01]  /*3bf0*/  CS2R R166, SRZ ;  /* 0x0000000000a67805 */ /* 0x000fe2000001ff00 */
[----:B------:R-:W3:Y:S01]  /*3c00*/  LDG.E.64 R10, desc[UR4][R10.64] ;  /* 0x000000040a0a7981 */ /* 0x000ee2000c1e1b00 */
        /* <DEDUP_REMOVED lines=17> */
[----:B-1----:R-:W-:Y:S01]  /*3d20*/  IMAD.MOV.U32 R4, RZ, RZ, 0x4 ;  /* 0x00000004ff047424 */ /* 0x002fe200078e00ff */
[----:B------:R-:W-:Y:S02]  /*3d30*/  CS2R R78, SRZ ;  /* 0x00000000004e7805 */ /* 0x000fe4000001ff00 */
[----:B------:R-:W-:Y:S02]  /*3d40*/  CS2R R76, SRZ ;  /* 0x00000000004c7805 */ /* 0x000fe4000001ff00 */
[----:B------:R-:W-:Y:S01]  /*3d50*/  CS2R R82, SRZ ;  /* 0x0000000000527805 */ /* 0x000fe2000001ff00 */
[----:B------:R-:W-:Y:S01]  /*3d60*/  IMAD.WIDE R4, R240, R4, UR10 ;  /* 0x0000000af0047e25 */ /* 0x000fe2000f8e0204 */
        /* <DEDUP_REMOVED lines=30> */
[----:B-1----:R-:W2:Y:S01]  /*3f50*/  @P0 MUFU.RCP R5, UR6 ;  /* 0x0000000600050d08 */ /* 0x002ea20008001000 */
[----:B------:R-:W-:-:S04]  /*3f60*/  LEA.HI R4, R28, R29, RZ, 0x7 ;  /* 0x0000001d1c047211 */ /* 0x000fc800078f38ff */
[----:B------:R-:W-:Y:S01]  /*3f70*/  SHF.R.S32.HI R248, RZ, 0x7, R4 ;  /* 0x00000007fff87819 */ /* 0x000fe20000011404 */
[----:B------:R-:W-:-:S04]  /*3f80*/  UIMAD UR6, UR47, UR59, UR55 ;  /* 0x0000003b2f0672a4 */ /* 0x000fc8000f8e0237 */
[----:B------:R-:W-:Y:S01]  /*3f90*/  IMAD.SHL.U32 R4, R248, 0x20, RZ ;  /* 0x00000020f8047824 */ /* 0x000fe200078e00ff */
[----:B------:R-:W-:-:S04]  /*3fa0*/  USHF.L.U32 UR6, UR6, 0x5, URZ ;  /* 0x0000000506067899 */ /* 0x000fc8000800063f */
[----:B------:R-:W-:Y:S01]  /*3fb0*/  LOP3.LUT R8, R4, 0x6, R8, 0xf8, !PT ;  /* 0x0000000604087812 */ /* 0x000fe200078ef808 */
[----:B------:R-:W-:Y:S01]  /*3fc0*/  IMAD.U32 R4, RZ, RZ, UR33 ;  /* 0x00000021ff047e24 */ /* 0x000fe2000f8e00ff */
[----:B------:R-:W-:-:S03]  /*3fd0*/  USHF.R.S32.HI UR13, URZ, 0x1f, UR6 ;  /* 0x0000001f3f0d7899 */ /* 0x000fc60008011406 */
[----:B------:R-:W-:Y:S01]  /*3fe0*/  IMAD R227, R4, 0x40, R8 ;  /* 0x0000004004e37824 */ /* 0x000fe200078e0208 */
[--C-:B------:R-:W-:Y:S02]  /*3ff0*/  SHF.R.S32.HI R4, RZ, 0x1f, R24.reuse ;  /* 0x0000001fff047819 */ /* 0x100fe40000011418 */
[----:B------:R-:W-:Y:S02]  /*4000*/  CS2R R28, SRZ ;  /* 0x00000000001c7805 */ /* 0x000fe4000001ff00 */
[----:B----4-:R-:W-:-:S04]  /*4010*/  IADD3 R242, P2, P1, R6, UR6, R24 ;  /* 0x0000000606f27c10 */ /* 0x010fc8000f95e018 */
[----:B------:R-:W-:Y:S01]  /*4020*/  IADD3.X R250, R7, UR13, R4, P2, P1 ;  /* 0x0000000d07fa7c10 */ /* 0x000fe200097e2404 */
[----:B------:R-:W-:Y:S01]  /*4030*/  UIADD3 UR13, UR36, 0x40, URZ ;  /* 0x00000040240d7890 */ /* 0x000fe2000fffe03f */
[----:B------:R-:W-:Y:S01]  /*4040*/  IADD3 R4, R240, -UR40, -R227 ;  /* 0x80000028f0047c10 */ /* 0x000fe2000fffe8e3 */
[----:B--2---:R-:W-:-:S05]  /*4050*/  @P0 FMUL.FTZ R5, R9, R5 ;  /* 0x0000000509050220 */ /* 0x004fca0000410000 */
[----:B------:R-:W-:Y:S02]  /*4060*/  @P0 R2UR UR14, R5 ;  /* 0x00000000050e02ca */ /* 0x000fe400000e0000 */
[----:B---3--:R-:W-:Y:S02]  /*4070*/  R2UR UR17, R11 ;  /* 0x000000000b1172ca */ /* 0x008fe400000e0000 */
[----:B------:R-:W-:Y:S02]  /*4080*/  R2UR UR18, R10 ;  /* 0x000000000a1272ca */ /* 0x000fe400000e0000 */
[----:B------:R-:W-:Y:S01]  /*4090*/  CS2R R24, SRZ ;  /* 0x0000000000187805 */ /* 0x000fe2000001ff00 */
[----:B------:R-:W-:Y:S01]  /*40a0*/  VIADD R249, R4, UR7 ;  /* 0x0000000704f97c36 */ /* 0x000fe20008000000 */
[----:B------:R-:W-:Y:S01]  /*40b0*/  UMOV UR6, URZ ;  /* 0x0000003f00067c82 */ /* 0x000fe20008000000 */
[----:B------:R-:W-:Y:S01]  /*40c0*/  IMAD.WIDE.U32 R242, R242, -0x2daee0ad, RZ ;  /* 0xd2511f53f2f27825 */ /* 0x000fe200078e00ff */
[----:B------:R-:W-:-:S03]  /*40d0*/  UISETP.GE.AND UP0, UPT, UR13, UR7, UPT ;  /* 0x000000070d00728c */ /* 0x000fc6000bf06270 */
[----:B------:R-:W-:Y:S01]  /*40e0*/  ULDC UR13, c[0x0][0x2ec] ;  /* 0x0000bb00000d7ab9 */ /* 0x000fe20000000800 */
[----:B------:R-:W-:Y:S01]  /*40f0*/  @UP1 UMOV UR6, UR14 ;  /* 0x0000000e00061c82 */ /* 0x000fe20008000000 */
[----:B------:R-:W-:Y:S01]  /*4100*/  ULDC.U8 UR14, c[0x0][0x388] ;  /* 0x0000e200000e7ab9 */ /* 0x000fe20000000000 */
[----:B------:R-:W-:Y:S02]  /*4110*/  UIADD3 UR31, UR17, 0x646e171e, URZ ;  /* 0x646e171e111f7890 */ /* 0x000fe4000fffe03f */
[----:B------:R-:W-:Y:S02]  /*4120*/  UIADD3 UR30, UR18, -0x4ab325aa, URZ ;  /* 0xb54cda56121e7890 */ /* 0x000fe4000fffe03f */
[----:B------:R-:W-:Y:S02]  /*4130*/  UIADD3 UR29, UR17, -0x56f99767, URZ ;  /* 0xa9066899111d7890 */ /* 0x000fe4000fffe03f */
[----:B------:R-:W-:Y:S02]  /*4140*/  UIADD3 UR28, UR18, 0x1715609d, URZ ;  /* 0x1715609d121c7890 */ /* 0x000fe4000fffe03f */
[----:B------:R-:W-:-:S02]  /*4150*/  UIADD3 UR27, UR17, -0x126145ec, URZ ;  /* 0xed9eba14111b7890 */ /* 0x000fc4000fffe03f */
[----:B------:R-:W-:Y:S02]  /*4160*/  UIADD3 UR26, UR18, 0x78dde6e4, URZ ;  /* 0x78dde6e4121a7890 */ /* 0x000fe4000fffe03f */
[----:B------:R-:W-:Y:S02]  /*4170*/  UIADD3 UR25, UR17, 0x32370b8f, URZ ;  /* 0x32370b8f11197890 */ /* 0x000fe4000fffe03f */
[----:B------:R-:W-:Y:S02]  /*4180*/  UIADD3 UR24, UR18, -0x255992d5, URZ ;  /* 0xdaa66d2b12187890 */ /* 0x000fe4000fffe03f */
[----:B------:R-:W-:Y:S02]  /*4190*/  UIADD3 UR23, UR17, 0x76cf5d0a, URZ ;  /* 0x76cf5d0a11177890 */ /* 0x000fe4000fffe03f */
[----:B------:R-:W-:Y:S02]  /*41a0*/  UIADD3 UR22, UR18, 0x3c6ef372, URZ ;  /* 0x3c6ef37212167890 */ /* 0x000fe4000fffe03f */
[----:B------:R-:W-:-:S02]  /*41b0*/  UIADD3 UR21, UR17, -0x4498517b, URZ ;  /* 0xbb67ae8511157890 */ /* 0x000fc4000fffe03f */
[----:B------:R-:W-:-:S12]  /*41c0*/  UIADD3 UR20, UR18, -0x61c88647, URZ ;  /* 0x9e3779b912147890 */ /* 0x000fd8000fffe03f */
.L_x_1200:
[----:B------:R-:W0:Y:S01]  /*41d0*/  LDGDEPBAR ;  /* 0x00000000000079af */ /* 0x000e220000000000 */
[----:B------:R-:W-:Y:S01]  /*41e0*/  PLOP3.LUT P0, PT, PT, PT, UP0, 0x80, 0x0 ;  /* 0x000000000000781c */ /* 0x000fe20003f0f008 */
[----:B------:R-:W-:Y:S01]  /*41f0*/  UISETP.GE.AND UP2, UPT, UR8, 0x1, UPT ;  /* 0x000000010800788c */ /* 0x000fe2000bf46270 */
        /* <DEDUP_REMOVED lines=106> */
[----:B------:R-:W-:Y:S04]  /*48a0*/  IMAD.U32 R88, RZ, RZ, UR8 ;  /* 0x00000008ff587e24 */ /* 0x000fe8000f8e00ff */
[----:B------:R-:W-:Y:S01]  /*48b0*/  IMAD.U32 R89, RZ, RZ, UR33 ;  /* 0x00000021ff597e24 */ /* 0x000fe2000f8e00ff */
[C---:B----4-:R-:W-:Y:S05]  /*48c0*/  HMMA.16816.F32.BF16 R4, R100.reuse, R104, R4 ;  /* 0x000000686404723c */ /* 0x050fea0000041804 */
[----:B------:R-:W-:Y:S01]  /*48d0*/  IMAD R96, R88, 0x4, R252 ;  /* 0x0000000458607824 */ /* 0x000fe200078e02fc */
[C---:B------:R-:W-:Y:S05]  /*48e0*/  HMMA.16816.F32.BF16 R8, R100.reuse, R106, R8 ;  /* 0x0000006a6408723c */ /* 0x040fea0000041808 */
[----:B------:R-:W-:Y:S01]  /*48f0*/  IMAD.WIDE.U32 R96, R96, -0x326172a9, RZ ;  /* 0xcd9e8d5760607825 */ /* 0x000fe200078e00ff */
[C---:B-1----:R-:W-:Y:S05]  /*4900*/  HMMA.16816.F32.BF16 R12, R100.reuse, R84, R12 ;  /* 0x00000054640c723c */ /* 0x042fea000004180c */
[----:B------:R-:W-:Y:S01]  /*4910*/  LOP3.LUT R90, R97, UR18, R250, 0x96, !PT ;  /* 0x00000012615a7c12 */ /* 0x000fe2000f8e96fa */
[----:B------:R-:W-:Y:S01]  /*4920*/  HMMA.16816.F32.BF16 R16, R100, R86, R16 ;  /* 0x000000566410723c */ /* 0x000fe20000041810 */
[----:B------:R-:W-:Y:S04]  /*4930*/  IMAD.U32 R84, RZ, RZ, UR8 ;  /* 0x00000008ff547e24 */ /* 0x000fe8000f8e00ff */
[----:B------:R-:W-:Y:S01]  /*4940*/  IMAD R88, R89, 0x2, R248 ;  /* 0x0000000259587824 */ /* 0x000fe200078e02f8 */
[C---:B--2---:R-:W-:Y:S05]  /*4950*/  HMMA.16816.F32.BF16 R4, R92.reuse, R108, R4 ;  /* 0x0000006c5c04723c */ /* 0x044fea0000041804 */
[----:B------:R-:W-:Y:S01]  /*4960*/  IMAD.WIDE.U32 R90, R90, -0x2daee0ad, RZ ;  /* 0xd2511f535a5a7825 */ /* 0x000fe200078e00ff */
[C---:B------:R-:W-:Y:S05]  /*4970*/  HMMA.16816.F32.BF16 R8, R92.reuse, R110, R8 ;  /* 0x0000006e5c08723c */ /* 0x040fea0000041808 */
[----:B------:R-:W-:Y:S01]  /*4980*/  LOP3.LUT R88, R88, UR17, RZ, 0x3c, !PT ;  /* 0x0000001158587c12 */ /* 0x000fe2000f8e3cff */
[----:B------:R-:W-:Y:S01]  /*4990*/  IMAD R84, R84, 0x40, R249 ;  /* 0x0000004054547824 */ /* 0x000fe200078e02f9 */
[----:B------:R-:W-:Y:S04]  /*49a0*/  LOP3.LUT R85, R91, UR21, R242, 0x96, !PT ;  /* 0x000000155b557c12 */ /* 0x000fe8000f8e96f2 */
[----:B------:R-:W-:Y:S01]  /*49b0*/  LOP3.LUT R88, R88, R243, RZ, 0x3c, !PT ;  /* 0x000000f358587212 */ /* 0x000fe200078e3cff */
[----:B------:R-:W-:Y:S01]  /*49c0*/  IMAD.WIDE.U32 R102, R85, -0x326172a9, RZ ;  /* 0xcd9e8d5755667825 */ /* 0x000fe200078e00ff */
[----:B------:R-:W-:Y:S03]  /*49d0*/  IABS R101, R84 ;  /* 0x0000005400657213 */ /* 0x000fe60000000000 */
[----:B------:R-:W-:Y:S01]  /*49e0*/  IMAD.WIDE.U32 R88, R88, -0x326172a9, RZ ;  /* 0xcd9e8d5758587825 */ /* 0x000fe200078e00ff */
[----:B------:R-:W-:Y:S03]  /*49f0*/  I2FP.F32.S32 R101, R101 ;  /* 0x0000006500657245 */ /* 0x000fe60000201400 */
[C---:B------:R-:W-:Y:S01]  /*4a00*/  VIADD R87, R84.reuse, 0xffffffff ;  /* 0xffffffff54577836 */ /* 0x040fe20000000000 */
[----:B------:R-:W-:Y:S01]  /*4a10*/  LOP3.LUT R106, R103, UR22, R88, 0x96, !PT ;  /* 0x00000016676a7c12 */ /* 0x000fe2000f8e9658 */
[----:B------:R-:W-:Y:S01]  /*4a20*/  @P0 VIADD R88, R227, 0x1 ;  /* 0x00000001e3580836 */ /* 0x000fe20000000000 */
[----:B------:R-:W-:Y:S01]  /*4a30*/  LOP3.LUT R104, R89, UR20, R96, 0x96, !PT ;  /* 0x0000001459687c12 */ /* 0x000fe2000f8e9660 */
[C---:B------:R-:W-:Y:S01]  /*4a40*/  VIADD R89, R84.reuse, 0xfffffff8 ;  /* 0xfffffff854597836 */ /* 0x040fe20000000000 */
[----:B------:R-:W-:Y:S01]  /*4a50*/  ISETP.GE.AND P0, PT, R87, RZ, PT ;  /* 0x000000ff5700720c */ /* 0x000fe20003f06270 */
[C---:B------:R-:W-:Y:S02]  /*4a60*/  VIADD R85, R84.reuse, 0x8 ;  /* 0x0000000854557836 */ /* 0x040fe40000000000 */
[----:B------:R-:W-:Y:S01]  /*4a70*/  FFMA.FTZ R4, R101, -UR6, R4 ;  /* 0x8000000665047c23 */ /* 0x000fe20008010004 */
[C---:B------:R-:W-:Y:S01]  /*4a80*/  VIADD R86, R84.reuse, 0x7 ;  /* 0x0000000754567836 */ /* 0x040fe20000000000 */
[----:B------:R-:W-:Y:S01]  /*4a90*/  ISETP.GE.AND P3, PT, R89, RZ, PT ;  /* 0x000000ff5900720c */ /* 0x000fe20003f66270 */
[C---:B------:R-:W-:Y:S01]  /*4aa0*/  VIADD R100, R84.reuse, 0xffffffe7 ;  /* 0xffffffe754647836 */ /* 0x040fe20000000000 */
[----:B------:R-:W-:Y:S01]  /*4ab0*/  ISETP.GE.AND P2, PT, R85, RZ, PT ;  /* 0x000000ff5500720c */ /* 0x000fe20003f46270 */
[----:B------:R-:W-:Y:S01]  /*4ac0*/  VIADD R96, R84, 0xfffffff7 ;  /* 0xfffffff754607836 */ /* 0x000fe20000000000 */
[----:B------:R-:W-:Y:S01]  /*4ad0*/  ISETP.GE.AND P1, PT, R86, RZ, PT ;  /* 0x000000ff5600720c */ /* 0x000fe20003f26270 */
[----:B------:R-:W-:Y:S01]  /*4ae0*/  VIADD R97, R84, 0xfffffff0 ;  /* 0xfffffff054617836 */ /* 0x000fe20000000000 */
[----:B------:R-:W-:Y:S01]  /*4af0*/  @P6 ISETP.GE.AND P6, PT, R88, UR7, PT ;  /* 0x0000000758006c0c */ /* 0x000fe2000bfc6270 */
[----:B------:R-:W-:Y:S01]  /*4b00*/  VIADD R98, R84, 0xffffffef ;  /* 0xffffffef54627836 */ /* 0x000fe20000000000 */
[----:B------:R-:W-:Y:S01]  /*4b10*/  ISETP.GE.AND P5, PT, R96, RZ, PT ;  /* 0x000000ff6000720c */ /* 0x000fe20003fa6270 */
[C---:B------:R-:W-:Y:S01]  /*4b20*/  VIADD R99, R84.reuse, 0xffffffe8 ;  /* 0xffffffe854637836 */ /* 0x040fe20000000000 */
[----:B------:R-:W-:Y:S01]  /*4b30*/  @!P0 IADD3 R87, -R84, 0x1, RZ ;  /* 0x0000000154578810 */ /* 0x000fe20007ffe1ff */
[----:B------:R-:W-:Y:S01]  /*4b40*/  IMAD.WIDE.U32 R104, R104, -0x2daee0ad, RZ ;  /* 0xd2511f5368687825 */ /* 0x000fe200078e00ff */
[----:B------:R-:W-:Y:S02]  /*4b50*/  ISETP.GE.AND P0, PT, R100, RZ, PT ;  /* 0x000000ff6400720c */ /* 0x000fe40003f06270 */
[----:B------:R-:W-:Y:S01]  /*4b60*/  @!P3 IADD3 R89, -R84, 0x8, RZ ;  /* 0x000000085459b810 */ /* 0x000fe20007ffe1ff */
[----:B------:R-:W-:Y:S01]  /*4b70*/  IMAD.WIDE.U32 R106, R106, -0x2daee0ad, RZ ;  /* 0xd2511f536a6a7825 */ /* 0x000fe200078e00ff */
[----:B------:R-:W-:Y:S02]  /*4b80*/  PLOP3.LUT P3, PT, PT, PT, UP0, 0x80, 0x0 ;  /* 0x000000000000781c */ /* 0x000fe40003f6f008 */
[----:B------:R-:W-:Y:S01]  /*4b90*/  @!P2 IADD3 R85, -R84, -0x8, RZ ;  /* 0xfffffff85455a810 */ /* 0x000fe20007ffe1ff */
[----:B-----5:R-:W-:Y:S01]  /*4ba0*/  FMUL.FTZ R88, R238, 1.4426950216293334961 ;  /* 0x3fb8aa3bee587820 */ /* 0x020fe20000410000 */
[----:B------:R-:W-:Y:S01]  /*4bb0*/  @!P1 IADD3 R86, -R84, -0x7, RZ ;  /* 0xfffffff954569810 */ /* 0x000fe20007ffe1ff */
[----:B------:R-:W-:Y:S01]  /*4bc0*/  FFMA.FTZ R10, R101, -UR6, R10 ;  /* 0x80000006650a7c23 */ /* 0x000fe2000801000a */
[----:B------:R-:W-:Y:S01]  /*4bd0*/  ISETP.GE.AND P4, PT, R97, RZ, PT ;  /* 0x000000ff6100720c */ /* 0x000fe20003f86270 */
[----:B------:R-:W-:Y:S01]  /*4be0*/  FMUL.FTZ R101, R239, 1.4426950216293334961 ;  /* 0x3fb8aa3bef657820 */ /* 0x000fe20000410000 */
[----:B------:R-:W-:Y:S02]  /*4bf0*/  ISETP.GE.AND P2, PT, R98, RZ, PT ;  /* 0x000000ff6200720c */ /* 0x000fe40003f46270 */
[----:B------:R-:W-:Y:S02]  /*4c00*/  @!P0 IADD3 R100, -R84, 0x19, RZ ;  /* 0x0000001954648810 */ /* 0x000fe40007ffe1ff */
[----:B------:R-:W-:Y:S02]  /*4c10*/  ISETP.GE.AND P1, PT, R99, RZ, PT ;  /* 0x000000ff6300720c */ /* 0x000fe40003f26270 */
[----:B------:R-:W-:Y:S02]  /*4c20*/  PLOP3.LUT P0, PT, PT, PT, UP0, 0x80, 0x0 ;  /* 0x000000000000781c */ /* 0x000fe40003f0f008 */
[----:B------:R-:W-:Y:S02]  /*4c30*/  I2FP.F32.S32 R85, R85 ;  /* 0x0000005500557245 */ /* 0x000fe40000201400 */
[----:B------:R-:W-:Y:S02]  /*4c40*/  I2FP.F32.S32 R86, R86 ;  /* 0x0000005600567245 */ /* 0x000fe40000201400 */
[----:B------:R-:W-:Y:S01]  /*4c50*/  @P3 ISETP.GE.AND P3, PT, R227, UR7, PT ;  /* 0x00000007e3003c0c */ /* 0x000fe2000bf66270 */
[----:B------:R-:W-:Y:S01]  /*4c60*/  FFMA.FTZ R6, R85, -UR6, R6 ;  /* 0x8000000655067c23 */ /* 0x000fe20008010006 */
[----:B------:R-:W-:Y:S01]  /*4c70*/  LOP3.LUT R108, R107, UR25, R104, 0x96, !PT ;  /* 0x000000196b6c7c12 */ /* 0x000fe2000f8e9668 */
[----:B------:R-:W-:Y:S01]  /*4c80*/  FFMA.FTZ R7, R86, -UR6, R7 ;  /* 0x8000000656077c23 */ /* 0x000fe20008010007 */
[C---:B------:R-:W-:Y:S02]  /*4c90*/  @!P5 IADD3 R96, -R84.reuse, 0x9, RZ ;  /* 0x000000095460d810 */ /* 0x040fe40007ffe1ff */
[----:B------:R-:W-:Y:S01]  /*4ca0*/  @!P4 IADD3 R97, -R84, 0x10, RZ ;  /* 0x000000105461c810 */ /* 0x000fe20007ffe1ff */
[----:B------:R-:W-:Y:S01]  /*4cb0*/  IMAD.WIDE.U32 R108, R108, -0x326172a9, RZ ;  /* 0xcd9e8d576c6c7825 */ /* 0x000fe200078e00ff */
[C---:B------:R-:W-:Y:S02]  /*4cc0*/  @!P2 IADD3 R98, -R84.reuse, 0x11, RZ ;  /* 0x000000115462a810 */ /* 0x040fe40007ffe1ff */
[----:B------:R-:W-:Y:S02]  /*4cd0*/  @!P1 IADD3 R99, -R84, 0x18, RZ ;  /* 0x0000001854639810 */ /* 0x000fe40007ffe1ff */
[----:B------:R-:W-:Y:S02]  /*4ce0*/  I2FP.F32.S32 R107, R87 ;  /* 0x00000057006b7245 */ /* 0x000fe40000201400 */
[----:B------:R-:W-:Y:S01]  /*4cf0*/  @P0 FSEL R4, R4, -INF , !P3 ;  /* 0xff80000004040808 */ /* 0x000fe20005800000 */
[----:B------:R-:W1:Y:S01]  /*4d00*/  LDSM.16.M88.4 R84, [R208+0x16800] ;  /* 0x01680000d054783b */ /* 0x000e620000000200 */
[----:B------:R-:W-:Y:S01]  /*4d10*/  PLOP3.LUT P0, PT, PT, PT, UP0, 0x80, 0x0 ;  /* 0x000000000000781c */ /* 0x000fe20003f0f008 */
[----:B------:R-:W-:Y:S01]  /*4d20*/  FFMA.FTZ R5, R107, -UR6, R5 ;  /* 0x800000066b057c23 */ /* 0x000fe20008010005 */
[----:B------:R-:W-:Y:S01]  /*4d30*/  LOP3.LUT R90, R105, UR23, R90, 0x96, !PT ;  /* 0x00000017695a7c12 */ /* 0x000fe2000f8e965a */
[----:B------:R-:W-:Y:S01]  /*4d40*/  FFMA.FTZ R11, R107, -UR6, R11 ;  /* 0x800000066b0b7c23 */ /* 0x000fe2000801000b */
[----:B------:R-:W-:Y:S02]  /*4d50*/  FSETP.NEU.FTZ.AND P2, PT, R238, -INF , PT ;  /* 0xff800000ee00780b */ /* 0x000fe40003f5d000 */
[----:B------:R-:W-:Y:S01]  /*4d60*/  PLOP3.LUT P1, PT, PT, PT, UP0, 0x80, 0x0 ;  /* 0x000000000000781c */ /* 0x000fe20003f2f008 */
[----:B------:R-:W-:Y:S01]  /*4d70*/  IMAD.WIDE.U32 R90, R90, -0x326172a9, RZ ;  /* 0xcd9e8d575a5a7825 */ /* 0x000fe200078e00ff */
[----:B------:R-:W-:Y:S02]  /*4d80*/  FSEL R88, R88, RZ, P2 ;  /* 0x000000ff58587208 */ /* 0x000fe40001000000 */
[----:B------:R-:W-:Y:S02]  /*4d90*/  PLOP3.LUT P2, PT, PT, PT, UP0, 0x80, 0x0 ;  /* 0x000000000000781c */ /* 0x000fe40003f4f008 */
[----:B------:R-:W-:Y:S01]  /*4da0*/  LOP3.LUT R91, R91, UR24, R102, 0x96, !PT ;  /* 0x000000185b5b7c12 */ /* 0x000fe2000f8e9666 */
[----:B------:R-:W-:Y:S01]  /*4db0*/  @P0 VIADD R102, R227, 0x8 ;  /* 0x00000008e3660836 */ /* 0x000fe20000000000 */
[----:B------:R-:W-:Y:S01]  /*4dc0*/  PLOP3.LUT P0, PT, PT, PT, UP0, 0x80, 0x0 ;  /* 0x000000000000781c */ /* 0x000fe20003f0f008 */
[----:B------:R-:W-:Y:S01]  /*4dd0*/  FFMA.FTZ R4, R4, UR13, -R88 ;  /* 0x0000000d04047c23 */ /* 0x000fe20008010858 */
[----:B------:R-:W-:Y:S01]  /*4de0*/  LOP3.LUT R104, R109, UR26, R90, 0x96, !PT ;  /* 0x0000001a6d687c12 */ /* 0x000fe2000f8e965a */
[----:B------:R-:W-:Y:S01]  /*4df0*/  IMAD.WIDE.U32 R90, R91, -0x2daee0ad, RZ ;  /* 0xd2511f535b5a7825 */ /* 0x000fe200078e00ff */
[----:B------:R-:W-:Y:S01]  /*4e00*/  I2FP.F32.S32 R109, R89 ;  /* 0x00000059006d7245 */ /* 0x000fe20000201400 */
[----:B------:R2:W3:Y:S01]  /*4e10*/  MUFU.EX2 R129, R4 ;  /* 0x0000000400817308 */ /* 0x0004e20000000800 */
[----:B------:R-:W-:Y:S01]  /*4e20*/  @P1 FSEL R6, R6, -INF , !P3 ;  /* 0xff80000006061808 */ /* 0x000fe20005800000 */
[----:B------:R-:W-:Y:S01]  /*4e30*/  IMAD.WIDE.U32 R104, R104, -0x2daee0ad, RZ ;  /* 0xd2511f5368687825 */ /* 0x000fe200078e00ff */
[----:B------:R-:W-:Y:S03]  /*4e40*/  PLOP3.LUT P1, PT, PT, PT, UP0, 0x80, 0x0 ;  /* 0x000000000000781c */ /* 0x000fe60003f2f008 */
[----:B------:R-:W-:Y:S01]  /*4e50*/  FFMA.FTZ R8, R109, -UR6, R8 ;  /* 0x800000066d087c23 */ /* 0x000fe20008010008 */
[----:B------:R-:W-:Y:S02]  /*4e60*/  @P2 ISETP.GE.AND P2, PT, R102, UR7, PT ;  /* 0x0000000766002c0c */ /* 0x000fe4000bf46270 */
[----:B------:R-:W-:Y:S02]  /*4e70*/  PLOP3.LUT P4, PT, PT, PT, UP0, 0x80, 0x0 ;  /* 0x000000000000781c */ /* 0x000fe40003f8f008 */
[----:B------:R-:W-:Y:S02]  /*4e80*/  @P0 FSEL R8, R8, -INF , !P2 ;  /* 0xff80000008080808 */ /* 0x000fe40005000000 */
[----:B------:R-:W-:Y:S02]  /*4e90*/  PLOP3.LUT P0, PT, PT, PT, UP0, 0x80, 0x0 ;  /* 0x000000000000781c */ /* 0x000fe40003f0f008 */
[----:B------:R-:W-:Y:S01]  /*4ea0*/  PLOP3.LUT P5, PT, PT, PT, UP0, 0x80, 0x0 ;  /* 0x000000000000781c */ /* 0x000fe20003faf008 */
[--C-:B------:R-:W-:Y:S01]  /*4eb0*/  FFMA.FTZ R8, R8, UR13, -R88.reuse ;  /* 0x0000000d08087c23 */ /* 0x100fe20008010858 */
[----:B------:R-:W-:Y:S01]  /*4ec0*/  @P1 VIADD R103, R227, 0x9 ;  /* 0x00000009e3671836 */ /* 0x000fe20000000000 */
[----:B------:R-:W-:Y:S02]  /*4ed0*/  PLOP3.LUT P3, PT, PT, PT, UP0, 0x80, 0x0 ;  /* 0x000000000000781c */ /* 0x000fe40003f6f008 */
[----:B------:R-:W-:Y:S01]  /*4ee0*/  PLOP3.LUT P1, PT, PT, PT, UP0, 0x80, 0x0 ;  /* 0x000000000000781c */ /* 0x000fe20003f2f008 */
[C---:B-1----:R-:W-:Y:S01]  /*4ef0*/  HMMA.16816.F32.BF16 R12, R92.reuse, R84, R12 ;  /* 0x000000545c0c723c */ /* 0x042fe2000004180c */
[----:B------:R-:W-:Y:S02]  /*4f00*/  MUFU.EX2 R124, R8 ;  /* 0x00000008007c7308 */ /* 0x000fe40000000800 */
[----:B------:R-:W-:Y:S02]  /*4f10*/  @P4 FSEL R5, R5, -INF , !P6 ;  /* 0xff80000005054808 */ /* 0x000fe40007000000 */
[----:B------:R-:W-:Y:S01]  /*4f20*/  @P0 FSEL R10, R10, -INF , !P2 ;  /* 0xff8000000a0a0808 */ /* 0x000fe20005000000 */
[----:B------:R-:W-:Y:S01]  /*4f30*/  HMMA.16816.F32.BF16 R16, R92, R86, R16 ;  /* 0x000000565c10723c */ /* 0x000fe20000041810 */
[----:B------:R-:W-:Y:S02]  /*4f40*/  PLOP3.LUT P2, PT, PT, PT, UP0, 0x80, 0x0 ;  /* 0x000000000000781c */ /* 0x000fe40003f4f008 */
[----:B------:R-:W-:Y:S02]  /*4f50*/  FSETP.NEU.FTZ.AND P0, PT, R239, -INF , PT ;  /* 0xff800000ef00780b */ /* 0x000fe40003f1d000 */
[----:B------:R-:W-:Y:S01]  /*4f60*/  PLOP3.LUT P4, PT, PT, PT, UP0, 0x80, 0x0 ;  /* 0x000000000000781c */ /* 0x000fe20003f8f008 */
[----:B------:R-:W-:Y:S01]  /*4f70*/  @P3 VIADD R110, R227, 0x10 ;  /* 0x00000010e36e3836 */ /* 0x000fe20000000000 */
[----:B------:R-:W-:Y:S01]  /*4f80*/  I2FP.F32.S32 R96, R96 ;  /* 0x0000006000607245 */ /* 0x000fe20000201400 */
[----:B------:R-:W-:Y:S01]  /*4f90*/  FFMA.FTZ R5, R5, UR13, -R88 ;  /* 0x0000000d05057c23 */ /* 0x000fe20008010858 */
[----:B------:R-:W-:Y:S02]  /*4fa0*/  @P1 ISETP.GE.AND P1, PT, R103, UR7, PT ;  /* 0x0000000767001c0c */ /* 0x000fe4000bf26270 */
[----:B--2---:R-:W-:Y:S01]  /*4fb0*/  FSEL R4, R101, RZ, P0 ;  /* 0x000000ff65047208 */ /* 0x004fe20000000000 */
[----:B------:R-:W-:Y:S01]  /*4fc0*/  FFMA.FTZ R9, R96, -UR6, R9 ;  /* 0x8000000660097c23 */ /* 0x000fe20008010009 */
[----:B------:R-:W-:Y:S01]  /*4fd0*/  PLOP3.LUT P0, PT, PT, PT, UP0, 0x80, 0x0 ;  /* 0x000000000000781c */ /* 0x000fe20003f0f008 */
[----:B------:R-:W1:Y:S01]  /*4fe0*/  MUFU.EX2 R128, R5 ;  /* 0x0000000500807308 */ /* 0x000e620000000800 */
[----:B------:R-:W-:Y:S01]  /*4ff0*/  @P5 FSEL R7, R7, -INF , !P6 ;  /* 0xff80000007075808 */ /* 0x000fe20007000000 */
[----:B------:R-:W-:Y:S01]  /*5000*/  FFMA.FTZ R6, R6, UR13, -R4 ;  /* 0x0000000d06067c23 */ /* 0x000fe20008010804 */
[----:B------:R-:W-:Y:S01]  /*5010*/  PLOP3.LUT P6, PT, PT, PT, UP0, 0x80, 0x0 ;  /* 0x000000000000781c */ /* 0x000fe20003fcf008 */
[----:B------:R-:W-:Y:S01]  /*5020*/  @P4 VIADD R111, R227, 0x11 ;  /* 0x00000011e36f4836 */ /* 0x000fe20000000000 */
[----:B------:R-:W-:Y:S01]  /*5030*/  PLOP3.LUT P3, PT, PT, PT, UP0, 0x80, 0x0 ;  /* 0x000000000000781c */ /* 0x000fe20003f6f008 */
[----:B------:R-:W-:Y:S01]  /*5040*/  FFMA.FTZ R14, R109, -UR6, R14 ;  /* 0x800000066d0e7c23 */ /* 0x000fe2000801000e */
[----:B------:R-:W-:Y:S03]  /*5050*/  @P2 FSEL R9, R9, -INF , !P1 ;  /* 0xff80000009092808 */ /* 0x000fe60004800000 */
[----:B------:R2:W4:Y:S01]  /*5060*/  MUFU.EX2 R131, R6 ;  /* 0x0000000600837308 */ /* 0x0005220000000800 */
[----:B------:R-:W-:Y:S01]  /*5070*/  PLOP3.LUT P5, PT, PT, PT, UP0, 0x80, 0x0 ;  /* 0x000000000000781c */ /* 0x000fe20003faf008 */
[--C-:B------:R-:W-:Y:S01]  /*5080*/  FFMA.FTZ R7, R7, UR13, -R4.reuse ;  /* 0x0000000d07077c23 */ /* 0x100fe20008010804 */
[----:B------:R-:W-:Y:S01]  /*5090*/  PLOP3.LUT P2, PT, PT, PT, UP0, 0x80, 0x0 ;  /* 0x000000000000781c */ /* 0x000fe20003f4f008 */
[----:B------:R-:W-:Y:S01]  /*50a0*/  FFMA.FTZ R15, R96, -UR6, R15 ;  /* 0x80000006600f7c23 */ /* 0x000fe2000801000f */
[----:B------:R-:W-:Y:S01]  /*50b0*/  PLOP3.LUT P4, PT, PT, PT, UP0, 0x80, 0x0 ;  /* 0x000000000000781c */ /* 0x000fe20003f8f008 */
[----:B------:R-:W-:Y:S01]  /*50c0*/  FFMA.FTZ R10, R10, UR13, -R4 ;  /* 0x0000000d0a0a7c23 */ /* 0x000fe20008010804 */
[----:B------:R-:W-:Y:S01]  /*50d0*/  I2FP.F32.S32 R97, R97 ;  /* 0x0000006100617245 */ /* 0x000fe20000201400 */
[----:B------:R-:W-:Y:S01]  /*50e0*/  @P6 VIADD R89, R227, 0x19 ;  /* 0x00000019e3596836 */ /* 0x000fe20000000000 */
[----:B------:R-:W-:Y:S01]  /*50f0*/  @P0 FSEL R11, R11, -INF , !P1 ;  /* 0xff8000000b0b0808 */ /* 0x000fe20004800000 */
[----:B------:R1:W4:Y:S01]  /*5100*/  MUFU.EX2 R130, R7 ;  /* 0x0000000700827308 */ /* 0x0003220000000800 */
[----:B------:R-:W-:Y:S01]  /*5110*/  PLOP3.LUT P0, PT, PT, PT, UP0, 0x80, 0x0 ;  /* 0x000000000000781c */ /* 0x000fe20003f0f008 */
[----:B------:R-:W-:Y:S01]  /*5120*/  FFMA.FTZ R12, R97, -UR6, R12 ;  /* 0x80000006610c7c23 */ /* 0x000fe2000801000c */
[----:B------:R-:W-:Y:S01]  /*5130*/  PLOP3.LUT P1, PT, PT, PT, UP0, 0x80, 0x0 ;  /* 0x000000000000781c */ /* 0x000fe20003f2f008 */
[----:B------:R-:W-:Y:S01]  /*5140*/  @P5 VIADD R112, R227, 0x18 ;  /* 0x00000018e3705836 */ /* 0x000fe20000000000 */
[----:B------:R-:W-:Y:S01]  /*5150*/  PLOP3.LUT P6, PT, PT, PT, UP0, 0x80, 0x0 ;  /* 0x000000000000781c */ /* 0x000fe20003fcf008 */
[----:B------:R-:W-:Y:S01]  /*5160*/  FFMA.FTZ R18, R97, -UR6, R18 ;  /* 0x8000000661127c23 */ /* 0x000fe20008010012 */
[----:B------:R-:W-:Y:S03]  /*5170*/  I2FP.F32.S32 R98, R98 ;  /* 0x0000006200627245 */ /* 0x000fe60000201400 */
[----:B------:R-:W-:Y:S01]  /*5180*/  MUFU.EX2 R127, R10 ;  /* 0x0000000a007f7308 */ /* 0x000fe20000000800 */
[----:B------:R-:W-:Y:S01]  /*5190*/  @P3 ISETP.GE.AND P3, PT, R110, UR7, PT ;  /* 0x000000076e003c0c */ /* 0x000fe2000bf66270 */
[----:B------:R-:W-:Y:S01]  /*51a0*/  FFMA.FTZ R11, R11, UR13, -R4 ;  /* 0x0000000d0b0b7c23 */ /* 0x000fe20008010804 */
[----:B------:R-:W-:Y:S01]  /*51b0*/  LOP3.LUT R102, R91, UR27, R106, 0x96, !PT ;  /* 0x0000001b5b667c12 */ /* 0x000fe2000f8e966a */
[C---:B------:R-:W-:Y:S01]  /*51c0*/  FFMA.FTZ R13, R98.reuse, -UR6, R13 ;  /* 0x80000006620d7c23 */ /* 0x040fe2000801000d */
[----:B------:R-:W-:Y:S01]  /*51d0*/  LOP3.LUT R90, R105, UR29, R90, 0x96, !PT ;  /* 0x0000001d695a7c12 */ /* 0x000fe2000f8e965a */
[----:B------:R-:W-:Y:S01]  /*51e0*/  FFMA.FTZ R19, R98, -UR6, R19 ;  /* 0x8000000662137c23 */ /* 0x000fe20008010013 */
[----:B------:R-:W-:Y:S01]  /*51f0*/  @P2 FSEL R12, R12, -INF , !P3 ;  /* 0xff8000000c0c2808 */ /* 0x000fe20005800000 */
[----:B------:R-:W-:Y:S01]  /*5200*/  IMAD.WIDE.U32 R102, R102, -0x326172a9, RZ ;  /* 0xcd9e8d5766667825 */ /* 0x000fe200078e00ff */
[----:B------:R-:W-:Y:S01]  /*5210*/  @P4 ISETP.GE.AND P4, PT, R111, UR7, PT ;  /* 0x000000076f004c0c */ /* 0x000fe2000bf86270 */
[----:B------:R-:W-:Y:S01]  /*5220*/  MUFU.EX2 R126, R11 ;  /* 0x0000000b007e7308 */ /* 0x000fe20000000800 */
[----:B------:R-:W-:Y:S01]  /*5230*/  PLOP3.LUT P5, PT, PT, PT, UP0, 0x80, 0x0 ;  /* 0x000000000000781c */ /* 0x000fe20003faf008 */
[----:B------:R-:W-:Y:S01]  /*5240*/  IMAD.WIDE.U32 R90, R90, -0x326172a9, RZ ;  /* 0xcd9e8d575a5a7825 */ /* 0x000fe200078e00ff */
[----:B------:R-:W-:Y:S02]  /*5250*/  PLOP3.LUT P2, PT, PT, PT, UP0, 0x80, 0x0 ;  /* 0x000000000000781c */ /* 0x000fe40003f4f008 */
[----:B------:R-:W-:Y:S01]  /*5260*/  @P0 FSEL R14, R14, -INF , !P3 ;  /* 0xff8000000e0e0808 */ /* 0x000fe20005800000 */
[--C-:B------:R-:W-:Y:S01]  /*5270*/  FFMA.FTZ R12, R12, UR13, -R88.reuse ;  /* 0x0000000d0c0c7c23 */ /* 0x100fe20008010858 */
[----:B------:R-:W-:Y:S01]  /*5280*/  PLOP3.LUT P0, PT, PT, PT, UP0, 0x80, 0x0 ;  /* 0x000000000000781c */ /* 0x000fe20003f0f008 */
[----:B------:R-:W-:Y:S01]  /*5290*/  FFMA.FTZ R9, R9, UR13, -R88 ;  /* 0x0000000d09097c23 */ /* 0x000fe20008010858 */
[----:B------:R-:W-:Y:S01]  /*52a0*/  @P1 FSEL R13, R13, -INF , !P4 ;  /* 0xff8000000d0d1808 */ /* 0x000fe20006000000 */
[----:B------:R-:W-:Y:S01]  /*52b0*/  MUFU.EX2 R121, R12 ;  /* 0x0000000c00797308 */ /* 0x000fe20000000800 */
[----:B------:R-:W-:Y:S01]  /*52c0*/  @P6 ISETP.GE.AND P6, PT, R89, UR7, PT ;  /* 0x0000000759006c0c */ /* 0x000fe2000bfc6270 */
[----:B------:R-:W-:Y:S01]  /*52d0*/  FFMA.FTZ R14, R14, UR13, -R4 ;  /* 0x0000000d0e0e7c23 */ /* 0x000fe20008010804 */
[----:B------:R-:W-:Y:S01]  /*52e0*/  PLOP3.LUT P1, PT, PT, PT, UP0, 0x80, 0x0 ;  /* 0x000000000000781c */ /* 0x000fe20003f2f008 */
[----:B------:R-:W-:Y:S01]  /*52f0*/  FFMA.FTZ R13, R13, UR13, -R88 ;  /* 0x0000000d0d0d7c23 */ /* 0x000fe20008010858 */
[----:B------:R-:W-:Y:S02]  /*5300*/  LOP3.LUT R89, R91, UR30, R102, 0x96, !PT ;  /* 0x0000001e5b597c12 */ /* 0x000fe4000f8e9666 */
[----:B------:R-:W-:Y:S03]  /*5310*/  I2FP.F32.S32 R99, R99 ;  /* 0x0000006300637245 */ /* 0x000fe60000201400 */
[----:B------:R-:W4:Y:S01]  /*5320*/  MUFU.EX2 R125, R9 ;  /* 0x00000009007d7308 */ /* 0x000f220000000800 */
[----:B--2---:R-:W-:Y:S02]  /*5330*/  LOP3.LUT R6, R89, 0xff, RZ, 0xc0, !PT ;  /* 0x000000ff59067812 */ /* 0x004fe400078ec0ff */
[----:B------:R-:W-:Y:S01]  /*5340*/  @P5 ISETP.GE.AND P5, PT, R112, UR7, PT ;  /* 0x0000000770005c0c */ /* 0x000fe2000bfa6270 */
[----:B------:R-:W-:Y:S01]  /*5350*/  FFMA.FTZ R16, R99, -UR6, R16 ;  /* 0x8000000663107c23 */ /* 0x000fe20008010010 */
[----:B------:R-:W-:Y:S02]  /*5360*/  @P2 FSEL R15, R15, -INF , !P4 ;  /* 0xff8000000f0f2808 */ /* 0x000fe40006000000 */
[----:B------:R-:W-:Y:S03]  /*5370*/  ISETP.LE.U32.AND P4, PT, R6, UR14, PT ;  /* 0x0000000e06007c0c */ /* 0x000fe6000bf83070 */
[----:B------:R-:W-:Y:S01]  /*5380*/  MUFU.EX2 R120, R13 ;  /* 0x0000000d00787308 */ /* 0x000fe20000000800 */
[----:B------:R-:W-:Y:S01]  /*5390*/  LOP3.LUT R6, R89, 0xffff, RZ, 0xc0, !PT ;  /* 0x0000ffff59067812 */ /* 0x000fe200078ec0ff */
[----:B------:R-:W-:Y:S01]  /*53a0*/  FFMA.FTZ R15, R15, UR13, -R4 ;  /* 0x0000000d0f0f7c23 */ /* 0x000fe20008010804 */
[----:B------:R-:W-:Y:S02]  /*53b0*/  @P0 FSEL R16, R16, -INF , !P5 ;  /* 0xff80000010100808 */ /* 0x000fe40006800000 */
[----:B------:R-:W-:Y:S02]  /*53c0*/  PLOP3.LUT P0, PT, PT, PT, UP0, 0x80, 0x0 ;  /* 0x000000000000781c */ /* 0x000fe40003f0f008 */
[----:B------:R-:W-:Y:S01]  /*53d0*/  @P1 FSEL R18, R18, -INF , !P5 ;  /* 0xff80000012121808 */ /* 0x000fe20006800000 */
[----:B------:R-:W-:Y:S01]  /*53e0*/  FFMA.FTZ R16, R16, UR13, -R88 ;  /* 0x0000000d10107c23 */ /* 0x000fe20008010858 */
[----:B------:R-:W-:Y:S01]  /*53f0*/  PLOP3.LUT P1, PT, PT, PT, UP0, 0x80, 0x0 ;  /* 0x000000000000781c */ /* 0x000fe20003f2f008 */
[----:B------:R-:W-:Y:S01]  /*5400*/  MUFU.EX2 R123, R14 ;  /* 0x0000000e007b7308 */ /* 0x000fe20000000800 */
[----:B------:R-:W-:Y:S01]  /*5410*/  SHF.R.U32.HI R6, RZ, 0x8, R6 ;  /* 0x00000008ff067819 */ /* 0x000fe20000011606 */
[----:B------:R-:W-:Y:S01]  /*5420*/  FFMA.FTZ R18, R18, UR13, -R4 ;  /* 0x0000000d12127c23 */ /* 0x000fe20008010804 */
[----:B------:R-:W-:Y:S01]  /*5430*/  I2FP.F32.S32 R100, R100 ;  /* 0x0000006400647245 */ /* 0x000fe20000201400 */
[----:B---3--:R-:W-:Y:S01]  /*5440*/  @!P4 FADD.FTZ R129, -R129, -RZ ;  /* 0x800000ff8181c221 */ /* 0x008fe20000010100 */
[----:B------:R-:W-:Y:S02]  /*5450*/  LOP3.LUT R6, R6, 0xffff, RZ, 0xc0, !PT ;  /* 0x0000ffff06067812 */ /* 0x000fe400078ec0ff */
[----:B-1----:R-:W-:Y:S01]  /*5460*/  SHF.R.U32.HI R7, RZ, 0x10, R89 ;  /* 0x00000010ff077819 */ /* 0x002fe20000011659 */
[----:B------:R-:W-:Y:S01]  /*5470*/  FFMA.FTZ R17, R100, -UR6, R17 ;  /* 0x8000000664117c23 */ /* 0x000fe20008010011 */
[----:B------:R-:W-:Y:S01]  /*5480*/  ISETP.LE.U32.AND P5, PT, R6, UR14, PT ;  /* 0x0000000e06007c0c */ /* 0x000fe2000bfa3070 */
[----:B------:R-:W1:Y:S01]  /*5490*/  MUFU.EX2 R122, R15 ;  /* 0x0000000f007a7308 */ /* 0x000e620000000800 */
[----:B------:R-:W-:Y:S02]  /*54a0*/  LOP3.LUT R6, R7, 0xff, RZ, 0xc0, !PT ;  /* 0x000000ff07067812 */ /* 0x000fe400078ec0ff */
[----:B------:R-:W-:Y:S02]  /*54b0*/  LOP3.LUT R108, R103, UR28, R108, 0x96, !PT ;  /* 0x0000001c676c7c12 */ /* 0x000fe4000f8e966c */
[----:B------:R-:W-:Y:S02]  /*54c0*/  SHF.R.U32.HI R89, RZ, 0x18, R89 ;  /* 0x00000018ff597819 */ /* 0x000fe40000011659 */
[----:B------:R-:W-:Y:S01]  /*54d0*/  LOP3.LUT R106, R90, 0xffff, RZ, 0xc0, !PT ;  /* 0x0000ffff5a6a7812 */ /* 0x000fe200078ec0ff */
[----:B------:R-:W-:Y:S01]  /*54e0*/  IMAD.WIDE.U32 R84, R108, -0x2daee0ad, RZ ;  /* 0xd2511f536c547825 */ /* 0x000fe200078e00ff */
[----:B------:R-:W-:Y:S01]  /*54f0*/  @P0 FSEL R17, R17, -INF , !P6 ;  /* 0xff80000011110808 */ /* 0x000fe20007000000 */
[----:B------:R-:W-:Y:S01]  /*5500*/  MUFU.EX2 R117, R16 ;  /* 0x0000001000757308 */ /* 0x000fe20000000800 */
[----:B------:R-:W-:Y:S01]  /*5510*/  @P1 FSEL R19, R19, -INF , !P6 ;  /* 0xff80000013131808 */ /* 0x000fe20007000000 */
[----:B------:R-:W-:Y:S01]  /*5520*/  @!P5 FADD.FTZ R128, -R128, -RZ ;  /* 0x800000ff8080d221 */ /* 0x000fe20000010100 */
[----:B------:R-:W-:Y:S01]  /*5530*/  ISETP.LE.U32.AND P0, PT, R6, UR14, PT ;  /* 0x0000000e06007c0c */ /* 0x000fe2000bf03070 */
[----:B------:R-:W-:Y:S01]  /*5540*/  FFMA.FTZ R88, R17, UR13, -R88 ;  /* 0x0000000d11587c23 */ /* 0x000fe20008010858 */
[----:B------:R-:W-:Y:S01]  /*5550*/  LOP3.LUT R101, R90, 0xff, RZ, 0xc0, !PT ;  /* 0x000000ff5a657812 */ /* 0x000fe200078ec0ff */
[----:B------:R-:W-:Y:S01]  /*5560*/  FFMA.FTZ R4, R19, UR13, -R4 ;  /* 0x0000000d13047c23 */ /* 0x000fe20008010804 */
[----:B------:R-:W-:Y:S03]  /*5570*/  ISETP.LE.U32.AND P6, PT, R89, UR14, PT ;  /* 0x0000000e59007c0c */ /* 0x000fe6000bfc3070 */
[----:B------:R-:W2:Y:S01]  /*5580*/  MUFU.EX2 R116, R88 ;  /* 0x0000005800747308 */ /* 0x000ea20000000800 */
[----:B------:R-:W-:Y:S02]  /*5590*/  SHF.R.U32.HI R6, RZ, 0x8, R106 ;  /* 0x00000008ff067819 */ /* 0x000fe4000001166a */
[----:B------:R-:W-:Y:S02]  /*55a0*/  ISETP.LE.U32.AND P3, PT, R101, UR14, PT ;  /* 0x0000000e65007c0c */ /* 0x000fe4000bf63070 */
[----:B------:R-:W-:Y:S02]  /*55b0*/  SHF.R.U32.HI R105, RZ, 0x10, R90 ;  /* 0x00000010ff697819 */ /* 0x000fe4000001165a */
[----:B------:R-:W-:Y:S01]  /*55c0*/  LOP3.LUT R6, R6, 0xffff, RZ, 0xc0, !PT ;  /* 0x0000ffff06067812 */ /* 0x000fe200078ec0ff */
[----:B----4-:R-:W-:Y:S01]  /*55d0*/  @!P0 FADD.FTZ R131, -R131, -RZ ;  /* 0x800000ff83838221 */ /* 0x010fe20000010100 */
[----:B------:R-:W-:Y:S01]  /*55e0*/  LOP3.LUT R5, R85, UR31, R104, 0x96, !PT ;  /* 0x0000001f55057c12 */ /* 0x000fe2000f8e9668 */
[----:B------:R3:W4:Y:S01]  /*55f0*/  MUFU.EX2 R118, R4 ;  /* 0x0000000400767308 */ /* 0x0007220000000800 */
[----:B------:R-:W-:Y:S01]  /*5600*/  LOP3.LUT R7, R105, 0xff, RZ, 0xc0, !PT ;  /* 0x000000ff69077812 */ /* 0x000fe200078ec0ff */
[----:B------:R-:W-:Y:S01]  /*5610*/  @!P6 FADD.FTZ R130, -R130, -RZ ;  /* 0x800000ff8282e221 */ /* 0x000fe20000010100 */
[----:B------:R-:W-:Y:S02]  /*5620*/  ISETP.LE.U32.AND P5, PT, R6, UR14, PT ;  /* 0x0000000e06007c0c */ /* 0x000fe4000bfa3070 */
[----:B------:R-:W-:Y:S01]  /*5630*/  LOP3.LUT R6, R5, 0xff, RZ, 0xc0, !PT ;  /* 0x000000ff05067812 */ /* 0x000fe200078ec0ff */
[----:B------:R-:W-:Y:S01]  /*5640*/  @!P3 FADD.FTZ R124, -R124, -RZ ;  /* 0x800000ff7c7cb221 */ /* 0x000fe20000010100 */
[----:B------:R-:W-:Y:S03]  /*5650*/  ISETP.LE.U32.AND P0, PT, R7, UR14, PT ;  /* 0x0000000e07007c0c */ /* 0x000fe6000bf03070 */
[----:B------:R-:W4:Y:S01]  /*5660*/  MUFU.EX2 R119, R18 ;  /* 0x0000001200777308 */ /* 0x000f220000000800 */
[----:B------:R-:W-:Y:S02]  /*5670*/  SHF.R.U32.HI R102, RZ, 0x18, R90 ;  /* 0x00000018ff667819 */ /* 0x000fe4000001165a */
[----:B------:R-:W-:Y:S02]  /*5680*/  ISETP.LE.U32.AND P6, PT, R6, UR14, PT ;  /* 0x0000000e06007c0c */ /* 0x000fe4000bfc3070 */
[--C-:B------:R-:W-:Y:S02]  /*5690*/  SHF.R.U32.HI R7, RZ, 0x18, R5.reuse ;  /* 0x00000018ff077819 */ /* 0x100fe40000011605 */
[----:B------:R-:W-:Y:S01]  /*56a0*/  LOP3.LUT R6, R5, 0xffff, RZ, 0xc0, !PT ;  /* 0x0000ffff05067812 */ /* 0x000fe200078ec0ff */
[----:B------:R-:W-:Y:S01]  /*56b0*/  @!P5 FADD.FTZ R125, -R125, -RZ ;  /* 0x800000ff7d7dd221 */ /* 0x000fe20000010100 */
[----:B------:R-:W-:Y:S02]  /*56c0*/  ISETP.LE.U32.AND P2, PT, R102, UR14, PT ;  /* 0x0000000e66007c0c */ /* 0x000fe4000bf43070 */
[----:B------:R-:W-:Y:S01]  /*56d0*/  ISETP.LE.U32.AND P3, PT, R7, UR14, PT ;  /* 0x0000000e07007c0c */ /* 0x000fe2000bf63070 */
[----:B------:R-:W-:Y:S01]  /*56e0*/  @!P0 FADD.FTZ R127, -R127, -RZ ;  /* 0x800000ff7f7f8221 */ /* 0x000fe20000010100 */
[C---:B------:R-:W-:Y:S02]  /*56f0*/  LOP3.LUT R90, R84.reuse, 0xff, RZ, 0xc0, !PT ;  /* 0x000000ff545a7812 */ /* 0x040fe400078ec0ff */
[--C-:B------:R-:W-:Y:S01]  /*5700*/  SHF.R.U32.HI R91, RZ, 0x18, R84.reuse ;  /* 0x00000018ff5b7819 */ /* 0x100fe20000011654 */
[----:B------:R-:W-:Y:S01]  /*5710*/  @!P6 FADD.FTZ R121, -R121, -RZ ;  /* 0x800000ff7979e221 */ /* 0x000fe20000010100 */
[----:B------:R-:W-:Y:S02]  /*5720*/  SHF.R.U32.HI R103, RZ, 0x10, R84 ;  /* 0x00000010ff677819 */ /* 0x000fe40000011654 */
[----:B------:R-:W-:Y:S02]  /*5730*/  SHF.R.U32.HI R7, RZ, 0x8, R6 ;  /* 0x00000008ff077819 */ /* 0x000fe40000011606 */
[----:B------:R-:W-:Y:S01]  /*5740*/  LOP3.LUT R84, R84, 0xffff, RZ, 0xc0, !PT ;  /* 0x0000ffff54547812 */ /* 0x000fe200078ec0ff */
[----:B------:R-:W-:Y:S01]  /*5750*/  @!P2 FADD.FTZ R126, -R126, -RZ ;  /* 0x800000ff7e7ea221 */ /* 0x000fe20000010100 */
[----:B------:R-:W-:Y:S01]  /*5760*/  SHF.R.U32.HI R6, RZ, 0x10, R5 ;  /* 0x00000010ff067819 */ /* 0x000fe20000011605 */
[----:B-1----:R-:W-:Y:S01]  /*5770*/  @!P3 FADD.FTZ R122, -R122, -RZ ;  /* 0x800000ff7a7ab221 */ /* 0x002fe20000010100 */
[----:B------:R-:W-:Y:S02]  /*5780*/  LOP3.LUT R5, R7, 0xffff, RZ, 0xc0, !PT ;  /* 0x0000ffff07057812 */ /* 0x000fe400078ec0ff */
[----:B------:R-:W-:Y:S02]  /*5790*/  SHF.R.U32.HI R7, RZ, 0x8, R84 ;  /* 0x00000008ff077819 */ /* 0x000fe40000011654 */
[----:B------:R-:W-:Y:S02]  /*57a0*/  ISETP.LE.U32.AND P0, PT, R5, UR14, PT ;  /* 0x0000000e05007c0c */ /* 0x000fe4000bf03070 */
[----:B------:R-:W-:Y:S02]  /*57b0*/  LOP3.LUT R6, R6, 0xff, RZ, 0xc0, !PT ;  /* 0x000000ff06067812 */ /* 0x000fe400078ec0ff */
[----:B------:R-:W-:Y:S02]  /*57c0*/  LOP3.LUT R5, R7, 0xffff, RZ, 0xc0, !PT ;  /* 0x0000ffff07057812 */ /* 0x000fe400078ec0ff */
[----:B------:R-:W-:Y:S02]  /*57d0*/  ISETP.LE.U32.AND P2, PT, R6, UR14, PT ;  /* 0x0000000e06007c0c */ /* 0x000fe4000bf43070 */
[----:B------:R-:W-:Y:S02]  /*57e0*/  ISETP.LE.U32.AND P6, PT, R5, UR14, PT ;  /* 0x0000000e05007c0c */ /* 0x000fe4000bfc3070 */
[----:B------:R-:W-:Y:S02]  /*57f0*/  F2FP.RELU.BF16.F32.PACK_AB R6, R128, R129 ;  /* 0x000000818006723e */ /* 0x000fe400000018ff */
[----:B------:R-:W-:Y:S01]  /*5800*/  F2FP.RELU.BF16.F32.PACK_AB R5, R130, R131 ;  /* 0x000000838205723e */ /* 0x000fe200000018ff */
[----:B------:R-:W-:Y:S01]  /*5810*/  @!P0 FADD.FTZ R120, -R120, -RZ ;  /* 0x800000ff78788221 */ /* 0x000fe20000010100 */
[----:B---3--:R-:W-:Y:S01]  /*5820*/  F2FP.RELU.BF16.F32.PACK_AB R4, R125, R124 ;  /* 0x0000007c7d04723e */ /* 0x008fe200000018ff */
[----:B------:R1:W-:Y:S01]  /*5830*/  STS [R234+0x22000], R6 ;  /* 0x02200006ea007388 */ /* 0x0003e20000000800 */
[----:B------:R-:W-:Y:S02]  /*5840*/  LOP3.LUT R8, R103, 0xff, RZ, 0xc0, !PT ;  /* 0x000000ff67087812 */ /* 0x000fe400078ec0ff */
[----:B------:R-:W-:Y:S02]  /*5850*/  ISETP.LE.U32.AND P1, PT, R90, UR14, PT ;  /* 0x0000000e5a007c0c */ /* 0x000fe4000bf23070 */
[----:B------:R3:W-:Y:S01]  /*5860*/  STS [R234+0x22400], R5 ;  /* 0x02240005ea007388 */ /* 0x0007e20000000800 */
[----:B------:R-:W-:Y:S01]  /*5870*/  ISETP.LE.U32.AND P4, PT, R91, UR14, PT ;  /* 0x0000000e5b007c0c */ /* 0x000fe2000bf83070 */
[----:B------:R-:W-:Y:S01]  /*5880*/  @!P2 FADD.FTZ R123, -R123, -RZ ;  /* 0x800000ff7b7ba221 */ /* 0x000fe20000010100 */
[----:B------:R-:W-:Y:S02]  /*5890*/  ISETP.LE.U32.AND P5, PT, R8, UR14, PT ;  /* 0x0000000e08007c0c */ /* 0x000fe4000bfa3070 */
[----:B------:R3:W-:Y:S01]  /*58a0*/  STS [R237+0x22000], R4 ;  /* 0x02200004ed007388 */ /* 0x0007e20000000800 */
[----:B------:R-:W-:Y:S01]  /*58b0*/  F2FP.RELU.BF16.F32.PACK_AB R8, R126, R127 ;  /* 0x0000007f7e08723e */ /* 0x000fe200000018ff */
[----:B--2---:R-:W-:Y:S01]  /*58c0*/  @!P6 FADD.FTZ R116, -R116, -RZ ;  /* 0x800000ff7474e221 */ /* 0x004fe20000010100 */
[----:B------:R-:W-:Y:S02]  /*58d0*/  F2FP.RELU.BF16.F32.PACK_AB R7, R120, R121 ;  /* 0x000000797807723e */ /* 0x000fe400000018ff */
[----:B------:R-:W-:Y:S01]  /*58e0*/  FSETP.GE.FTZ.AND P2, PT, R129, RZ, PT ;  /* 0x000000ff8100720b */ /* 0x000fe20003f56000 */
[----:B------:R-:W-:Y:S01]  /*58f0*/  STS [R237+0x22400], R8 ;  /* 0x02240008ed007388 */ /* 0x000fe20000000800 */
[----:B------:R-:W-:Y:S01]  /*5900*/  FSETP.GE.FTZ.AND P3, PT, R121, RZ, PT ;  /* 0x000000ff7900720b */ /* 0x000fe20003f76000 */
[----:B------:R-:W-:Y:S01]  /*5910*/  @!P1 FADD.FTZ R117, -R117, -RZ ;  /* 0x800000ff75759221 */ /* 0x000fe20000010100 */
[----:B------:R-:W-:Y:S01]  /*5920*/  FSETP.GE.FTZ.AND P1, PT, R128, RZ, PT ;  /* 0x000000ff8000720b */ /* 0x000fe20003f36000 */
[----:B----4-:R-:W-:Y:S01]  /*5930*/  @!P4 FADD.FTZ R118, -R118, -RZ ;  /* 0x800000ff7676c221 */ /* 0x010fe20000010100 */
[----:B------:R-:W-:Y:S01]  /*5940*/  STS [R235+0x22000], R7 ;  /* 0x02200007eb007388 */ /* 0x000fe20000000800 */
[----:B------:R-:W-:Y:S01]  /*5950*/  @!P5 FADD.FTZ R119, -R119, -RZ ;  /* 0x800000ff7777d221 */ /* 0x000fe20000010100 */
[----:B-1----:R-:W-:Y:S02]  /*5960*/  F2FP.RELU.BF16.F32.PACK_AB R6, R122, R123 ;  /* 0x0000007b7a06723e */ /* 0x002fe400000018ff */
[----:B---3--:R-:W-:Y:S03]  /*5970*/  F2FP.RELU.BF16.F32.PACK_AB R5, R116, R117 ;  /* 0x000000757405723e */ /* 0x008fe600000018ff */
[----:B------:R-:W-:Y:S01]  /*5980*/  STS [R235+0x22400], R6 ;  /* 0x02240006eb007388 */ /* 0x000fe20000000800 */
[----:B------:R-:W-:Y:S04]  /*5990*/  F2FP.RELU.BF16.F32.PACK_AB R4, R118, R119 ;  /* 0x000000777604723e */ /* 0x000fe800000018ff */
        /* <DEDUP_REMOVED lines=151> */
[C---:B------:R-:W-:Y:S01]  /*6310*/  FADD.FTZ R15, -R112.reuse, R15 ;  /* 0x0000000f700f7221 */ /* 0x040fe20000010100 */
        /* <DEDUP_REMOVED lines=202> */
.L_x_1198:
[----:B------:R-:W-:Y:S01]  /*6fc0*/  LDSM.16.M88.4 R128, [R216] ;  /* 0x00000000d880783b */ /* 0x000fe20000000200 */
[----:B------:R-:W-:Y:S01]  /*6fd0*/  IMAD R225, R251, UR34, RZ ;  /* 0x00000022fbe17c24 */ /* 0x000fe2000f8e02ff */
[----:B------:R-:W-:Y:S01]  /*6fe0*/  @UP2 UIADD3 UR16, UP1, UR10, -0x100, URZ ;  /* 0xffffff000a102890 */ /* 0x000fe2000ff3e03f */
[----:B------:R-:W-:Y:S01]  /*6ff0*/  IMAD.MOV.U32 R222, RZ, RZ, 0x4 ;  /* 0x00000004ffde7424 */ /* 0x000fe200078e00ff */
[----:B------:R-:W3:Y:S01]  /*7000*/  LDSM.16.MT88.4 R16, [R0+0x10000] ;  /* 0x010000000010783b */ /* 0x000ee20000004200 */
[C---:B------:R-:W-:Y:S01]  /*7010*/  IMAD.U32 R200, R225.reuse, -0x40, RZ ;  /* 0xffffffc0e1c87824 */ /* 0x040fe200078e00ff */
[----:B------:R-:W-:Y:S01]  /*7020*/  @UP2 UIADD3.X UR15, UR11, -0x1, URZ, UP1, !UPT ;  /* 0xffffffff0b0f2890 */ /* 0x000fe20008ffe43f */
[C---:B------:R-:W-:Y:S01]  /*7030*/  IMAD R221, R225.reuse, 0x18, RZ ;  /* 0x00000018e1dd7824 */ /* 0x040fe200078e02ff */
[----:B------:R-:W1:Y:S01]  /*7040*/  LDSM.16.M88.4 R124, [R216+0x1000] ;  /* 0x00100000d87c783b */ /* 0x000e620000000200 */
[----:B------:R-:W-:Y:S01]  /*7050*/  @UP2 UMOV UR10, UR16 ;  /* 0x00000010000a2c82 */ /* 0x000fe20008000000 */
[C---:B------:R-:W-:Y:S01]  /*7060*/  LEA R226, P1, R200.reuse, R204, 0x2 ;  /* 0x000000ccc8e27211 */ /* 0x040fe200078210ff */
[----:B------:R-:W-:Y:S01]  /*7070*/  @UP2 UIADD3 UR12, UP1, UR12, -0x100, URZ ;  /* 0xffffff000c0c2890 */ /* 0x000fe2000ff3e03f */
[----:B------:R-:W2:Y:S01]  /*7080*/  LDSM.16.MT88.4 R96, [R0+0x12000] ;  /* 0x012000000060783b */ /* 0x000ea20000004200 */
[----:B------:R-:W-:Y:S01]  /*7090*/  @UP2 UMOV UR11, UR15 ;  /* 0x0000000f000b2c82 */ /* 0x000fe20008000000 */
[----:B------:R-:W-:Y:S01]  /*70a0*/  LEA.HI.X.SX32 R224, R200, R205, 0x2, P1 ;  /* 0x000000cdc8e07211 */ /* 0x000fe200008f16ff */
[----:B------:R-:W-:Y:S01]  /*70b0*/  @P0 IMAD.WIDE R222, R240, R222, UR10 ;  /* 0x0000000af0de0e25 */ /* 0x000fe2000f8e02de */
[----:B------:R-:W4:Y:S01]  /*70c0*/  LDSM.16.MT88.4 R112, [R0+0x14000] ;  /* 0x014000000070783b */ /* 0x000f220000004200 */
[----:B------:R-:W-:Y:S03]  /*70d0*/  @UP2 UIADD3.X UR9, UR9, -0x1, URZ, UP1, !UPT ;  /* 0xffffffff09092890 */ /* 0x000fe60008ffe43f */
[----:B------:R-:W4:Y:S04]  /*70e0*/  LDSM.16.MT88.4 R196, [R0+0x16000] ;  /* 0x0160000000c4783b */ /* 0x000f280000004200 */
[----:B------:R-:W-:Y:S04]  /*70f0*/  LDSM.16.M88.4 R200, [R219] ;  /* 0x00000000dbc8783b */ /* 0x000fe80000000200 */
[----:B------:R-:W-:Y:S04]  /*7100*/  LDSM.16.M88.4 R204, [R219+0x1000] ;  /* 0x00100000dbcc783b */ /* 0x000fe80000000200 */
[----:B------:R-:W5:Y:S04]  /*7110*/  @P0 LDG.E R238, desc[UR4][R222.64] ;  /* 0x00000004deee0981 */ /* 0x000f68000c1e1900 */
[----:B------:R4:W5:Y:S01]  /*7120*/  @P0 LDG.E R239, desc[UR4][R222.64+0x20] ;  /* 0x00002004deef0981 */ /* 0x000962000c1e1900 */
        /* <DEDUP_REMOVED lines=78> */
[-C--:B------:R-:W-:Y:S05]  /*7610*/  HMMA.16816.F32.BF16 R124, R204, R198.reuse, R124 ;  /* 0x000000c6cc7c723c */ /* 0x080fea000004187c */
[C---:B------:R-:W-:Y:S01]  /*7620*/  IMAD.SHL.U32 R196, R225.reuse, 0x8, RZ ;  /* 0x00000008e1c47824 */ /* 0x040fe200078e00ff */
[----:B------:R-:W-:Y:S05]  /*7630*/  HMMA.16816.F32.BF16 R128, R200, R198, R128 ;  /* 0x000000c6c880723c */ /* 0x000fea0000041880 */
[----:B------:R-:W-:Y:S02]  /*7640*/  IMAD.MOV.U32 R204, RZ, RZ, R226 ;  /* 0x000000ffffcc7224 */ /* 0x000fe400078e00e2 */
[----:B------:R-:W-:Y:S04]  /*7650*/  IMAD.MOV.U32 R205, RZ, RZ, R224 ;  /* 0x000000ffffcd7224 */ /* 0x000fe800078e00e0 */
[CC--:B------:R-:W-:Y:S01]  /*7660*/  LEA R206, P1, R196.reuse, R204.reuse, 0x2 ;  /* 0x000000ccc4ce7211 */ /* 0x0c0fe200078210ff */
[----:B------:R1:W-:Y:S01]  /*7670*/  REDG.E.ADD.F32.FTZ.RN.STRONG.GPU desc[UR4][R204.64], R4 ;  /* 0x00000004cc0079a6 */ /* 0x0003e2000c10f384 */
[----:B------:R-:W-:Y:S02]  /*7680*/  IMAD.SHL.U32 R197, R225, 0x10, RZ ;  /* 0x00000010e1c57824 */ /* 0x000fe400078e00ff */
[-C--:B------:R-:W-:Y:S03]  /*7690*/  LEA.HI.X.SX32 R207, R196, R205.reuse, 0x2, P1 ;  /* 0x000000cdc4cf7211 */ /* 0x080fe600008f16ff */
[CC--:B------:R-:W-:Y:S02]  /*76a0*/  LEA R222, P2, R197.reuse, R204.reuse, 0x2 ;  /* 0x000000ccc5de7211 */ /* 0x0c0fe400078410ff */
[----:B------:R2:W-:Y:S02]  /*76b0*/  REDG.E.ADD.F32.FTZ.RN.STRONG.GPU desc[UR4][R206.64], R5 ;  /* 0x00000005ce0079a6 */ /* 0x0005e4000c10f384 */
[-C--:B------:R-:W-:Y:S05]  /*76c0*/  LEA.HI.X.SX32 R223, R197, R205.reuse, 0x2, P2 ;  /* 0x000000cdc5df7211 */ /* 0x080fea00010f16ff */
[----:B------:R3:W-:Y:S01]  /*76d0*/  REDG.E.ADD.F32.FTZ.RN.STRONG.GPU desc[UR4][R222.64], R6 ;  /* 0x00000006de0079a6 */ /* 0x0007e2000c10f384 */
[CC--:B-1----:R-:W-:Y:S04]  /*76e0*/  LEA R4, P1, R221.reuse, R204.reuse, 0x2 ;  /* 0x000000ccdd047211 */ /* 0x0c2fe800078210ff */
[-C--:B--2---:R-:W-:Y:S01]  /*76f0*/  LEA.HI.X.SX32 R5, R221, R205.reuse, 0x2, P1 ;  /* 0x000000cddd057211 */ /* 0x084fe200008f16ff */
[C---:B------:R-:W-:Y:S04]  /*7700*/  IMAD R221, R225.reuse, 0x28, RZ ;  /* 0x00000028e1dd7824 */ /* 0x040fe800078e02ff */
[----:B------:R1:W-:Y:S01]  /*7710*/  REDG.E.ADD.F32.FTZ.RN.STRONG.GPU desc[UR4][R4.64], R7 ;  /* 0x00000007040079a6 */ /* 0x0003e2000c10f384 */
[----:B---3--:R-:W-:Y:S01]  /*7720*/  IMAD.SHL.U32 R6, R225, 0x20, RZ ;  /* 0x00000020e1067824 */ /* 0x008fe200078e00ff */
[CC--:B------:R-:W-:Y:S04]  /*7730*/  LEA R222, P3, R221.reuse, R204.reuse, 0x2 ;  /* 0x000000ccddde7211 */ /* 0x0c0fe800078610ff */
[CC--:B------:R-:W-:Y:S02]  /*7740*/  LEA R224, P1, R6.reuse, R204.reuse, 0x2 ;  /* 0x000000cc06e07211 */ /* 0x0c0fe400078210ff */
[-C--:B------:R-:W-:Y:S01]  /*7750*/  LEA.HI.X.SX32 R223, R221, R205.reuse, 0x2, P3 ;  /* 0x000000cddddf7211 */ /* 0x080fe200018f16ff */
[----:B------:R-:W-:Y:S02]  /*7760*/  VIADD R221, R197, 0x20 ;  /* 0x00000020c5dd7836 */ /* 0x000fe40000000000 */
[C---:B-1----:R-:W-:Y:S02]  /*7770*/  IMAD R7, R225.reuse, 0x30, RZ ;  /* 0x00000030e1077824 */ /* 0x042fe400078e02ff */
[----:B------:R-:W-:Y:S01]  /*7780*/  IMAD R5, R225, 0x38, RZ ;  /* 0x00000038e1057824 */ /* 0x000fe200078e02ff */
[-C--:B------:R-:W-:Y:S02]  /*7790*/  LEA.HI.X.SX32 R225, R6, R205.reuse, 0x2, P1 ;  /* 0x000000cd06e17211 */ /* 0x080fe400008f16ff */
[-C--:B------:R-:W-:Y:S02]  /*77a0*/  LEA R6, P2, R7, R204.reuse, 0x2 ;  /* 0x000000cc07067211 */ /* 0x080fe400078410ff */
[-C--:B------:R-:W-:Y:S01]  /*77b0*/  LEA R4, P1, R5, R204.reuse, 0x2 ;  /* 0x000000cc05047211 */ /* 0x080fe200078210ff */
[----:B------:R1:W-:Y:S01]  /*77c0*/  REDG.E.ADD.F32.FTZ.RN.STRONG.GPU desc[UR4][R224.64], R8 ;  /* 0x00000008e00079a6 */ /* 0x0003e2000c10f384 */
[-C--:B------:R-:W-:Y:S02]  /*77d0*/  LEA.HI.X.SX32 R7, R7, R205.reuse, 0x2, P2 ;  /* 0x000000cd07077211 */ /* 0x080fe400010f16ff */
[-C--:B------:R-:W-:Y:S01]  /*77e0*/  LEA.HI.X.SX32 R5, R5, R205.reuse, 0x2, P1 ;  /* 0x000000cd05057211 */ /* 0x080fe200008f16ff */
[----:B------:R2:W-:Y:S04]  /*77f0*/  REDG.E.ADD.F32.FTZ.RN.STRONG.GPU desc[UR4][R222.64], R9 ;  /* 0x00000009de0079a6 */ /* 0x0005e8000c10f384 */
[----:B------:R3:W-:Y:S04]  /*7800*/  REDG.E.ADD.F32.FTZ.RN.STRONG.GPU desc[UR4][R6.64], R10 ;  /* 0x0000000a060079a6 */ /* 0x0007e8000c10f384 */
[----:B------:R4:W-:Y:S04]  /*7810*/  REDG.E.ADD.F32.FTZ.RN.STRONG.GPU desc[UR4][R4.64], R11 ;  /* 0x0000000b040079a6 */ /* 0x0009e8000c10f384 */
[----:B------:R4:W-:Y:S04]  /*7820*/  REDG.E.ADD.F32.FTZ.RN.STRONG.GPU desc[UR4][R204.64+0x80], R16 ;  /* 0x00008010cc0079a6 */ /* 0x0009e8000c10f384 */
[----:B------:R4:W-:Y:S01]  /*7830*/  REDG.E.ADD.F32.FTZ.RN.STRONG.GPU desc[UR4][R206.64+0x80], R17 ;  /* 0x00008011ce0079a6 */ /* 0x0009e2000c10f384 */
[CC--:B-1----:R-:W-:Y:S04]  /*7840*/  LEA R8, P1, R221.reuse, R204.reuse, 0x2 ;  /* 0x000000ccdd087211 */ /* 0x0c2fe800078210ff */
[-C--:B--2---:R-:W-:Y:S01]  /*7850*/  LEA.HI.X.SX32 R9, R221, R205.reuse, 0x2, P1 ;  /* 0x000000cddd097211 */ /* 0x084fe200008f16ff */
[C---:B---3--:R-:W-:Y:S04]  /*7860*/  IMAD.IADD R7, R196.reuse, 0x1, R221 ;  /* 0x00000001c4077824 */ /* 0x048fe800078e02dd */
[----:B------:R1:W-:Y:S01]  /*7870*/  REDG.E.ADD.F32.FTZ.RN.STRONG.GPU desc[UR4][R8.64], R18 ;  /* 0x00000012080079a6 */ /* 0x0003e2000c10f384 */
[C---:B----4-:R-:W-:Y:S01]  /*7880*/  IMAD.IADD R4, R196.reuse, 0x1, R7 ;  /* 0x00000001c4047824 */ /* 0x050fe200078e0207 */
[CC--:B------:R-:W-:Y:S03]  /*7890*/  LEA R6, P2, R7.reuse, R204.reuse, 0x2 ;  /* 0x000000cc07067211 */ /* 0x0c0fe600078410ff */
[----:B------:R-:W-:Y:S01]  /*78a0*/  IMAD.IADD R5, R196, 0x1, R4 ;  /* 0x00000001c4057824 */ /* 0x000fe200078e0204 */
[-C--:B------:R-:W-:Y:S02]  /*78b0*/  LEA.HI.X.SX32 R7, R7, R205.reuse, 0x2, P2 ;  /* 0x000000cd07077211 */ /* 0x080fe400010f16ff */
[CC--:B------:R-:W-:Y:S03]  /*78c0*/  LEA R16, P1, R4.reuse, R204.reuse, 0x2 ;  /* 0x000000cc04107211 */ /* 0x0c0fe600078210ff */
        /* <DEDUP_REMOVED lines=328> */
.L_x_1199:
        /* <DEDUP_REMOVED lines=286> */
.L_x_1201:
[----:B------:R-:W-:Y:S01]  /*9f30*/  @UP0 UIADD3 UR6, UR32, UR35, URZ ;  /* 0x0000002320060290 */ /* 0x000fe2000fffe03f */
[----:B------:R-:W-:Y:S01]  /*9f40*/  @UP0 ULDC.64 UR8, c[0x0][0x458] ;  /* 0x0001160000080ab9 */ /* 0x000fe20000000a00 */
[----:B------:R-:W-:Y:S02]  /*9f50*/  USHF.L.U32 UR14, UR33, 0x6, URZ ;  /* 0x00000006210e7899 */ /* 0x000fe4000800063f */
        /* <DEDUP_REMOVED lines=18> */
.L_x_1202:
        /* <DEDUP_REMOVED lines=13> */
[----:B------:R-:W-:-:S03]  /*a150*/  USHF.R.S32.HI UR16, URZ, 0x1f, UR55 ;  /* 0x0000001f3f107899 */ /* 0x000fc60008011437 */
[----:B------:R-:W-:Y:S01]  /*a160*/  IMAD.U32 R5, RZ, RZ, UR10 ;  /* 0x0000000aff057e24 */ /* 0x000fe2000f8e00ff */
[----:B------:R-:W-:Y:S01]  /*a170*/  IADD3 R6, P0, R6, UR18, RZ ;  /* 0x0000001206067c10 */ /* 0x000fe2000ff1e0ff */
[----:B------:R-:W-:Y:S01]  /*a180*/  ULDC.64 UR10, c[0x0][0x468] ;  /* 0x00011a00000a7ab9 */ /* 0x000fe20000000a00 */
[C---:B------:R-:W-:Y:S01]  /*a190*/  ISETP.GE.AND P5, PT, R4.reuse, UR7, PT ;  /* 0x0000000704007c0c */ /* 0x040fe2000bfa6270 */
[----:B------:R-:W-:Y:S01]  /*a1a0*/  VIADD R10, R4, 0x20 ;  /* 0x00000020040a7836 */ /* 0x000fe20000000000 */
[----:B------:R-:W-:Y:S01]  /*a1b0*/  UIMAD UR16, UR16, UR10, URZ ;  /* 0x0000000a101072a4 */ /* 0x000fe2000f8e023f */
[----:B------:R-:W-:Y:S01]  /*a1c0*/  IADD3.X R7, R7, UR19, R5, P0, !PT ;  /* 0x0000001307077c10 */ /* 0x000fe200087fe405 */
[----:B------:R-:W-:Y:S01]  /*a1d0*/  IMAD.U32 R5, RZ, RZ, UR10 ;  /* 0x0000000aff057e24 */ /* 0x000fe2000f8e00ff */
[----:B------:R1:W2:Y:S01]  /*a1e0*/  LDS.128 R48, [R220+0x11000] ;  /* 0x01100000dc307984 */ /* 0x0002a20000000c00 */
[----:B------:R-:W-:Y:S01]  /*a1f0*/  UIMAD UR11, UR55, UR11, UR16 ;  /* 0x0000000b370b72a4 */ /* 0x000fe2000f8e0210 */
[----:B------:R-:W-:Y:S01]  /*a200*/  ISETP.GE.AND P4, PT, R10, UR7, PT ;  /* 0x000000070a007c0c */ /* 0x000fe2000bf86270 */
[----:B------:R-:W-:Y:S01]  /*a210*/  IMAD.WIDE.U32 R10, R5, UR55, R6 ;  /* 0x00000037050a7c25 */ /* 0x000fe2000f8e0006 */
[----:B------:R1:W3:Y:S01]  /*a220*/  LDS.128 R44, [R220+0x13000] ;  /* 0x01300000dc2c7984 */ /* 0x0002e20000000c00 */
[----:B------:R-:W-:-:S02]  /*a230*/  SHF.R.S32.HI R68, RZ, 0x1f, R4 ;  /* 0x0000001fff447819 */ /* 0x000fc40000011404 */
        /* <DEDUP_REMOVED lines=30> */
.L_x_1204:
[----:B------:R-:W-:Y:S05]  /*a420*/  BSYNC B0 ;  /* 0x0000000000007941 */ /* 0x000fea0003800000 */
.L_x_1203:
        /* <DEDUP_REMOVED lines=22> */
.L_x_1206:
[----:B------:R-:W-:Y:S05]  /*a590*/  BSYNC B0 ;  /* 0x0000000000007941 */ /* 0x000fea0003800000 */
.L_x_1205:
        /* <DEDUP_REMOVED lines=38> */
.L_x_1208:
[----:B------:R-:W-:Y:S05]  /*a800*/  BSYNC B0 ;  /* 0x0000000000007941 */ /* 0x000fea0003800000 */
.L_x_1207:
        /* <DEDUP_REMOVED lines=23> */
.L_x_1181:
        /* <DEDUP_REMOVED lines=24> */
.L_x_1210:
        /* <DEDUP_REMOVED lines=22> */
.L_x_1211:
        /* <DEDUP_REMOVED lines=44> */
.L_x_1213:
[----:B------:R-:W-:Y:S05]  /*af20*/  BSYNC B0 ;  /* 0x0000000000007941 */ /* 0x000fea0003800000 */
.L_x_1212:
        /* <DEDUP_REMOVED lines=21> */
.L_x_1215:
[----:B------:R-:W-:Y:S05]  /*b080*/  BSYNC B0 ;  /* 0x0000000000007941 */ /* 0x000fea0003800000 */
.L_x_1214:
        /* <DEDUP_REMOVED lines=34> */
.L_x_1217:
[----:B------:R-:W-:Y:S05]  /*b2b0*/  BSYNC B0 ;  /* 0x0000000000007941 */ /* 0x000fea0003800000 */
.L_x_1216:
        /* <DEDUP_REMOVED lines=21> */
.L_x_1209:
[----:B------:R-:W-:Y:S05]  /*b410*/  BSYNC B1 ;  /* 0x0000000000017941 */ /* 0x000fea0003800000 */
.L_x_1176:
        /* <DEDUP_REMOVED lines=9> */
.L_x_1218:
[----:B------:R-:W-:Y:S05]  /*b4b0*/  EXIT ;  /* 0x000000000000794d */ /* 0x000fea0003800000 */
.L_x_1220:
        /* <DEDUP_REMOVED lines=12> */
.L_x_2053:


//--------------------- .text._ZN5flash44flash_bwd_dq_dk_dv_loop_seqk_parallel_kernelI23Flash_bwd_kernel_traitsILi256ELi64ELi64ELi8ELi4ELi2ELi2ELb0ELb1EN7cutlass10bfloat16_tE19Flash_kernel_traitsILi256ELi64ELi64ELi8ES3_EELb0ELb0ELb0ELb1ELb0ELb0ELb1EEEvNS_16Flash_bwd_paramsE --------------------------
	.section	.text._ZN5flash44flash_bwd_dq_dk_dv_loop_seqk_parallel_kernelI23Flash_bwd_kernel_traitsILi256ELi64ELi64ELi8ELi4ELi2ELi2ELb0ELb1EN7cutlass10bfloat16_tE19Flash_kernel_traitsILi256ELi64ELi64ELi8ES3_EELb0ELb0ELb0ELb1ELb0ELb0ELb1EEEvNS_16Flash_bwd_paramsE,"ax",@progbits
	.align	128
        .global         _ZN5flash44flash_bwd_dq_dk_dv_loop_seqk_parallel_kernelI23Flash_bwd_kernel_traitsILi256ELi64ELi64ELi8ELi4ELi2ELi2ELb0ELb1EN7cutlass10bfloat16_tE19Flash_kernel_traitsILi256ELi64ELi64ELi8ES3_EELb0ELb0ELb0ELb1ELb0ELb0ELb1EEEvNS_16Flash_bwd_paramsE
        .type           _ZN5flash44flash_bwd_dq_dk_dv_loop_seqk_parallel_kernelI23Flash_bwd_kernel_traitsILi256ELi64ELi64ELi8ELi4ELi2ELi2ELb0ELb1EN7cutlass10bfloat16_tE19Flash_kernel_traitsILi256ELi64ELi64ELi8ES3_EELb0ELb0ELb0ELb1ELb0ELb0ELb1EEEvNS_16Flash_bwd_paramsE,@function
        .size           _ZN5flash44flash_bwd_dq_dk_dv_loop_seqk_parallel_kernelI23Flash_bwd_kernel_traitsILi256ELi64ELi64ELi8ELi4ELi2ELi2ELb0ELb1EN7cutlass10bfloat16_tE19Flash_kernel_traitsILi256ELi64ELi64ELi8ES3_EELb0ELb0ELb0ELb1ELb0ELb0ELb1EEEvNS_16Flash_bwd_paramsE,(.L_x_2054 - _ZN5flash44flash_bwd_dq_dk_dv_loop_seqk_parallel_kernelI23Flash_bwd_kernel_traitsILi256ELi64ELi64ELi8ELi4ELi2ELi2ELb0ELb1EN7cutlass10bfloat16_tE19Flash_kernel_traitsILi256ELi64ELi64ELi8ES3_EELb0ELb0ELb0ELb1ELb0ELb0ELb1EEEvNS_16Flash_bwd_paramsE)
        .other          _ZN5flash44flash_bwd_dq_dk_dv_loop_seqk_parallel_kernelI23Flash_bwd_kernel_traitsILi256ELi64ELi64ELi8ELi4ELi2ELi2ELb0ELb1EN7cutlass10bfloat16_tE19Flash_kernel_traitsILi256ELi64ELi64ELi8ES3_EELb0ELb0ELb0ELb1ELb0ELb0ELb1EEEvNS_16Flash_bwd_paramsE,@"STO_CUDA_ENTRY STV_DEFAULT"
_ZN5flash44flash_bwd_dq_dk_dv_loop_seqk_parallel_kernelI23Flash_bwd_kernel_traitsILi256ELi64ELi64ELi8ELi4ELi2ELi2ELb0ELb1EN7cutlass10bfloat16_tE19Flash_kernel_traitsILi256ELi64ELi64ELi8ES3_EELb0ELb0ELb0ELb1ELb0ELb0ELb1EEEvNS_16Flash_bwd_paramsE:
.text._ZN5flash44flash_bwd_dq_dk_dv_loop_seqk_parallel_kernelI23Flash_bwd_kernel_traitsILi256ELi64ELi64ELi8ELi4ELi2ELi2ELb0ELb1EN7cutlass10bfloat16_tE19Flash_kernel_traitsILi256ELi64ELi64ELi8ES3_EELb0ELb0ELb0ELb1ELb0ELb0ELb1EEEvNS_16Flash_bwd_paramsE:
        /* <DEDUP_REMOVED lines=139> */
[----:B------:R-:W-:Y:S01]  /*08b0*/  LEA R214, R214, UR5, 0x1 ;  /* 0x00000005d6d67c11 */ /* 0x000fe2000f8e08ff */
[----:B------:R-:W-:Y:S01]  /*08c0*/  IMAD.U32 R252, RZ, RZ, UR6 ;  /* 0x00000006fffc7e24 */ /* 0x000fe2000f8e00ff */
[----:B------:R-:W-:Y:S01]  /*08d0*/  UIADD3 UR6, UR5, 0x20000, URZ ;  /* 0x0002000005067890 */ /* 0x000fe2000fffe03f */
[----:B------:R-:W-:Y:S01]  /*08e0*/  IMAD.U32 R2, RZ, RZ, UR7 ;  /* 0x00000007ff027e24 */ /* 0x000fe2000f8e00ff */
[----:B------:R-:W-:Y:S01]  /*08f0*/  UIADD3 UR7, UR5, 0x10000, URZ ;  /* 0x0001000005077890 */ /* 0x000fe2000fffe03f */
[C---:B------:R-:W-:Y:S01]  /*0900*/  SEL R2, R222.reuse, 0xffffffe0, !P3 ;  /* 0xffffffe0de027807 */ /* 0x040fe20005800000 */
[C---:B------:R-:W-:Y:S01]  /*0910*/  VIADD R234, R235.reuse, 0x20 ;  /* 0x00000020ebea7836 */ /* 0x040fe20000000000 */
[----:B------:R-:W-:Y:S01]  /*0920*/  SEL R222, R222, 0xffffffe0, !P5 ;  /* 0xffffffe0dede7807 */ /* 0x000fe20006800000 */
        /* <DEDUP_REMOVED lines=22> */
.L_x_1265:
        /* <DEDUP_REMOVED lines=73> */
.L_x_1221:
        /* <DEDUP_REMOVED lines=46> */
[----:B------:R-:W-:Y:S02]  /*1200*/  UIMAD.WIDE UR10, UR61, UR60, URZ ;  /* 0x0000003c3d0a72a5 */ /* 0x000fe4000f8e023f */
[----:B------:R-:W-:Y:S02]  /*1210*/  UIMAD.WIDE.U32 UR12, UR48, UR58, URZ ;  /* 0x0000003a300c72a5 */ /* 0x000fe4000f8e003f */
[----:B------:R-:W-:Y:S02]  /*1220*/  UIMAD UR9, UR57, UR58, UR9 ;  /* 0x0000003a390972a4 */ /* 0x000fe4000f8e0209 */
[----:B------:R-:W-:Y:S02]  /*1230*/  USEL UR42, UR22, UR14, !UP1 ;  /* 0x0000000e162a7287 */ /* 0x000fe4000c800000 */
[----:B------:R-:W-:-:S02]  /*1240*/  UIMAD UR14, UR11, UR12, URZ ;  /* 0x0000000c0b0e72a4 */ /* 0x000fc4000f8e023f */
[----:B------:R-:W-:Y:S01]  /*1250*/  UIADD3 UR9, UR13, UR9, URZ ;  /* 0x000000090d097290 */ /* 0x000fe2000fffe03f */
[----:B-1----:R-:W-:Y:S01]  /*1260*/  VIADD R4, R4, 0xffffffe ;  /* 0x0ffffffe04047836 */ /* 0x002fe20000000000 */
[----:B------:R-:W-:Y:S01]  /*1270*/  ULDC.U8 UR17, c[0x0][0x3d8] ;  /* 0x0000f60000117ab9 */ /* 0x000fe20000000000 */
[----:B------:R-:W-:Y:S02]  /*1280*/  ULOP3.LUT UR18, UR43, 0xffffffc0, URZ, 0xc0, !UPT ;  /* 0xffffffc02b127892 */ /* 0x000fe4000f8ec03f */
[----:B------:R-:W1:Y:S01]  /*1290*/  F2I.FTZ.U32.TRUNC.NTZ R5, R4 ;  /* 0x0000000400057305 */ /* 0x000e62000021f000 */
[----:B------:R-:W-:Y:S02]  /*12a0*/  UISETP.NE.AND UP3, UPT, UR17, URZ, UPT ;  /* 0x0000003f1100728c */ /* 0x000fe4000bf65270 */
[----:B------:R-:W-:Y:S02]  /*12b0*/  UIADD3 UR39, UR23, UR30, URZ ;  /* 0x0000001e17277290 */ /* 0x000fe4000fffe03f */
[----:B------:R-:W-:-:S02]  /*12c0*/  USHF.L.U64.HI UR16, UR48, 0x7, UR57 ;  /* 0x0000000730107899 */ /* 0x000fc40008010239 */
[----:B------:R-:W-:Y:S02]  /*12d0*/  UIMAD.WIDE.U32 UR22, UR10, UR12, URZ ;  /* 0x0000000c0a1672a5 */ /* 0x000fe4000f8e003f */
[----:B------:R-:W-:Y:S02]  /*12e0*/  UIMAD UR9, UR10, UR9, UR14 ;  /* 0x000000090a0972a4 */ /* 0x000fe4000f8e020e */
[----:B------:R-:W-:Y:S02]  /*12f0*/  UIADD3 UR18, UR18, -0x40, URZ ;  /* 0xffffffc012127890 */ /* 0x000fe4000fffe03f */
[----:B------:R-:W-:Y:S01]  /*1300*/  UISETP.NE.AND UP0, UPT, UR33, -0x1, UPT ;  /* 0xffffffff2100788c */ /* 0x000fe2000bf05270 */
[----:B-1----:R-:W-:Y:S01]  /*1310*/  IMAD.MOV R4, RZ, RZ, -R5 ;  /* 0x000000ffff047224 */ /* 0x002fe200078e0a05 */
[----:B------:R-:W-:Y:S02]  /*1320*/  USEL UR35, UR16, URZ, UP2 ;  /* 0x0000003f10237287 */ /* 0x000fe40009000000 */
[----:B------:R-:W-:Y:S01]  /*1330*/  UIADD3 UR49, UR23, UR9, URZ ;  /* 0x0000000917317290 */ /* 0x000fe2000fffe03f */
[----:B------:R-:W-:Y:S01]  /*1340*/  IMAD R6, R4, R8, RZ ;  /* 0x0000000804067224 */ /* 0x000fe200078e02ff */
[----:B------:R-:W-:Y:S01]  /*1350*/  UIMAD.WIDE.U32 UR12, UR10, UR5, URZ ;  /* 0x000000050a0c72a5 */ /* 0x000fe2000f8e003f */
[----:B------:R-:W-:Y:S01]  /*1360*/  IMAD.MOV.U32 R4, RZ, RZ, RZ ;  /* 0x000000ffff047224 */ /* 0x000fe200078e00ff */
[----:B------:R-:W-:-:S02]  /*1370*/  UIADD3 UR9, UP2, UR18, UR29, URZ ;  /* 0x0000001d12097290 */ /* 0x000fc4000ff5e03f */
[----:B------:R-:W-:Y:S01]  /*1380*/  USHF.R.S32.HI UR23, URZ, 0x1f, UR18 ;  /* 0x0000001f3f177899 */ /* 0x000fe20008011412 */
[----:B------:R-:W-:Y:S01]  /*1390*/  IMAD.HI.U32 R4, R5, R6, R4 ;  /* 0x0000000605047227 */ /* 0x000fe200078e0004 */
[----:B------:R-:W-:Y:S01]  /*13a0*/  MOV R5, R7 ;  /* 0x0000000700057202 */ /* 0x000fe20000000f00 */
[----:B------:R-:W-:Y:S01]  /*13b0*/  UIMAD UR14, UR11, UR5, URZ ;  /* 0x000000050b0e72a4 */ /* 0x000fe2000f8e023f */
[----:B------:R-:W-:Y:S01]  /*13c0*/  ULDC UR30, c[0x0][0x2c4] ;  /* 0x0000b100001e7ab9 */ /* 0x000fe20000000800 */
[----:B------:R-:W-:Y:S02]  /*13d0*/  USEL UR56, UR22, UR12, !UP1 ;  /* 0x0000000c16387287 */ /* 0x000fe4000c800000 */
[----:B------:R-:W-:Y:S01]  /*13e0*/  IMAD.HI.U32 R4, R4, R5, RZ ;  /* 0x0000000504047227 */ /* 0x000fe200078e00ff */
[----:B------:R-:W-:Y:S02]  /*13f0*/  UIMAD UR11, UR11, UR9, URZ ;  /* 0x000000090b0b72a4 */ /* 0x000fe4000f8e023f */
[----:B------:R-:W-:Y:S01]  /*1400*/  UIMAD.WIDE.U32 UR40, UR10, UR9, URZ ;  /* 0x000000090a2872a5 */ /* 0x000fe2000f8e003f */
[----:B------:R-:W-:Y:S01]  /*1410*/  IMAD.MOV R6, RZ, RZ, -R4 ;  /* 0x000000ffff067224 */ /* 0x000fe200078e0a04 */
[----:B------:R-:W-:-:S02]  /*1420*/  UIADD3.X UR12, UR23, UR35, URZ, UP2, !UPT ;  /* 0x00000023170c7290 */ /* 0x000fc400097fe43f */
[----:B------:R-:W-:Y:S01]  /*1430*/  @UP3 UIMAD UR9, UR48, UR30, URZ ;  /* 0x0000001e300932a4 */ /* 0x000fe2000f8e023f */
[C---:B------:R-:W-:Y:S01]  /*1440*/  IMAD R5, R8.reuse, R6, R5 ;  /* 0x0000000608057224 */ /* 0x040fe200078e0205 */
[----:B------:R-:W-:Y:S01]  /*1450*/  ULDC.U8 UR20, c[0x0][0x480] ;  /* 0x0001200000147ab9 */ /* 0x000fe20000000000 */
[----:B------:R-:W-:Y:S02]  /*1460*/  UIMAD UR25, UR5, UR27, URZ ;  /* 0x0000001b051972a4 */ /* 0x000fe4000f8e023f */
[----:B------:R-:W-:Y:S01]  /*1470*/  @UP0 UIADD3 UR24, UR19, UR33, URZ ;  /* 0x0000002113180290 */ /* 0x000fe2000fffe03f */
        /* <DEDUP_REMOVED lines=51> */
.L_x_1223:
        /* <DEDUP_REMOVED lines=13> */
.L_x_1224:
        /* <DEDUP_REMOVED lines=11> */
.L_x_1225:
[----:B------:R-:W-:-:S04]  /*1930*/  UIMAD UR5, UR48, UR60, UR55 ;  /* 0x0000003c300572a4 */ /* 0x000fc8000f8e0237 */
[----:B------:R-:W-:-:S12]  /*1940*/  UIMAD UR5, UR5, UR58, URZ ;  /* 0x0000003a050572a4 */ /* 0x000fd8000f8e023f */
.L_x_1226:
[----:B------:R-:W1:Y:S01]  /*1950*/  LDC.64 R4, c[0x0][0x420] ;  /* 0x00010800ff047b82 */ /* 0x000e620000000a00 */
[----:B------:R-:W-:Y:S01]  /*1960*/  LEA.HI R9, R9, R11, RZ, 0x5 ;  /* 0x0000000b09097211 */ /* 0x000fe200078f28ff */
[----:B------:R-:W-:Y:S01]  /*1970*/  UIMAD UR9, UR61, UR60, URZ ;  /* 0x0000003c3d0972a4 */ /* 0x000fe2000f8e023f */
[----:B------:R-:W-:Y:S01]  /*1980*/  SHF.R.S32.HI R229, RZ, 0x1f, R228 ;  /* 0x0000001fffe57819 */ /* 0x000fe200000114e4 */
[----:B------:R-:W-:Y:S01]  /*1990*/  UIADD3 UR12, UR18, UR5, URZ ;  /* 0x00000005120c7290 */ /* 0x000fe2000fffe03f */
[----:B------:R-:W-:Y:S01]  /*19a0*/  LOP3.LUT R10, R9, 0xffffffe0, RZ, 0xc0, !PT ;  /* 0xffffffe0090a7812 */ /* 0x000fe200078ec0ff */
[----:B------:R-:W-:Y:S01]  /*19b0*/  USHF.L.U32 UR5, UR9, 0x6, URZ ;  /* 0x0000000609057899 */ /* 0x000fe2000800063f */
[----:B------:R-:W-:Y:S01]  /*19c0*/  SHF.R.S32.HI R9, RZ, 0x5, R9 ;  /* 0x00000005ff097819 */ /* 0x000fe20000011409 */
[----:B------:R-:W-:Y:S01]  /*19d0*/  USHF.R.S32.HI UR58, URZ, 0x1f, UR55 ;  /* 0x0000001f3f3a7899 */ /* 0x000fe20008011437 */
[----:B------:R-:W-:Y:S01]  /*19e0*/  IADD3 R6, P0, R228, UR10, RZ ;  /* 0x0000000ae4067c10 */ /* 0x000fe2000ff1e0ff */
[----:B------:R-:W-:Y:S01]  /*19f0*/  IMAD.IADD R10, R11, 0x1, -R10 ;  /* 0x000000010b0a7824 */ /* 0x000fe200078e0a0a */
[----:B------:R-:W-:Y:S01]  /*1a00*/  ULDC.64 UR14, c[0x0][0x428] ;  /* 0x00010a00000e7ab9 */ /* 0x000fe20000000a00 */
[----:B------:R-:W-:Y:S01]  /*1a10*/  UIADD3 UR11, UP1, UP0, UR40, UR5, UR50 ;  /* 0x00000005280b7290 */ /* 0x000fe2000f83e032 */
[----:B------:R-:W-:Y:S01]  /*1a20*/  IADD3.X R7, R229, UR37, RZ, P0, !PT ;  /* 0x00000025e5077c10 */ /* 0x000fe200087fe4ff */
[----:B------:R-:W-:Y:S01]  /*1a30*/  IMAD R9, R9, UR9, R10 ;  /* 0x0000000909097c24 */ /* 0x000fe2000f8e020a */
[----:B------:R-:W-:Y:S01]  /*1a40*/  UIMAD UR9, UR58, UR14, URZ ;  /* 0x0000000e3a0972a4 */ /* 0x000fe2000f8e023f */
[----:B------:R-:W-:Y:S01]  /*1a50*/  IADD3 R15, P0, R14, UR18, RZ ;  /* 0x000000120e0f7c10 */ /* 0x000fe2000ff1e0ff */
[----:B------:R-:W-:Y:S01]  /*1a60*/  USHF.R.S32.HI UR5, URZ, 0x1f, UR5 ;  /* 0x0000001f3f057899 */ /* 0x000fe20008011405 */
[----:B------:R-:W-:Y:S01]  /*1a70*/  IMAD.U32 R17, RZ, RZ, UR14 ;  /* 0x0000000eff117e24 */ /* 0x000fe2000f8e00ff */
[----:B------:R-:W-:Y:S01]  /*1a80*/  UISETP.GE.AND UP2, UPT, UR38, 0x1, UPT ;  /* 0x000000012600788c */ /* 0x000fe2000bf46270 */
[----:B------:R-:W-:Y:S01]  /*1a90*/  IADD3.X R12, R25, UR23, RZ, P0, !PT ;  /* 0x00000017190c7c10 */ /* 0x000fe200087fe4ff */
[----:B------:R-:W-:Y:S01]  /*1aa0*/  UIMAD UR15, UR55, UR15, UR9 ;  /* 0x0000000f370f72a4 */ /* 0x000fe2000f8e0209 */
[----:B------:R-:W-:Y:S01]  /*1ab0*/  IMAD.WIDE.U32 R10, R15, UR26, R228 ;  /* 0x0000001a0f0a7c25 */ /* 0x000fe2000f8e00e4 */
[----:B------:R-:W-:Y:S01]  /*1ac0*/  UIADD3.X UR5, UR51, UR5, UR54, UP1, UP0 ;  /* 0x0000000533057290 */ /* 0x000fe20008fe0436 */
[----:B------:R-:W-:Y:S01]  /*1ad0*/  BSSY B1, `(.L_x_1222) ;  /* 0x0000912000017945 */ /* 0x000fe20003800000 */
[----:B------:R-:W-:Y:S01]  /*1ae0*/  UIADD3 UR9, UP1, UP0, UR53, UR11, UR56 ;  /* 0x0000000b35097290 */ /* 0x000fe2000f83e038 */
[C---:B-1----:R-:W-:Y:S01]  /*1af0*/  IMAD R8, R4.reuse, UR23, RZ ;  /* 0x0000001704087c24 */ /* 0x042fe2000f8e02ff */
[----:B------:R-:W-:Y:S01]  /*1b00*/  PLOP3.LUT P0, PT, PT, PT, UP2, 0x80, 0x0 ;  /* 0x000000000000781c */ /* 0x000fe20003f0f028 */
[----:B------:R-:W-:Y:S01]  /*1b10*/  IMAD.WIDE.U32 R6, R4, UR18, R6 ;  /* 0x0000001204067c25 */ /* 0x000fe2000f8e0006 */
[----:B------:R-:W-:Y:S01]  /*1b20*/  UIADD3.X UR5, UR52, UR5, UR49, UP1, UP0 ;  /* 0x0000000534057290 */ /* 0x000fe20008fe0431 */
[----:B------:R-:W-:Y:S01]  /*1b30*/  IADD3 R10, P2, R10, UR42, RZ ;  /* 0x0000002a0a0a7c10 */ /* 0x000fe2000ff5e0ff */
[----:B------:R-:W-:Y:S01]  /*1b40*/  ULDC.64 UR24, c[0x0][0x258] ;  /* 0x0000960000187ab9 */ /* 0x000fe20000000a00 */
[----:B------:R-:W-:Y:S01]  /*1b50*/  IMAD R8, R5, UR18, R8 ;  /* 0x0000001205087c24 */ /* 0x000fe2000f8e0208 */
[----:B------:R-:W-:Y:S01]  /*1b60*/  ULDC.64 UR40, c[0x0][0x400] ;  /* 0x0001000000287ab9 */ /* 0x000fe20000000a00 */
[----:B------:R-:W-:Y:S01]  /*1b70*/  IMAD R13, R12, UR26, RZ ;  /* 0x0000001a0c0d7c24 */ /* 0x000fe2000f8e02ff */
[----:B------:R-:W-:Y:S01]  /*1b80*/  UIADD3 UR22, UR18, UR22, URZ ;  /* 0x0000001612167290 */ /* 0x000fe2000fffe03f */
[----:B------:R-:W-:Y:S01]  /*1b90*/  IMAD.IADD R7, R7, 0x1, R8 ;  /* 0x0000000107077824 */ /* 0x000fe200078e0208 */
[----:B------:R-:W-:Y:S01]  /*1ba0*/  IADD3 R8, P1, R9, UR9, RZ ;  /* 0x0000000909087c10 */ /* 0x000fe2000ff3e0ff */
[----:B------:R-:W-:Y:S01]  /*1bb0*/  IMAD R19, R15, UR27, R13 ;  /* 0x0000001b0f137c24 */ /* 0x000fe2000f8e020d */
[----:B------:R-:W-:Y:S01]  /*1bc0*/  UIMAD UR35, UR58, UR24, URZ ;  /* 0x000000183a2372a4 */ /* 0x000fe2000f8e023f */
[----:B------:R-:W-:Y:S01]  /*1bd0*/  IMAD.WIDE.U32 R6, R17, UR55, R6 ;  /* 0x0000003711067c25 */ /* 0x000fe2000f8e0006 */
[----:B------:R-:W-:Y:S01]  /*1be0*/  LEA.HI.X.SX32 R13, R9, UR5, 0x1, P1 ;  /* 0x00000005090d7c11 */ /* 0x000fe200088f0eff */
[----:B------:R-:W-:Y:S01]  /*1bf0*/  ULDC.64 UR44, c[0x0][0x478] ;  /* 0x00011e00002c7ab9 */ /* 0x000fe20000000a00 */
[C---:B------:R-:W-:Y:S01]  /*1c00*/  LEA R224, P1, R8.reuse, UR40, 0x2 ;  /* 0x0000002808e07c11 */ /* 0x040fe2000f8210ff */
[----:B------:R-:W-:Y:S01]  /*1c10*/  ULDC.64 UR46, c[0x0][0x2b0] ;  /* 0x0000ac00002e7ab9 */ /* 0x000fe20000000a00 */
[----:B------:R-:W-:Y:S01]  /*1c20*/  ULEA.HI.SX32 UR36, UR43, 0xffffffff, 0x1a ;  /* 0xffffffff2b247891 */ /* 0x000fe2000f8fd23f */
[----:B------:R-:W-:Y:S01]  /*1c30*/  VIADD R9, R7, UR15 ;  /* 0x0000000f07097c36 */ /* 0x000fe20008000000 */
[----:B------:R-:W-:Y:S01]  /*1c40*/  UIMAD.WIDE UR12, UR12, 0x4, UR44 ;  /* 0x000000040c0c78a5 */ /* 0x000fe2000f8e022c */
[----:B------:R-:W-:Y:S01]  /*1c50*/  LEA.HI.X R225, R8, UR41, R13, 0x2, P1 ;  /* 0x0000002908e17c11 */ /* 0x000fe200088f140d */
        /* <DEDUP_REMOVED lines=39> */
[----:B------:R-:W-:Y:S01]  /*1ed0*/  ULDC UR35, c[0x0][0x2d0] ;  /* 0x0000b40000237ab9 */ /* 0x000fe20000000800 */
[-C--:B------:R-:W-:Y:S01]  /*1ee0*/  IMAD.WIDE.U32 R6, R4, R15.reuse, UR36 ;  /* 0x0000002404067e25 */ /* 0x080fe2000f8e000f */
[----:B------:R-:W-:Y:S02]  /*1ef0*/  ISETP.GE.AND P4, PT, R228, UR35, PT ;  /* 0x00000023e4007c0c */ /* 0x000fe4000bf86270 */
[----:B------:R-:W-:Y:S01]  /*1f00*/  ISETP.GE.AND P3, PT, R244, UR35, PT ;  /* 0x00000023f4007c0c */ /* 0x000fe2000bf66270 */
[----:B------:R-:W-:Y:S01]  /*1f10*/  IMAD R12, R5, R15, R12 ;  /* 0x0000000f050c7224 */ /* 0x000fe200078e020c */
[----:B------:R-:W-:-:S03]  /*1f20*/  ISETP.GE.AND P2, PT, R243, UR35, PT ;  /* 0x00000023f3007c0c */ /* 0x000fc6000bf46270 */
[----:B------:R-:W-:Y:S02]  /*1f30*/  IMAD.IADD R7, R7, 0x1, R12 ;  /* 0x0000000107077824 */ /* 0x000fe400078e020c */
[----:B------:R-:W-:-:S04]  /*1f40*/  IMAD.WIDE.U32 R12, R17, UR55, R6 ;  /* 0x00000037110c7c25 */ /* 0x000fc8000f8e0006 */
[----:B------:R3:W-:Y:S01]  /*1f50*/  @P4 STS.128 [R226+0x8000], RZ ;  /* 0x008000ffe2004388 */ /* 0x0007e20000000c00 */
[----:B------:R-:W-:Y:S02]  /*1f60*/  VIADD R13, R13, UR15 ;  /* 0x0000000f0d0d7c36 */ /* 0x000fe40008000000 */
        /* <DEDUP_REMOVED lines=26> */
.L_x_1229:
[----:B------:R-:W-:Y:S05]  /*2110*/  BSYNC B0 ;  /* 0x0000000000007941 */ /* 0x000fea0003800000 */
.L_x_1228:
        /* <DEDUP_REMOVED lines=47> */
.L_x_1231:
[----:B------:R-:W-:Y:S05]  /*2410*/  BSYNC B0 ;  /* 0x0000000000007941 */ /* 0x000fea0003800000 */
.L_x_1230:
        /* <DEDUP_REMOVED lines=44> */
.L_x_1233:
[----:B------:R-:W-:Y:S05]  /*26e0*/  BSYNC B0 ;  /* 0x0000000000007941 */ /* 0x000fea0003800000 */
.L_x_1232:
        /* <DEDUP_REMOVED lines=47> */
.L_x_1235:
[----:B------:R-:W-:Y:S05]  /*29e0*/  BSYNC B0 ;  /* 0x0000000000007941 */ /* 0x000fea0003800000 */
.L_x_1234:
[----:B------:R-:W-:Y:S01]  /*29f0*/  UIADD3 UR10, -UR34, UR8, URZ ;  /* 0x00000008220a7290 */ /* 0x000fe2000fffe13f */
[----:B--23--:R-:W-:Y:S01]  /*2a00*/  IMAD.WIDE.U32 R4, R17, UR34, R228 ;  /* 0x0000002211047c25 */ /* 0x00cfe2000f8e00e4 */
[----:B------:R-:W-:Y:S01]  /*2a10*/  UIMAD UR18, UR15, UR16, URZ ;  /* 0x000000100f1272a4 */ /* 0x000fe2000f8e023f */
[----:B------:R-:W-:Y:S01]  /*2a20*/  IADD3 R6, R250, 0x8, RZ ;  /* 0x00000008fa067810 */ /* 0x000fe20007ffe0ff */
[----:B------:R-:W-:Y:S01]  /*2a30*/  ULDC.64 UR22, c[0x0][0x260] ;  /* 0x0000980000167ab9 */ /* 0x000fe20000000a00 */
[----:B------:R-:W-:Y:S01]  /*2a40*/  BSSY B0, `(.L_x_1236) ;  /* 0x0000040000007945 */ /* 0x000fe20003800000 */
[----:B------:R-:W-:Y:S01]  /*2a50*/  ISETP.GE.AND P4, PT, R14, UR10, PT ;  /* 0x0000000a0e007c0c */ /* 0x000fe2000bf86270 */
[----:B------:R-:W-:Y:S01]  /*2a60*/  UIMAD UR18, UR34, UR17, UR18 ;  /* 0x00000011221272a4 */ /* 0x000fe2000f8e0212 */
[----:B------:R-:W-:Y:S02]  /*2a70*/  IADD3 R8, P0, R4, UR28, RZ ;  /* 0x0000001c04087c10 */ /* 0x000fe4000ff1e0ff */
[----:B------:R-:W-:-:S02]  /*2a80*/  ISETP.GE.AND P5, PT, R6, UR5, PT ;  /* 0x0000000506007c0c */ /* 0x000fc4000bfa6270 */
[----:B------:R-:W-:Y:S01]  /*2a90*/  ISETP.GE.AND P6, PT, R250, UR5, PT ;  /* 0x00000005fa007c0c */ /* 0x000fe2000bfc6270 */
[----:B------:R-:W-:-:S05]  /*2aa0*/  IMAD.U32 R4, RZ, RZ, UR18 ;  /* 0x00000012ff047e24 */ /* 0x000fca000f8e00ff */
        /* <DEDUP_REMOVED lines=57> */
.L_x_1237:
[----:B------:R-:W-:Y:S05]  /*2e40*/  BSYNC B0 ;  /* 0x0000000000007941 */ /* 0x000fea0003800000 */
.L_x_1236:
        /* <DEDUP_REMOVED lines=59> */
.L_x_1239:
[----:B------:R-:W-:Y:S05]  /*3200*/  BSYNC B0 ;  /* 0x0000000000007941 */ /* 0x000fea0003800000 */
.L_x_1238:
        /* <DEDUP_REMOVED lines=64> */
.L_x_1241:
[----:B------:R-:W-:Y:S05]  /*3610*/  BSYNC B0 ;  /* 0x0000000000007941 */ /* 0x000fea0003800000 */
.L_x_1240:
        /* <DEDUP_REMOVED lines=56> */
.L_x_1243:
[----:B------:R-:W-:Y:S05]  /*39a0*/  BSYNC B0 ;  /* 0x0000000000007941 */ /* 0x000fea0003800000 */
.L_x_1242:
        /* <DEDUP_REMOVED lines=18> */
[----:B------:R-:W-:-:S04]  /*3ad0*/  @UP0 UIADD3 UR5, UR17, UR5, URZ ;  /* 0x0000000511050290 */ /* 0x000fc8000fffe03f */
[----:B------:R-:W-:Y:S01]  /*3ae0*/  @UP0 ULEA.HI.X UR21, UR16, UR21, UR5, 0x2, UP1 ;  /* 0x0000001510150291 */ /* 0x000fe200088f1405 */
[----:B-1-3--:R-:W-:Y:S01]  /*3af0*/  IMAD.U32 R4, RZ, RZ, UR20 ;  /* 0x00000014ff047e24 */ /* 0x00afe2000f8e00ff */
[----:B------:R-:W-:Y:S01]  /*3b00*/  UIADD3 UR10, UR34, 0x40, URZ ;  /* 0x00000040220a7890 */ /* 0x000fe2000fffe03f */
[----:B------:R-:W-:Y:S01]  /*3b10*/  @UP0 ULDC UR5, c[0x0][0x2e8] ;  /* 0x0000ba0000050ab9 */ /* 0x000fe20000000800 */
[----:B------:R-:W-:Y:S02]  /*3b20*/  IMAD.SHL.U32 R241, R250, 0x4, RZ ;  /* 0x00000004faf17824 */ /* 0x000fe400078e00ff */
[----:B------:R-:W-:Y:S01]  /*3b30*/  IMAD.U32 R5, RZ, RZ, UR21 ;  /* 0x00000015ff057e24 */ /* 0x000fe2000f8e00ff */
[----:B------:R-:W-:Y:S02]  /*3b40*/  CS2R R190, SRZ ;  /* 0x0000000000be7805 */ /* 0x000fe4000001ff00 */
[----:B------:R-:W-:Y:S02]  /*3b50*/  CS2R R188, SRZ ;  /* 0x0000000000bc7805 */ /* 0x000fe4000001ff00 */
[----:B------:R-:W-:-:S02]  /*3b60*/  CS2R R194, SRZ ;  /* 0x0000000000c27805 */ /* 0x000fc4000001ff00 */
[----:B------:R-:W-:Y:S01]  /*3b70*/  CS2R R192, SRZ ;  /* 0x0000000000c07805 */ /* 0x000fe2000001ff00 */
[----:B------:R1:W3:Y:S01]  /*3b80*/  @P0 LDG.E R6, desc[UR6][R4.64] ;  /* 0x0000000604060981 */ /* 0x0002e2000c1e1900 */
        /* <DEDUP_REMOVED lines=24> */
[C---:B-1----:R-:W-:Y:S01]  /*3d10*/  IMAD.SHL.U32 R4, R250.reuse, 0x4, RZ ;  /* 0x00000004fa047824 */ /* 0x042fe200078e00ff */
[----:B------:R-:W-:Y:S02]  /*3d20*/  SHF.L.U64.HI R5, R250, 0x2, R7 ;  /* 0x00000002fa057819 */ /* 0x000fe40000010207 */
[----:B------:R-:W-:Y:S02]  /*3d30*/  CS2R R138, SRZ ;  /* 0x00000000008a7805 */ /* 0x000fe4000001ff00 */
[----:B------:R-:W-:Y:S02]  /*3d40*/  CS2R R136, SRZ ;  /* 0x0000000000887805 */ /* 0x000fe4000001ff00 */
[----:B------:R-:W-:Y:S02]  /*3d50*/  CS2R R134, SRZ ;  /* 0x0000000000867805 */ /* 0x000fe4000001ff00 */
[----:B------:R-:W-:-:S02]  /*3d60*/  IADD3 R4, P1, R4, UR12, RZ ;  /* 0x0000000c04047c10 */ /* 0x000fc4000ff3e0ff */
[----:B------:R-:W-:Y:S02]  /*3d70*/  CS2R R132, SRZ ;  /* 0x0000000000847805 */ /* 0x000fe4000001ff00 */
[----:B------:R-:W-:Y:S02]  /*3d80*/  CS2R R78, SRZ ;  /* 0x00000000004e7805 */ /* 0x000fe4000001ff00 */
[----:B------:R-:W-:Y:S02]  /*3d90*/  CS2R R76, SRZ ;  /* 0x00000000004c7805 */ /* 0x000fe4000001ff00 */
[----:B------:R-:W-:Y:S02]  /*3da0*/  IADD3.X R5, R5, UR11, RZ, P1, !PT ;  /* 0x0000000b05057c10 */ /* 0x000fe40008ffe4ff */
[----:B------:R-:W-:Y:S02]  /*3db0*/  CS2R R82, SRZ ;  /* 0x0000000000527805 */ /* 0x000fe4000001ff00 */
[----:B------:R-:W-:-:S02]  /*3dc0*/  CS2R R80, SRZ ;  /* 0x0000000000507805 */ /* 0x000fc4000001ff00 */
        /* <DEDUP_REMOVED lines=30> */
[----:B------:R-:W-:Y:S01]  /*3fb0*/  SHF.L.U64.HI R240, R250, 0x2, R7 ;  /* 0x00000002faf07819 */ /* 0x000fe20000010207 */
[----:B-1----:R-:W3:Y:S01]  /*3fc0*/  @P0 MUFU.RCP R4, UR5 ;  /* 0x0000000500040d08 */ /* 0x002ee20008001000 */
[----:B------:R-:W-:Y:S01]  /*3fd0*/  UMOV UR5, URZ ;  /* 0x0000003f00057c82 */ /* 0x000fe20008000000 */
[----:B------:R-:W-:Y:S01]  /*3fe0*/  UISETP.GE.AND UP1, UPT, UR10, UR8, UPT ;  /* 0x000000080a00728c */ /* 0x000fe2000bf26270 */
[----:B------:R-:W-:-:S02]  /*3ff0*/  ULDC UR20, c[0x0][0x2dc] ;  /* 0x0000b70000147ab9 */ /* 0x000fc40000000800 */
[----:B------:R-:W-:Y:S01]  /*4000*/  ULDC UR10, c[0x0][0x39c] ;  /* 0x0000e700000a7ab9 */ /* 0x000fe20000000800 */
[----:B---3--:R-:W-:-:S05]  /*4010*/  @P0 FMUL.FTZ R4, R6, R4 ;  /* 0x0000000406040220 */ /* 0x008fca0000410000 */
[----:B------:R-:W-:Y:S01]  /*4020*/  @P0 R2UR UR15, R4 ;  /* 0x00000000040f02ca */ /* 0x000fe200000e0000 */
[----:B------:R-:W-:-:S04]  /*4030*/  IMAD.U32 R4, RZ, RZ, UR32 ;  /* 0x00000020ff047e24 */ /* 0x000fc8000f8e00ff */
[----:B------:R-:W-:-:S05]  /*4040*/  IMAD R4, R4, 0x40, R248 ;  /* 0x0000004004047824 */ /* 0x000fca00078e02f8 */
[----:B------:R-:W-:-:S03]  /*4050*/  IADD3 R4, R250, -UR38, -R4 ;  /* 0x80000026fa047c10 */ /* 0x000fc6000fffe804 */
[----:B------:R-:W-:Y:S01]  /*4060*/  @UP0 UMOV UR5, UR15 ;  /* 0x0000000f00050c82 */ /* 0x000fe20008000000 */
[----:B------:R-:W-:Y:S01]  /*4070*/  ULDC UR15, c[0x0][0x2ec] ;  /* 0x0000bb00000f7ab9 */ /* 0x000fe20000000800 */
[----:B--2---:R-:W-:-:S07]  /*4080*/  VIADD R247, R4, UR8 ;  /* 0x0000000804f77c36 */ /* 0x004fce0008000000 */
.L_x_1246:
        /* <DEDUP_REMOVED lines=10> */
[----:B------:R-:W-:Y:S05]  /*4130*/  LDSM.16.M88.4 R16, [R214] ;  /* 0x00000000d610783b */ /* 0x000fea0000000200 */
[----:B-1----:R-:W1:Y:S05]  /*4140*/  LDSM.16.M88.4 R8, [R3+UR4+0x10000] ;  /* 0x010000040308783b */ /* 0x002e6a0008000200 */
[----:B------:R-:W2:Y:S05]  /*4150*/  LDSM.16.M88.4 R84, [R3+UR4+0x10800] ;  /* 0x010800040354783b */ /* 0x000eaa0008000200 */
[----:B------:R-:W-:Y:S05]  /*4160*/  LDSM.16.M88.4 R88, [R216] ;  /* 0x00000000d858783b */ /* 0x000fea0000000200 */
[----:B------:R-:W3:Y:S05]  /*4170*/  LDSM.16.M88.4 R92, [R2] ;  /* 0x00000000025c783b */ /* 0x000eea0000000200 */
[----:B------:R-:W4:Y:S05]  /*4180*/  LDSM.16.M88.4 R96, [R2+0x800] ;  /* 0x000800000260783b */ /* 0x000f2a0000000200 */
[----:B------:R-:W-:Y:S05]  /*4190*/  LDSM.16.M88.4 R100, [R219] ;  /* 0x00000000db64783b */ /* 0x000fea0000000200 */
[----:B------:R-:W4:Y:S05]  /*41a0*/  LDSM.16.M88.4 R104, [R213] ;  /* 0x00000000d568783b */ /* 0x000f2a0000000200 */
[----:B------:R-:W-:Y:S01]  /*41b0*/  LDSM.16.M88.4 R108, [R218] ;  /* 0x00000000da6c783b */ /* 0x000fe20000000200 */
[C---:B-1----:R-:W-:Y:S04]  /*41c0*/  HMMA.16816.F32.BF16 R4, R16.reuse, R8, RZ ;  /* 0x000000081004723c */ /* 0x042fe800000418ff */
[----:B------:R-:W-:Y:S02]  /*41d0*/  LDSM.16.M88.4 R112, [R212] ;  /* 0x00000000d470783b */ /* 0x000fe40000000200 */
        /* <DEDUP_REMOVED lines=112> */
[----:B------:R4:W-:Y:S03]  /*48e0*/  MUFU.TANH R123, R8 ;  /* 0x00000008007b7308 */ /* 0x0009e60000002400 */
[----:B--2---:R-:W-:Y:S04]  /*48f0*/  MOV R7, UR32 ;  /* 0x0000002000077c02 */ /* 0x004fe80008000f00 */
[----:B------:R-:W-:Y:S03]  /*4900*/  LEA R7, R7, R248, 0x6 ;  /* 0x000000f807077211 */ /* 0x000fe600078e30ff */
[----:B------:R2:W-:Y:S01]  /*4910*/  MUFU.TANH R120, R9 ;  /* 0x0000000900787308 */ /* 0x0005e20000002400 */
[C---:B-1----:R-:W-:Y:S02]  /*4920*/  @P0 IADD3 R4, R7.reuse, 0x1, RZ ;  /* 0x0000000107040810 */ /* 0x042fe40007ffe0ff */
[----:B------:R-:W-:Y:S01]  /*4930*/  FSETP.NEU.FTZ.AND P0, PT, R238, -INF , PT ;  /* 0xff800000ee00780b */ /* 0x000fe20003f1d000 */
[----:B------:R-:W-:Y:S01]  /*4940*/  FMUL.FTZ R12, R12, UR10 ;  /* 0x0000000a0c0c7c20 */ /* 0x000fe20008410000 */
[----:B------:R-:W-:Y:S05]  /*4950*/  @P3 ISETP.GE.AND P3, PT, R4, UR8, PT ;  /* 0x0000000804003c0c */ /* 0x000fea000bf66270 */
[----:B------:R1:W3:Y:S01]  /*4960*/  MUFU.TANH R131, R6 ;  /* 0x0000000600837308 */ /* 0x0002e20000002400 */
[----:B------:R-:W-:Y:S01]  /*4970*/  MOV R4, UR9 ;  /* 0x0000000900047c02 */ /* 0x000fe20008000f00 */
[----:B------:R-:W-:Y:S01]  /*4980*/  FMUL.FTZ R14, R14, UR10 ;  /* 0x0000000a0e0e7c20 */ /* 0x000fe20008410000 */
[----:B------:R-:W-:Y:S01]  /*4990*/  @P2 ISETP.GE.AND P2, PT, R7, UR8, PT ;  /* 0x0000000807002c0c */ /* 0x000fe2000bf46270 */
[----:B------:R-:W-:Y:S01]  /*49a0*/  FMUL.FTZ R16, R16, UR10 ;  /* 0x0000000a10107c20 */ /* 0x000fe20008410000 */
[----:B------:R-:W-:Y:S01]  /*49b0*/  LEA R4, R4, R247, 0x6 ;  /* 0x000000f704047211 */ /* 0x000fe200078e30ff */
[----:B------:R-:W-:Y:S01]  /*49c0*/  FMUL.FTZ R13, R13, UR10 ;  /* 0x0000000a0d0d7c20 */ /* 0x000fe20008410000 */
[----:B------:R-:W-:Y:S03]  /*49d0*/  FMUL.FTZ R18, R18, UR10 ;  /* 0x0000000a12127c20 */ /* 0x000fe60008410000 */
[----:B------:R3:W-:Y:S01]  /*49e0*/  MUFU.TANH R128, R11 ;  /* 0x0000000b00807308 */ /* 0x0007e20000002400 */
[----:B----4-:R-:W-:Y:S01]  /*49f0*/  IADD3 R8, R4, 0x8, RZ ;  /* 0x0000000804087810 */ /* 0x010fe20007ffe0ff */
[----:B--2---:R-:W-:Y:S01]  /*4a00*/  FMUL.FTZ R9, R15, UR10 ;  /* 0x0000000a0f097c20 */ /* 0x004fe20008410000 */
[----:B------:R-:W-:Y:S01]  /*4a10*/  IABS R15, R4 ;  /* 0x00000004000f7213 */ /* 0x000fe20000000000 */
[----:B------:R-:W-:Y:S01]  /*4a20*/  FMUL.FTZ R17, R17, UR10 ;  /* 0x0000000a11117c20 */ /* 0x000fe20008410000 */
[----:B------:R-:W-:Y:S01]  /*4a30*/  ISETP.GE.AND P6, PT, R8, RZ, PT ;  /* 0x000000ff0800720c */ /* 0x000fe20003fc6270 */
[----:B------:R-:W-:Y:S01]  /*4a40*/  FMUL.FTZ R19, R19, UR10 ;  /* 0x0000000a13137c20 */ /* 0x000fe20008410000 */
[----:B------:R-:W-:Y:S03]  /*4a50*/  I2FP.F32.S32 R15, R15 ;  /* 0x0000000f000f7245 */ /* 0x000fe60000201400 */
[----:B------:R2:W-:Y:S01]  /*4a60*/  MUFU.TANH R126, R9 ;  /* 0x00000009007e7308 */ /* 0x0005e20000002400 */
[----:B-1----:R-:W-:Y:S05]  /*4a70*/  FMUL.FTZ R6, R238, 1.4426950216293334961 ;  /* 0x3fb8aa3bee067820 */ /* 0x002fea0000410000 */
[----:B------:R-:W-:Y:S04]  /*4a80*/  FSEL R6, R6, RZ, P0 ;  /* 0x000000ff06067208 */ /* 0x000fe80000000000 */
[----:B------:R1:W-:Y:S01]  /*4a90*/  MUFU.TANH R119, R12 ;  /* 0x0000000c00777308 */ /* 0x0003e20000002400 */
[C---:B---3--:R-:W-:Y:S02]  /*4aa0*/  IADD3 R11, R4.reuse, -0x1, RZ ;  /* 0xffffffff040b7810 */ /* 0x048fe40007ffe0ff */
[----:B------:R-:W-:Y:S02]  /*4ab0*/  @!P6 IADD3 R8, -R4, -0x8, RZ ;  /* 0xfffffff80408e810 */ /* 0x000fe40007ffe1ff */
[----:B------:R-:W-:Y:S02]  /*4ac0*/  ISETP.GE.AND P6, PT, R11, RZ, PT ;  /* 0x000000ff0b00720c */ /* 0x000fe40003fc6270 */
[----:B------:R-:W-:Y:S03]  /*4ad0*/  PLOP3.LUT P0, PT, PT, PT, UP1, 0x80, 0x0 ;  /* 0x000000000000781c */ /* 0x000fe60003f0f018 */
[----:B------:R3:W-:Y:S01]  /*4ae0*/  MUFU.TANH R129, R10 ;  /* 0x0000000a00817308 */ /* 0x0007e20000002400 */
[----:B------:R-:W-:Y:S01]  /*4af0*/  I2FP.F32.S32 R8, R8 ;  /* 0x0000000800087245 */ /* 0x000fe20000201400 */
[----:B--2---:R-:W-:Y:S05]  /*4b00*/  FFMA.FTZ R9, R15, -UR5, R122 ;  /* 0x800000050f097c23 */ /* 0x004fea000801007a */
[----:B------:R-:W-:Y:S03]  /*4b10*/  @P4 FSEL R9, R9, -INF , !P2 ;  /* 0xff80000009094808 */ /* 0x000fe60005000000 */
[----:B------:R2:W-:Y:S01]  /*4b20*/  MUFU.TANH R117, R16 ;  /* 0x0000001000757308 */ /* 0x0005e20000002400 */
[----:B-1----:R-:W-:Y:S01]  /*4b30*/  FFMA.FTZ R12, R8, -UR5, R131 ;  /* 0x80000005080c7c23 */ /* 0x002fe20008010083 */
[----:B------:R-:W-:Y:S01]  /*4b40*/  @!P6 IADD3 R11, -R4, 0x1, RZ ;  /* 0x00000001040be810 */ /* 0x000fe20007ffe1ff */
[--C-:B------:R-:W-:Y:S01]  /*4b50*/  FFMA.FTZ R9, R9, UR15, -R6.reuse ;  /* 0x0000000f09097c23 */ /* 0x100fe20008010806 */
[----:B------:R-:W-:Y:S02]  /*4b60*/  PLOP3.LUT P6, PT, PT, PT, UP1, 0x80, 0x0 ;  /* 0x000000000000781c */ /* 0x000fe40003fcf018 */
[----:B------:R-:W-:Y:S04]  /*4b70*/  @P0 FSEL R12, R12, -INF , !P2 ;  /* 0xff8000000c0c0808 */ /* 0x000fe80005000000 */
[----:B------:R1:W-:Y:S01]  /*4b80*/  MUFU.TANH R127, R14 ;  /* 0x0000000e007f7308 */ /* 0x0003e20000002400 */
[----:B---3--:R-:W-:Y:S02]  /*4b90*/  IADD3 R10, R4, 0x7, RZ ;  /* 0x00000007040a7810 */ /* 0x008fe40007ffe0ff */
[----:B------:R-:W-:Y:S02]  /*4ba0*/  PLOP3.LUT P2, PT, PT, PT, UP1, 0x80, 0x0 ;  /* 0x000000000000781c */ /* 0x000fe40003f4f018 */
[----:B------:R-:W-:Y:S02]  /*4bb0*/  ISETP.GE.AND P0, PT, R10, RZ, PT ;  /* 0x000000ff0a00720c */ /* 0x000fe40003f06270 */
[----:B------:R-:W-:Y:S03]  /*4bc0*/  PLOP3.LUT P4, PT, PT, PT, UP1, 0x80, 0x0 ;  /* 0x000000000000781c */ /* 0x000fe60003f8f018 */
[----:B------:R-:W3:Y:S01]  /*4bd0*/  MUFU.TANH R121, R5 ;  /* 0x0000000500797308 */ /* 0x000ee20000002400 */
[----:B--2---:R-:W-:Y:S02]  /*4be0*/  @P5 IADD3 R16, R7, 0x8, RZ ;  /* 0x0000000807105810 */ /* 0x004fe40007ffe0ff */
[----:B------:R-:W-:Y:S07]  /*4bf0*/  PLOP3.LUT P5, PT, PT, PT, UP1, 0x80, 0x0 ;  /* 0x000000000000781c */ /* 0x000fee0003faf018 */
[----:B------:R2:W4:Y:S01]  /*4c00*/  MUFU.TANH R118, R13 ;  /* 0x0000000d00767308 */ /* 0x0005220000002400 */
[----:B-1----:R-:W-:Y:S02]  /*4c10*/  I2FP.F32.S32 R14, R11 ;  /* 0x0000000b000e7245 */ /* 0x002fe40000201400 */
[C---:B------:R-:W-:Y:S02]  /*4c20*/  IADD3 R11, R4.reuse, -0x9, RZ ;  /* 0xfffffff7040b7810 */ /* 0x040fe40007ffe0ff */
[----:B------:R-:W-:Y:S02]  /*4c30*/  @!P0 IADD3 R10, -R4, -0x7, RZ ;  /* 0xfffffff9040a8810 */ /* 0x000fe40007ffe1ff */
[----:B------:R-:W-:Y:S03]  /*4c40*/  ISETP.GE.AND P0, PT, R11, RZ, PT ;  /* 0x000000ff0b00720c */ /* 0x000fe60003f06270 */
[----:B------:R1:W-:Y:S01]  /*4c50*/  MUFU.TANH R125, R18 ;  /* 0x00000012007d7308 */ /* 0x0003e20000002400 */
[----:B---3--:R-:W-:Y:S01]  /*4c60*/  FFMA.FTZ R8, R14, -UR5, R121 ;  /* 0x800000050e087c23 */ /* 0x008fe20008010079 */
[----:B------:R-:W-:Y:S01]  /*4c70*/  FMUL.FTZ R5, R239, 1.4426950216293334961 ;  /* 0x3fb8aa3bef057820 */ /* 0x000fe20000410000 */
[----:B------:R-:W-:Y:S02]  /*4c80*/  I2FP.F32.S32 R10, R10 ;  /* 0x0000000a000a7245 */ /* 0x000fe40000201400 */
[----:B------:R-:W-:Y:S02]  /*4c90*/  @P4 ISETP.GE.AND P4, PT, R16, UR8, PT ;  /* 0x0000000810004c0c */ /* 0x000fe4000bf86270 */
[----:B------:R-:W-:Y:S03]  /*4ca0*/  @P2 FSEL R8, R8, -INF , !P3 ;  /* 0xff80000008082808 */ /* 0x000fe60005800000 */
[----:B------:R3:W-:Y:S01]  /*4cb0*/  MUFU.EX2 R203, R9 ;  /* 0x0000000900cb7308 */ /* 0x0007e20000000800 */
[----:B--2---:R-:W-:Y:S02]  /*4cc0*/  IADD3 R13, R4, -0x8, RZ ;  /* 0xfffffff8040d7810 */ /* 0x004fe40007ffe0ff */
[----:B------:R-:W-:Y:S02]  /*4cd0*/  PLOP3.LUT P2, PT, PT, PT, UP1, 0x80, 0x0 ;  /* 0x000000000000781c */ /* 0x000fe40003f4f018 */
[----:B------:R-:W-:Y:S02]  /*4ce0*/  FSEL R5, R5, RZ, P1 ;  /* 0x000000ff05057208 */ /* 0x000fe40000800000 */
[----:B------:R-:W-:Y:S03]  /*4cf0*/  PLOP3.LUT P1, PT, PT, PT, UP1, 0x80, 0x0 ;  /* 0x000000000000781c */ /* 0x000fe60003f2f018 */
[----:B------:R2:W4:Y:S01]  /*4d00*/  MUFU.TANH R116, R17 ;  /* 0x0000001100747308 */ /* 0x0005220000002400 */
[----:B-1----:R-:W-:Y:S01]  /*4d10*/  @P5 IADD3 R18, R7, 0x10, RZ ;  /* 0x0000001007125810 */ /* 0x002fe20007ffe0ff */
[--C-:B------:R-:W-:Y:S01]  /*4d20*/  FFMA.FTZ R12, R12, UR15, -R5.reuse ;  /* 0x0000000f0c0c7c23 */ /* 0x100fe20008010805 */
[----:B------:R-:W-:Y:S02]  /*4d30*/  ISETP.GE.AND P5, PT, R13, RZ, PT ;  /* 0x000000ff0d00720c */ /* 0x000fe40003fa6270 */
[----:B------:R-:W-:Y:S02]  /*4d40*/  @!P0 IADD3 R11, -R4, 0x9, RZ ;  /* 0x00000009040b8810 */ /* 0x000fe40007ffe1ff */
[----:B------:R-:W-:Y:S03]  /*4d50*/  PLOP3.LUT P0, PT, PT, PT, UP1, 0x80, 0x0 ;  /* 0x000000000000781c */ /* 0x000fe60003f0f018 */
[----:B------:R1:W-:Y:S01]  /*4d60*/  MUFU.EX2 R211, R12 ;  /* 0x0000000c00d37308 */ /* 0x0003e20000000800 */
[----:B---3--:R-:W-:Y:S01]  /*4d70*/  FFMA.FTZ R9, R8, UR15, -R6 ;  /* 0x0000000f08097c23 */ /* 0x008fe20008010806 */
[----:B------:R-:W-:Y:S01]  /*4d80*/  FFMA.FTZ R8, R10, -UR5, R130 ;  /* 0x800000050a087c23 */ /* 0x000fe20008010082 */
[----:B------:R-:W-:Y:S02]  /*4d90*/  I2FP.F32.S32 R16, R11 ;  /* 0x0000000b00107245 */ /* 0x000fe40000201400 */
[----:B------:R-:W-:Y:S02]  /*4da0*/  IADD3 R11, R4, -0x10, RZ ;  /* 0xfffffff0040b7810 */ /* 0x000fe40007ffe0ff */
[----:B------:R-:W-:Y:S03]  /*4db0*/  @P2 FSEL R8, R8, -INF , !P3 ;  /* 0xff80000008082808 */ /* 0x000fe60005800000 */
[----:B------:R3:W-:Y:S01]  /*4dc0*/  MUFU.EX2 R202, R9 ;  /* 0x0000000900ca7308 */ /* 0x0007e20000000800 */
[----:B--2---:R-:W-:Y:S02]  /*4dd0*/  @P1 IADD3 R17, R7, 0x9, RZ ;  /* 0x0000000907111810 */ /* 0x004fe40007ffe0ff */
[----:B------:R-:W-:Y:S01]  /*4de0*/  @!P5 IADD3 R13, -R4, 0x8, RZ ;  /* 0x00000008040dd810 */ /* 0x000fe20007ffe1ff */
[----:B------:R-:W-:Y:S01]  /*4df0*/  FFMA.FTZ R8, R8, UR15, -R5 ;  /* 0x0000000f08087c23 */ /* 0x000fe20008010805 */
[----:B------:R-:W-:Y:S02]  /*4e00*/  @P6 ISETP.GE.AND P6, PT, R17, UR8, PT ;  /* 0x0000000811006c0c */ /* 0x000fe4000bfc6270 */
[----:B------:R-:W-:Y:S03]  /*4e10*/  I2FP.F32.S32 R17, R13 ;  /* 0x0000000d00117245 */ /* 0x000fe60000201400 */
[----:B------:R2:W-:Y:S01]  /*4e20*/  MUFU.EX2 R210, R8 ;  /* 0x0000000800d27308 */ /* 0x0005e20000000800 */
[----:B------:R-:W-:Y:S01]  /*4e30*/  PLOP3.LUT P2, PT, PT, PT, UP1, 0x80, 0x0 ;  /* 0x000000000000781c */ /* 0x000fe20003f4f018 */
[----:B-1----:R-:W-:Y:S01]  /*4e40*/  FFMA.FTZ R12, R16, -UR5, R120 ;  /* 0x80000005100c7c23 */ /* 0x002fe20008010078 */
[----:B------:R-:W-:Y:S01]  /*4e50*/  PLOP3.LUT P3, PT, PT, PT, UP1, 0x80, 0x0 ;  /* 0x000000000000781c */ /* 0x000fe20003f6f018 */
[----:B------:R-:W-:Y:S01]  /*4e60*/  FFMA.FTZ R10, R17, -UR5, R123 ;  /* 0x80000005110a7c23 */ /* 0x000fe2000801007b */
[----:B------:R-:W-:Y:S02]  /*4e70*/  PLOP3.LUT P1, PT, PT, PT, UP1, 0x80, 0x0 ;  /* 0x000000000000781c */ /* 0x000fe40003f2f018 */
[----:B------:R-:W-:Y:S03]  /*4e80*/  PLOP3.LUT P5, PT, PT, PT, UP1, 0x80, 0x0 ;  /* 0x000000000000781c */ /* 0x000fe60003faf018 */
[----:B------:R-:W1:Y:S01]  /*4e90*/  MUFU.TANH R124, R19 ;  /* 0x00000013007c7308 */ /* 0x000e620000002400 */
[----:B------:R-:W-:Y:S01]  /*4ea0*/  @P0 FSEL R10, R10, -INF , !P4 ;  /* 0xff8000000a0a0808 */ /* 0x000fe20006000000 */
[----:B---3--:R-:W-:Y:S01]  /*4eb0*/  FFMA.FTZ R9, R15, -UR5, R129 ;  /* 0x800000050f097c23 */ /* 0x008fe20008010081 */
[----:B------:R-:W-:Y:S02]  /*4ec0*/  PLOP3.LUT P0, PT, PT, PT, UP1, 0x80, 0x0 ;  /* 0x000000000000781c */ /* 0x000fe40003f0f018 */
[----:B------:R-:W-:Y:S01]  /*4ed0*/  IADD3 R13, R4, -0x11, RZ ;  /* 0xffffffef040d7810 */ /* 0x000fe20007ffe0ff */
[----:B------:R-:W-:Y:S01]  /*4ee0*/  FFMA.FTZ R10, R10, UR15, -R6 ;  /* 0x0000000f0a0a7c23 */ /* 0x000fe20008010806 */
[----:B------:R-:W-:Y:S01]  /*4ef0*/  @P2 FSEL R12, R12, -INF , !P6 ;  /* 0xff8000000c0c2808 */ /* 0x000fe20007000000 */
[----:B--2---:R-:W-:Y:S01]  /*4f00*/  FFMA.FTZ R8, R14, -UR5, R128 ;  /* 0x800000050e087c23 */ /* 0x004fe20008010080 */
[----:B------:R-:W-:Y:S01]  /*4f10*/  @P3 FSEL R9, R9, -INF , !P4 ;  /* 0xff80000009093808 */ /* 0x000fe20006000000 */
[----:B------:R-:W-:Y:S01]  /*4f20*/  MUFU.EX2 R201, R10 ;  /* 0x0000000a00c97308 */ /* 0x000fe20000000800 */
[----:B------:R-:W-:Y:S01]  /*4f30*/  ISETP.GE.AND P2, PT, R11, RZ, PT ;  /* 0x000000ff0b00720c */ /* 0x000fe20003f46270 */
[----:B------:R-:W-:Y:S01]  /*4f40*/  FFMA.FTZ R12, R12, UR15, -R6 ;  /* 0x0000000f0c0c7c23 */ /* 0x000fe20008010806 */
[----:B------:R-:W-:Y:S01]  /*4f50*/  ISETP.GE.AND P4, PT, R13, RZ, PT ;  /* 0x000000ff0d00720c */ /* 0x000fe20003f86270 */
[--C-:B------:R-:W-:Y:S02]  /*4f60*/  FFMA.FTZ R9, R9, UR15, -R5.reuse ;  /* 0x0000000f09097c23 */ /* 0x100fe40008010805 */
[----:B------:R-:W-:Y:S02]  /*4f70*/  @P0 FSEL R8, R8, -INF , !P6 ;  /* 0xff80000008080808 */ /* 0x000fe40007000000 */
[----:B------:R-:W-:Y:S02]  /*4f80*/  @P1 ISETP.GE.AND P1, PT, R18, UR8, PT ;  /* 0x0000000812001c0c */ /* 0x000fe4000bf26270 */
[----:B------:R2:W3:Y:S01]  /*4f90*/  MUFU.EX2 R199, R12 ;  /* 0x0000000c00c77308 */ /* 0x0004e20000000800 */
[----:B------:R-:W-:Y:S01]  /*4fa0*/  @P5 IADD3 R18, R7, 0x11, RZ ;  /* 0x0000001107125810 */ /* 0x000fe20007ffe0ff */
[----:B------:R-:W-:Y:S01]  /*4fb0*/  FFMA.FTZ R8, R8, UR15, -R5 ;  /* 0x0000000f08087c23 */ /* 0x000fe20008010805 */
[----:B------:R-:W-:Y:S02]  /*4fc0*/  PLOP3.LUT P5, PT, PT, PT, UP1, 0x80, 0x0 ;  /* 0x000000000000781c */ /* 0x000fe40003faf018 */
[----:B------:R-:W-:Y:S02]  /*4fd0*/  PLOP3.LUT P0, PT, PT, PT, UP1, 0x80, 0x0 ;  /* 0x000000000000781c */ /* 0x000fe40003f0f018 */
[C---:B------:R-:W-:Y:S03]  /*4fe0*/  @!P2 IADD3 R11, -R4.reuse, 0x10, RZ ;  /* 0x00000010040ba810 */ /* 0x040fe60007ffe1ff */
[----:B------:R4:W-:Y:S01]  /*4ff0*/  MUFU.EX2 R209, R9 ;  /* 0x0000000900d17308 */ /* 0x0009e20000000800 */
[C---:B------:R-:W-:Y:S02]  /*5000*/  @!P4 IADD3 R13, -R4.reuse, 0x11, RZ ;  /* 0x00000011040dc810 */ /* 0x040fe40007ffe1ff */
[----:B------:R-:W-:Y:S02]  /*5010*/  PLOP3.LUT P2, PT, PT, PT, UP1, 0x80, 0x0 ;  /* 0x000000000000781c */ /* 0x000fe40003f4f018 */
[----:B------:R-:W-:Y:S02]  /*5020*/  PLOP3.LUT P3, PT, PT, PT, UP1, 0x80, 0x0 ;  /* 0x000000000000781c */ /* 0x000fe40003f6f018 */
[----:B------:R-:W-:Y:S03]  /*5030*/  I2FP.F32.S32 R11, R11 ;  /* 0x0000000b000b7245 */ /* 0x000fe60000201400 */
[----:B------:R1:W3:Y:S01]  /*5040*/  MUFU.EX2 R208, R8 ;  /* 0x0000000800d07308 */ /* 0x0002e20000000800 */
[----:B------:R-:W-:Y:S02]  /*5050*/  I2FP.F32.S32 R13, R13 ;  /* 0x0000000d000d7245 */ /* 0x000fe40000201400 */
[----:B--2---:R-:W-:Y:S02]  /*5060*/  IADD3 R12, R4, -0x18, RZ ;  /* 0xffffffe8040c7810 */ /* 0x004fe40007ffe0ff */
[----:B------:R-:W-:Y:S02]  /*5070*/  @P5 ISETP.GE.AND P5, PT, R18, UR8, PT ;  /* 0x0000000812005c0c */ /* 0x000fe4000bfa6270 */
[----:B------:R-:W-:Y:S01]  /*5080*/  IADD3 R10, R4, -0x19, RZ ;  /* 0xffffffe7040a7810 */ /* 0x000fe20007ffe0ff */
[----:B----4-:R-:W-:Y:S01]  /*5090*/  FFMA.FTZ R9, R11, -UR5, R119 ;  /* 0x800000050b097c23 */ /* 0x010fe20008010077 */
[----:B------:R-:W-:Y:S02]  /*50a0*/  ISETP.GE.AND P4, PT, R12, RZ, PT ;  /* 0x000000ff0c00720c */ /* 0x000fe40003f86270 */
[----:B------:R-:W-:Y:S02]  /*50b0*/  @P3 IADD3 R14, R7, 0x18, RZ ;  /* 0x00000018070e3810 */ /* 0x000fe40007ffe0ff */
[----:B------:R-:W-:Y:S02]  /*50c0*/  @P0 FSEL R9, R9, -INF , !P1 ;  /* 0xff80000009090808 */ /* 0x000fe40004800000 */
[----:B------:R-:W-:Y:S01]  /*50d0*/  ISETP.GE.AND P3, PT, R10, RZ, PT ;  /* 0x000000ff0a00720c */ /* 0x000fe20003f66270 */
[----:B-1----:R-:W-:Y:S01]  /*50e0*/  FFMA.FTZ R8, R13, -UR5, R118 ;  /* 0x800000050d087c23 */ /* 0x002fe20008010076 */
[----:B------:R-:W-:Y:S01]  /*50f0*/  PLOP3.LUT P0, PT, PT, PT, UP1, 0x80, 0x0 ;  /* 0x000000000000781c */ /* 0x000fe20003f0f018 */
[--C-:B------:R-:W-:Y:S01]  /*5100*/  FFMA.FTZ R9, R9, UR15, -R6.reuse ;  /* 0x0000000f09097c23 */ /* 0x100fe20008010806 */
[----:B------:R-:W-:Y:S02]  /*5110*/  PLOP3.LUT P6, PT, PT, PT, UP1, 0x80, 0x0 ;  /* 0x000000000000781c */ /* 0x000fe40003fcf018 */
[----:B------:R-:W-:Y:S01]  /*5120*/  @P2 FSEL R8, R8, -INF , !P5 ;  /* 0xff80000008082808 */ /* 0x000fe20006800000 */
[----:B------:R1:W-:Y:S01]  /*5130*/  MUFU.EX2 R200, R9 ;  /* 0x0000000900c87308 */ /* 0x0003e20000000800 */
[----:B------:R-:W-:Y:S02]  /*5140*/  @!P4 IADD3 R12, -R4, 0x18, RZ ;  /* 0x00000018040cc810 */ /* 0x000fe40007ffe1ff */
[----:B------:R-:W-:Y:S01]  /*5150*/  PLOP3.LUT P2, PT, PT, PT, UP1, 0x80, 0x0 ;  /* 0x000000000000781c */ /* 0x000fe20003f4f018 */
[----:B------:R-:W-:Y:S01]  /*5160*/  FFMA.FTZ R8, R8, UR15, -R6 ;  /* 0x0000000f08087c23 */ /* 0x000fe20008010806 */
[----:B------:R-:W-:Y:S02]  /*5170*/  PLOP3.LUT P4, PT, PT, PT, UP1, 0x80, 0x0 ;  /* 0x000000000000781c */ /* 0x000fe40003f8f018 */
[----:B------:R-:W-:Y:S03]  /*5180*/  @!P3 IADD3 R10, -R4, 0x19, RZ ;  /* 0x00000019040ab810 */ /* 0x000fe60007ffe1ff */
[----:B------:R2:W4:Y:S01]  /*5190*/  MUFU.EX2 R198, R8 ;  /* 0x0000000800c67308 */ /* 0x0005220000000800 */
[----:B------:R-:W-:Y:S01]  /*51a0*/  PLOP3.LUT P3, PT, PT, PT, UP1, 0x80, 0x0 ;  /* 0x000000000000781c */ /* 0x000fe20003f6f018 */
[----:B------:R-:W-:Y:S01]  /*51b0*/  FFMA.FTZ R4, R16, -UR5, R126 ;  /* 0x8000000510047c23 */ /* 0x000fe2000801007e */
[----:B------:R-:W-:Y:S02]  /*51c0*/  I2FP.F32.S32 R12, R12 ;  /* 0x0000000c000c7245 */ /* 0x000fe40000201400 */
[----:B------:R-:W-:Y:S02]  /*51d0*/  I2FP.F32.S32 R10, R10 ;  /* 0x0000000a000a7245 */ /* 0x000fe40000201400 */
[----:B------:R-:W-:Y:S01]  /*51e0*/  @P6 ISETP.GE.AND P6, PT, R14, UR8, PT ;  /* 0x000000080e006c0c */ /* 0x000fe2000bfc6270 */
[----:B-1----:R-:W-:Y:S01]  /*51f0*/  FFMA.FTZ R9, R17, -UR5, R127 ;  /* 0x8000000511097c23 */ /* 0x002fe2000801007f */
[----:B------:R-:W-:Y:S02]  /*5200*/  @P2 FSEL R4, R4, -INF , !P5 ;  /* 0xff80000004042808 */ /* 0x000fe40006800000 */
[----:B------:R-:W-:Y:S02]  /*5210*/  PLOP3.LUT P2, PT, PT, PT, UP1, 0x80, 0x0 ;  /* 0x000000000000781c */ /* 0x000fe40003f4f018 */
[----:B------:R-:W-:Y:S02]  /*5220*/  @P0 FSEL R9, R9, -INF , !P1 ;  /* 0xff80000009090808 */ /* 0x000fe40004800000 */
[----:B------:R-:W-:Y:S02]  /*5230*/  PLOP3.LUT P1, PT, PT, PT, UP1, 0x80, 0x0 ;  /* 0x000000000000781c */ /* 0x000fe40003f2f018 */
[----:B--2---:R-:W-:Y:S01]  /*5240*/  @P4 IADD3 R8, R7, 0x19, RZ ;  /* 0x0000001907084810 */ /* 0x004fe20007ffe0ff */
[----:B------:R-:W-:Y:S01]  /*5250*/  FFMA.FTZ R7, R12, -UR5, R117 ;  /* 0x800000050c077c23 */ /* 0x000fe20008010075 */
[----:B------:R-:W-:Y:S01]  /*5260*/  PLOP3.LUT P0, PT, PT, PT, UP1, 0x80, 0x0 ;  /* 0x000000000000781c */ /* 0x000fe20003f0f018 */
[--C-:B------:R-:W-:Y:S01]  /*5270*/  FFMA.FTZ R9, R9, UR15, -R5.reuse ;  /* 0x0000000f09097c23 */ /* 0x100fe20008010805 */
[----:B------:R-:W-:Y:S01]  /*5280*/  @P3 ISETP.GE.AND P3, PT, R8, UR8, PT ;  /* 0x0000000808003c0c */ /* 0x000fe2000bf66270 */
[----:B------:R-:W-:Y:S01]  /*5290*/  FFMA.FTZ R8, R4, UR15, -R5 ;  /* 0x0000000f04087c23 */ /* 0x000fe20008010805 */
[----:B------:R-:W-:Y:S01]  /*52a0*/  FFMA.FTZ R4, R10, -UR5, R116 ;  /* 0x800000050a047c23 */ /* 0x000fe20008010074 */
[----:B------:R-:W-:Y:S04]  /*52b0*/  MUFU.EX2 R207, R9 ;  /* 0x0000000900cf7308 */ /* 0x000fe80000000800 */
[----:B------:R-:W-:Y:S02]  /*52c0*/  @P1 FSEL R7, R7, -INF , !P6 ;  /* 0xff80000007071808 */ /* 0x000fe40007000000 */
[----:B------:R-:W-:Y:S04]  /*52d0*/  PLOP3.LUT P1, PT, PT, PT, UP1, 0x80, 0x0 ;  /* 0x000000000000781c */ /* 0x000fe80003f2f018 */
[----:B------:R1:W2:Y:S01]  /*52e0*/  MUFU.EX2 R206, R8 ;  /* 0x0000000800ce7308 */ /* 0x0002a20000000800 */
[----:B------:R-:W-:Y:S02]  /*52f0*/  @P0 FSEL R4, R4, -INF , !P3 ;  /* 0xff80000004040808 */ /* 0x000fe40005800000 */
[----:B------:R-:W-:Y:S04]  /*5300*/  IADD3 R114, P0, R241, UR14, RZ ;  /* 0x0000000ef1727c10 */ /* 0x000fe8000ff1e0ff */
[----:B------:R-:W-:Y:S02]  /*5310*/  IADD3.X R115, R240, UR13, RZ, P0, !PT ;  /* 0x0000000df0737c10 */ /* 0x000fe400087fe4ff */
[----:B------:R-:W-:Y:S03]  /*5320*/  PLOP3.LUT P0, PT, PT, PT, UP0, 0x80, 0x0 ;  /* 0x000000000000781c */ /* 0x000fe60003f0f008 */
[----:B------:R-:W2:Y:S05]  /*5330*/  LDG.E R113, desc[UR6][R114.64] ;  /* 0x0000000672717981 */ /* 0x000eaa000c1e1900 */
[----:B------:R-:W2:Y:S01]  /*5340*/  LDG.E R112, desc[UR6][R114.64+0x20] ;  /* 0x0000200672707981 */ /* 0x000ea2000c1e1900 */
[--C-:B-1----:R-:W-:Y:S01]  /*5350*/  FFMA.FTZ R8, R7, UR15, -R6.reuse ;  /* 0x0000000f07087c23 */ /* 0x102fe20008010806 */
[----:B------:R-:W-:Y:S01]  /*5360*/  FFMA.FTZ R7, R11, -UR5, R125 ;  /* 0x800000050b077c23 */ /* 0x000fe2000801007d */
[----:B------:R-:W-:Y:S01]  /*5370*/  FFMA.FTZ R6, R4, UR15, -R6 ;  /* 0x0000000f04067c23 */ /* 0x000fe20008010806 */
[----:B------:R-:W-:Y:S01]  /*5380*/  FFMA.FTZ R4, R13, -UR5, R124 ;  /* 0x800000050d047c23 */ /* 0x000fe2000801007c */
[----:B------:R1:W-:Y:S02]  /*5390*/  MUFU.EX2 R197, R8 ;  /* 0x0000000800c57308 */ /* 0x0003e40000000800 */
[----:B------:R-:W-:Y:S02]  /*53a0*/  @P2 FSEL R7, R7, -INF , !P6 ;  /* 0xff80000007072808 */ /* 0x000fe40007000000 */
[----:B------:R-:W-:Y:S03]  /*53b0*/  @P1 FSEL R4, R4, -INF , !P3 ;  /* 0xff80000004041808 */ /* 0x000fe60005800000 */
[--C-:B------:R-:W-:Y:S03]  /*53c0*/  FFMA.FTZ R7, R7, UR15, -R5.reuse ;  /* 0x0000000f07077c23 */ /* 0x100fe60008010805 */
[----:B------:R4:W2:Y:S01]  /*53d0*/  MUFU.EX2 R196, R6 ;  /* 0x0000000600c47308 */ /* 0x0008a20000000800 */
[----:B------:R-:W-:Y:S01]  /*53e0*/  FFMA.FTZ R5, R4, UR15, -R5 ;  /* 0x0000000f04057c23 */ /* 0x000fe20008010805 */
[----:B---3--:R-:W-:Y:S08]  /*53f0*/  F2FP.BF16.F32.PACK_AB R4, R199, R201 ;  /* 0x000000c9c704723e */ /* 0x008ff000000010ff */
[----:B------:R3:W-:Y:S01]  /*5400*/  MUFU.EX2 R204, R5 ;  /* 0x0000000500cc7308 */ /* 0x0007e20000000800 */
[----:B-1----:R-:W-:Y:S09]  /*5410*/  F2FP.BF16.F32.PACK_AB R8, R208, R209 ;  /* 0x000000d1d008723e */ /* 0x002ff200000010ff */
[----:B------:R1:W2:Y:S01]  /*5420*/  MUFU.EX2 R205, R7 ;  /* 0x0000000700cd7308 */ /* 0x0002a20000000800 */
[----:B----4-:R-:W-:Y:S05]  /*5430*/  F2FP.BF16.F32.PACK_AB R6, R202, R203 ;  /* 0x000000cbca06723e */ /* 0x010fea00000010ff */
[----:B------:R2:W-:Y:S01]  /*5440*/  STS [R235+0x22000], R6 ;  /* 0x02200006eb007388 */ /* 0x0005e20000000800 */
[----:B---3--:R-:W-:Y:S05]  /*5450*/  F2FP.BF16.F32.PACK_AB R5, R210, R211 ;  /* 0x000000d3d205723e */ /* 0x008fea00000010ff */
[----:B------:R3:W-:Y:S01]  /*5460*/  STS [R235+0x22400], R5 ;  /* 0x02240005eb007388 */ /* 0x0007e20000000800 */
[----:B-1----:R-:W-:Y:S04]  /*5470*/  F2FP.BF16.F32.PACK_AB R7, R198, R200 ;  /* 0x000000c8c607723e */ /* 0x002fe800000010ff */
[----:B------:R1:W-:Y:S05]  /*5480*/  STS [R237+0x22000], R4 ;  /* 0x02200004ed007388 */ /* 0x0003ea0000000800 */
[----:B------:R-:W-:Y:S05]  /*5490*/  STS [R237+0x22400], R8 ;  /* 0x02240008ed007388 */ /* 0x000fea0000000800 */
[----:B------:R-:W-:Y:S01]  /*54a0*/  STS [R234+0x22000], R7 ;  /* 0x02200007ea007388 */ /* 0x000fe20000000800 */
[----:B--2---:R-:W-:Y:S05]  /*54b0*/  F2FP.BF16.F32.PACK_AB R6, R206, R207 ;  /* 0x000000cfce06723e */ /* 0x004fea00000010ff */
[----:B------:R-:W-:Y:S01]  /*54c0*/  STS [R234+0x22400], R6 ;  /* 0x02240006ea007388 */ /* 0x000fe20000000800 */
[----:B---3--:R-:W-:Y:S02]  /*54d0*/  F2FP.BF16.F32.PACK_AB R5, R196, R197 ;  /* 0x000000c5c405723e */ /* 0x008fe400000010ff */
[----:B-1----:R-:W-:Y:S03]  /*54e0*/  F2FP.BF16.F32.PACK_AB R4, R204, R205 ;  /* 0x000000cdcc04723e */ /* 0x002fe600000010ff */
[----:B------:R-:W-:Y:S05]  /*54f0*/  STS [R236+0x22000], R5 ;  /* 0x02200005ec007388 */ /* 0x000fea0000000800 */
        /* <DEDUP_REMOVED lines=367> */
.L_x_1244:
        /* <DEDUP_REMOVED lines=471> */
.L_x_1245:
        /* <DEDUP_REMOVED lines=221> */
.L_x_1247:
        /* <DEDUP_REMOVED lines=19> */
.L_x_1248:
        /* <DEDUP_REMOVED lines=58> */
.L_x_1250:
[----:B------:R-:W-:Y:S05]  /*9c00*/  BSYNC B0 ;  /* 0x0000000000007941 */ /* 0x000fea0003800000 */
.L_x_1249:
        /* <DEDUP_REMOVED lines=22> */
.L_x_1252:
[----:B------:R-:W-:Y:S05]  /*9d70*/  BSYNC B0 ;  /* 0x0000000000007941 */ /* 0x000fea0003800000 */
.L_x_1251:
        /* <DEDUP_REMOVED lines=38> */
.L_x_1254:
[----:B------:R-:W-:Y:S05]  /*9fe0*/  BSYNC B0 ;  /* 0x0000000000007941 */ /* 0x000fea0003800000 */
.L_x_1253:
        /* <DEDUP_REMOVED lines=23> */
.L_x_1227:
        /* <DEDUP_REMOVED lines=24> */
.L_x_1256:
        /* <DEDUP_REMOVED lines=22> */
.L_x_1257:
        /* <DEDUP_REMOVED lines=44> */
.L_x_1259:
[----:B------:R-:W-:Y:S05]  /*a700*/  BSYNC B0 ;  /* 0x0000000000007941 */ /* 0x000fea0003800000 */
.L_x_1258:
        /* <DEDUP_REMOVED lines=21> */
.L_x_1261:
[----:B------:R-:W-:Y:S05]  /*a860*/  BSYNC B0 ;  /* 0x0000000000007941 */ /* 0x000fea0003800000 */
.L_x_1260:
        /* <DEDUP_REMOVED lines=34> */
.L_x_1263:
[----:B------:R-:W-:Y:S05]  /*aa90*/  BSYNC B0 ;  /* 0x0000000000007941 */ /* 0x000fea0003800000 */
.L_x_1262:
        /* <DEDUP_REMOVED lines=21> */
.L_x_1255:
[----:B------:R-:W-:Y:S05]  /*abf0*/  BSYNC B1 ;  /* 0x0000000000017941 */ /* 0x000fea0003800000 */
.L_x_1222:
[----:B------:R-:W-:Y:S01]  /*ac00*/  R2UR UR8, R251 ;  /* 0x00000000fb0872ca */ /* 0x000fe200000e0000 */
[----:B------:R-:W-:Y:S01]  /*ac10*/  ULDC UR5, c[0x0][0xc] ;  /* 0x0000030000057ab9 */ /* 0x000fe20000000800 */
[----:B------:R-:W-:Y:S02]  /*ac20*/  UIADD3 UR59, UR59, 0x1, URZ ;  /* 0x000000013b3b7890 */ /* 0x000fe4000fffe03f */
[----:B------:R-:W-:-:S09]  /*ac30*/  UIADD3 UR32, UR5, UR32, URZ ;  /* 0x0000002005207290 */ /* 0x000fd2000fffe03f */
[----:B------:R-:W-:-:S06]  /*ac40*/  UISETP.GE.AND UP0, UPT, UR32, UR8, UPT ;  /* 0x000000082000728c */ /* 0x000fcc000bf06270 */
[----:B------:R-:W-:-:S13]  /*ac50*/  PLOP3.LUT P0, PT, PT, PT, UP0, 0x80, 0x0 ;  /* 0x000000000000781c */ /* 0x000fda0003f0f008 */
[----:B------:R-:W-:Y:S05]  /*ac60*/  @P0 BRA `(.L_x_1264) ;  /* 0x0000000000040947 */ /* 0x000fea0003800000 */
[----:B------:R-:W-:Y:S05]  /*ac70*/  BRA `(.L_x_1265) ;  /* 0xffffff5c00847947 */ /* 0x000fea000383ffff */
.L_x_1264:
[----:B------:R-:W-:Y:S05]  /*ac80*/  EXIT ;  /* 0x000000000000794d */ /* 0x000fea0003800000 */
.L_x_1266:
        /* <DEDUP_REMOVED lines=15> */
.L_x_2054:


//--------------------- .text._ZN5flash44flash_bwd_dq_dk_dv_loop_seqk_parallel_kernelI23Flash_bwd_kernel_traitsILi256ELi64ELi64ELi8ELi4ELi2ELi2ELb0ELb1EN7cutlass10bfloat16_tE19Flash_kernel_traitsILi256ELi64ELi64ELi8ES3_EELb1ELb0ELb1ELb0ELb0ELb1ELb0EEEvNS_16Flash_bwd_paramsE --------------------------
	.section	.text._ZN5flash44flash_bwd_dq_dk_dv_loop_seqk_parallel_kernelI23Flash_bwd_kernel_traitsILi256ELi64ELi64ELi8ELi4ELi2ELi2ELb0ELb1EN7cutlass10bfloat16_tE19Flash_kernel_traitsILi256ELi64ELi64ELi8ES3_EELb1ELb0ELb1ELb0ELb0ELb1ELb0EEEvNS_16Flash_bwd_paramsE,"ax",@progbits
	.align	128
        .global         _ZN5flash44flash_bwd_dq_dk_dv_loop_seqk_parallel_kernelI23Flash_bwd_kernel_traitsILi256ELi64ELi64ELi8ELi4ELi2ELi2ELb0ELb1EN7cutlass10bfloat16_tE19Flash_kernel_traitsILi256ELi64ELi64ELi8ES3_EELb1ELb0ELb1ELb0ELb0ELb1ELb0EEEvNS_16Flash_bwd_paramsE
        .type           _ZN5flash44flash_bwd_dq_dk_dv_loop_seqk_parallel_kernelI23Flash_bwd_kernel_traitsILi256ELi64ELi64ELi8ELi4ELi2ELi2ELb0ELb1EN7cutlass10bfloat16_tE19Flash_kernel_traitsILi256ELi64ELi64ELi8ES3_EELb1ELb0ELb1ELb0ELb0ELb1ELb0EEEvNS_16Flash_bwd_paramsE,@function
        .size           _ZN5flash44flash_bwd_dq_dk_dv_loop_seqk_parallel_kernelI23Flash_bwd_kernel_traitsILi256ELi64ELi64ELi8ELi4ELi2ELi2ELb0ELb1EN7cutlass10bfloat16_tE19Flash_kernel_traitsILi256ELi64ELi64ELi8ES3_EELb1ELb0ELb1ELb0ELb0ELb1ELb0EEEvNS_16Flash_bwd_paramsE,(.L_x_2055 - _ZN5flash44flash_bwd_dq_dk_dv_loop_seqk_parallel_kernelI23Flash_bwd_kernel_traitsILi256ELi64ELi64ELi8ELi4ELi2ELi2ELb0ELb1EN7cutlass10bfloat16_tE19Flash_kernel_traitsILi256ELi64ELi64ELi8ES3_EELb1ELb0ELb1ELb0ELb0ELb1ELb0EEEvNS_16Flash_bwd_paramsE)
        .other          _ZN5flash44flash_bwd_dq_dk_dv_loop_seqk_parallel_kernelI23Flash_bwd_kernel_traitsILi256ELi64ELi64ELi8ELi4ELi2ELi2ELb0ELb1EN7cutlass10bfloat16_tE19Flash_kernel_traitsILi256ELi64ELi64ELi8ES3_EELb1ELb0ELb1ELb0ELb0ELb1ELb0EEEvNS_16Flash_bwd_paramsE,@"STO_CUDA_ENTRY STV_DEFAULT"
_ZN5flash44flash_bwd_dq_dk_dv_loop_seqk_parallel_kernelI23Flash_bwd_kernel_traitsILi256ELi64ELi64ELi8ELi4ELi2ELi2ELb0ELb1EN7cutlass10bfloat16_tE19Flash_kernel_traitsILi256ELi64ELi64ELi8ES3_EELb1ELb0ELb1ELb0ELb0ELb1ELb0EEEvNS_16Flash_bwd_paramsE:
.text._ZN5flash44flash_bwd_dq_dk_dv_loop_seqk_parallel_kernelI23Flash_bwd_kernel_traitsILi256ELi64ELi64ELi8ELi4ELi2ELi2ELb0ELb1EN7cutlass10bfloat16_tE19Flash_kernel_traitsILi256ELi64ELi64ELi8ES3_EELb1ELb0ELb1ELb0ELb0ELb1ELb0EEEvNS_16Flash_bwd_paramsE:
        /* <DEDUP_REMOVED lines=18> */
[----:B------:R-:W-:Y:S02]  /*0120*/  IMAD.MOV.U32 R242, RZ, RZ, -0x10 ;  /* 0xfffffff0fff27424 */ /* 0x000fe400078e00ff */
[----:B------:R-:W3:Y:S08]  /*0130*/  S2UR UR56, SR_CTAID.Z ;  /* 0x00000000003879c3 */ /* 0x000ef00000002700 */
[----:B------:R-:W4:Y:S01]  /*0140*/  S2UR UR45, SR_CTAID.Y ;  /* 0x00000000002d79c3 */ /* 0x000f220000002600 */
[----:B--2---:R-:W-:Y:S01]  /*0150*/  ULEA UR4, UR5, UR4, 0x18 ;  /* 0x0000000405047291 */ /* 0x004fe2000f8ec03f */
[----:B-1----:R-:W-:Y:S01]  /*0160*/  SHF.R.S32.HI R2, RZ, 0x1f, R8 ;  /* 0x0000001fff027819 */ /* 0x002fe20000011408 */
[----:B---3--:R-:W-:-:S03]  /*0170*/  USHF.R.S32.HI UR8, URZ, 0x1f, UR56 ;  /* 0x0000001f3f087899 */ /* 0x008fc60008011438 */
[CC--:B------:R-:W-:Y:S02]  /*0180*/  LEA.HI R13, R2.reuse, R8.reuse, RZ, 0x3 ;  /* 0x00000008020d7211 */ /* 0x0c0fe400078f18ff */
[CC--:B------:R-:W-:Y:S02]  /*0190*/  LEA.HI R0, R2.reuse, R8.reuse, RZ, 0x5 ;  /* 0x0000000802007211 */ /* 0x0c0fe400078f28ff */
[CC--:B------:R-:W-:Y:S01]  /*01a0*/  LEA.HI R3, R2.reuse, R8.reuse, RZ, 0x4 ;  /* 0x0000000802037211 */ /* 0x0c0fe200078f20ff */
[----:B----4-:R-:W-:Y:S01]  /*01b0*/  USHF.L.U32 UR5, UR45, 0x7, URZ ;  /* 0x000000072d057899 */ /* 0x010fe2000800063f */
        /* <DEDUP_REMOVED lines=13> */
[----:B------:R-:W-:-:S02]  /*0290*/  SHF.R.S32.HI R6, RZ, 0x4, R3 ;  /* 0x00000004ff067819 */ /* 0x000fc40000011403 */
[--C-:B------:R-:W-:Y:S02]  /*02a0*/  SHF.R.S32.HI R9, RZ, 0x2, R2.reuse ;  /* 0x00000002ff097819 */ /* 0x100fe40000011402 */
[----:B------:R-:W-:Y:S02]  /*02b0*/  SHF.R.S32.HI R8, RZ, 0x1f, R2 ;  /* 0x0000001fff087819 */ /* 0x000fe40000011402 */
[----:B------:R-:W-:Y:S02]  /*02c0*/  LEA.HI R2, R7, R4, RZ, 0x2 ;  /* 0x0000000407027211 */ /* 0x000fe400078f10ff */
[----:B------:R-:W-:Y:S02]  /*02d0*/  LEA.HI R3, R3, R6, RZ, 0x1 ;  /* 0x0000000603037211 */ /* 0x000fe400078f08ff */
[----:B------:R-:W-:Y:S02]  /*02e0*/  SHF.R.S32.HI R11, RZ, 0x3, R13 ;  /* 0x00000003ff0b7819 */ /* 0x000fe4000001140d */
[----:B------:R-:W-:-:S02]  /*02f0*/  LEA.HI R0, R0, R4, RZ, 0x1 ;  /* 0x0000000400007211 */ /* 0x000fc400078f08ff */
[----:B------:R-:W-:Y:S01]  /*0300*/  LOP3.LUT R7, R2, 0xfffffffc, RZ, 0xc0, !PT ;  /* 0xfffffffc02077812 */ /* 0x000fe200078ec0ff */
[----:B------:R-:W-:Y:S01]  /*0310*/  IMAD.SHL.U32 R11, R11, 0x40, RZ ;  /* 0x000000400b0b7824 */ /* 0x000fe200078e00ff */
[----:B------:R-:W-:Y:S02]  /*0320*/  LOP3.LUT R3, R3, 0xfffffffe, RZ, 0xc0, !PT ;  /* 0xfffffffe03037812 */ /* 0x000fe400078ec0ff */
[----:B------:R-:W-:Y:S01]  /*0330*/  LOP3.LUT R0, R0, 0xfffffffe, RZ, 0xc0, !PT ;  /* 0xfffffffe00007812 */ /* 0x000fe200078ec0ff */
[----:B------:R-:W-:Y:S01]  /*0340*/  IMAD.IADD R251, R4, 0x1, -R7 ;  /* 0x0000000104fb7824 */ /* 0x000fe200078e0a07 */
[----:B------:R-:W-:Y:S01]  /*0350*/  LEA.HI R2, R8, R9, RZ, 0x3 ;  /* 0x0000000908027211 */ /* 0x000fe200078f18ff */
[----:B------:R-:W-:Y:S01]  /*0360*/  IMAD.IADD R14, R6, 0x1, -R3 ;  /* 0x00000001060e7824 */ /* 0x000fe200078e0a03 */
[----:B------:R-:W-:Y:S01]  /*0370*/  SHF.R.S32.HI R246, RZ, 0x7, R246 ;  /* 0x00000007fff67819 */ /* 0x000fe200000114f6 */
[----:B------:R-:W-:Y:S01]  /*0380*/  IMAD.IADD R228, R4, 0x1, -R0 ;  /* 0x0000000104e47824 */ /* 0x000fe200078e0a00 */
[----:B------:R-:W-:Y:S01]  /*0390*/  LOP3.LUT R2, R2, 0xfffffff8, RZ, 0xc0, !PT ;  /* 0xfffffff802027812 */ /* 0x000fe200078ec0ff */
[----:B------:R-:W-:Y:S01]  /*03a0*/  IMAD.SHL.U32 R3, R5, 0x8, RZ ;  /* 0x0000000805037824 */ /* 0x000fe200078e00ff */
[----:B------:R-:W-:Y:S01]  /*03b0*/  LOP3.LUT R0, R11, 0x1c0, RZ, 0xc0, !PT ;  /* 0x000001c00b007812 */ /* 0x000fe200078ec0ff */
[----:B------:R-:W-:Y:S01]  /*03c0*/  IMAD.SHL.U32 R223, R14, 0x200, RZ ;  /* 0x000002000edf7824 */ /* 0x000fe200078e00ff */
[----:B------:R-:W-:Y:S01]  /*03d0*/  SHF.R.S32.HI R4, RZ, 0x1f, R10 ;  /* 0x0000001fff047819 */ /* 0x000fe2000001140a */
[----:B------:R-:W-:Y:S01]  /*03e0*/  IMAD.IADD R9, R9, 0x1, -R2 ;  /* 0x0000000109097824 */ /* 0x000fe200078e0a02 */
[----:B------:R-:W-:Y:S01]  /*03f0*/  LOP3.LUT R3, R0, 0x38, R3, 0xf8, !PT ;  /* 0x0000003800037812 */ /* 0x000fe200078ef803 */
[----:B------:R-:W-:Y:S01]  /*0400*/  IMAD.SHL.U32 R8, R14, 0x20, RZ ;  /* 0x000000200e087824 */ /* 0x000fe200078e00ff */
[----:B------:R-:W-:Y:S01]  /*0410*/  SHF.R.U32.HI R2, RZ, 0x3, R0 ;  /* 0x00000003ff027819 */ /* 0x000fe20000011600 */
        /* <DEDUP_REMOVED lines=18> */
[C---:B------:R-:W-:Y:S01]  /*0540*/  IMAD R234, R0.reuse, 0x200, R7 ;  /* 0x0000020000ea7824 */ /* 0x040fe200078e0207 */
[----:B------:R-:W-:Y:S01]  /*0550*/  LOP3.LUT R5, R9, 0x1, RZ, 0xc0, !PT ;  /* 0x0000000109057812 */ /* 0x000fe200078ec0ff */
[----:B------:R-:W-:Y:S01]  /*0560*/  IMAD.SHL.U32 R3, R0, 0x8, RZ ;  /* 0x0000000800037824 */ /* 0x000fe200078e00ff */
[----:B------:R-:W-:Y:S01]  /*0570*/  LOP3.LUT R6, R11, 0xfffffff8, RZ, 0xc0, !PT ;  /* 0xfffffff80b067812 */ /* 0x000fe200078ec0ff */
[----:B------:R-:W-:Y:S01]  /*0580*/  IMAD.SHL.U32 R0, R9, 0x40, RZ ;  /* 0x0000004009007824 */ /* 0x000fe200078e00ff */
[----:B------:R-:W-:Y:S01]  /*0590*/  ISETP.NE.U32.AND P0, PT, R5, 0x1, PT ;  /* 0x000000010500780c */ /* 0x000fe20003f05070 */
[----:B------:R-:W-:Y:S01]  /*05a0*/  IMAD.SHL.U32 R5, R246, 0x20, RZ ;  /* 0x00000020f6057824 */ /* 0x000fe200078e00ff */
[----:B------:R-:W-:Y:S01]  /*05b0*/  LOP3.LUT R3, R3, 0x18, RZ, 0xc0, !PT ;  /* 0x0000001803037812 */ /* 0x000fe200078ec0ff */
[----:B------:R-:W-:Y:S01]  /*05c0*/  IMAD.IADD R6, R12, 0x1, -R6 ;  /* 0x000000010c067824 */ /* 0x000fe200078e0a06 */
[----:B------:R-:W-:Y:S01]  /*05d0*/  LOP3.LUT R0, R0, 0x1c0, RZ, 0xc0, !PT ;  /* 0x000001c000007812 */ /* 0x000fe200078ec0ff */
[----:B------:R-:W-:Y:S01]  /*05e0*/  IMAD.SHL.U32 R7, R15, 0x2, RZ ;  /* 0x000000020f077824 */ /* 0x000fe200078e00ff */
[----:B------:R-:W-:-:S02]  /*05f0*/  R2P PR, R9, 0x6 ;  /* 0x0000000609007804 */ /* 0x000fc40000000000 */
[----:B------:R-:W-:Y:S01]  /*0600*/  LOP3.LUT R5, R0, 0x20, R5, 0xf8, !PT ;  /* 0x0000002000057812 */ /* 0x000fe200078ef805 */
[----:B------:R-:W-:Y:S01]  /*0610*/  IMAD R9, R251, 0x400, R7 ;  /* 0x00000400fb097824 */ /* 0x000fe200078e0207 */
[----:B------:R-:W-:Y:S02]  /*0620*/  SHF.R.U32.HI R4, RZ, 0x3, R0 ;  /* 0x00000003ff047819 */ /* 0x000fe40000011600 */
[C---:B------:R-:W-:Y:S02]  /*0630*/  LOP3.LUT P6, RZ, R6.reuse, 0x2, RZ, 0xc0, !PT ;  /* 0x0000000206ff7812 */ /* 0x040fe400078cc0ff */
[C---:B------:R-:W-:Y:S01]  /*0640*/  LOP3.LUT P5, RZ, R6.reuse, 0x4, RZ, 0xc0, !PT ;  /* 0x0000000406ff7812 */ /* 0x040fe200078ac0ff */
[----:B------:R-:W-:Y:S01]  /*0650*/  IMAD.SHL.U32 R6, R6, 0x40, RZ ;  /* 0x0000004006067824 */ /* 0x000fe200078e00ff */
[----:B------:R-:W-:Y:S02]  /*0660*/  LOP3.LUT R5, R5, R4, RZ, 0x3c, !PT ;  /* 0x0000000405057212 */ /* 0x000fe400078e3cff */
[----:B------:R-:W-:-:S02]  /*0670*/  LOP3.LUT R10, R3, 0x20, R8, 0xf8, !PT ;  /* 0x00000020030a7812 */ /* 0x000fc400078ef808 */
[----:B------:R-:W-:Y:S01]  /*0680*/  LOP3.LUT R8, R4, R0, R3, 0x1e, !PT ;  /* 0x0000000004087212 */ /* 0x000fe200078e1e03 */
[----:B------:R-:W-:Y:S01]  /*0690*/  IMAD.IADD R9, R9, 0x1, R5 ;  /* 0x0000000109097824 */ /* 0x000fe200078e0205 */
[----:B------:R-:W-:Y:S01]  /*06a0*/  LOP3.LUT R0, R6, 0x1c0, RZ, 0xc0, !PT ;  /* 0x000001c006007812 */ /* 0x000fe200078ec0ff */
[----:B------:R-:W-:Y:S01]  /*06b0*/  IMAD.SHL.U32 R4, R14, 0x8, RZ ;  /* 0x000000080e047824 */ /* 0x000fe200078e00ff */
[----:B------:R-:W-:Y:S01]  /*06c0*/  SEL R225, R226, 0xffffffc0, !P3 ;  /* 0xffffffc0e2e17807 */ /* 0x000fe20005800000 */
[----:B------:R-:W-:Y:S01]  /*06d0*/  IMAD R5, R228, 0x400, R7 ;  /* 0x00000400e4057824 */ /* 0x000fe200078e0207 */
[----:B------:R-:W-:Y:S01]  /*06e0*/  SHF.R.U32.HI R3, RZ, 0x3, R0 ;  /* 0x00000003ff037819 */ /* 0x000fe20000011600 */
[----:B------:R-:W-:Y:S01]  /*06f0*/  IMAD.SHL.U32 R6, R11, 0x40, RZ ;  /* 0x000000400b067824 */ /* 0x000fe200078e00ff */
[----:B------:R-:W-:Y:S01]  /*0700*/  LOP3.LUT R4, R0, 0x8, R4, 0xf8, !PT ;  /* 0x0000000800047812 */ /* 0x000fe200078ef804 */
[----:B------:R-:W-:Y:S01]  /*0710*/  IMAD.IADD R8, R5, 0x1, R8 ;  /* 0x0000000105087824 */ /* 0x000fe200078e0208 */
[----:B------:R-:W-:-:S02]  /*0720*/  LOP3.LUT R5, R3, R10, R0, 0x1e, !PT ;  /* 0x0000000a03057212 */ /* 0x000fc400078e1e00 */
[----:B------:R-:W-:Y:S02]  /*0730*/  LOP3.LUT R0, R6, 0xfffffe00, RZ, 0xc0, !PT ;  /* 0xfffffe0006007812 */ /* 0x000fe400078ec0ff */
[----:B------:R-:W-:Y:S01]  /*0740*/  LOP3.LUT R3, R4, R3, RZ, 0x3c, !PT ;  /* 0x0000000304037212 */ /* 0x000fe200078e3cff */
[----:B------:R-:W-:Y:S01]  /*0750*/  IMAD.U32 R4, RZ, RZ, UR8 ;  /* 0x00000008ff047e24 */ /* 0x000fe2000f8e00ff */
[----:B------:R-:W-:Y:S01]  /*0760*/  USHF.R.S32.HI UR8, URZ, 0x1f, UR45 ;  /* 0x0000001f3f087899 */ /* 0x000fe2000801142d */
[--C-:B------:R-:W-:Y:S01]  /*0770*/  IMAD R222, R251, 0x400, R0.reuse ;  /* 0x00000400fbde7824 */ /* 0x100fe200078e0200 */
[----:B------:R-:W-:Y:S01]  /*0780*/  LEA R2, R2, UR4, 0x1 ;  /* 0x0000000402027c11 */ /* 0x000fe2000f8e08ff */
[----:B------:R-:W-:Y:S01]  /*0790*/  IMAD R228, R228, 0x400, R0 ;  /* 0x00000400e4e47824 */ /* 0x000fe200078e0200 */
[----:B------:R-:W-:Y:S01]  /*07a0*/  LEA R240, R9, UR4, 0x1 ;  /* 0x0000000409f07c11 */ /* 0x000fe2000f8e08ff */
[----:B------:R-:W-:Y:S01]  /*07b0*/  IMAD.IADD R222, R222, 0x1, R3 ;  /* 0x00000001dede7824 */ /* 0x000fe200078e0203 */
[----:B------:R-:W-:Y:S01]  /*07c0*/  SEL R226, R226, 0xffffffc0, !P5 ;  /* 0xffffffc0e2e27807 */ /* 0x000fe20006800000 */
[----:B------:R-:W-:Y:S01]  /*07d0*/  IMAD.IADD R228, R3, 0x1, R228 ;  /* 0x0000000103e47824 */ /* 0x000fe200078e02e4 */
[----:B------:R-:W-:Y:S01]  /*07e0*/  SEL R242, R242, 0x10, !P0 ;  /* 0x00000010f2f27807 */ /* 0x000fe20004000000 */
[----:B------:R-:W-:Y:S01]  /*07f0*/  IMAD.U32 R3, RZ, RZ, UR5 ;  /* 0x00000005ff037e24 */ /* 0x000fe2000f8e00ff */
[----:B------:R-:W-:Y:S01]  /*0800*/  USHF.R.S32.HI UR5, URZ, 0x1f, UR56 ;  /* 0x0000001f3f057899 */ /* 0x000fe20008011438 */
[----:B------:R-:W-:Y:S01]  /*0810*/  IMAD.U32 R3, RZ, RZ, UR8 ;  /* 0x00000008ff037e24 */ /* 0x000fe2000f8e00ff */
[----:B------:R-:W-:Y:S01]  /*0820*/  UIADD3 UR8, UR4, 0x10000, URZ ;  /* 0x0001000004087890 */ /* 0x000fe2000fffe03f */
[----:B------:R-:W-:Y:S01]  /*0830*/  LEA R222, R222, UR4, 0x1 ;  /* 0x00000004dede7c11 */ /* 0x000fe2000f8e08ff */
[----:B------:R-:W-:Y:S01]  /*0840*/  VIADD R241, R240, 0x20 ;  /* 0x00000020f0f17836 */ /* 0x000fe20000000000 */
[----:B------:R-:W-:Y:S01]  /*0850*/  SHF.R.S32.HI R235, RZ, 0x2, R235 ;  /* 0x00000002ffeb7819 */ /* 0x000fe200000114eb */
[----:B------:R-:W-:Y:S01]  /*0860*/  IMAD.U32 R3, RZ, RZ, UR5 ;  /* 0x00000005ff037e24 */ /* 0x000fe2000f8e00ff */
[----:B------:R-:W-:Y:S01]  /*0870*/  UIADD3 UR5, UR4, 0x20000, URZ ;  /* 0x0002000004057890 */ /* 0x000fe2000fffe03f */
[----:B------:R-:W-:Y:S01]  /*0880*/  SEL R3, R230, 0xffffffe0, !P4 ;  /* 0xffffffe0e6037807 */ /* 0x000fe20006000000 */
[----:B------:R-:W-:Y:S01]  /*0890*/  @P1 VIADD R241, R240, 0xffffffe0 ;  /* 0xffffffe0f0f11836 */ /* 0x000fe20000000000 */
[----:B------:R-:W-:Y:S01]  /*08a0*/  SEL R230, R230, 0xffffffe0, !P6 ;  /* 0xffffffe0e6e67807 */ /* 0x000fe20007000000 */
[--C-:B------:R-:W-:Y:S01]  /*08b0*/  IMAD.IADD R221, R225, 0x1, R2.reuse ;  /* 0x00000001e1dd7824 */ /* 0x100fe200078e0202 */
[----:B------:R-:W-:Y:S01]  /*08c0*/  LEA R247, R8, UR8, 0x1 ;  /* 0x0000000808f77c11 */ /* 0x000fe2000f8e08ff */
        /* <DEDUP_REMOVED lines=8> */
[----:B------:R-:W-:Y:S01]  /*0950*/  IMAD.IADD R243, R240, 0x1, R242 ;  /* 0x00000001f0f37824 */ /* 0x000fe200078e02f2 */
[----:B------:R-:W-:Y:S01]  /*0960*/  LEA R0, R0, UR4, 0x1 ;  /* 0x0000000400007c11 */ /* 0x000fe2000f8e08ff */
[----:B------:R-:W-:-:S02]  /*0970*/  VIADD R248, R247, 0x40 ;  /* 0x00000040f7f87836 */ /* 0x000fc40000000000 */
[----:B------:R-:W-:Y:S02]  /*0980*/  IMAD.IADD R227, R222, 0x1, R226 ;  /* 0x00000001dee37824 */ /* 0x000fe400078e02e2 */
[----:B------:R-:W-:Y:S02]  /*0990*/  IMAD.IADD R231, R230, 0x1, R228 ;  /* 0x00000001e6e77824 */ /* 0x000fe400078e02e4 */
[----:B------:R-:W-:Y:S02]  /*09a0*/  IMAD R235, R251, 0x10, R235 ;  /* 0x00000010fbeb7824 */ /* 0x000fe400078e02eb */
[----:B------:R-:W-:Y:S02]  /*09b0*/  IMAD.IADD R225, R225, 0x1, R223 ;  /* 0x00000001e1e17824 */ /* 0x000fe400078e02df */
[----:B------:R-:W-:Y:S02]  /*09c0*/  @P2 VIADD R248, R247, 0xffffffc0 ;  /* 0xffffffc0f7f82836 */ /* 0x000fe40000000000 */
[----:B------:R-:W-:-:S02]  /*09d0*/  IMAD.IADD R242, R242, 0x1, R241 ;  /* 0x00000001f2f27824 */ /* 0x000fc400078e02f1 */
[----:B------:R-:W-:Y:S02]  /*09e0*/  IMAD.IADD R226, R224, 0x1, R226 ;  /* 0x00000001e0e27824 */ /* 0x000fe400078e02e2 */
[----:B------:R-:W-:-:S07]  /*09f0*/  IMAD.IADD R230, R230, 0x1, R229 ;  /* 0x00000001e6e67824 */ /* 0x000fce00078e02e5 */
.L_x_1297:
        /* <DEDUP_REMOVED lines=44> */
[----:B------:R-:W-:-:S04]  /*0cc0*/  @!UP3 UISETP.NE.U32.AND UP1, UPT, UR4, URZ, UPT ;  /* 0x0000003f0400b28c */ /* 0x000fc8000bf25070 */
[----:B------:R-:W-:-:S03]  /*0cd0*/  @!UP3 UISETP.NE.AND.EX UP1, UPT, UR5, URZ, UPT, UP1 ;  /* 0x0000003f0500b28c */ /* 0x000fc6000bf25310 */
[----:B------:R-:W-:Y:S01]  /*0ce0*/  @!UP3 ULDC UR5, c[0x0][0x2cc] ;  /* 0x0000b3000005bab9 */ /* 0x000fe20000000800 */
[----:B------:R-:W-:Y:S01]  /*0cf0*/  UMOV UR4, 0xffffffff ;  /* 0xffffffff00047882 */ /* 0x000fe20000000000 */
[----:B------:R-:W-:Y:S01]  /*0d00*/  @!UP3 USEL UR9, UR5, URZ, UP1 ;  /* 0x0000003f0509b287 */ /* 0x000fe20008800000 */
[----:B------:R-:W-:Y:S01]  /*0d10*/  UMOV UR41, 0xffffffff ;  /* 0xffffffff00297882 */ /* 0x000fe20000000000 */
[----:B------:R-:W-:Y:S01]  /*0d20*/  USHF.L.U32 UR26, UR13, 0x6, URZ ;  /* 0x000000060d1a7899 */ /* 0x000fe2000800063f */
[----:B------:R-:W-:Y:S01]  /*0d30*/  ULDC UR5, c[0x0][0x2c8] ;  /* 0x0000b20000057ab9 */ /* 0x000fe20000000800 */
        /* <DEDUP_REMOVED lines=15> */
.L_x_1267:
        /* <DEDUP_REMOVED lines=15> */
[----:B------:R-:W-:-:S02]  /*0f20*/  UIMAD UR23, UR45, UR15, UR14 ;  /* 0x0000000f2d1772a4 */ /* 0x000fc4000f8e020e */
[----:B------:R-:W-:Y:S01]  /*0f30*/  UIADD3 UR9, UR10, 0x3f, URZ ;  /* 0x0000003f0a097890 */ /* 0x000fe2000fffe03f */
[----:B------:R-:W-:Y:S01]  /*0f40*/  @!UP2 ULDC.64 UR14, c[0x0][0x418] ;  /* 0x00010600000eaab9 */ /* 0x000fe20000000a00 */
[----:B------:R-:W-:Y:S02]  /*0f50*/  USEL UR31, UR12, URZ, UP0 ;  /* 0x0000003f0c1f7287 */ /* 0x000fe40008000000 */
[----:B------:R-:W-:Y:S02]  /*0f60*/  @!UP2 UIMAD.WIDE.U32 UR34, UR45, UR14, URZ ;  /* 0x0000000e2d22a2a5 */ /* 0x000fe4000f8e003f */
[----:B------:R-:W-:Y:S01]  /*0f70*/  USHF.R.S32.HI UR12, URZ, 0x1f, UR9 ;  /* 0x0000001f3f0c7899 */ /* 0x000fe20008011409 */
[----:B------:R-:W-:Y:S01]  /*0f80*/  ULDC UR58, c[0x0][0x2d4] ;  /* 0x0000b500003a7ab9 */ /* 0x000fe20000000800 */
[----:B------:R-:W-:Y:S01]  /*0f90*/  USHF.L.U64.HI UR11, UR45, 0x7, UR57 ;  /* 0x000000072d0b7899 */ /* 0x000fe20008010239 */
[----:B-1----:R-:W-:Y:S01]  /*0fa0*/  IABS R8, R9 ;  /* 0x0000000900087213 */ /* 0x002fe20000000000 */
[----:B------:R-:W-:Y:S01]  /*0fb0*/  ULEA.HI UR12, UR12, UR9, URZ, 0x6 ;  /* 0x000000090c0c7291 */ /* 0x000fe2000f8f303f */
[----:B------:R-:W-:Y:S01]  /*0fc0*/  ISETP.NE.AND P3, PT, R9, RZ, PT ;  /* 0x000000ff0900720c */ /* 0x000fe20003f65270 */
[----:B------:R-:W-:Y:S01]  /*0fd0*/  USHF.R.S32.HI UR38, URZ, 0x1f, UR58 ;  /* 0x0000001f3f267899 */ /* 0x000fe2000801143a */
[----:B------:R-:W1:Y:S01]  /*0fe0*/  I2F.RP R4, R8 ;  /* 0x0000000800047306 */ /* 0x000e620000209400 */
[----:B------:R-:W-:Y:S01]  /*0ff0*/  @UP2 ULDC.64 UR16, c[0x0][0x420] ;  /* 0x0001080000102ab9 */ /* 0x000fe20000000a00 */
[----:B------:R-:W-:Y:S01]  /*1000*/  ULDC UR61, c[0x0][0x2dc] ;  /* 0x0000b700003d7ab9 */ /* 0x000fe20000000800 */
[----:B------:R-:W-:-:S02]  /*1010*/  @UP2 UIMAD.WIDE.U32 UR42, UR4, UR16, URZ ;  /* 0x00000010042a22a5 */ /* 0x000fc4000f8e003f */
[----:B--2---:R-:W-:Y:S01]  /*1020*/  UIMAD.WIDE.U32 UR32, UR5, UR18, URZ ;  /* 0x00000012052072a5 */ /* 0x004fe2000f8e003f */
[----:B------:R-:W-:Y:S01]  /*1030*/  ULDC UR60, c[0x0][0x270] ;  /* 0x00009c00003c7ab9 */ /* 0x000fe20000000800 */
[----:B------:R-:W-:Y:S02]  /*1040*/  @UP2 UIMAD UR49, UR4, UR17, UR43 ;  /* 0x00000011043122a4 */ /* 0x000fe4000f8e022b */
[----:B------:R-:W-:Y:S02]  /*1050*/  UIMAD UR50, UR5, UR19, UR33 ;  /* 0x00000013053272a4 */ /* 0x000fe4000f8e0221 */
[----:B------:R-:W-:Y:S02]  /*1060*/  @!UP2 UIMAD UR5, UR57, UR14, URZ ;  /* 0x0000000e3905a2a4 */ /* 0x000fe4000f8e023f */
[----:B------:R-:W-:Y:S01]  /*1070*/  USEL UR33, UR11, URZ, UP0 ;  /* 0x0000003f0b217287 */ /* 0x000fe20008000000 */
[----:B-1----:R-:W1:Y:S01]  /*1080*/  MUFU.RCP R4, R4 ;  /* 0x0000000400047308 */ /* 0x002e620000001000 */
[----:B------:R-:W-:-:S02]  /*1090*/  @!UP2 UIMAD UR44, UR45, UR15, UR5 ;  /* 0x0000000f2d2ca2a4 */ /* 0x000fc4000f8e0205 */
[----:B------:R-:W-:Y:S01]  /*10a0*/  UIADD3 UR5, UR10, 0x40, UR26 ;  /* 0x000000400a057890 */ /* 0x000fe2000fffe01a */
[----:B------:R-:W-:Y:S01]  /*10b0*/  ULDC UR14, c[0x0][0x394] ;  /* 0x0000e500000e7ab9 */ /* 0x000fe20000000800 */
[----:B------:R-:W-:Y:S02]  /*10c0*/  UIMAD UR11, UR38, UR45, URZ ;  /* 0x0000002d260b72a4 */ /* 0x000fe4000f8e023f */
[----:B------:R-:W-:Y:S02]  /*10d0*/  UIADD3 UR5, UR5, UR14, -UR8 ;  /* 0x0000000e05057290 */ /* 0x000fe4000fffe808 */
[----:B------:R-:W-:Y:S02]  /*10e0*/  UIMAD.WIDE UR14, UR61, UR60, URZ ;  /* 0x0000003c3d0e72a5 */ /* 0x000fe4000f8e023f */
[----:B------:R-:W-:Y:S02]  /*10f0*/  UIADD3 UR5, UR5, 0x3f, URZ ;  /* 0x0000003f05057890 */ /* 0x000fe4000fffe03f */
[----:B------:R-:W-:-:S02]  /*1100*/  UIMAD.WIDE.U32 UR16, UR45, UR58, URZ ;  /* 0x0000003a2d1072a5 */ /* 0x000fc4000f8e003f */
[----:B------:R-:W-:Y:S01]  /*1110*/  USHF.R.S32.HI UR9, URZ, 0x1f, UR5 ;  /* 0x0000001f3f097899 */ /* 0x000fe20008011405 */
[----:B-1----:R-:W-:Y:S01]  /*1120*/  VIADD R4, R4, 0xffffffe ;  /* 0x0ffffffe04047836 */ /* 0x002fe20000000000 */
[----:B------:R-:W-:Y:S02]  /*1130*/  UIMAD UR11, UR57, UR58, UR11 ;  /* 0x0000003a390b72a4 */ /* 0x000fe4000f8e020b */
[----:B------:R-:W-:Y:S01]  /*1140*/  ULEA.HI UR5, UR9, UR5, URZ, 0x6 ;  /* 0x0000000509057291 */ /* 0x000fe2000f8f303f */
[----:B------:R-:W1:Y:S01]  /*1150*/  F2I.FTZ.U32.TRUNC.NTZ R5, R4 ;  /* 0x0000000400057305 */ /* 0x000e62000021f000 */
[----:B------:R-:W-:Y:S02]  /*1160*/  USHF.R.S32.HI UR9, URZ, 0x6, UR12 ;  /* 0x000000063f097899 */ /* 0x000fe4000801140c */
[----:B------:R-:W-:Y:S01]  /*1170*/  USHF.R.S32.HI UR5, URZ, 0x6, UR5 ;  /* 0x000000063f057899 */ /* 0x000fe20008011405 */
[----:B------:R-:W-:Y:S01]  /*1180*/  ULDC.64 UR36, c[0x0][0x240] ;  /* 0x0000900000247ab9 */ /* 0x000fe20000000a00 */
[----:B------:R-:W-:-:S02]  /*1190*/  UIMAD UR12, UR15, UR16, URZ ;  /* 0x000000100f0c72a4 */ /* 0x000fc4000f8e023f */
[----:B------:R-:W-:Y:S02]  /*11a0*/  UISETP.LT.AND UP0, UPT, UR9, UR5, UPT ;  /* 0x000000050900728c */ /* 0x000fe4000bf01270 */
[----:B------:R-:W-:Y:S02]  /*11b0*/  UIMAD.WIDE.U32 UR18, UR4, UR36, URZ ;  /* 0x00000024041272a5 */ /* 0x000fe4000f8e003f */
[----:B------:R-:W-:Y:S02]  /*11c0*/  UIMAD UR22, UR4, UR37, URZ ;  /* 0x00000025041672a4 */ /* 0x000fe4000f8e023f */
[----:B------:R-:W-:Y:S01]  /*11d0*/  UIADD3 UR11, UR17, UR11, URZ ;  /* 0x0000000b110b7290 */ /* 0x000fe2000fffe03f */
[----:B-1----:R-:W-:Y:S01]  /*11e0*/  IMAD.MOV R4, RZ, RZ, -R5 ;  /* 0x000000ffff047224 */ /* 0x002fe200078e0a05 */
[----:B------:R-:W-:Y:S01]  /*11f0*/  ULDC.U8 UR24, c[0x0][0x3d8] ;  /* 0x0000f60000187ab9 */ /* 0x000fe20000000000 */
[----:B------:R-:W-:Y:S02]  /*1200*/  USEL UR38, UR9, UR5, UP0 ;  /* 0x0000000509267287 */ /* 0x000fe40008000000 */
[----:B------:R-:W-:Y:S01]  /*1210*/  IMAD R6, R4, R8, RZ ;  /* 0x0000000804067224 */ /* 0x000fe200078e02ff */
[----:B------:R-:W-:Y:S01]  /*1220*/  UIADD3 UR46, UR21, UR23, URZ ;  /* 0x00000017152e7290 */ /* 0x000fe2000fffe03f */
[----:B------:R-:W-:Y:S01]  /*1230*/  IMAD.MOV.U32 R4, RZ, RZ, RZ ;  /* 0x000000ffff047224 */ /* 0x000fe200078e00ff */
[----:B------:R-:W-:-:S02]  /*1240*/  UISETP.NE.AND UP3, UPT, UR24, URZ, UPT ;  /* 0x0000003f1800728c */ /* 0x000fc4000bf65270 */
[----:B------:R-:W-:Y:S01]  /*1250*/  USEL UR54, UR20, UR18, !UP2 ;  /* 0x0000001214367287 */ /* 0x000fe2000d000000 */
[----:B------:R-:W-:Y:S01]  /*1260*/  IMAD.HI.U32 R4, R5, R6, R4 ;  /* 0x0000000605047227 */ /* 0x000fe200078e0004 */
[----:B------:R-:W-:Y:S01]  /*1270*/  MOV R5, R7 ;  /* 0x0000000700057202 */ /* 0x000fe20000000f00 */
[----:B------:R-:W-:Y:S02]  /*1280*/  @UP2 UIADD3 UR46, UR19, UR22, URZ ;  /* 0x00000016132e2290 */ /* 0x000fe4000fffe03f */
[----:B------:R-:W-:Y:S02]  /*1290*/  UIMAD.WIDE.U32 UR18, UR14, UR16, URZ ;  /* 0x000000100e1272a5 */ /* 0x000fe4000f8e003f */
[----:B------:R-:W-:Y:S01]  /*12a0*/  IMAD.HI.U32 R4, R4, R5, RZ ;  /* 0x0000000504047227 */ /* 0x000fe200078e00ff */
[----:B------:R-:W-:Y:S02]  /*12b0*/  UIMAD UR5, UR14, UR11, UR12 ;  /* 0x0000000b0e0572a4 */ /* 0x000fe4000f8e020c */
[----:B------:R-:W-:Y:S01]  /*12c0*/  ULEA UR20, UR38, 0xffffffc0, 0x6 ;  /* 0xffffffc026147891 */ /* 0x000fe2000f8e303f */
[----:B------:R-:W-:Y:S01]  /*12d0*/  IMAD.MOV R6, RZ, RZ, -R4 ;  /* 0x000000ffff067224 */ /* 0x000fe200078e0a04 */
[----:B------:R-:W-:-:S02]  /*12e0*/  UISETP.NE.AND UP1, UPT, UR41, -0x1, UPT ;  /* 0xffffffff2900788c */ /* 0x000fc4000bf25270 */
[----:B------:R-:W-:Y:S01]  /*12f0*/  UIMAD.WIDE.U32 UR16, UR14, UR4, URZ ;  /* 0x000000040e1072a5 */ /* 0x000fe2000f8e003f */
[C---:B------:R-:W-:Y:S01]  /*1300*/  IMAD R5, R8.reuse, R6, R5 ;  /* 0x0000000608057224 */ /* 0x040fe200078e0205 */
[----:B------:R-:W-:Y:S02]  /*1310*/  UIMAD UR9, UR15, UR4, URZ ;  /* 0x000000040f0972a4 */ /* 0x000fe4000f8e023f */
[----:B------:R-:W-:Y:S02]  /*1320*/  UIADD3 UR47, UR19, UR5, URZ ;  /* 0x00000005132f7290 */ /* 0x000fe4000fffe03f */
[----:B------:R-:W-:Y:S01]  /*1330*/  ISETP.GT.U32.AND P1, PT, R8, R5, PT ;  /* 0x000000050800720c */ /* 0x000fe20003f24070 */
[----:B------:R-:W-:Y:S02]  /*1340*/  UIADD3 UR5, UP0, UR20, UR31, URZ ;  /* 0x0000001f14057290 */ /* 0x000fe4000ff1e03f */
[----:B------:R-:W-:Y:S02]  /*1350*/  USHF.R.S32.HI UR21, URZ, 0x1f, UR20 ;  /* 0x0000001f3f157899 */ /* 0x000fe40008011414 */
[----:B------:R-:W-:Y:S01]  /*1360*/  @UP2 UIADD3 UR47, UR17, UR9, URZ ;  /* 0x00000009112f2290 */ /* 0x000fe2000fffe03f */
[----:B------:R-:W-:Y:S01]  /*1370*/  ULDC UR31, c[0x0][0x2c4] ;  /* 0x0000b100001f7ab9 */ /* 0x000fe20000000800 */
[----:B------:R-:W-:-:S02]  /*1380*/  UIMAD UR9, UR15, UR5, URZ ;  /* 0x000000050f0972a4 */ /* 0x000fc4000f8e023f */
[----:B------:R-:W-:Y:S02]  /*1390*/  UIMAD.WIDE.U32 UR22, UR14, UR5, URZ ;  /* 0x000000050e1672a5 */ /* 0x000fe4000f8e003f */
[----:B------:R-:W-:Y:S02]  /*13a0*/  UIADD3.X UR11, UR21, UR33, URZ, UP0, !UPT ;  /* 0x00000021150b7290 */ /* 0x000fe400087fe43f */
[----:B------:R-:W-:Y:S01]  /*13b0*/  @!P1 IMAD.IADD R5, R5, 0x1, -R8 ;  /* 0x0000000105059824 */ /* 0x000fe200078e0a08 */
[----:B------:R-:W-:Y:S01]  /*13c0*/  @UP3 UIMAD UR5, UR45, UR31, URZ ;  /* 0x0000001f2d0532a4 */ /* 0x000fe2000f8e023f */
[----:B------:R-:W-:Y:S01]  /*13d0*/  @!P1 IADD3 R4, R4, 0x1, RZ ;  /* 0x0000000104049810 */ /* 0x000fe20007ffe0ff */
[----:B------:R-:W-:Y:S01]  /*13e0*/  ULDC.U8 UR25, c[0x0][0x480] ;  /* 0x0001200000197ab9 */ /* 0x000fe20000000000 */
[----:B------:R-:W-:Y:S01]  /*13f0*/  PLOP3.LUT P1, PT, PT, PT, UP1, 0x80, 0x0 ;  /* 0x000000000000781c */ /* 0x000fe20003f2f018 */
[----:B------:R-:W-:Y:S01]  /*1400*/  @UP1 UIADD3 UR27, UR39, UR41, URZ ;  /* 0x00000029271b1290 */ /* 0x000fe2000fffe03f */
[----:B------:R-:W-:Y:S01]  /*1410*/  ISETP.GE.U32.AND P0, PT, R5, R8, PT ;  /* 0x000000080500720c */ /* 0x000fe20003f06070 */
[----:B------:R-:W-:Y:S01]  /*1420*/  @UP1 UIADD3 UR30, UR39, UR41, URZ ;  /* 0x00000029271e1290 */ /* 0x000fe2000fffe03f */
[----:B------:R-:W-:Y:S01]  /*1430*/  LOP3.LUT R5, R9, UR56, RZ, 0x3c, !PT ;  /* 0x0000003809057c12 */ /* 0x000fe2000f8e3cff */
[----:B------:R-:W-:-:S02]  /*1440*/  UISETP.NE.AND UP4, UPT, UR25, URZ, UPT ;  /* 0x0000003f1900728c */ /* 0x000fc4000bf85270 */
[----:B------:R-:W-:Y:S01]  /*1450*/  UIMAD UR11, UR14, UR11, UR9 ;  /* 0x0000000b0e0b72a4 */ /* 0x000fe2000f8e0209 */
[----:B------:R-:W-:Y:S01]  /*1460*/  ISETP.GE.AND P2, PT, R5, RZ, PT ;  /* 0x000000ff0500720c */ /* 0x000fe20003f46270 */
[----:B------:R-:W-:Y:S01]  /*1470*/  @UP1 ULDC.64 UR28, c[0x0][0x248] ;  /* 0x00009200001c1ab9 */ /* 0x000fe20000000a00 */
[----:B------:R-:W-:Y:S01]  /*1480*/  @UP1 ULDC.64 UR24, c[0x0][0x250] ;  /* 0x0000940000181ab9 */ /* 0x000fe20000000a00 */
[----:B------:R-:W-:Y:S02]  /*1490*/  @UP3 USEL UR9, UR5, UR4, !UP2 ;  /* 0x0000000405093287 */ /* 0x000fe4000d000000 */
[----:B------:R-:W-:Y:S02]  /*14a0*/  USEL UR55, UR18, UR16, !UP2 ;  /* 0x0000001012377287 */ /* 0x000fe4000d000000 */
[----:B------:R-:W-:Y:S01]  /*14b0*/  @UP1 UIMAD.WIDE.U32 UR18, UR27, UR28, URZ ;  /* 0x0000001c1b1212a5 */ /* 0x000fe2000f8e003f */
[----:B------:R-:W-:Y:S01]  /*14c0*/  @P0 VIADD R4, R4, 0x1 ;  /* 0x0000000104040836 */ /* 0x000fe20000000000 */
[----:B------:R-:W-:Y:S01]  /*14d0*/  @UP1 UIMAD.WIDE.U32 UR16, UR30, UR24, URZ ;  /* 0x000000181e1012a5 */ /* 0x000fe2000f8e003f */
[----:B------:R-:W-:Y:S01]  /*14e0*/  PLOP3.LUT P0, PT, PT, PT, UP3, 0x80, 0x0 ;  /* 0x000000000000781c */ /* 0x000fe20003f0f038 */
[----:B------:R-:W-:Y:S01]  /*14f0*/  @UP3 ULDC UR5, c[0x0][0x2e4] ;  /* 0x0000b90000053ab9 */ /* 0x000fe20000000800 */
[----:B------:R-:W-:Y:S01]  /*1500*/  UIMAD UR48, UR56, UR61, URZ ;  /* 0x0000003d383072a4 */ /* 0x000fe2000f8e023f */
[----:B------:R-:W-:Y:S01]  /*1510*/  IMAD.MOV.U32 R5, RZ, RZ, R4 ;  /* 0x000000ffff057224 */ /* 0x000fe200078e0004 */
[----:B------:R-:W-:-:S02]  /*1520*/  @UP3 UIMAD UR9, UR56, UR5, UR9 ;  /* 0x00000005380932a4 */ /* 0x000fc4000f8e0209 */
[----:B------:R-:W-:Y:S02]  /*1530*/  @UP1 UIMAD UR15, UR27, UR29, URZ ;  /* 0x0000001d1b0f12a4 */ /* 0x000fe4000f8e023f */
[----:B------:R-:W-:Y:S01]  /*1540*/  @UP1 UIMAD UR12, UR30, UR25, URZ ;  /* 0x000000191e0c12a4 */ /* 0x000fe2000f8e023f */
[----:B------:R-:W-:Y:S01]  /*1550*/  @!P2 IADD3 R5, -R5, RZ, RZ ;  /* 0x000000ff0505a210 */ /* 0x000fe20007ffe1ff */
[----:B------:R-:W-:Y:S01]  /*1560*/  @!UP3 UIMAD UR5, UR45, UR60, UR56 ;  /* 0x0000003c2d05b2a4 */ /* 0x000fe2000f8e0238 */
[----:B------:R-:W-:Y:S01]  /*1570*/  @!P3 LOP3.LUT R5, RZ, R9, RZ, 0x33, !PT ;  /* 0x00000009ff05b212 */ /* 0x000fe200078e33ff */
[----:B------:R-:W-:Y:S02]  /*1580*/  @!UP2 UIADD3 UR49, UR35, UR44, URZ ;  /* 0x0000002c2331a290 */ /* 0x000fe4000fffe03f */
[----:B------:R-:W-:Y:S02]  /*1590*/  USEL UR52, UR32, URZ, UP4 ;  /* 0x0000003f20347287 */ /* 0x000fe4000a000000 */
[----:B------:R-:W-:-:S02]  /*15a0*/  USEL UR51, UR50, URZ, UP4 ;  /* 0x0000003f32337287 */ /* 0x000fc4000a000000 */
[----:B------:R-:W-:Y:S02]  /*15b0*/  USHF.R.S32.HI UR40, URZ, 0x1f, UR26 ;  /* 0x0000001f3f287899 */ /* 0x000fe4000801141a */
        /* <DEDUP_REMOVED lines=20> */
.L_x_1269:
        /* <DEDUP_REMOVED lines=13> */
.L_x_1270:
        /* <DEDUP_REMOVED lines=11> */
.L_x_1271:
[----:B------:R-:W-:-:S04]  /*1880*/  UIMAD UR4, UR45, UR60, UR56 ;  /* 0x0000003c2d0472a4 */ /* 0x000fc8000f8e0238 */
[----:B------:R-:W-:-:S12]  /*1890*/  UIMAD UR4, UR4, UR58, URZ ;  /* 0x0000003a040472a4 */ /* 0x000fd8000f8e023f */
.L_x_1272:
[----:B------:R-:W1:Y:S01]  /*18a0*/  S2R R18, SR_TID.X ;  /* 0x0000000000127919 */ /* 0x000e620000002100 */
[----:B------:R-:W2:Y:S01]  /*18b0*/  LDC.64 R14, c[0x0][0x420] ;  /* 0x00010800ff0e7b82 */ /* 0x000ea20000000a00 */
[----:B------:R-:W-:Y:S01]  /*18c0*/  UIADD3 UR19, UR20, UR4, URZ ;  /* 0x0000000414137290 */ /* 0x000fe2000fffe03f */
[----:B------:R-:W-:Y:S01]  /*18d0*/  BSSY B1, `(.L_x_1268) ;  /* 0x00007dc000017945 */ /* 0x000fe20003800000 */
[----:B------:R-:W-:Y:S02]  /*18e0*/  UIMAD UR12, UR61, UR60, URZ ;  /* 0x0000003c3d0c72a4 */ /* 0x000fe4000f8e023f */
[----:B------:R-:W-:Y:S01]  /*18f0*/  UIADD3 UR4, -UR8, UR10, UR26 ;  /* 0x0000000a08047290 */ /* 0x000fe2000fffe11a */
[----:B------:R-:W-:Y:S01]  /*1900*/  ULDC UR34, c[0x0][0x398] ;  /* 0x0000e60000227ab9 */ /* 0x000fe20000000800 */
[----:B------:R-:W-:Y:S02]  /*1910*/  USHF.L.U32 UR5, UR12, 0x6, URZ ;  /* 0x000000060c057899 */ /* 0x000fe4000800063f */
[----:B------:R-:W-:-:S02]  /*1920*/  UIADD3 UR4, UR4, -UR34, URZ ;  /* 0x8000002204047290 */ /* 0x000fc4000fffe03f */
[----:B------:R-:W-:Y:S02]  /*1930*/  UIADD3 UR18, UP2, UP0, UR22, UR5, UR48 ;  /* 0x0000000516127290 */ /* 0x000fe4000f85e030 */
[----:B------:R-:W-:Y:S02]  /*1940*/  USHF.R.S32.HI UR35, URZ, 0x1f, UR56 ;  /* 0x0000001f3f237899 */ /* 0x000fe40008011438 */
[----:B------:R-:W-:Y:S01]  /*1950*/  USHF.R.S32.HI UR22, URZ, 0x1f, UR4 ;  /* 0x0000001f3f167899 */ /* 0x000fe20008011404 */
[----:B------:R-:W-:Y:S01]  /*1960*/  ULDC.64 UR14, c[0x0][0x428] ;  /* 0x00010a00000e7ab9 */ /* 0x000fe20000000a00 */
[----:B------:R-:W-:Y:S02]  /*1970*/  ULDC.64 UR16, c[0x0][0x258] ;  /* 0x0000960000107ab9 */ /* 0x000fe40000000a00 */
[----:B------:R-:W-:Y:S01]  /*1980*/  ULEA.HI UR22, UR22, UR4, URZ, 0x6 ;  /* 0x0000000416167291 */ /* 0x000fe2000f8f303f */
[----:B------:R-:W-:Y:S01]  /*1990*/  IMAD.U32 R16, RZ, RZ, UR14 ;  /* 0x0000000eff107e24 */ /* 0x000fe2000f8e00ff */
[----:B------:R-:W-:Y:S01]  /*19a0*/  UIMAD UR4, UR35, UR16, URZ ;  /* 0x00000010230472a4 */ /* 0x000fe2000f8e023f */
[----:B--2---:R-:W-:Y:S01]  /*19b0*/  IMAD R12, R14, UR21, RZ ;  /* 0x000000150e0c7c24 */ /* 0x004fe2000f8e02ff */
[----:B------:R-:W-:-:S02]  /*19c0*/  USHF.R.S32.HI UR5, URZ, 0x1f, UR5 ;  /* 0x0000001f3f057899 */ /* 0x000fc40008011405 */
[----:B------:R-:W-:Y:S01]  /*19d0*/  UIMAD UR17, UR56, UR17, UR4 ;  /* 0x00000011381172a4 */ /* 0x000fe2000f8e0204 */
[----:B------:R-:W-:Y:S01]  /*19e0*/  IMAD R12, R15, UR20, R12 ;  /* 0x000000140f0c7c24 */ /* 0x000fe2000f8e020c */
[----:B------:R-:W-:Y:S01]  /*19f0*/  UIADD3.X UR5, UR50, UR5, UR53, UP2, UP0 ;  /* 0x0000000532057290 */ /* 0x000fe200097e0435 */
[----:B-1----:R-:W-:Y:S01]  /*1a00*/  SHF.R.S32.HI R13, RZ, 0x1f, R18 ;  /* 0x0000001fff0d7819 */ /* 0x002fe20000011412 */
[----:B------:R-:W-:Y:S02]  /*1a10*/  UIADD3 UR4, UP2, UP0, UR52, UR18, UR55 ;  /* 0x0000001234047290 */ /* 0x000fe4000f85e037 */
[----:B------:R-:W-:Y:S01]  /*1a20*/  USHF.R.S32.HI UR22, URZ, 0x6, UR22 ;  /* 0x000000063f167899 */ /* 0x000fe20008011416 */
[CC--:B------:R-:W-:Y:S01]  /*1a30*/  LEA.HI R4, R13.reuse, R18.reuse, RZ, 0x3 ;  /* 0x000000120d047211 */ /* 0x0c0fe200078f18ff */
[----:B------:R-:W-:Y:S01]  /*1a40*/  ULDC.64 UR42, c[0x0][0x478] ;  /* 0x00011e00002a7ab9 */ /* 0x000fe20000000a00 */
[----:B------:R-:W-:Y:S01]  /*1a50*/  LEA.HI R13, R13, R18, RZ, 0x5 ;  /* 0x000000120d0d7211 */ /* 0x000fe200078f28ff */
[----:B------:R-:W-:Y:S01]  /*1a60*/  UIADD3 UR23, UR20, UR9, URZ ;  /* 0x0000000914177290 */ /* 0x000fe2000fffe03f */
[----:B------:R-:W-:Y:S01]  /*1a70*/  LOP3.LUT R6, R4, 0xfffffff8, RZ, 0xc0, !PT ;  /* 0xfffffff804067812 */ /* 0x000fe200078ec0ff */
[----:B------:R-:W-:Y:S01]  /*1a80*/  ULDC.64 UR30, c[0x0][0x210] ;  /* 0x00008400001e7ab9 */ /* 0x000fe20000000a00 */
[----:B------:R-:W-:Y:S01]  /*1a90*/  SHF.R.S32.HI R4, RZ, 0x3, R4 ;  /* 0x00000003ff047819 */ /* 0x000fe20000011404 */
[----:B------:R-:W-:Y:S01]  /*1aa0*/  UIADD3 UR9, UR38, -0x1, URZ ;  /* 0xffffffff26097890 */ /* 0x000fe2000fffe03f */
        /* <DEDUP_REMOVED lines=8> */
[--C-:B------:R-:W-:Y:S01]  /*1b30*/  SHF.R.S32.HI R7, RZ, 0x1f, R6.reuse ;  /* 0x0000001fff077819 */ /* 0x100fe20000011406 */
[----:B------:R-:W-:Y:S02]  /*1b40*/  IMAD R13, R13, UR12, R27 ;  /* 0x0000000c0d0d7c24 */ /* 0x000fe4000f8e021b */
[----:B------:R-:W-:Y:S02]  /*1b50*/  IMAD R11, R8, UR36, RZ ;  /* 0x00000024080b7c24 */ /* 0x000fe4000f8e02ff */
[----:B------:R-:W-:-:S04]  /*1b60*/  IMAD.WIDE.U32 R8, R10, UR36, R6 ;  /* 0x000000240a087c25 */ /* 0x000fc8000f8e0006 */
[----:B------:R-:W-:Y:S01]  /*1b70*/  IMAD R11, R10, UR37, R11 ;  /* 0x000000250a0b7c24 */ /* 0x000fe2000f8e020b */
[----:B------:R-:W-:-:S04]  /*1b80*/  IADD3 R10, P0, R8, UR54, RZ ;  /* 0x00000036080a7c10 */ /* 0x000fc8000ff1e0ff */
[----:B------:R-:W-:Y:S02]  /*1b90*/  IADD3.X R11, R9, UR46, R11, P0, !PT ;  /* 0x0000002e090b7c10 */ /* 0x000fe400087fe40b */
[----:B------:R-:W-:Y:S01]  /*1ba0*/  IADD3 R8, P0, R6, UR11, RZ ;  /* 0x0000000b06087c10 */ /* 0x000fe2000ff1e0ff */
[----:B------:R-:W-:-:S03]  /*1bb0*/  UIMAD UR11, UR35, UR14, URZ ;  /* 0x0000000e230b72a4 */ /* 0x000fc6000f8e023f */
[----:B------:R-:W-:Y:S01]  /*1bc0*/  IADD3.X R9, R7, UR49, RZ, P0, !PT ;  /* 0x0000003107097c10 */ /* 0x000fe200087fe4ff */
[----:B------:R-:W-:Y:S02]  /*1bd0*/  UIMAD UR11, UR56, UR15, UR11 ;  /* 0x0000000f380b72a4 */ /* 0x000fe4000f8e020b */
[----:B------:R-:W-:Y:S01]  /*1be0*/  UIMAD.WIDE UR14, UR19, 0x4, UR42 ;  /* 0x00000004130e78a5 */ /* 0x000fe2000f8e022a */
[----:B------:R-:W-:Y:S01]  /*1bf0*/  IMAD.WIDE.U32 R8, R14, UR20, R8 ;  /* 0x000000140e087c25 */ /* 0x000fe2000f8e0008 */
[----:B------:R-:W-:Y:S01]  /*1c00*/  ULDC.64 UR20, c[0x0][0x3e0] ;  /* 0x0000f80000147ab9 */ /* 0x000fe20000000a00 */
[----:B------:R-:W-:Y:S02]  /*1c10*/  ULDC.64 UR48, c[0x0][0x2b0] ;  /* 0x0000ac0000307ab9 */ /* 0x000fe40000000a00 */
[----:B------:R-:W-:Y:S02]  /*1c20*/  IMAD.IADD R9, R9, 0x1, R12 ;  /* 0x0000000109097824 */ /* 0x000fe400078e020c */
[----:B------:R-:W-:Y:S01]  /*1c30*/  UMOV UR18, UR14 ;  /* 0x0000000e00127c82 */ /* 0x000fe20008000000 */
[----:B------:R-:W-:-:S02]  /*1c40*/  IMAD.U32 R12, RZ, RZ, UR16 ;  /* 0x00000010ff0c7e24 */ /* 0x000fc4000f8e00ff */
[----:B------:R-:W-:-:S04]  /*1c50*/  IMAD.WIDE.U32 R8, R16, UR56, R8 ;  /* 0x0000003810087c25 */ /* 0x000fc8000f8e0008 */
[----:B------:R-:W-:Y:S01]  /*1c60*/  VIADD R9, R9, UR11 ;  /* 0x0000000b09097c36 */ /* 0x000fe20008000000 */
[----:B------:R-:W-:Y:S01]  /*1c70*/  UIADD3.X UR11, UR51, UR5, UR47, UP2, UP0 ;  /* 0x00000005330b7290 */ /* 0x000fe200097e042f */
[----:B------:R-:W-:Y:S01]  /*1c80*/  IMAD.WIDE.U32 R10, R12, UR56, R10 ;  /* 0x000000380c0a7c25 */ /* 0x000fe2000f8e000a */
[----:B------:R-:W-:Y:S01]  /*1c90*/  UISETP.LT.AND UP0, UPT, URZ, UR22, UPT ;  /* 0x000000163f00728c */ /* 0x000fe2000bf01270 */
[C---:B------:R-:W-:Y:S01]  /*1ca0*/  IADD3 R12, P0, R13.reuse, UR4, RZ ;  /* 0x000000040d0c7c10 */ /* 0x040fe2000ff1e0ff */
[----:B------:R-:W-:Y:S01]  /*1cb0*/  ULDC.64 UR4, c[0x0][0x400] ;  /* 0x0001000000047ab9 */ /* 0x000fe20000000a00 */
[-C--:B------:R-:W-:Y:S01]  /*1cc0*/  IMAD R16, R22, R14.reuse, RZ ;  /* 0x0000000e16107224 */ /* 0x080fe200078e02ff */
[----:B------:R-:W-:Y:S01]  /*1cd0*/  USEL UR22, URZ, UR22, !UP0 ;  /* 0x000000163f167287 */ /* 0x000fe2000c000000 */
[----:B------:R-:W-:Y:S01]  /*1ce0*/  LEA.HI.X.SX32 R13, R13, UR11, 0x1, P0 ;  /* 0x0000000b0d0d7c11 */ /* 0x000fe200080f0eff */
[----:B------:R-:W-:Y:S01]  /*1cf0*/  IMAD.WIDE.U32 R8, R4, R14, R8 ;  /* 0x0000000e04087225 */ /* 0x000fe200078e0008 */
[----:B------:R-:W-:Y:S01]  /*1d00*/  LEA R232, P0, R12, UR4, 0x2 ;  /* 0x000000040ce87c11 */ /* 0x000fe2000f8010ff */
[----:B------:R-:W-:Y:S01]  /*1d10*/  UISETP.GT.AND UP0, UPT, UR38, UR22, UPT ;  /* 0x000000162600728c */ /* 0x000fe2000bf04270 */
[----:B------:R-:W-:Y:S01]  /*1d20*/  LEA R238, P3, R10, UR30, 0x1 ;  /* 0x0000001e0aee7c11 */ /* 0x000fe2000f8608ff */
[----:B------:R-:W-:Y:S01]  /*1d30*/  IMAD R16, R4, R15, R16 ;  /* 0x0000000f04107224 */ /* 0x000fe200078e0210 */
[----:B------:R-:W-:Y:S01]  /*1d40*/  LEA.HI.X R233, R12, UR5, R13, 0x2, P0 ;  /* 0x000000050ce97c11 */ /* 0x000fe200080f140d */
[----:B------:R-:W-:Y:S01]  /*1d50*/  VIADD R11, R11, UR17 ;  /* 0x000000110b0b7c36 */ /* 0x000fe20008000000 */
[----:B------:R-:W-:Y:S01]  /*1d60*/  LEA R236, P2, R8, UR20, 0x1 ;  /* 0x0000001408ec7c11 */ /* 0x000fe2000f8408ff */
[----:B------:R-:W-:Y:S01]  /*1d70*/  IMAD.IADD R9, R9, 0x1, R16 ;  /* 0x0000000109097824 */ /* 0x000fe200078e0210 */
[----:B------:R-:W-:Y:S01]  /*1d80*/  PLOP3.LUT P0, PT, PT, PT, UP0, 0x80, 0x0 ;  /* 0x000000000000781c */ /* 0x000fe20003f0f008 */
[----:B------:R-:W-:Y:S01]  /*1d90*/  UIMAD.WIDE UR4, UR23, 0x4, UR48 ;  /* 0x00000004170478a5 */ /* 0x000fe2000f8e0230 */
[----:B------:R-:W-:Y:S01]  /*1da0*/  LEA.HI.X R239, R10, UR31, R11, 0x1, P3 ;  /* 0x0000001f0aef7c11 */ /* 0x000fe200098f0c0b */
[----:B------:R-:W-:Y:S01]  /*1db0*/  UMOV UR17, UR15 ;  /* 0x0000000f00117c82 */ /* 0x000fe20008000000 */
[----:B------:R-:W-:-:S09]  /*1dc0*/  LEA.HI.X R237, R8, UR21, R9, 0x1, P2 ;  /* 0x0000001508ed7c11 */ /* 0x000fd200090f0c09 */
        /* <DEDUP_REMOVED lines=20> */
.L_x_1274:
        /* <DEDUP_REMOVED lines=19> */
.L_x_1275:
[----:B------:R-:W-:Y:S01]  /*2040*/  UIMAD UR9, UR40, UR4, URZ ;  /* 0x00000004280972a4 */ /* 0x000fe2000f8e023f */
[----:B------:R-:W-:Y:S01]  /*2050*/  IMAD.U32 R8, RZ, RZ, UR4 ;  /* 0x00000004ff087e24 */ /* 0x000fe2000f8e00ff */
[----:B------:R-:W-:Y:S01]  /*2060*/  UIMAD UR8, UR13, -0x40, UR8 ;  /* 0xffffffc00d0878a4 */ /* 0x000fe2000f8e0208 */
        /* <DEDUP_REMOVED lines=30> */
.L_x_1277:
[----:B------:R-:W-:Y:S05]  /*2250*/  BSYNC B0 ;  /* 0x0000000000007941 */ /* 0x000fea0003800000 */
.L_x_1276:
        /* <DEDUP_REMOVED lines=16> */
.L_x_1279:
[----:B------:R-:W-:Y:S05]  /*2360*/  BSYNC B0 ;  /* 0x0000000000007941 */ /* 0x000fea0003800000 */
.L_x_1278:
[----:B------:R-:W-:Y:S01]  /*2370*/  UIMAD UR4, UR40, UR10, URZ ;  /* 0x0000000a280472a4 */ /* 0x000fe2000f8e023f */
[----:B------:R-:W-:Y:S01]  /*2380*/  IMAD.U32 R5, RZ, RZ, UR10 ;  /* 0x0000000aff057e24 */ /* 0x000fe2000f8e00ff */
[----:B------:R-:W-:Y:S01]  /*2390*/  USHF.R.S32.HI UR8, URZ, 0x1f, UR56 ;  /* 0x0000001f3f087899 */ /* 0x000fe20008011438 */
[----:B------:R-:W-:Y:S01]  /*23a0*/  BSSY B0, `(.L_x_1280) ;  /* 0x000001a000007945 */ /* 0x000fe20003800000 */
[----:B------:R-:W-:Y:S01]  /*23b0*/  UIMAD UR4, UR26, UR11, UR4 ;  /* 0x0000000b1a0472a4 */ /* 0x000fe2000f8e0204 */
[----:B------:R-:W-:-:S05]  /*23c0*/  IMAD.WIDE.U32 R6, R5, UR26, R6 ;  /* 0x0000001a05067c25 */ /* 0x000fca000f8e0006 */
[----:B------:R-:W-:Y:S01]  /*23d0*/  IMAD.U32 R5, RZ, RZ, UR4 ;  /* 0x00000004ff057e24 */ /* 0x000fe2000f8e00ff */
[----:B-12---:R-:W-:Y:S01]  /*23e0*/  IADD3 R8, P2, R6, UR12, RZ ;  /* 0x0000000c06087c10 */ /* 0x006fe2000ff5e0ff */
        /* <DEDUP_REMOVED lines=21> */
.L_x_1281:
[----:B------:R-:W-:Y:S05]  /*2540*/  BSYNC B0 ;  /* 0x0000000000007941 */ /* 0x000fea0003800000 */
.L_x_1280:
        /* <DEDUP_REMOVED lines=17> */
.L_x_1273:
        /* <DEDUP_REMOVED lines=16> */
[----:B------:R-:W-:Y:S01]  /*2760*/  IMAD R12, R17, UR20, RZ ;  /* 0x00000014110c7c24 */ /* 0x000fe2000f8e02ff */
[----:B------:R-:W-:Y:S01]  /*2770*/  IADD3 R8, P1, R6, UR32, RZ ;  /* 0x0000002006087c10 */ /* 0x000fe2000ff3e0ff */
[----:B------:R-:W-:Y:S01]  /*2780*/  IMAD.U32 R6, RZ, RZ, UR15 ;  /* 0x0000000fff067e24 */ /* 0x000fe2000f8e00ff */
[----:B------:R-:W-:Y:S01]  /*2790*/  IADD3.X R11, R9, UR33, R11, P3, !PT ;  /* 0x00000021090b7c10 */ /* 0x000fe20009ffe40b */
[----:B------:R-:W-:Y:S01]  /*27a0*/  ULDC.64 UR14, c[0x0][0x268] ;  /* 0x00009a00000e7ab9 */ /* 0x000fe20000000a00 */
[----:B------:R-:W-:-:S02]  /*27b0*/  IMAD.SHL.U32 R15, R15, 0x40, RZ ;  /* 0x000000400f0f7824 */ /* 0x000fc400078e00ff */
[----:B------:R-:W-:Y:S01]  /*27c0*/  IMAD.MOV.U32 R244, RZ, RZ, 0x7f800000 ;  /* 0x7f800000fff47424 */ /* 0x000fe200078e00ff */
[----:B------:R-:W-:Y:S01]  /*27d0*/  IADD3.X R9, R7, UR44, R6, P1, !PT ;  /* 0x0000002c07097c10 */ /* 0x000fe20008ffe406 */
[----:B------:R-:W-:Y:S01]  /*27e0*/  IMAD R6, R17, UR14, RZ ;  /* 0x0000000e11067c24 */ /* 0x000fe2000f8e02ff */
[----:B------:R-:W-:Y:S01]  /*27f0*/  ISETP.GE.AND P1, PT, R4, UR12, PT ;  /* 0x0000000c04007c0c */ /* 0x000fe2000bf26270 */
[----:B------:R-:W-:Y:S01]  /*2800*/  IMAD.WIDE.U32 R16, R14, 0x40, RZ ;  /* 0x000000400e107825 */ /* 0x000fe200078e00ff */
[----:B------:R-:W-:Y:S01]  /*2810*/  @!P0 IADD3 R18, P3, R4, 0x20, RZ ;  /* 0x0000002004128810 */ /* 0x000fe20007f7e0ff */
[----:B------:R-:W-:Y:S02]  /*2820*/  USHF.L.U32 UR12, UR37, 0x6, URZ ;  /* 0x00000006250c7899 */ /* 0x000fe4000800063f */
[C---:B------:R-:W-:Y:S01]  /*2830*/  IMAD R7, R5.reuse, UR15, R6 ;  /* 0x0000000f05077c24 */ /* 0x040fe2000f8e0206 */
[----:B------:R-:W-:Y:S01]  /*2840*/  @!P2 IADD3 R6, P4, R236, R16, RZ ;  /* 0x00000010ec06a210 */ /* 0x000fe20007f9e0ff */
[----:B------:R-:W-:Y:S01]  /*2850*/  IMAD.WIDE.U32 R8, R5, UR14, R8 ;  /* 0x0000000e05087c25 */ /* 0x000fe2000f8e0008 */
[----:B------:R-:W-:-:S03]  /*2860*/  UIMAD.WIDE.U32 UR14, UR36, 0x40, URZ ;  /* 0x00000040240e78a5 */ /* 0x000fc6000f8e003f */
[----:B------:R-:W-:Y:S01]  /*2870*/  IMAD.MOV.U32 R245, RZ, RZ, 0x7f800000 ;  /* 0x7f800000fff57424 */ /* 0x000fe200078e00ff */
[----:B------:R-:W-:Y:S01]  /*2880*/  CS2R R190, SRZ ;  /* 0x0000000000be7805 */ /* 0x000fe2000001ff00 */
[----:B------:R-:W-:Y:S01]  /*2890*/  IMAD.IADD R9, R9, 0x1, R7 ;  /* 0x0000000109097824 */ /* 0x000fe200078e0207 */
[----:B------:R-:W-:Y:S01]  /*28a0*/  @!P2 IADD3.X R7, R237, R17, R15, P4, !PT ;  /* 0x00000011ed07a210 */ /* 0x000fe200027fe40f */
[C---:B------:R-:W-:Y:S01]  /*28b0*/  IMAD R12, R5.reuse, UR21, R12 ;  /* 0x00000015050c7c24 */ /* 0x040fe2000f8e020c */
[----:B------:R-:W-:Y:S01]  /*28c0*/  PLOP3.LUT P4, PT, PT, PT, UP4, 0x80, 0x0 ;  /* 0x000000000000781c */ /* 0x000fe20003f8f048 */
[----:B------:R-:W-:Y:S01]  /*28d0*/  IMAD.WIDE.U32 R10, R5, UR20, R10 ;  /* 0x00000014050a7c25 */ /* 0x000fe2000f8e000a */
[----:B------:R-:W-:Y:S02]  /*28e0*/  CS2R R188, SRZ ;  /* 0x0000000000bc7805 */ /* 0x000fe4000001ff00 */
[----:B------:R-:W-:Y:S02]  /*28f0*/  CS2R R194, SRZ ;  /* 0x0000000000c27805 */ /* 0x000fe4000001ff00 */
[----:B------:R-:W-:Y:S01]  /*2900*/  CS2R R192, SRZ ;  /* 0x0000000000c07805 */ /* 0x000fe2000001ff00 */
[----:B------:R-:W-:Y:S01]  /*2910*/  IMAD.IADD R11, R11, 0x1, R12 ;  /* 0x000000010b0b7824 */ /* 0x000fe200078e020c */
[----:B------:R-:W-:Y:S01]  /*2920*/  CS2R R186, SRZ ;  /* 0x0000000000ba7805 */ /* 0x000fe2000001ff00 */
[----:B------:R-:W-:Y:S01]  /*2930*/  @!P0 IMAD.X R5, RZ, RZ, R22, P3 ;  /* 0x000000ffff058224 */ /* 0x000fe200018e0616 */
[C---:B------:R-:W-:Y:S01]  /*2940*/  @!P0 IADD3 R12, P3, R4.reuse, 0x20, RZ ;  /* 0x00000020040c8810 */ /* 0x040fe20007f7e0ff */
[----:B------:R-:W-:Y:S01]  /*2950*/  @!P0 IMAD.MOV.U32 R14, RZ, RZ, R10 ;  /* 0x000000ffff0e8224 */ /* 0x000fe200078e000a */
[----:B------:R-:W-:Y:S01]  /*2960*/  CS2R R184, SRZ ;  /* 0x0000000000b87805 */ /* 0x000fe2000001ff00 */
[--C-:B------:R-:W-:Y:S01]  /*2970*/  @!P0 IMAD.MOV.U32 R15, RZ, RZ, R11.reuse ;  /* 0x000000ffff0f8224 */ /* 0x100fe200078e000b */
[----:B------:R-:W-:Y:S01]  /*2980*/  CS2R R182, SRZ ;  /* 0x0000000000b67805 */ /* 0x000fe2000001ff00 */
[----:B------:R-:W-:Y:S01]  /*2990*/  @!P0 IMAD.X R13, RZ, RZ, R22, P3 ;  /* 0x000000ffff0d8224 */ /* 0x000fe200018e0616 */
[C---:B------:R-:W-:Y:S01]  /*29a0*/  ISETP.GE.AND P3, PT, R4.reuse, UR11, PT ;  /* 0x0000000b04007c0c */ /* 0x040fe2000bf66270 */
[----:B------:R-:W-:Y:S01]  /*29b0*/  @P4 BAR.SYNC.DEFER_BLOCKING 0x0 ;  /* 0x0000000000004b1d */ /* 0x000fe20000010000 */
[----:B------:R-:W-:-:S04]  /*29c0*/  @!P1 IMAD.WIDE.U32 R16, R4, UR28, R10 ;  /* 0x0000001c04109c25 */ /* 0x000fc8000f8e000a */
[----:B------:R-:W-:-:S03]  /*29d0*/  @!P0 IMAD R5, R5, UR28, RZ ;  /* 0x0000001c05058c24 */ /* 0x000fc6000f8e02ff */
[----:B------:R-:W1:Y:S01]  /*29e0*/  @!P1 LDC.64 R10, c[0x0][0x218] ;  /* 0x00008600ff0a9b82 */ /* 0x000e620000000a00 */
[----:B------:R-:W-:Y:S01]  /*29f0*/  @!P0 IMAD.MOV.U32 R20, RZ, RZ, R8 ;  /* 0x000000ffff148224 */ /* 0x000fe200078e0008 */
[----:B------:R-:W-:Y:S01]  /*2a00*/  CS2R R180, SRZ ;  /* 0x0000000000b47805 */ /* 0x000fe2000001ff00 */
[----:B------:R-:W-:Y:S01]  /*2a10*/  @!P0 IMAD R28, R18, UR29, R5 ;  /* 0x0000001d121c8c24 */ /* 0x000fe2000f8e0205 */
[----:B------:R-:W-:Y:S01]  /*2a20*/  CS2R R174, SRZ ;  /* 0x0000000000ae7805 */ /* 0x000fe2000001ff00 */
[----:B------:R-:W-:Y:S01]  /*2a30*/  @!P1 IMAD R5, R22, UR28, RZ ;  /* 0x0000001c16059c24 */ /* 0x000fe2000f8e02ff */
[----:B------:R-:W-:Y:S01]  /*2a40*/  CS2R R172, SRZ ;  /* 0x0000000000ac7805 */ /* 0x000fe2000001ff00 */
[----:B------:R-:W-:Y:S01]  /*2a50*/  @!P0 IMAD.WIDE.U32 R18, R18, UR28, R14 ;  /* 0x0000001c12128c25 */ /* 0x000fe2000f8e000e */
[----:B------:R-:W-:Y:S02]  /*2a60*/  CS2R R178, SRZ ;  /* 0x0000000000b27805 */ /* 0x000fe4000001ff00 */
[----:B------:R-:W-:-:S02]  /*2a70*/  CS2R R176, SRZ ;  /* 0x0000000000b07805 */ /* 0x000fc4000001ff00 */
[----:B------:R-:W-:Y:S01]  /*2a80*/  CS2R R170, SRZ ;  /* 0x0000000000aa7805 */ /* 0x000fe2000001ff00 */
[----:B------:R-:W-:Y:S01]  /*2a90*/  @!P1 IMAD R25, R4, UR29, R5 ;  /* 0x0000001d04199c24 */ /* 0x000fe2000f8e0205 */
[----:B------:R-:W-:Y:S01]  /*2aa0*/  CS2R R168, SRZ ;  /* 0x0000000000a87805 */ /* 0x000fe2000001ff00 */
[----:B------:R-:W-:Y:S01]  /*2ab0*/  @!P1 IMAD R14, R22, UR24, RZ ;  /* 0x00000018160e9c24 */ /* 0x000fe2000f8e02ff */
[----:B------:R-:W-:Y:S01]  /*2ac0*/  CS2R R166, SRZ ;  /* 0x0000000000a67805 */ /* 0x000fe2000001ff00 */
[----:B------:R-:W-:Y:S01]  /*2ad0*/  @!P0 IMAD R5, R13, UR24, RZ ;  /* 0x000000180d058c24 */ /* 0x000fe2000f8e02ff */
[----:B------:R-:W2:Y:S01]  /*2ae0*/  @!P0 LDC.64 R22, c[0x0][0x220] ;  /* 0x00008800ff168b82 */ /* 0x000ea20000000a00 */
[----:B------:R-:W-:Y:S01]  /*2af0*/  @!P1 IMAD R26, R4, UR25, R14 ;  /* 0x00000019041a9c24 */ /* 0x000fe2000f8e020e */
[----:B------:R3:W-:Y:S01]  /*2b00*/  @P3 STS.128 [R234+0x8000], RZ ;  /* 0x008000ffea003388 */ /* 0x0007e20000000c00 */
[----:B------:R-:W-:Y:S01]  /*2b10*/  @!P0 IMAD R24, R12, UR25, R5 ;  /* 0x000000190c188c24 */ /* 0x000fe2000f8e0205 */
[----:B------:R-:W-:Y:S01]  /*2b20*/  CS2R R164, SRZ ;  /* 0x0000000000a47805 */ /* 0x000fe2000001ff00 */
[----:B------:R-:W-:Y:S01]  /*2b30*/  @!P1 IMAD.WIDE.U32 R14, R4, UR24, R8 ;  /* 0x00000018040e9c25 */ /* 0x000fe2000f8e0008 */
[----:B------:R3:W-:Y:S01]  /*2b40*/  @P3 STS.128 [R234+0xa000], RZ ;  /* 0x00a000ffea003388 */ /* 0x0007e20000000c00 */
[----:B------:R-:W-:-:S02]  /*2b50*/  @!P2 IADD3 R4, P4, R238, UR14, RZ ;  /* 0x0000000eee04ac10 */ /* 0x000fc4000ff9e0ff */
[----:B------:R-:W-:Y:S01]  /*2b60*/  CS2R R158, SRZ ;  /* 0x00000000009e7805 */ /* 0x000fe2000001ff00 */
[----:B------:R-:W-:Y:S01]  /*2b70*/  IMAD.U32 R5, RZ, RZ, UR12 ;  /* 0x0000000cff057e24 */ /* 0x000fe2000f8e00ff */
[----:B------:R3:W-:Y:S01]  /*2b80*/  @P3 STS.128 [R234+0xc000], RZ ;  /* 0x00c000ffea003388 */ /* 0x0007e20000000c00 */
[----:B------:R-:W-:Y:S01]  /*2b90*/  @!P0 IMAD.MOV.U32 R21, RZ, RZ, R9 ;  /* 0x000000ffff158224 */ /* 0x000fe200078e0009 */
[----:B-1----:R-:W-:Y:S01]  /*2ba0*/  @!P1 LEA R10, P5, R16, R10, 0x1 ;  /* 0x0000000a100a9211 */ /* 0x002fe200078a08ff */
[----:B------:R-:W1:Y:S01]  /*2bb0*/  @!P0 LDC.64 R8, c[0x0][0x218] ;  /* 0x00008600ff088b82 */ /* 0x000e620000000a00 */
[----:B------:R3:W-:Y:S01]  /*2bc0*/  @P3 STS.128 [R234+0xe000], RZ ;  /* 0x00e000ffea003388 */ /* 0x0007e20000000c00 */
[----:B------:R-:W-:Y:S01]  /*2bd0*/  @!P2 IADD3.X R5, R239, UR15, R5, P4, !PT ;  /* 0x0000000fef05ac10 */ /* 0x000fe2000a7fe405 */
[----:B------:R-:W-:Y:S01]  /*2be0*/  @!P0 IMAD.WIDE.U32 R12, R12, UR24, R20 ;  /* 0x000000180c0c8c25 */ /* 0x000fe2000f8e0014 */
[----:B------:R-:W-:Y:S01]  /*2bf0*/  CS2R R156, SRZ ;  /* 0x00000000009c7805 */ /* 0x000fe2000001ff00 */
[----:B------:R-:W-:Y:S01]  /*2c00*/  @!PT LDS RZ, [RZ] ;  /* 0x00000000fffff984 */ /* 0x000fe20000000800 */
[----:B------:R-:W-:Y:S01]  /*2c10*/  @!PT LDS RZ, [RZ] ;  /* 0x00000000fffff984 */ /* 0x000fe20000000800 */
[----:B------:R-:W-:Y:S01]  /*2c20*/  @!PT LDS RZ, [RZ] ;  /* 0x00000000fffff984 */ /* 0x000fe20000000800 */
[----:B------:R-:W-:Y:S01]  /*2c30*/  @!P3 LDGSTS.E.BYPASS.LTC128B.128 [R234+0x8000], desc[UR6][R236.64] ;  /* 0x08000000eceabfae */ /* 0x000fe2000b901d46 */
[----:B------:R-:W-:Y:S01]  /*2c40*/  CS2R R162, SRZ ;  /* 0x0000000000a27805 */ /* 0x000fe2000001ff00 */
[----:B------:R-:W-:Y:S01]  /*2c50*/  @!P0 IMAD.IADD R13, R13, 0x1, R24 ;  /* 0x000000010d0d8824 */ /* 0x000fe200078e0218 */
[----:B------:R-:W4:Y:S01]  /*2c60*/  @!P1 LDC.64 R20, c[0x0][0x220] ;  /* 0x00008800ff149b82 */ /* 0x000f220000000a00 */
        /* <DEDUP_REMOVED lines=15> */
[----:B-1----:R-:W-:Y:S01]  /*2d60*/  @!P0 LEA R8, P4, R18, R8, 0x1 ;  /* 0x0000000812088211 */ /* 0x002fe200078808ff */
        /* <DEDUP_REMOVED lines=41> */
[----:B------:R-:W-:Y:S01]  /*3000*/  CS2R R32, SRZ ;  /* 0x0000000000207805 */ /* 0x000fe2000001ff00 */
[----:B------:R-:W-:Y:S01]  /*3010*/  ULDC UR16, c[0x0][0x394] ;  /* 0x0000e50000107ab9 */ /* 0x000fe20000000800 */
[----:B------:R3:W-:Y:S01]  /*3020*/  @P3 STS.128 [R234+0x6000], RZ ;  /* 0x006000ffea003388 */ /* 0x0007e20000000c00 */
[----:B------:R-:W-:Y:S01]  /*3030*/  ULDC UR38, c[0x0][0x398] ;  /* 0x0000e60000267ab9 */ /* 0x000fe20000000800 */
[----:B------:R-:W-:Y:S01]  /*3040*/  ULDC UR40, c[0x0][0x2dc] ;  /* 0x0000b70000287ab9 */ /* 0x000fe20000000800 */
[----:B------:R-:W-:Y:S01]  /*3050*/  ULDC.U8 UR21, c[0x0][0x388] ;  /* 0x0000e20000157ab9 */ /* 0x000fe20000000000 */
[----:B------:R-:W-:Y:S01]  /*3060*/  @!PT LDS RZ, [RZ] ;  /* 0x00000000fffff984 */ /* 0x000fe20000000800 */
[----:B------:R-:W-:Y:S01]  /*3070*/  @!PT LDS RZ, [RZ] ;  /* 0x00000000fffff984 */ /* 0x000fe20000000800 */
[----:B------:R-:W-:Y:S01]  /*3080*/  @!PT LDS RZ, [RZ] ;  /* 0x00000000fffff984 */ /* 0x000fe20000000800 */
[----:B------:R-:W-:Y:S01]  /*3090*/  @!P3 LDGSTS.E.BYPASS.LTC128B.128 [R234], desc[UR6][R238.64] ;  /* 0x00000000eeeabfae */ /* 0x000fe2000b901d46 */
[----:B------:R-:W-:-:S03]  /*30a0*/  ULDC UR20, c[0x0][0x2ec] ;  /* 0x0000bb0000147ab9 */ /* 0x000fc60000000800 */
[----:B------:R-:W-:Y:S01]  /*30b0*/  @!P3 LDGSTS.E.BYPASS.LTC128B.128 [R234+0x2000], desc[UR6][R238.64+0x80] ;  /* 0x02000080eeeabfae */ /* 0x000fe2000b901d46 */
[----:B-1----:R-:W-:-:S03]  /*30c0*/  @!P1 IMAD.IADD R6, R17, 0x1, R25 ;  /* 0x0000000111069824 */ /* 0x002fc600078e0219 */
[----:B------:R-:W-:Y:S01]  /*30d0*/  @!P3 LDGSTS.E.BYPASS.LTC128B.128 [R234+0x4000], desc[UR6][R238.64+0x100] ;  /* 0x04000100eeeabfae */ /* 0x000fe2000b901d46 */
[----:B------:R-:W-:-:S03]  /*30e0*/  @!P0 IMAD.IADD R7, R19, 0x1, R28 ;  /* 0x0000000113078824 */ /* 0x000fc600078e021c */
[----:B------:R-:W-:Y:S01]  /*30f0*/  @!P3 LDGSTS.E.BYPASS.LTC128B.128 [R234+0x6000], desc[UR6][R238.64+0x180] ;  /* 0x06000180eeeabfae */ /* 0x000fe2000b901d46 */
[----:B------:R-:W-:Y:S02]  /*3100*/  @!P1 LEA.HI.X R11, R16, R11, R6, 0x1, P5 ;  /* 0x0000000b100b9211 */ /* 0x000fe400028f0c06 */
[----:B------:R-:W-:Y:S01]  /*3110*/  @!P0 LEA.HI.X R9, R18, R9, R7, 0x1, P4 ;  /* 0x0000000912098211 */ /* 0x000fe200020f0c07 */
[----:B------:R3:W-:Y:S01]  /*3120*/  @P2 STS.128 [R234+0x1000], RZ ;  /* 0x001000ffea002388 */ /* 0x0007e20000000c00 */
[----:B----4-:R-:W-:-:S03]  /*3130*/  @!P1 LEA R6, P3, R14, R20, 0x1 ;  /* 0x000000140e069211 */ /* 0x010fc600078608ff */
        /* <DEDUP_REMOVED lines=21> */
[----:B--2---:R-:W-:-:S03]  /*3290*/  @!P0 LEA R4, P2, R12, R22, 0x1 ;  /* 0x000000160c048211 */ /* 0x004fc600078408ff */
        /* <DEDUP_REMOVED lines=12> */
[----:B-1----:R-:W1:Y:S03]  /*3360*/  LDC.64 R10, c[0x0][0x3b8] ;  /* 0x0000ee00ff0a7b82 */ /* 0x002e660000000a00 */
        /* <DEDUP_REMOVED lines=26> */
[----:B-1----:R-:W4:Y:S04]  /*3510*/  LDG.E.64 R8, desc[UR6][R10.64] ;  /* 0x000000060a087981 */ /* 0x002f28000c1e1b00 */
[----:B------:R-:W3:Y:S01]  /*3520*/  LDG.E.64 R6, desc[UR6][R10.64+0x8] ;  /* 0x000008060a067981 */ /* 0x000ee2000c1e1b00 */
[----:B--2---:R-:W-:-:S05]  /*3530*/  VIADD R4, R235, 0x8 ;  /* 0x00000008eb047836 */ /* 0x004fca0000000000 */
[----:B------:R-:W-:Y:S01]  /*3540*/  ISETP.GE.AND P0, PT, R4, UR11, PT ;  /* 0x0000000b04007c0c */ /* 0x000fe2000bf06270 */
[----:B------:R-:W-:Y:S01]  /*3550*/  IMAD.MOV.U32 R4, RZ, RZ, 0x4 ;  /* 0x00000004ff047424 */ /* 0x000fe200078e00ff */
[----:B------:R-:W-:-:S03]  /*3560*/  UIMAD UR11, UR45, UR60, UR56 ;  /* 0x0000003c2d0b72a4 */ /* 0x000fc6000f8e0238 */
[----:B------:R-:W-:Y:S01]  /*3570*/  IMAD.WIDE R4, R235, R4, UR4 ;  /* 0x00000004eb047e25 */ /* 0x000fe2000f8e0204 */
[----:B------:R-:W-:-:S04]  /*3580*/  USHF.L.U32 UR11, UR11, 0x5, URZ ;  /* 0x000000050b0b7899 */ /* 0x000fc8000800063f */
[----:B------:R-:W5:Y:S01]  /*3590*/  @!P1 LDG.E R244, desc[UR6][R4.64] ;  /* 0x0000000604f49981 */ /* 0x000f62000c1e1900 */
[----:B------:R-:W-:-:S03]  /*35a0*/  USHF.R.S32.HI UR12, URZ, 0x1f, UR11 ;  /* 0x0000001f3f0c7899 */ /* 0x000fc6000801140b */
[----:B------:R1:W5:Y:S01]  /*35b0*/  @!P0 LDG.E R245, desc[UR6][R4.64+0x20] ;  /* 0x0000200604f58981 */ /* 0x000362000c1e1900 */
[----:B------:R-:W-:Y:S02]  /*35c0*/  CS2R R28, SRZ ;  /* 0x00000000001c7805 */ /* 0x000fe4000001ff00 */
[----:B------:R-:W-:Y:S02]  /*35d0*/  CS2R R24, SRZ ;  /* 0x0000000000187805 */ /* 0x000fe4000001ff00 */
[----:B------:R-:W-:Y:S02]  /*35e0*/  CS2R R22, SRZ ;  /* 0x0000000000167805 */ /* 0x000fe4000001ff00 */
[----:B------:R-:W-:Y:S01]  /*35f0*/  CS2R R20, SRZ ;  /* 0x0000000000147805 */ /* 0x000fe2000001ff00 */
[----:B------:R-:W-:Y:S01]  /*3600*/  UMOV UR14, UR16 ;  /* 0x00000010000e7c82 */ /* 0x000fe20008000000 */
[----:B-1----:R-:W-:Y:S02]  /*3610*/  SHF.R.S32.HI R4, RZ, 0x1f, R27 ;  /* 0x0000001fff047819 */ /* 0x002fe4000001141b */
[----:B----4-:R-:W-:-:S02]  /*3620*/  R2UR UR23, R9 ;  /* 0x00000000091772ca */ /* 0x010fc400000e0000 */
[----:B------:R-:W-:Y:S02]  /*3630*/  R2UR UR24, R8 ;  /* 0x00000000081872ca */ /* 0x000fe400000e0000 */
[----:B---3--:R-:W-:Y:S01]  /*3640*/  IADD3 R249, P1, P0, R6, UR11, R27 ;  /* 0x0000000b06f97c10 */ /* 0x008fe2000f83e01b */
[----:B------:R-:W-:Y:S01]  /*3650*/  UIADD3 UR11, UR26, UR10, URZ ;  /* 0x0000000a1a0b7290 */ /* 0x000fe2000fffe03f */
[----:B------:R-:W-:-:S03]  /*3660*/  CS2R R26, SRZ ;  /* 0x00000000001a7805 */ /* 0x000fc6000001ff00 */
[----:B------:R-:W-:Y:S01]  /*3670*/  UIADD3 UR11, -UR8, 0x40, UR11 ;  /* 0x00000040080b7890 */ /* 0x000fe2000fffe10b */
[----:B------:R-:W-:-:S03]  /*3680*/  IADD3.X R250, R7, UR12, R4, P1, P0 ;  /* 0x0000000c07fa7c10 */ /* 0x000fc60008fe0404 */
[----:B------:R-:W-:Y:S02]  /*3690*/  UIADD3 UR25, UR11, -UR34, URZ ;  /* 0x800000220b197290 */ /* 0x000fe4000fffe03f */
[----:B------:R-:W-:Y:S02]  /*36a0*/  UIADD3 UR37, UR24, -0x61c88647, URZ ;  /* 0x9e3779b918257890 */ /* 0x000fe4000fffe03f */
[----:B------:R-:W-:Y:S02]  /*36b0*/  UIADD3 UR36, UR23, -0x4498517b, URZ ;  /* 0xbb67ae8517247890 */ /* 0x000fe4000fffe03f */
[----:B------:R-:W-:Y:S02]  /*36c0*/  UIADD3 UR35, UR24, 0x3c6ef372, URZ ;  /* 0x3c6ef37218237890 */ /* 0x000fe4000fffe03f */
[----:B------:R-:W-:Y:S02]  /*36d0*/  UIADD3 UR34, UR23, 0x76cf5d0a, URZ ;  /* 0x76cf5d0a17227890 */ /* 0x000fe4000fffe03f */
[----:B------:R-:W-:-:S02]  /*36e0*/  UIADD3 UR33, UR24, -0x255992d5, URZ ;  /* 0xdaa66d2b18217890 */ /* 0x000fc4000fffe03f */
[----:B------:R-:W-:Y:S02]  /*36f0*/  UIADD3 UR32, UR23, 0x32370b8f, URZ ;  /* 0x32370b8f17207890 */ /* 0x000fe4000fffe03f */
[----:B------:R-:W-:Y:S02]  /*3700*/  UIADD3 UR31, UR24, 0x78dde6e4, URZ ;  /* 0x78dde6e4181f7890 */ /* 0x000fe4000fffe03f */
[----:B------:R-:W-:Y:S02]  /*3710*/  UIADD3 UR30, UR23, -0x126145ec, URZ ;  /* 0xed9eba14171e7890 */ /* 0x000fe4000fffe03f */
[----:B------:R-:W-:Y:S02]  /*3720*/  UIADD3 UR29, UR24, 0x1715609d, URZ ;  /* 0x1715609d181d7890 */ /* 0x000fe4000fffe03f */
[----:B------:R-:W-:Y:S02]  /*3730*/  UIADD3 UR28, UR23, -0x56f99767, URZ ;  /* 0xa9066899171c7890 */ /* 0x000fe4000fffe03f */
[----:B------:R-:W-:-:S02]  /*3740*/  UIADD3 UR27, UR24, -0x4ab325aa, URZ ;  /* 0xb54cda56181b7890 */ /* 0x000fc4000fffe03f */
[----:B------:R-:W-:-:S12]  /*3750*/  UIADD3 UR26, UR23, 0x646e171e, URZ ;  /* 0x646e171e171a7890 */ /* 0x000fd8000fffe03f */
.L_x_1287:
        /* <DEDUP_REMOVED lines=140> */
.L_x_1283:
        /* <DEDUP_REMOVED lines=74> */
.L_x_1284:
        /* <DEDUP_REMOVED lines=9> */
[----:B------:R-:W-:Y:S01]  /*4550*/  IMAD R86, R84, 0x4, R251 ;  /* 0x0000000454567824 */ /* 0x000fe200078e02fb */
[----:B------:R-:W-:Y:S02]  /*4560*/  FSEL R84, R88, RZ, P0 ;  /* 0x000000ff58547208 */ /* 0x000fe40000000000 */
[----:B------:R-:W-:Y:S01]  /*4570*/  LOP3.LUT R88, R95, UR23, R89, 0x96, !PT ;  /* 0x000000175f587c12 */ /* 0x000fe2000f8e9659 */
[----:B------:R-:W-:Y:S01]  /*4580*/  IMAD.WIDE.U32 R86, R86, -0x326172a9, RZ ;  /* 0xcd9e8d5756567825 */ /* 0x000fe200078e00ff */
[----:B------:R-:W-:Y:S03]  /*4590*/  FSEL R85, R85, RZ, P1 ;  /* 0x000000ff55557208 */ /* 0x000fe60000800000 */
[----:B------:R-:W-:Y:S01]  /*45a0*/  FFMA.FTZ R7, R7, UR20, -R84 ;  /* 0x0000001407077c23 */ /* 0x000fe20008010854 */
[----:B------:R-:W-:Y:S01]  /*45b0*/  IMAD.WIDE.U32 R88, R88, -0x326172a9, RZ ;  /* 0xcd9e8d5758587825 */ /* 0x000fe200078e00ff */
[----:B------:R-:W-:Y:S03]  /*45c0*/  LOP3.LUT R90, R87, UR24, R250, 0x96, !PT ;  /* 0x00000018575a7c12 */ /* 0x000fe6000f8e96fa */
[--C-:B------:R-:W-:Y:S01]  /*45d0*/  FFMA.FTZ R4, R4, UR20, -R85.reuse ;  /* 0x0000001404047c23 */ /* 0x100fe20008010855 */
[----:B------:R-:W-:Y:S01]  /*45e0*/  MUFU.EX2 R126, R7 ;  /* 0x00000007007e7308 */ /* 0x000fe20000000800 */
[----:B------:R-:W-:Y:S01]  /*45f0*/  LOP3.LUT R92, R89, UR37, R86, 0x96, !PT ;  /* 0x00000025595c7c12 */ /* 0x000fe2000f8e9656 */
[----:B------:R-:W-:Y:S04]  /*4600*/  IMAD.WIDE.U32 R90, R90, -0x2daee0ad, RZ ;  /* 0xd2511f535a5a7825 */ /* 0x000fe800078e00ff */
[--C-:B------:R-:W-:Y:S01]  /*4610*/  FFMA.FTZ R8, R8, UR20, -R85.reuse ;  /* 0x0000001408087c23 */ /* 0x100fe20008010855 */
[--C-:B------:R-:W-:Y:S01]  /*4620*/  FFMA.FTZ R9, R9, UR20, -R85.reuse ;  /* 0x0000001409097c23 */ /* 0x100fe20008010855 */
[----:B------:R-:W-:Y:S01]  /*4630*/  IMAD.WIDE.U32 R92, R92, -0x2daee0ad, RZ ;  /* 0xd2511f535c5c7825 */ /* 0x000fe200078e00ff */
[----:B------:R-:W-:Y:S01]  /*4640*/  LOP3.LUT R86, R91, UR36, R94, 0x96, !PT ;  /* 0x000000245b567c12 */ /* 0x000fe2000f8e965e */
[----:B------:R1:W-:Y:S02]  /*4650*/  MUFU.EX2 R125, R4 ;  /* 0x00000004007d7308 */ /* 0x0003e40000000800 */
[--C-:B------:R-:W-:Y:S01]  /*4660*/  FFMA.FTZ R16, R16, UR20, -R85.reuse ;  /* 0x0000001410107c23 */ /* 0x100fe20008010855 */
[--C-:B------:R-:W-:Y:S01]  /*4670*/  FFMA.FTZ R5, R5, UR20, -R85.reuse ;  /* 0x0000001405057c23 */ /* 0x100fe20008010855 */
[----:B------:R-:W-:Y:S01]  /*4680*/  LOP3.LUT R89, R93, UR34, R90, 0x96, !PT ;  /* 0x000000225d597c12 */ /* 0x000fe2000f8e965a */
[----:B------:R-:W-:Y:S04]  /*4690*/  IMAD.WIDE.U32 R86, R86, -0x326172a9, RZ ;  /* 0xcd9e8d5756567825 */ /* 0x000fe800078e00ff */
[--C-:B------:R-:W-:Y:S01]  /*46a0*/  FFMA.FTZ R19, R19, UR20, -R84.reuse ;  /* 0x0000001413137c23 */ /* 0x100fe20008010854 */
[----:B------:R-:W-:Y:S01]  /*46b0*/  FFMA.FTZ R11, R11, UR20, -R84 ;  /* 0x000000140b0b7c23 */ /* 0x000fe20008010854 */
[----:B------:R2:W-:Y:S01]  /*46c0*/  MUFU.EX2 R127, R8 ;  /* 0x00000008007f7308 */ /* 0x0005e20000000800 */
[----:B------:R-:W-:Y:S01]  /*46d0*/  LOP3.LUT R90, R87, UR35, R88, 0x96, !PT ;  /* 0x00000023575a7c12 */ /* 0x000fe2000f8e9658 */
[----:B------:R-:W-:Y:S04]  /*46e0*/  IMAD.WIDE.U32 R88, R89, -0x326172a9, RZ ;  /* 0xcd9e8d5759587825 */ /* 0x000fe800078e00ff */
[--C-:B------:R-:W-:Y:S01]  /*46f0*/  FFMA.FTZ R15, R15, UR20, -R84.reuse ;  /* 0x000000140f0f7c23 */ /* 0x100fe20008010854 */
[----:B------:R-:W-:Y:S01]  /*4700*/  FFMA.FTZ R14, R14, UR20, -R84 ;  /* 0x000000140e0e7c23 */ /* 0x000fe20008010854 */
[----:B------:R-:W-:Y:S01]  /*4710*/  IMAD.WIDE.U32 R90, R90, -0x2daee0ad, RZ ;  /* 0xd2511f535a5a7825 */ /* 0x000fe200078e00ff */
[----:B------:R-:W-:Y:S01]  /*4720*/  LOP3.LUT R86, R89, UR33, R86, 0x96, !PT ;  /* 0x0000002159567c12 */ /* 0x000fe2000f8e9656 */
[----:B------:R3:W-:Y:S02]  /*4730*/  MUFU.EX2 R124, R9 ;  /* 0x00000009007c7308 */ /* 0x0007e40000000800 */
[----:B-1----:R-:W-:Y:S01]  /*4740*/  FFMA.FTZ R4, R6, UR20, -R84 ;  /* 0x0000001406047c23 */ /* 0x002fe20008010854 */
[----:B------:R-:W-:Y:S01]  /*4750*/  LOP3.LUT R6, R91, UR32, R92, 0x96, !PT ;  /* 0x000000205b067c12 */ /* 0x000fe2000f8e965c */
[----:B------:R-:W-:Y:S04]  /*4760*/  IMAD.WIDE.U32 R86, R86, -0x2daee0ad, RZ ;  /* 0xd2511f5356567825 */ /* 0x000fe800078e00ff */
[----:B------:R-:W-:Y:S01]  /*4770*/  IMAD.WIDE.U32 R6, R6, -0x326172a9, RZ ;  /* 0xcd9e8d5706067825 */ /* 0x000fe200078e00ff */
[----:B------:R-:W-:Y:S01]  /*4780*/  LOP3.LUT R89, R87, UR30, R90, 0x96, !PT ;  /* 0x0000001e57597c12 */ /* 0x000fe2000f8e965a */
[----:B------:R1:W-:Y:S02]  /*4790*/  MUFU.EX2 R123, R4 ;  /* 0x00000004007b7308 */ /* 0x0003e40000000800 */
[--C-:B------:R-:W-:Y:S01]  /*47a0*/  FFMA.FTZ R87, R13, UR20, -R85.reuse ;  /* 0x000000140d577c23 */ /* 0x100fe20008010855 */
[----:B--2---:R-:W-:Y:S01]  /*47b0*/  LOP3.LUT R8, R7, UR31, R88, 0x96, !PT ;  /* 0x0000001f07087c12 */ /* 0x004fe2000f8e9658 */
[----:B------:R-:W-:Y:S06]  /*47c0*/  IMAD.WIDE.U32 R88, R89, -0x326172a9, RZ ;  /* 0xcd9e8d5759587825 */ /* 0x000fec00078e00ff */
[----:B------:R2:W4:Y:S01]  /*47d0*/  MUFU.EX2 R129, R16 ;  /* 0x0000001000817308 */ /* 0x0005220000000800 */
[----:B------:R-:W-:Y:S01]  /*47e0*/  LOP3.LUT R6, R89, UR29, R6, 0x96, !PT ;  /* 0x0000001d59067c12 */ /* 0x000fe2000f8e9606 */
[----:B---3--:R-:W-:Y:S04]  /*47f0*/  IMAD.WIDE.U32 R8, R8, -0x2daee0ad, RZ ;  /* 0xd2511f5308087825 */ /* 0x008fe800078e00ff */
[----:B------:R-:W-:Y:S04]  /*4800*/  IMAD.WIDE.U32 R6, R6, -0x2daee0ad, RZ ;  /* 0xd2511f5306067825 */ /* 0x000fe800078e00ff */
[----:B------:R3:W-:Y:S01]  /*4810*/  MUFU.EX2 R120, R5 ;  /* 0x0000000500787308 */ /* 0x0007e20000000800 */
[----:B-1----:R-:W-:Y:S02]  /*4820*/  LOP3.LUT R4, R9, UR28, R86, 0x96, !PT ;  /* 0x0000001c09047c12 */ /* 0x002fe4000f8e9656 */
[----:B------:R-:W-:Y:S02]  /*4830*/  LOP3.LUT R8, R7, UR26, R8, 0x96, !PT ;  /* 0x0000001a07087c12 */ /* 0x000fe4000f8e9608 */
[----:B------:R-:W-:Y:S02]  /*4840*/  SHF.R.U32.HI R9, RZ, 0x18, R6 ;  /* 0x00000018ff097819 */ /* 0x000fe40000011606 */
[----:B------:R-:W-:Y:S03]  /*4850*/  LOP3.LUT R13, R6, 0xffff, RZ, 0xc0, !PT ;  /* 0x0000ffff060d7812 */ /* 0x000fe600078ec0ff */
[----:B------:R1:W4:Y:S01]  /*4860*/  MUFU.EX2 R128, R19 ;  /* 0x0000001300807308 */ /* 0x0003220000000800 */
[--C-:B--2---:R-:W-:Y:S01]  /*4870*/  FFMA.FTZ R16, R10, UR20, -R84.reuse ;  /* 0x000000140a107c23 */ /* 0x104fe20008010854 */
[----:B------:R-:W-:Y:S01]  /*4880*/  LOP3.LUT R10, R6, 0xff, RZ, 0xc0, !PT ;  /* 0x000000ff060a7812 */ /* 0x000fe200078ec0ff */
[----:B------:R-:W-:Y:S01]  /*4890*/  FFMA.FTZ R84, R18, UR20, -R84 ;  /* 0x0000001412547c23 */ /* 0x000fe20008010854 */
[----:B------:R-:W-:Y:S02]  /*48a0*/  ISETP.LE.U32.AND P0, PT, R9, UR21, PT ;  /* 0x0000001509007c0c */ /* 0x000fe4000bf03070 */
[----:B------:R-:W-:Y:S04]  /*48b0*/  ISETP.LE.U32.AND P6, PT, R10, UR21, PT ;  /* 0x000000150a007c0c */ /* 0x000fe8000bfc3070 */
[----:B------:R2:W4:Y:S01]  /*48c0*/  MUFU.EX2 R122, R11 ;  /* 0x0000000b007a7308 */ /* 0x0005220000000800 */
[----:B---3--:R-:W-:Y:S03]  /*48d0*/  IMAD.WIDE.U32 R4, R4, -0x326172a9, RZ ;  /* 0xcd9e8d5704047825 */ /* 0x008fe600078e00ff */
[----:B------:R-:W-:Y:S02]  /*48e0*/  LOP3.LUT R10, R4, 0xffff, RZ, 0xc0, !PT ;  /* 0x0000ffff040a7812 */ /* 0x000fe400078ec0ff */
[----:B------:R-:W-:Y:S01]  /*48f0*/  SHF.R.U32.HI R9, RZ, 0x18, R4 ;  /* 0x00000018ff097819 */ /* 0x000fe20000011604 */
[--C-:B-1----:R-:W-:Y:S01]  /*4900*/  FFMA.FTZ R19, R12, UR20, -R85.reuse ;  /* 0x000000140c137c23 */ /* 0x102fe20008010855 */
[----:B------:R-:W-:Y:S02]  /*4910*/  SHF.R.U32.HI R12, RZ, 0x10, R6 ;  /* 0x00000010ff0c7819 */ /* 0x000fe40000011606 */
[----:B------:R-:W-:Y:S01]  /*4920*/  MUFU.EX2 R116, R16 ;  /* 0x0000001000747308 */ /* 0x000fe20000000800 */
[----:B------:R-:W-:Y:S01]  /*4930*/  LOP3.LUT R6, R5, UR27, R88, 0x96, !PT ;  /* 0x0000001b05067c12 */ /* 0x000fe2000f8e9658 */
[----:B------:R-:W-:Y:S01]  /*4940*/  FFMA.FTZ R85, R17, UR20, -R85 ;  /* 0x0000001411557c23 */ /* 0x000fe20008010855 */
[----:B------:R-:W-:Y:S02]  /*4950*/  LOP3.LUT R5, R8, 0xff, RZ, 0xc0, !PT ;  /* 0x000000ff08057812 */ /* 0x000fe400078ec0ff */
[----:B------:R-:W-:Y:S02]  /*4960*/  LOP3.LUT R7, R4, 0xff, RZ, 0xc0, !PT ;  /* 0x000000ff04077812 */ /* 0x000fe400078ec0ff */
[----:B--2---:R-:W-:Y:S03]  /*4970*/  SHF.R.U32.HI R11, RZ, 0x10, R4 ;  /* 0x00000010ff0b7819 */ /* 0x004fe60000011604 */
[----:B------:R-:W1:Y:S01]  /*4980*/  MUFU.EX2 R121, R19 ;  /* 0x0000001300797308 */ /* 0x000e620000000800 */
[----:B------:R-:W-:Y:S02]  /*4990*/  ISETP.LE.U32.AND P2, PT, R5, UR21, PT ;  /* 0x0000001505007c0c */ /* 0x000fe4000bf43070 */
[----:B------:R-:W-:Y:S02]  /*49a0*/  SHF.R.U32.HI R4, RZ, 0x18, R8 ;  /* 0x00000018ff047819 */ /* 0x000fe40000011608 */
[----:B------:R-:W-:Y:S02]  /*49b0*/  LOP3.LUT R5, R6, 0xff, RZ, 0xc0, !PT ;  /* 0x000000ff06057812 */ /* 0x000fe400078ec0ff */
[----:B------:R-:W-:Y:S03]  /*49c0*/  ISETP.LE.U32.AND P4, PT, R7, UR21, PT ;  /* 0x0000001507007c0c */ /* 0x000fe6000bf83070 */
[----:B------:R-:W-:Y:S01]  /*49d0*/  MUFU.EX2 R118, R87 ;  /* 0x0000005700767308 */ /* 0x000fe20000000800 */
[----:B------:R-:W-:Y:S02]  /*49e0*/  ISETP.LE.U32.AND P1, PT, R4, UR21, PT ;  /* 0x0000001504007c0c */ /* 0x000fe4000bf23070 */
[--C-:B------:R-:W-:Y:S02]  /*49f0*/  SHF.R.U32.HI R7, RZ, 0x18, R6.reuse ;  /* 0x00000018ff077819 */ /* 0x100fe40000011606 */
[----:B------:R-:W-:Y:S02]  /*4a00*/  SHF.R.U32.HI R4, RZ, 0x10, R6 ;  /* 0x00000010ff047819 */ /* 0x000fe40000011606 */
[----:B------:R-:W-:Y:S03]  /*4a10*/  LOP3.LUT R6, R6, 0xffff, RZ, 0xc0, !PT ;  /* 0x0000ffff06067812 */ /* 0x000fe600078ec0ff */
[----:B------:R-:W2:Y:S01]  /*4a20*/  MUFU.EX2 R119, R15 ;  /* 0x0000000f00777308 */ /* 0x000ea20000000800 */
[----:B------:R-:W-:Y:S02]  /*4a30*/  LOP3.LUT R4, R4, 0xff, RZ, 0xc0, !PT ;  /* 0x000000ff04047812 */ /* 0x000fe400078ec0ff */
[----:B------:R-:W-:Y:S02]  /*4a40*/  ISETP.LE.U32.AND P5, PT, R7, UR21, PT ;  /* 0x0000001507007c0c */ /* 0x000fe4000bfa3070 */
[----:B------:R-:W-:Y:S02]  /*4a50*/  ISETP.LE.U32.AND P3, PT, R9, UR21, PT ;  /* 0x0000001509007c0c */ /* 0x000fe4000bf63070 */
[----:B------:R-:W-:Y:S03]  /*4a60*/  LOP3.LUT R7, R12, 0xff, RZ, 0xc0, !PT ;  /* 0x000000ff0c077812 */ /* 0x000fe600078ec0ff */
[----:B------:R-:W-:Y:S10]  /*4a70*/  MUFU.EX2 R115, R14 ;  /* 0x0000000e00737308 */ /* 0x000ff40000000800 */
[----:B------:R-:W-:Y:S10]  /*4a80*/  MUFU.EX2 R117, R85 ;  /* 0x0000005500757308 */ /* 0x000ff40000000800 */
[----:B------:R-:W3:Y:S01]  /*4a90*/  MUFU.EX2 R114, R84 ;  /* 0x0000005400727308 */ /* 0x000ee20000000800 */
[----:B----4-:R-:W-:Y:S01]  /*4aa0*/  @!P6 FADD.FTZ R129, -R129, -RZ ;  /* 0x800000ff8181e221 */ /* 0x010fe20000010100 */
[----:B------:R-:W-:Y:S01]  /*4ab0*/  ISETP.LE.U32.AND P6, PT, R5, UR21, PT ;  /* 0x0000001505007c0c */ /* 0x000fe2000bfc3070 */
[----:B------:R-:W-:Y:S01]  /*4ac0*/  @!P0 FADD.FTZ R128, -R128, -RZ ;  /* 0x800000ff80808221 */ /* 0x000fe20000010100 */
[----:B------:R-:W-:Y:S01]  /*4ad0*/  SHF.R.U32.HI R5, RZ, 0x8, R6 ;  /* 0x00000008ff057819 */ /* 0x000fe20000011606 */
[----:B------:R-:W-:Y:S01]  /*4ae0*/  @!P5 FADD.FTZ R126, -R126, -RZ ;  /* 0x800000ff7e7ed221 */ /* 0x000fe20000010100 */
[----:B------:R-:W-:Y:S01]  /*4af0*/  ISETP.LE.U32.AND P0, PT, R4, UR21, PT ;  /* 0x0000001504007c0c */ /* 0x000fe2000bf03070 */
[----:B------:R-:W-:Y:S01]  /*4b00*/  @!P4 FADD.FTZ R127, -R127, -RZ ;  /* 0x800000ff7f7fc221 */ /* 0x000fe20000010100 */
[----:B------:R-:W-:Y:S01]  /*4b10*/  SHF.R.U32.HI R4, RZ, 0x8, R10 ;  /* 0x00000008ff047819 */ /* 0x000fe2000001160a */
[----:B------:R-:W-:Y:S01]  /*4b20*/  @!P3 FADD.FTZ R122, -R122, -RZ ;  /* 0x800000ff7a7ab221 */ /* 0x000fe20000010100 */
[----:B------:R-:W-:Y:S01]  /*4b30*/  LOP3.LUT R5, R5, 0xffff, RZ, 0xc0, !PT ;  /* 0x0000ffff05057812 */ /* 0x000fe200078ec0ff */
[----:B-1----:R-:W-:Y:S01]  /*4b40*/  @!P2 FADD.FTZ R121, -R121, -RZ ;  /* 0x800000ff7979a221 */ /* 0x002fe20000010100 */
[----:B------:R-:W-:Y:S01]  /*4b50*/  LOP3.LUT R4, R4, 0xffff, RZ, 0xc0, !PT ;  /* 0x0000ffff04047812 */ /* 0x000fe200078ec0ff */
[----:B--2---:R-:W-:Y:S01]  /*4b60*/  @!P1 FADD.FTZ R119, -R119, -RZ ;  /* 0x800000ff77779221 */ /* 0x004fe20000010100 */
[----:B------:R-:W-:Y:S01]  /*4b70*/  ISETP.LE.U32.AND P4, PT, R7, UR21, PT ;  /* 0x0000001507007c0c */ /* 0x000fe2000bf83070 */
[----:B------:R-:W-:Y:S01]  /*4b80*/  @!P6 FADD.FTZ R125, -R125, -RZ ;  /* 0x800000ff7d7de221 */ /* 0x000fe20000010100 */
[----:B------:R-:W-:Y:S02]  /*4b90*/  ISETP.LE.U32.AND P6, PT, R5, UR21, PT ;  /* 0x0000001505007c0c */ /* 0x000fe4000bfc3070 */
[----:B------:R-:W-:Y:S01]  /*4ba0*/  LOP3.LUT R5, R11, 0xff, RZ, 0xc0, !PT ;  /* 0x000000ff0b057812 */ /* 0x000fe200078ec0ff */
[----:B------:R-:W-:Y:S01]  /*4bb0*/  @!P0 FADD.FTZ R123, -R123, -RZ ;  /* 0x800000ff7b7b8221 */ /* 0x000fe20000010100 */
[----:B------:R-:W-:Y:S02]  /*4bc0*/  ISETP.LE.U32.AND P5, PT, R4, UR21, PT ;  /* 0x0000001504007c0c */ /* 0x000fe4000bfa3070 */
[----:B------:R-:W-:Y:S02]  /*4bd0*/  LOP3.LUT R4, R8, 0xffff, RZ, 0xc0, !PT ;  /* 0x0000ffff08047812 */ /* 0x000fe400078ec0ff */
[----:B------:R-:W-:Y:S02]  /*4be0*/  ISETP.LE.U32.AND P0, PT, R5, UR21, PT ;  /* 0x0000001505007c0c */ /* 0x000fe4000bf03070 */
[----:B------:R-:W-:Y:S01]  /*4bf0*/  SHF.R.U32.HI R5, RZ, 0x8, R4 ;  /* 0x00000008ff057819 */ /* 0x000fe20000011604 */
[----:B---3--:R-:W-:Y:S01]  /*4c00*/  @!P4 FADD.FTZ R114, -R114, -RZ ;  /* 0x800000ff7272c221 */ /* 0x008fe20000010100 */
[----:B------:R-:W-:Y:S01]  /*4c10*/  SHF.R.U32.HI R4, RZ, 0x8, R13 ;  /* 0x00000008ff047819 */ /* 0x000fe2000001160d */
[----:B------:R-:W-:Y:S01]  /*4c20*/  @!P6 FADD.FTZ R120, -R120, -RZ ;  /* 0x800000ff7878e221 */ /* 0x000fe20000010100 */
[----:B------:R-:W-:Y:S02]  /*4c30*/  LOP3.LUT R5, R5, 0xffff, RZ, 0xc0, !PT ;  /* 0x0000ffff05057812 */ /* 0x000fe400078ec0ff */
[----:B------:R-:W-:Y:S01]  /*4c40*/  LOP3.LUT R4, R4, 0xffff, RZ, 0xc0, !PT ;  /* 0x0000ffff04047812 */ /* 0x000fe200078ec0ff */
[----:B------:R-:W-:Y:S01]  /*4c50*/  @!P5 FADD.FTZ R124, -R124, -RZ ;  /* 0x800000ff7c7cd221 */ /* 0x000fe20000010100 */
[----:B------:R-:W-:Y:S02]  /*4c60*/  ISETP.LE.U32.AND P6, PT, R5, UR21, PT ;  /* 0x0000001505007c0c */ /* 0x000fe4000bfc3070 */
        /* <DEDUP_REMOVED lines=8> */
[----:B------:R-:W-:Y:S01]  /*4cf0*/  FSETP.GE.FTZ.AND P1, PT, R123, RZ, PT ;  /* 0x000000ff7b00720b */ /* 0x000fe20003f36000 */
[----:B------:R-:W-:Y:S01]  /*4d00*/  @!P6 FADD.FTZ R118, -R118, -RZ ;  /* 0x800000ff7676e221 */ /* 0x000fe20000010100 */
[----:B------:R-:W-:Y:S03]  /*4d10*/  LOP3.LUT R8, R8, 0xff, RZ, 0xc0, !PT ;  /* 0x000000ff08087812 */ /* 0x000fe600078ec0ff */
[----:B------:R3:W-:Y:S01]  /*4d20*/  STS [R243+0x22000], R4 ;  /* 0x02200004f3007388 */ /* 0x0007e20000000800 */
[----:B------:R-:W-:Y:S02]  /*4d30*/  FSETP.GE.FTZ.AND P2, PT, R120, RZ, PT ;  /* 0x000000ff7800720b */ /* 0x000fe40003f56000 */
[----:B------:R-:W-:Y:S01]  /*4d40*/  ISETP.LE.U32.AND P5, PT, R8, UR21, PT ;  /* 0x0000001508007c0c */ /* 0x000fe2000bfa3070 */
[----:B------:R-:W-:Y:S01]  /*4d50*/  @!P3 FADD.FTZ R117, -R117, -RZ ;  /* 0x800000ff7575b221 */ /* 0x000fe20000010100 */
[----:B------:R-:W-:Y:S02]  /*4d60*/  F2FP.RELU.BF16.F32.PACK_AB R8, R122, R116 ;  /* 0x000000747a08723e */ /* 0x000fe400000018ff */
[----:B------:R-:W-:Y:S02]  /*4d70*/  F2FP.RELU.BF16.F32.PACK_AB R7, R118, R121 ;  /* 0x000000797607723e */ /* 0x000fe400000018ff */
[----:B------:R-:W-:Y:S01]  /*4d80*/  FSETP.GE.FTZ.AND P3, PT, R125, RZ, PT ;  /* 0x000000ff7d00720b */ /* 0x000fe20003f76000 */
[----:B------:R-:W-:Y:S01]  /*4d90*/  STS [R243+0x22400], R8 ;  /* 0x02240008f3007388 */ /* 0x000fe20000000800 */
[----:B------:R-:W-:Y:S05]  /*4da0*/  FSETP.GE.FTZ.AND P0, PT, R126, RZ, PT ;  /* 0x000000ff7e00720b */ /* 0x000fea0003f16000 */
[----:B------:R-:W-:Y:S01]  /*4db0*/  STS [R241+0x22000], R7 ;  /* 0x02200007f1007388 */ /* 0x000fe20000000800 */
[----:B------:R-:W-:Y:S01]  /*4dc0*/  @!P5 FADD.FTZ R115, -R115, -RZ ;  /* 0x800000ff7373d221 */ /* 0x000fe20000010100 */
[----:B-1----:R-:W-:Y:S04]  /*4dd0*/  F2FP.RELU.BF16.F32.PACK_AB R5, R117, R129 ;  /* 0x000000817505723e */ /* 0x002fe800000018ff */
[----:B--2---:R-:W-:Y:S02]  /*4de0*/  F2FP.RELU.BF16.F32.PACK_AB R6, R119, R115 ;  /* 0x000000737706723e */ /* 0x004fe400000018ff */
[----:B---3--:R-:W-:Y:S03]  /*4df0*/  F2FP.RELU.BF16.F32.PACK_AB R4, R128, R114 ;  /* 0x000000728004723e */ /* 0x008fe600000018ff */
        /* <DEDUP_REMOVED lines=304> */
.L_x_1285:
[----:B------:R-:W-:Y:S01]  /*6100*/  LDSM.16.M88.4 R128, [R228] ;  /* 0x00000000e480783b */ /* 0x000fe20000000200 */
[----:B------:R-:W-:Y:S03]  /*6110*/  @UP1 UIADD3 UR12, UP0, UR4, -0x100, URZ ;  /* 0xffffff00040c1890 */ /* 0x000fe6000ff1e03f */
[----:B------:R-:W1:Y:S01]  /*6120*/  LDSM.16.MT88.4 R16, [R0+0x10000] ;  /* 0x010000000010783b */ /* 0x000e620000004200 */
[----:B------:R-:W-:Y:S02]  /*6130*/  @UP1 UIADD3.X UR11, UR5, -0x1, URZ, UP0, !UPT ;  /* 0xffffffff050b1890 */ /* 0x000fe400087fe43f */
[----:B------:R-:W-:Y:S01]  /*6140*/  @UP1 UIADD3 UR18, UP0, UR18, -0x100, URZ ;  /* 0xffffff0012121890 */ /* 0x000fe2000ff1e03f */
[----:B------:R-:W2:Y:S01]  /*6150*/  LDSM.16.M88.4 R124, [R228+0x1000] ;  /* 0x00100000e47c783b */ /* 0x000ea20000000200 */
[----:B------:R-:W-:Y:S02]  /*6160*/  @UP1 UMOV UR4, UR12 ;  /* 0x0000000c00041c82 */ /* 0x000fe40008000000 */
[----:B------:R-:W-:Y:S01]  /*6170*/  @UP1 UIADD3.X UR17, UR17, -0x1, URZ, UP0, !UPT ;  /* 0xffffffff11111890 */ /* 0x000fe200087fe43f */
[----:B------:R-:W3:Y:S01]  /*6180*/  LDSM.16.MT88.4 R96, [R0+0x12000] ;  /* 0x012000000060783b */ /* 0x000ee20000004200 */
[----:B------:R-:W-:Y:S03]  /*6190*/  @UP1 UMOV UR5, UR11 ;  /* 0x0000000b00051c82 */ /* 0x000fe60008000000 */
        /* <DEDUP_REMOVED lines=70> */
[-C--:B------:R-:W-:Y:S01]  /*6600*/  HMMA.16816.F32.BF16 R12, R208, R206.reuse, R12 ;  /* 0x000000ced00c723c */ /* 0x080fe2000004180c */
[----:B------:R-:W-:Y:S04]  /*6610*/  IMAD.MOV.U32 R204, RZ, RZ, 0x4 ;  /* 0x00000004ffcc7424 */ /* 0x000fe800078e00ff */
[----:B------:R-:W-:Y:S01]  /*6620*/  @P3 IMAD.WIDE R204, R235, R204, UR4 ;  /* 0x00000004ebcc3e25 */ /* 0x000fe2000f8e02cc */
[C---:B------:R-:W-:Y:S01]  /*6630*/  HMMA.16816.F32.BF16 R16, R200.reuse, R206, R16 ;  /* 0x000000cec810723c */ /* 0x040fe20000041810 */
[----:B------:R-:W1:Y:S03]  /*6640*/  LDC R207, c[0x0][0x270] ;  /* 0x00009c00ffcf7b82 */ /* 0x000e660000000800 */
[----:B------:R-:W5:Y:S02]  /*6650*/  @P3 LDG.E R244, desc[UR6][R204.64] ;  /* 0x00000006ccf43981 */ /* 0x000f64000c1e1900 */
[-C--:B---3--:R-:W-:Y:S02]  /*6660*/  HMMA.16816.F32.BF16 R84, R200, R212.reuse, R84 ;  /* 0x000000d4c854723c */ /* 0x088fe40000041854 */
[----:B------:R2:W5:Y:S04]  /*6670*/  @P3 LDG.E R245, desc[UR6][R204.64+0x20] ;  /* 0x00002006ccf53981 */ /* 0x000568000c1e1900 */
[C---:B------:R-:W-:Y:S06]  /*6680*/  HMMA.16816.F32.BF16 R88, R208.reuse, R212, R88 ;  /* 0x000000d4d058723c */ /* 0x040fec0000041858 */
[-C--:B------:R-:W-:Y:S06]  /*6690*/  HMMA.16816.F32.BF16 R92, R208, R214.reuse, R92 ;  /* 0x000000d6d05c723c */ /* 0x080fec000004185c */
[C---:B------:R-:W-:Y:S05]  /*66a0*/  HMMA.16816.F32.BF16 R96, R200.reuse, R214, R96 ;  /* 0x000000d6c860723c */ /* 0x040fea0000041860 */
[----:B-1----:R-:W-:Y:S01]  /*66b0*/  IMAD R207, R207, UR40, RZ ;  /* 0x00000028cfcf7c24 */ /* 0x002fe2000f8e02ff */
        /* <DEDUP_REMOVED lines=18> */
[-C--:B--2---:R-:W-:Y:S01]  /*67e0*/  LEA R204, P0, R197, R232.reuse, 0x2 ;  /* 0x000000e8c5cc7211 */ /* 0x084fe200078010ff */
[C---:B------:R-:W-:Y:S02]  /*67f0*/  IMAD.SHL.U32 R210, R207.reuse, 0x20, RZ ;  /* 0x00000020cfd27824 */ /* 0x040fe400078e00ff */
[----:B------:R-:W-:Y:S01]  /*6800*/  IMAD R209, R207, 0x30, RZ ;  /* 0x00000030cfd17824 */ /* 0x000fe200078e02ff */
[-C--:B------:R-:W-:Y:S02]  /*6810*/  LEA.HI.X.SX32 R205, R197, R233.reuse, 0x2, P0 ;  /* 0x000000e9c5cd7211 */ /* 0x080fe400000f16ff */
[-C--:B------:R-:W-:Y:S02]  /*6820*/  LEA R206, P0, R210, R232.reuse, 0x2 ;  /* 0x000000e8d2ce7211 */ /* 0x080fe400078010ff */
[CC--:B-1----:R-:W-:Y:S01]  /*6830*/  LEA R4, P1, R208.reuse, R232.reuse, 0x2 ;  /* 0x000000e8d0047211 */ /* 0x0c2fe200078210ff */
        /* <DEDUP_REMOVED lines=311> */
.L_x_1286:
[----:B------:R-:W-:Y:S02]  /*7bb0*/  UISETP.GT.AND UP0, UPT, UR9, UR22, UPT ;  /* 0x000000160900728c */ /* 0x000fe4000bf04270 */
[----:B------:R-:W-:Y:S04]  /*7bc0*/  UIADD3 UR9, UR9, -0x1, URZ ;  /* 0xffffffff09097890 */ /* 0x000fe8000fffe03f */
[----:B------:R-:W-:Y:S11]  /*7bd0*/  PLOP3.LUT P0, PT, PT, PT, UP0, 0x80, 0x0 ;  /* 0x000000000000781c */ /* 0x000ff60003f0f008 */
[----:B------:R-:W-:Y:S02]  /*7be0*/  @!UPT UIADD3 URZ, URZ, URZ, URZ ;  /* 0x0000003f3f3ff290 */ /* 0x000fe4000fffe03f */
        /* <DEDUP_REMOVED lines=213> */
[----:B------:R-:W-:Y:S01]  /*8940*/  F2FP.BF16.F32.PACK_AB R17, R17, R86 ;  /* 0x000000561111723e */ /* 0x000fe200000010ff */
[----:B------:R-:W-:Y:S01]  /*8950*/  @UP0 UIADD3 UR9, UR39, UR41, URZ ;  /* 0x0000002927090290 */ /* 0x000fe2000fffe03f */
        /* <DEDUP_REMOVED lines=21> */
[----:B------:R-:W-:Y:S01]  /*8ab0*/  PLOP3.LUT P0, PT, PT, PT, UP0, 0x80, 0x0 ;  /* 0x000000000000781c */ /* 0x000fe20003f0f008 */
[----:B------:R-:W-:Y:S01]  /*8ac0*/  @UP0 UIADD3 UR20, UR11, UR9, URZ ;  /* 0x000000090b140290 */ /* 0x000fe2000fffe03f */
[----:B------:R-:W-:Y:S01]  /*8ad0*/  F2FP.BF16.F32.PACK_AB R5, R5, R76 ;  /* 0x0000004c0505723e */ /* 0x000fe200000010ff */
[----:B------:R-:W-:Y:S01]  /*8ae0*/  STS [R248+0x8400], R30 ;  /* 0x0084001ef8007388 */ /* 0x000fe20000000800 */
[----:B------:R-:W-:-:S03]  /*8af0*/  @UP0 UMOV UR19, UR10 ;  /* 0x0000000a00130c82 */ /* 0x000fc60008000000 */
        /* <DEDUP_REMOVED lines=44> */
.L_x_1288:
        /* <DEDUP_REMOVED lines=21> */
.L_x_1289:
        /* <DEDUP_REMOVED lines=51> */
.L_x_1291:
[----:B------:R-:W-:Y:S05]  /*9240*/  BSYNC B0 ;  /* 0x0000000000007941 */ /* 0x000fea0003800000 */
.L_x_1290:
        /* <DEDUP_REMOVED lines=17> */
.L_x_1293:
[----:B------:R-:W-:Y:S05]  /*9360*/  BSYNC B0 ;  /* 0x0000000000007941 */ /* 0x000fea0003800000 */
.L_x_1292:
        /* <DEDUP_REMOVED lines=33> */
.L_x_1295:
[----:B------:R-:W-:Y:S05]  /*9580*/  BSYNC B0 ;  /* 0x0000000000007941 */ /* 0x000fea0003800000 */
.L_x_1294:
        /* <DEDUP_REMOVED lines=16> */
.L_x_1282:
[----:B------:R-:W-:Y:S05]  /*9690*/  BSYNC B1 ;  /* 0x0000000000017941 */ /* 0x000fea0003800000 */
.L_x_1268:
[----:B------:R-:W-:Y:S01]  /*96a0*/  R2UR UR5, R252 ;  /* 0x00000000fc0572ca */ /* 0x000fe200000e0000 */
[----:B------:R-:W-:Y:S02]  /*96b0*/  ULDC UR4, c[0x0][0xc] ;  /* 0x0000030000047ab9 */ /* 0x000fe40000000800 */
[----:B------:R-:W-:-:S10]  /*96c0*/  UIADD3 UR13, UR4, UR13, URZ ;  /* 0x0000000d040d7290 */ /* 0x000fd4000fffe03f */
[----:B------:R-:W-:-:S06]  /*96d0*/  UISETP.GE.AND UP0, UPT, UR13, UR5, UPT ;  /* 0x000000050d00728c */ /* 0x000fcc000bf06270 */
[----:B------:R-:W-:-:S13]  /*96e0*/  PLOP3.LUT P0, PT, PT, PT, UP0, 0x80, 0x0 ;  /* 0x000000000000781c */ /* 0x000fda0003f0f008 */
[----:B------:R-:W-:Y:S05]  /*96f0*/  @P0 BRA `(.L_x_1296) ;  /* 0x0000000000040947 */ /* 0x000fea0003800000 */
[----:B------:R-:W-:Y:S05]  /*9700*/  BRA `(.L_x_1297) ;  /* 0xffffff7000bc7947 */ /* 0x000fea000383ffff */
.L_x_1296:
[----:B------:R-:W-:Y:S05]  /*9710*/  EXIT ;  /* 0x000000000000794d */ /* 0x000fea0003800000 */
.L_x_1298:
        /* <DEDUP_REMOVED lines=14> */
.L_x_2055:


//--------------------- .text._ZN5flash44flash_bwd_dq_dk_dv_loop_seqk_parallel_kernelI23Flash_bwd_kernel_traitsILi256ELi64ELi64ELi8ELi4ELi2ELi2ELb0ELb1EN7cutlass10bfloat16_tE19Flash_kernel_traitsILi256ELi64ELi64ELi8ES3_EELb0ELb0ELb1ELb0ELb0ELb1ELb1EEEvNS_16Flash_bwd_paramsE --------------------------
	.section	.text._ZN5flash44flash_bwd_dq_dk_dv_loop_seqk_parallel_kernelI23Flash_bwd_kernel_traitsILi256ELi64ELi64ELi8ELi4ELi2ELi2ELb0ELb1EN7cutlass10bfloat16_tE19Flash_kernel_traitsILi256ELi64ELi64ELi8ES3_EELb0ELb0ELb1ELb0ELb0ELb1ELb1EEEvNS_16Flash_bwd_paramsE,"ax",@progbits
	.align	128
        .global         _ZN5flash44flash_bwd_dq_dk_dv_loop_seqk_parallel_kernelI23Flash_bwd_kernel_traitsILi256ELi64ELi64ELi8ELi4ELi2ELi2ELb0ELb1EN7cutlass10bfloat16_tE19Flash_kernel_traitsILi256ELi64ELi64ELi8ES3_EELb0ELb0ELb1ELb0ELb0ELb1ELb1EEEvNS_16Flash_bwd_paramsE
        .type           _ZN5flash44flash_bwd_dq_dk_dv_loop_seqk_parallel_kernelI23Flash_bwd_kernel_traitsILi256ELi64ELi64ELi8ELi4ELi2ELi2ELb0ELb1EN7cutlass10bfloat16_tE19Flash_kernel_traitsILi256ELi64ELi64ELi8ES3_EELb0ELb0ELb1ELb0ELb0ELb1ELb1EEEvNS_16Flash_bwd_paramsE,@function
        .size           _ZN5flash44flash_bwd_dq_dk_dv_loop_seqk_parallel_kernelI23Flash_bwd_kernel_traitsILi256ELi64ELi64ELi8ELi4ELi2ELi2ELb0ELb1EN7cutlass10bfloat16_tE19Flash_kernel_traitsILi256ELi64ELi64ELi8ES3_EELb0ELb0ELb1ELb0ELb0ELb1ELb1EEEvNS_16Flash_bwd_paramsE,(.L_x_2056 - _ZN5flash44flash_bwd_dq_dk_dv_loop_seqk_parallel_kernelI23Flash_bwd_kernel_traitsILi256ELi64ELi64ELi8ELi4ELi2ELi2ELb0ELb1EN7cutlass10bfloat16_tE19Flash_kernel_traitsILi256ELi64ELi64ELi8ES3_EELb0ELb0ELb1ELb0ELb0ELb1ELb1EEEvNS_16Flash_bwd_paramsE)
        .other          _ZN5flash44flash_bwd_dq_dk_dv_loop_seqk_parallel_kernelI23Flash_bwd_kernel_traitsILi256ELi64ELi64ELi8ELi4ELi2ELi2ELb0ELb1EN7cutlass10bfloat16_tE19Flash_kernel_traitsILi256ELi64ELi64ELi8ES3_EELb0ELb0ELb1ELb0ELb0ELb1ELb1EEEvNS_16Flash_bwd_paramsE,@"STO_CUDA_ENTRY STV_DEFAULT"
_ZN5flash44flash_bwd_dq_dk_dv_loop_seqk_parallel_kernelI23Flash_bwd_kernel_traitsILi256ELi64ELi64ELi8ELi4ELi2ELi2ELb0ELb1EN7cutlass10bfloat16_tE19Flash_kernel_traitsILi256ELi64ELi64ELi8ES3_EELb0ELb0ELb1ELb0ELb0ELb1ELb1EEEvNS_16Flash_bwd_paramsE:
.text._ZN5flash44flash_bwd_dq_dk_dv_loop_seqk_parallel_kernelI23Flash_bwd_kernel_traitsILi256ELi64ELi64ELi8ELi4ELi2ELi2ELb0ELb1EN7cutlass10bfloat16_tE19Flash_kernel_traitsILi256ELi64ELi64ELi8ES3_EELb0ELb0ELb1ELb0ELb0ELb1ELb1EEEvNS_16Flash_bwd_paramsE:
        /* <DEDUP_REMOVED lines=166> */
.L_x_1329:
        /* <DEDUP_REMOVED lines=67> */
.L_x_1299:
        /* <DEDUP_REMOVED lines=14> */
[----:B------:R-:W-:Y:S01]  /*0f70*/  UIMAD UR25, UR47, UR13, UR7 ;  /* 0x0000000d2f1972a4 */ /* 0x000fe2000f8e0207 */
[----:B------:R-:W-:-:S02]  /*0f80*/  ULDC UR60, c[0x0][0x2d4] ;  /* 0x0000b500003c7ab9 */ /* 0x000fc40000000800 */
[----:B------:R-:W-:Y:S01]  /*0f90*/  @!UP2 ULDC.64 UR12, c[0x0][0x418] ;  /* 0x00010600000caab9 */ /* 0x000fe20000000a00 */
[----:B------:R-:W-:Y:S02]  /*0fa0*/  USHF.R.S32.HI UR26, URZ, 0x1f, UR60 ;  /* 0x0000001f3f1a7899 */ /* 0x000fe4000801143c */
[----:B------:R-:W-:Y:S02]  /*0fb0*/  @!UP2 UIMAD UR7, UR59, UR12, URZ ;  /* 0x0000000c3b07a2a4 */ /* 0x000fe4000f8e023f */
[----:B------:R-:W-:Y:S02]  /*0fc0*/  @!UP2 UIMAD.WIDE.U32 UR36, UR47, UR12, URZ ;  /* 0x0000000c2f24a2a5 */ /* 0x000fe4000f8e003f */
[----:B------:R-:W-:Y:S02]  /*0fd0*/  @!UP2 UIMAD UR42, UR47, UR13, UR7 ;  /* 0x0000000d2f2aa2a4 */ /* 0x000fe4000f8e0207 */
[----:B------:R-:W-:Y:S01]  /*0fe0*/  UIADD3 UR7, UR10, 0x40, UR28 ;  /* 0x000000400a077890 */ /* 0x000fe2000fffe01c */
[----:B------:R-:W-:Y:S01]  /*0ff0*/  ULDC UR12, c[0x0][0x394] ;  /* 0x0000e500000c7ab9 */ /* 0x000fe20000000800 */
[----:B-1----:R-:W-:Y:S01]  /*1000*/  IABS R8, R9 ;  /* 0x0000000900087213 */ /* 0x002fe20000000000 */
[----:B------:R-:W-:Y:S01]  /*1010*/  USHF.L.U32 UR16, UR47, 0x7, URZ ;  /* 0x000000072f107899 */ /* 0x000fe2000800063f */
[----:B------:R-:W-:Y:S01]  /*1020*/  ISETP.NE.AND P3, PT, R9, RZ, PT ;  /* 0x000000ff0900720c */ /* 0x000fe20003f65270 */
[----:B------:R-:W-:Y:S01]  /*1030*/  UIADD3 UR7, UR7, UR12, -UR5 ;  /* 0x0000000c07077290 */ /* 0x000fe2000fffe805 */
[----:B------:R-:W1:Y:S01]  /*1040*/  I2F.RP R4, R8 ;  /* 0x0000000800047306 */ /* 0x000e620000209400 */
[----:B------:R-:W-:Y:S01]  /*1050*/  ULDC.64 UR40, c[0x0][0x240] ;  /* 0x0000900000287ab9 */ /* 0x000fe20000000a00 */
[----:B------:R-:W-:-:S02]  /*1060*/  USEL UR45, UR16, URZ, UP0 ;  /* 0x0000003f102d7287 */ /* 0x000fc40008000000 */
[----:B--2---:R-:W-:Y:S01]  /*1070*/  UIMAD.WIDE.U32 UR34, UR11, UR14, URZ ;  /* 0x0000000e0b2272a5 */ /* 0x004fe2000f8e003f */
[----:B------:R-:W-:Y:S01]  /*1080*/  ULDC UR31, c[0x0][0x2dc] ;  /* 0x0000b700001f7ab9 */ /* 0x000fe20000000800 */
[----:B------:R-:W-:Y:S02]  /*1090*/  ULDC UR53, c[0x0][0x270] ;  /* 0x00009c0000357ab9 */ /* 0x000fe40000000800 */
[----:B------:R-:W-:Y:S02]  /*10a0*/  UIMAD UR52, UR11, UR15, UR35 ;  /* 0x0000000f0b3472a4 */ /* 0x000fe4000f8e0223 */
[----:B------:R-:W-:Y:S01]  /*10b0*/  UIADD3 UR11, UR10, 0x3f, URZ ;  /* 0x0000003f0a0b7890 */ /* 0x000fe2000fffe03f */
[----:B------:R-:W-:Y:S01]  /*10c0*/  @UP2 ULDC.64 UR14, c[0x0][0x420] ;  /* 0x00010800000e2ab9 */ /* 0x000fe20000000a00 */
[----:B------:R-:W-:Y:S01]  /*10d0*/  UIMAD.WIDE.U32 UR16, UR6, UR40, URZ ;  /* 0x00000028061072a5 */ /* 0x000fe2000f8e003f */
[----:B-1----:R-:W1:Y:S01]  /*10e0*/  MUFU.RCP R4, R4 ;  /* 0x0000000400047308 */ /* 0x002e620000001000 */
[----:B------:R-:W-:-:S02]  /*10f0*/  USHF.R.S32.HI UR23, URZ, 0x1f, UR11 ;  /* 0x0000001f3f177899 */ /* 0x000fc4000801140b */
[----:B------:R-:W-:Y:S02]  /*1100*/  @UP2 UIMAD.WIDE.U32 UR38, UR6, UR14, URZ ;  /* 0x0000000e062622a5 */ /* 0x000fe4000f8e003f */
[----:B------:R-:W-:Y:S02]  /*1110*/  ULEA.HI UR23, UR23, UR11, URZ, 0x6 ;  /* 0x0000000b17177291 */ /* 0x000fe4000f8f303f */
[----:B------:R-:W-:Y:S02]  /*1120*/  UIMAD UR11, UR26, UR47, URZ ;  /* 0x0000002f1a0b72a4 */ /* 0x000fe4000f8e023f */
[----:B------:R-:W-:Y:S02]  /*1130*/  @UP2 UIMAD UR51, UR6, UR15, UR39 ;  /* 0x0000000f063322a4 */ /* 0x000fe4000f8e0227 */
[----:B------:R-:W-:Y:S02]  /*1140*/  UIMAD UR24, UR6, UR41, URZ ;  /* 0x00000029061872a4 */ /* 0x000fe4000f8e023f */
[----:B------:R-:W-:-:S02]  /*1150*/  UIADD3 UR7, UR7, 0x3f, URZ ;  /* 0x0000003f07077890 */ /* 0x000fc4000fffe03f */
[----:B------:R-:W-:Y:S01]  /*1160*/  UIMAD.WIDE UR12, UR31, UR53, URZ ;  /* 0x000000351f0c72a5 */ /* 0x000fe2000f8e023f */
[----:B-1----:R-:W-:Y:S01]  /*1170*/  VIADD R4, R4, 0xffffffe ;  /* 0x0ffffffe04047836 */ /* 0x002fe20000000000 */
[----:B------:R-:W-:Y:S02]  /*1180*/  UIMAD.WIDE.U32 UR14, UR47, UR60, URZ ;  /* 0x0000003c2f0e72a5 */ /* 0x000fe4000f8e003f */
[----:B------:R-:W-:Y:S01]  /*1190*/  UIMAD UR11, UR59, UR60, UR11 ;  /* 0x0000003c3b0b72a4 */ /* 0x000fe2000f8e020b */
[----:B------:R-:W1:Y:S01]  /*11a0*/  F2I.FTZ.U32.TRUNC.NTZ R5, R4 ;  /* 0x0000000400057305 */ /* 0x000e62000021f000 */
[----:B------:R-:W-:Y:S02]  /*11b0*/  USEL UR56, UR18, UR16, !UP2 ;  /* 0x0000001012387287 */ /* 0x000fe4000d000000 */
[----:B------:R-:W-:Y:S02]  /*11c0*/  UIADD3 UR48, UR19, UR25, URZ ;  /* 0x0000001913307290 */ /* 0x000fe4000fffe03f */
[----:B------:R-:W-:-:S02]  /*11d0*/  @UP2 UIADD3 UR48, UR17, UR24, URZ ;  /* 0x0000001811302290 */ /* 0x000fc4000fffe03f */
[----:B------:R-:W-:Y:S02]  /*11e0*/  USHF.R.S32.HI UR16, URZ, 0x1f, UR7 ;  /* 0x0000001f3f107899 */ /* 0x000fe40008011407 */
[----:B------:R-:W-:Y:S02]  /*11f0*/  UIMAD UR17, UR13, UR14, URZ ;  /* 0x0000000e0d1172a4 */ /* 0x000fe4000f8e023f */
[----:B------:R-:W-:Y:S01]  /*1200*/  UIADD3 UR11, UR15, UR11, URZ ;  /* 0x0000000b0f0b7290 */ /* 0x000fe2000fffe03f */
[----:B------:R-:W-:Y:S01]  /*1210*/  ULDC.U8 UR27, c[0x0][0x3d8] ;  /* 0x0000f600001b7ab9 */ /* 0x000fe20000000000 */
[----:B------:R-:W-:Y:S01]  /*1220*/  ULEA.HI UR16, UR16, UR7, URZ, 0x6 ;  /* 0x0000000710107291 */ /* 0x000fe2000f8f303f */
[----:B-1----:R-:W-:Y:S01]  /*1230*/  IMAD.MOV R4, RZ, RZ, -R5 ;  /* 0x000000ffff047224 */ /* 0x002fe200078e0a05 */
[----:B------:R-:W-:Y:S02]  /*1240*/  UIMAD.WIDE.U32 UR18, UR12, UR14, URZ ;  /* 0x0000000e0c1272a5 */ /* 0x000fe4000f8e003f */
[----:B------:R-:W-:Y:S01]  /*1250*/  UIMAD UR7, UR12, UR11, UR17 ;  /* 0x0000000b0c0772a4 */ /* 0x000fe2000f8e0211 */
[----:B------:R-:W-:Y:S01]  /*1260*/  IMAD R6, R4, R8, RZ ;  /* 0x0000000804067224 */ /* 0x000fe200078e02ff */
[----:B------:R-:W-:Y:S01]  /*1270*/  UISETP.NE.AND UP3, UPT, UR27, URZ, UPT ;  /* 0x0000003f1b00728c */ /* 0x000fe2000bf65270 */
[----:B------:R-:W-:Y:S01]  /*1280*/  IMAD.MOV.U32 R4, RZ, RZ, RZ ;  /* 0x000000ffff047224 */ /* 0x000fe200078e00ff */
[----:B------:R-:W-:-:S02]  /*1290*/  USHF.L.U64.HI UR20, UR47, 0x7, UR59 ;  /* 0x000000072f147899 */ /* 0x000fc4000801023b */
[----:B------:R-:W-:Y:S01]  /*12a0*/  UIADD3 UR49, UR19, UR7, URZ ;  /* 0x0000000713317290 */ /* 0x000fe2000fffe03f */
[----:B------:R-:W-:Y:S01]  /*12b0*/  IMAD.HI.U32 R4, R5, R6, R4 ;  /* 0x0000000605047227 */ /* 0x000fe200078e0004 */
[----:B------:R-:W-:Y:S01]  /*12c0*/  MOV R5, R7 ;  /* 0x0000000700057202 */ /* 0x000fe20000000f00 */
[----:B------:R-:W-:Y:S02]  /*12d0*/  USHF.R.S32.HI UR11, URZ, 0x6, UR23 ;  /* 0x000000063f0b7899 */ /* 0x000fe40008011417 */
[----:B------:R-:W-:Y:S02]  /*12e0*/  USHF.R.S32.HI UR7, URZ, 0x6, UR16 ;  /* 0x000000063f077899 */ /* 0x000fe40008011410 */
[----:B------:R-:W-:Y:S01]  /*12f0*/  IMAD.HI.U32 R4, R4, R5, RZ ;  /* 0x0000000504047227 */ /* 0x000fe200078e00ff */
[----:B------:R-:W-:Y:S02]  /*1300*/  USEL UR43, UR20, URZ, UP0 ;  /* 0x0000003f142b7287 */ /* 0x000fe40008000000 */
[----:B------:R-:W-:Y:S01]  /*1310*/  UISETP.LT.AND UP0, UPT, UR11, UR7, UPT ;  /* 0x000000070b00728c */ /* 0x000fe2000bf01270 */
[----:B------:R-:W-:Y:S01]  /*1320*/  IMAD.MOV R6, RZ, RZ, -R4 ;  /* 0x000000ffff067224 */ /* 0x000fe200078e0a04 */
[----:B------:R-:W-:Y:S01]  /*1330*/  ULDC UR46, c[0x0][0x2c4] ;  /* 0x0000b100002e7ab9 */ /* 0x000fe20000000800 */
[----:B------:R-:W-:-:S02]  /*1340*/  UISETP.NE.AND UP1, UPT, UR29, -0x1, UPT ;  /* 0xffffffff1d00788c */ /* 0x000fc4000bf25270 */
[C---:B------:R-:W-:Y:S01]  /*1350*/  IMAD R5, R8.reuse, R6, R5 ;  /* 0x0000000608057224 */ /* 0x040fe200078e0205 */
[----:B------:R-:W-:Y:S02]  /*1360*/  @UP3 UIMAD UR16, UR47, UR46, URZ ;  /* 0x0000002e2f1032a4 */ /* 0x000fe4000f8e023f */
[----:B------:R-:W-:Y:S02]  /*1370*/  USEL UR35, UR11, UR7, UP0 ;  /* 0x000000070b237287 */ /* 0x000fe40008000000 */
[----:B------:R-:W-:Y:S01]  /*1380*/  ISETP.GT.U32.AND P1, PT, R8, R5, PT ;  /* 0x000000050800720c */ /* 0x000fe20003f24070 */
[----:B------:R-:W-:Y:S02]  /*1390*/  @UP3 USEL UR11, UR16, UR6, !UP2 ;  /* 0x00000006100b3287 */ /* 0x000fe4000d000000 */
[----:B------:R-:W-:Y:S01]  /*13a0*/  ULEA UR16, UR35, 0xffffffc0, 0x6 ;  /* 0xffffffc023107891 */ /* 0x000fe2000f8e303f */
[----:B------:R-:W-:Y:S01]  /*13b0*/  @UP3 ULDC UR7, c[0x0][0x2e4] ;  /* 0x0000b90000073ab9 */ /* 0x000fe20000000800 */
[----:B------:R-:W-:-:S02]  /*13c0*/  UIMAD.WIDE.U32 UR14, UR12, UR6, URZ ;  /* 0x000000060c0e72a5 */ /* 0x000fc4000f8e003f */
[----:B------:R-:W-:Y:S02]  /*13d0*/  @!UP3 UIMAD UR17, UR47, UR53, UR57 ;  /* 0x000000352f11b2a4 */ /* 0x000fe4000f8e0239 */
[----:B------:R-:W-:Y:S02]  /*13e0*/  @UP3 UIMAD UR23, UR57, UR7, UR11 ;  /* 0x00000007391732a4 */ /* 0x000fe4000f8e020b */
[----:B------:R-:W-:Y:S02]  /*13f0*/  USHF.R.S32.HI UR20, URZ, 0x1f, UR16 ;  /* 0x0000001f3f147899 */ /* 0x000fe40008011410 */
[----:B------:R-:W-:Y:S01]  /*1400*/  @!P1 IMAD.IADD R5, R5, 0x1, -R8 ;  /* 0x0000000105059824 */ /* 0x000fe200078e0a08 */
[----:B------:R-:W-:Y:S01]  /*1410*/  @!P1 IADD3 R4, R4, 0x1, RZ ;  /* 0x0000000104049810 */ /* 0x000fe20007ffe0ff */
[----:B------:R-:W-:Y:S01]  /*1420*/  UIADD3 UR7, UP0, UR16, UR45, URZ ;  /* 0x0000002d10077290 */ /* 0x000fe2000ff1e03f */
[----:B------:R-:W-:Y:S01]  /*1430*/  PLOP3.LUT P1, PT, PT, PT, UP3, 0x80, 0x0 ;  /* 0x000000000000781c */ /* 0x000fe20003f2f038 */
[----:B------:R-:W-:Y:S01]  /*1440*/  USEL UR58, UR18, UR14, !UP2 ;  /* 0x0000000e123a7287 */ /* 0x000fe2000d000000 */
[----:B------:R-:W-:Y:S01]  /*1450*/  ISETP.GE.U32.AND P0, PT, R5, R8, PT ;  /* 0x000000080500720c */ /* 0x000fe20003f06070 */
[----:B------:R-:W-:Y:S01]  /*1460*/  @!UP3 UIMAD UR23, UR17, UR46, URZ ;  /* 0x0000002e1117b2a4 */ /* 0x000fe2000f8e023f */
[----:B------:R-:W-:Y:S01]  /*1470*/  LOP3.LUT R5, R9, UR57, RZ, 0x3c, !PT ;  /* 0x0000003909057c12 */ /* 0x000fe2000f8e3cff */
[----:B------:R-:W-:Y:S01]  /*1480*/  ULDC.U8 UR30, c[0x0][0x480] ;  /* 0x00012000001e7ab9 */ /* 0x000fe20000000000 */
[----:B------:R-:W-:-:S02]  /*1490*/  UIMAD UR14, UR13, UR6, URZ ;  /* 0x000000060d0e72a4 */ /* 0x000fc4000f8e023f */
[----:B------:R-:W-:Y:S01]  /*14a0*/  UIADD3.X UR17, UR20, UR43, URZ, UP0, !UPT ;  /* 0x0000002b14117290 */ /* 0x000fe200087fe43f */
[----:B------:R-:W-:Y:S01]  /*14b0*/  ISETP.GE.AND P2, PT, R5, RZ, PT ;  /* 0x000000ff0500720c */ /* 0x000fe20003f46270 */
[----:B------:R-:W-:Y:S02]  /*14c0*/  UIMAD UR11, UR13, UR7, URZ ;  /* 0x000000070d0b72a4 */ /* 0x000fe4000f8e023f */
[----:B------:R-:W-:Y:S02]  /*14d0*/  @UP1 UIADD3 UR32, UR22, UR29, URZ ;  /* 0x0000001d16201290 */ /* 0x000fe4000fffe03f */
[----:B------:R-:W-:Y:S01]  /*14e0*/  @UP1 UIADD3 UR33, UR22, UR29, URZ ;  /* 0x0000001d16211290 */ /* 0x000fe2000fffe03f */
[----:B------:R-:W-:Y:S01]  /*14f0*/  @P0 VIADD R4, R4, 0x1 ;  /* 0x0000000104040836 */ /* 0x000fe20000000000 */
[----:B------:R-:W-:Y:S01]  /*1500*/  PLOP3.LUT P0, PT, PT, PT, UP1, 0x80, 0x0 ;  /* 0x000000000000781c */ /* 0x000fe20003f0f018 */
[----:B------:R-:W-:Y:S02]  /*1510*/  UIMAD UR50, UR57, UR31, URZ ;  /* 0x0000001f393272a4 */ /* 0x000fe4000f8e023f */
[----:B------:R-:W-:Y:S01]  /*1520*/  UISETP.NE.AND UP4, UPT, UR30, URZ, UPT ;  /* 0x0000003f1e00728c */ /* 0x000fe2000bf85270 */
[----:B------:R-:W-:Y:S01]  /*1530*/  IMAD.MOV.U32 R5, RZ, RZ, R4 ;  /* 0x000000ffff057224 */ /* 0x000fe200078e0004 */
[----:B------:R-:W-:Y:S01]  /*1540*/  @UP1 ULDC.64 UR26, c[0x0][0x250] ;  /* 0x00009400001a1ab9 */ /* 0x000fe20000000a00 */
[----:B------:R-:W-:Y:S01]  /*1550*/  @UP1 ULDC.64 UR30, c[0x0][0x248] ;  /* 0x00009200001e1ab9 */ /* 0x000fe20000000a00 */
[----:B------:R-:W-:-:S02]  /*1560*/  UIMAD.WIDE.U32 UR24, UR12, UR7, URZ ;  /* 0x000000070c1872a5 */ /* 0x000fc4000f8e003f */
[----:B------:R-:W-:Y:S01]  /*1570*/  @UP2 UIADD3 UR49, UR15, UR14, URZ ;  /* 0x0000000e0f312290 */ /* 0x000fe2000fffe03f */
[----:B------:R-:W-:Y:S01]  /*1580*/  @!P2 IADD3 R5, -R5, RZ, RZ ;  /* 0x000000ff0505a210 */ /* 0x000fe20007ffe1ff */
[----:B------:R-:W-:Y:S01]  /*1590*/  UIMAD UR7, UR12, UR17, UR11 ;  /* 0x000000110c0772a4 */ /* 0x000fe2000f8e020b */
[----:B------:R-:W-:Y:S01]  /*15a0*/  @!P3 LOP3.LUT R5, RZ, R9, RZ, 0x33, !PT ;  /* 0x00000009ff05b212 */ /* 0x000fe200078e33ff */
[----:B------:R-:W-:Y:S02]  /*15b0*/  @UP1 UIMAD.WIDE.U32 UR14, UR32, UR30, URZ ;  /* 0x0000001e200e12a5 */ /* 0x000fe4000f8e003f */
[----:B------:R-:W-:Y:S02]  /*15c0*/  @UP1 UIMAD.WIDE.U32 UR12, UR33, UR26, URZ ;  /* 0x0000001a210c12a5 */ /* 0x000fe4000f8e003f */
[----:B------:R-:W-:Y:S02]  /*15d0*/  @UP1 UIMAD UR18, UR32, UR31, URZ ;  /* 0x0000001f201212a4 */ /* 0x000fe4000f8e023f */
[----:B------:R-:W-:-:S02]  /*15e0*/  @UP1 UIMAD UR11, UR33, UR27, URZ ;  /* 0x0000001b210b12a4 */ /* 0x000fc4000f8e023f */
[----:B------:R-:W-:Y:S02]  /*15f0*/  @!UP2 UIADD3 UR51, UR37, UR42, URZ ;  /* 0x0000002a2533a290 */ /* 0x000fe4000fffe03f */
[----:B------:R-:W-:Y:S02]  /*1600*/  USEL UR53, UR52, URZ, UP4 ;  /* 0x0000003f34357287 */ /* 0x000fe4000a000000 */
[----:B------:R-:W-:Y:S02]  /*1610*/  USHF.R.S32.HI UR44, URZ, 0x1f, UR28 ;  /* 0x0000001f3f2c7899 */ /* 0x000fe4000801141c */
[----:B------:R-:W-:Y:S02]  /*1620*/  USHF.R.S32.HI UR55, URZ, 0x1f, UR50 ;  /* 0x0000001f3f377899 */ /* 0x000fe40008011432 */
[----:B------:R-:W-:Y:S02]  /*1630*/  USEL UR54, UR34, URZ, UP4 ;  /* 0x0000003f22367287 */ /* 0x000fe4000a000000 */
[----:B------:R-:W-:-:S02]  /*1640*/  @UP1 UIADD3 UR46, UR13, UR11, URZ ;  /* 0x0000000b0d2e1290 */ /* 0x000fc4000fffe03f */
        /* <DEDUP_REMOVED lines=17> */
.L_x_1301:
        /* <DEDUP_REMOVED lines=13> */
.L_x_1302:
        /* <DEDUP_REMOVED lines=11> */
.L_x_1303:
[----:B------:R-:W-:Y:S02]  /*18e0*/  ULDC UR6, c[0x0][0x270] ;  /* 0x00009c0000067ab9 */ /* 0x000fe40000000800 */
[----:B------:R-:W-:-:S04]  /*18f0*/  UIMAD UR6, UR47, UR6, UR57 ;  /* 0x000000062f0672a4 */ /* 0x000fc8000f8e0239 */
[----:B------:R-:W-:-:S12]  /*1900*/  UIMAD UR6, UR6, UR60, URZ ;  /* 0x0000003c060672a4 */ /* 0x000fd8000f8e023f */
.L_x_1304:
        /* <DEDUP_REMOVED lines=9> */
[----:B------:R-:W-:Y:S01]  /*19a0*/  UIADD3 UR6, UR6, -UR36, URZ ;  /* 0x8000002406067290 */ /* 0x000fe2000fffe03f */
[----:B------:R-:W-:Y:S01]  /*19b0*/  ULDC.64 UR18, c[0x0][0x258] ;  /* 0x0000960000127ab9 */ /* 0x000fe20000000a00 */
[----:B------:R-:W-:Y:S01]  /*19c0*/  USHF.R.S32.HI UR17, URZ, 0x1f, UR57 ;  /* 0x0000001f3f117899 */ /* 0x000fe20008011439 */
[----:B------:R-:W-:Y:S01]  /*19d0*/  ULDC.64 UR12, c[0x0][0x428] ;  /* 0x00010a00000c7ab9 */ /* 0x000fe20000000a00 */
[----:B------:R-:W-:Y:S01]  /*19e0*/  UIADD3 UR23, UR16, UR23, URZ ;  /* 0x0000001710177290 */ /* 0x000fe2000fffe03f */
[----:B------:R-:W-:Y:S01]  /*19f0*/  IMAD.U32 R16, RZ, RZ, UR12 ;  /* 0x0000000cff107e24 */ /* 0x000fe2000f8e00ff */
[----:B------:R-:W-:Y:S01]  /*1a00*/  UIMAD UR11, UR17, UR12, URZ ;  /* 0x0000000c110b72a4 */ /* 0x000fe2000f8e023f */
[----:B------:R-:W-:Y:S01]  /*1a10*/  ULDC.64 UR38, c[0x0][0x2b0] ;  /* 0x0000ac0000267ab9 */ /* 0x000fe20000000a00 */
[----:B------:R-:W-:-:S02]  /*1a20*/  ULDC.64 UR32, c[0x0][0x210] ;  /* 0x0000840000207ab9 */ /* 0x000fc40000000a00 */
[----:B------:R-:W-:Y:S01]  /*1a30*/  UIMAD UR13, UR57, UR13, UR11 ;  /* 0x0000000d390d72a4 */ /* 0x000fe2000f8e020b */
[----:B--2---:R-:W-:Y:S01]  /*1a40*/  IMAD R13, R14, UR20, RZ ;  /* 0x000000140e0d7c24 */ /* 0x004fe2000f8e02ff */
[----:B------:R-:W-:-:S03]  /*1a50*/  UIMAD UR11, UR17, UR18, URZ ;  /* 0x00000012110b72a4 */ /* 0x000fc6000f8e023f */
[----:B------:R-:W-:Y:S01]  /*1a60*/  IMAD R13, R15, UR16, R13 ;  /* 0x000000100f0d7c24 */ /* 0x000fe2000f8e020d */
[----:B------:R-:W-:Y:S01]  /*1a70*/  UIMAD UR11, UR57, UR19, UR11 ;  /* 0x00000013390b72a4 */ /* 0x000fe2000f8e020b */
        /* <DEDUP_REMOVED lines=9> */
[----:B------:R-:W-:Y:S02]  /*1b10*/  IMAD.SHL.U32 R6, R6, 0x8, RZ ;  /* 0x0000000806067824 */ /* 0x000fe400078e00ff */
[----:B------:R-:W-:Y:S01]  /*1b20*/  IMAD.IADD R17, R19, 0x1, -R17 ;  /* 0x0000000113117824 */ /* 0x000fe200078e0a11 */
[----:B------:R-:W-:Y:S01]  /*1b30*/  IADD3.X R8, R21, UR20, RZ, P1, !PT ;  /* 0x0000001415087c10 */ /* 0x000fe20008ffe4ff */
[----:B------:R-:W-:Y:S01]  /*1b40*/  USHF.R.S32.HI UR20, URZ, 0x1f, UR6 ;  /* 0x0000001f3f147899 */ /* 0x000fe20008011406 */
[----:B------:R-:W-:-:S03]  /*1b50*/  SHF.R.S32.HI R7, RZ, 0x1f, R6 ;  /* 0x0000001fff077819 */ /* 0x000fc60000011406 */
[----:B------:R-:W-:Y:S01]  /*1b60*/  IMAD R11, R8, UR40, RZ ;  /* 0x00000028080b7c24 */ /* 0x000fe2000f8e02ff */
[----:B------:R-:W-:Y:S01]  /*1b70*/  ULEA.HI UR20, UR20, UR6, URZ, 0x6 ;  /* 0x0000000614147291 */ /* 0x000fe2000f8f303f */
[----:B------:R-:W-:-:S03]  /*1b80*/  IMAD.WIDE.U32 R8, R10, UR40, R6 ;  /* 0x000000280a087c25 */ /* 0x000fc6000f8e0006 */
[----:B------:R-:W-:Y:S01]  /*1b90*/  USHF.R.S32.HI UR20, URZ, 0x6, UR20 ;  /* 0x000000063f147899 */ /* 0x000fe20008011414 */
[----:B------:R-:W-:Y:S01]  /*1ba0*/  IMAD R11, R10, UR41, R11 ;  /* 0x000000290a0b7c24 */ /* 0x000fe2000f8e020b */
[----:B------:R-:W-:-:S04]  /*1bb0*/  IADD3 R10, P1, R8, UR56, RZ ;  /* 0x00000038080a7c10 */ /* 0x000fc8000ff3e0ff */
[----:B------:R-:W-:Y:S02]  /*1bc0*/  IADD3.X R11, R9, UR48, R11, P1, !PT ;  /* 0x00000030090b7c10 */ /* 0x000fe40008ffe40b */
        /* <DEDUP_REMOVED lines=17> */
[----:B------:R-:W-:Y:S01]  /*1ce0*/  ULDC.64 UR50, c[0x0][0x478] ;  /* 0x00011e0000327ab9 */ /* 0x000fe20000000a00 */
        /* <DEDUP_REMOVED lines=9> */
[----:B------:R-:W-:Y:S01]  /*1d80*/  UIMAD.WIDE UR18, UR34, 0x4, UR50 ;  /* 0x00000004221278a5 */ /* 0x000fe2000f8e0232 */
[----:B------:R-:W-:Y:S01]  /*1d90*/  LEA R238, P3, R10, UR32, 0x1 ;  /* 0x000000200aee7c11 */ /* 0x000fe2000f8608ff */
[----:B------:R-:W-:Y:S01]  /*1da0*/  IMAD R16, R4, R15, R16 ;  /* 0x0000000f04107224 */ /* 0x000fe200078e0210 */
[----:B------:R-:W-:Y:S01]  /*1db0*/  LEA.HI.X R233, R12, UR17, R13, 0x2, P1 ;  /* 0x000000110ce97c11 */ /* 0x000fe200088f140d */
[----:B------:R-:W-:Y:S01]  /*1dc0*/  ULDC.64 UR24, c[0x0][0x3e0] ;  /* 0x0000f80000187ab9 */ /* 0x000fe20000000a00 */
[----:B------:R-:W-:Y:S01]  /*1dd0*/  PLOP3.LUT P1, PT, PT, PT, UP0, 0x80, 0x0 ;  /* 0x000000000000781c */ /* 0x000fe20003f2f008 */
[----:B------:R-:W-:Y:S01]  /*1de0*/  VIADD R11, R11, UR11 ;  /* 0x0000000b0b0b7c36 */ /* 0x000fe20008000000 */
[----:B------:R-:W-:Y:S01]  /*1df0*/  LEA R236, P2, R8, UR24, 0x1 ;  /* 0x0000001808ec7c11 */ /* 0x000fe2000f8408ff */
[----:B------:R-:W-:Y:S01]  /*1e00*/  IMAD.IADD R9, R9, 0x1, R16 ;  /* 0x0000000109097824 */ /* 0x000fe200078e0210 */
[----:B------:R-:W-:-:S02]  /*1e10*/  UIADD3 UR6, UR35, -0x1, URZ ;  /* 0xffffffff23067890 */ /* 0x000fc4000fffe03f */
[----:B------:R-:W-:Y:S01]  /*1e20*/  LEA.HI.X R239, R10, UR33, R11, 0x1, P3 ;  /* 0x000000210aef7c11 */ /* 0x000fe200098f0c0b */
[----:B------:R-:W-:Y:S01]  /*1e30*/  UMOV UR16, UR12 ;  /* 0x0000000c00107c82 */ /* 0x000fe20008000000 */
[----:B------:R-:W-:Y:S01]  /*1e40*/  LEA.HI.X R237, R8, UR25, R9, 0x1, P2 ;  /* 0x0000001908ed7c11 */ /* 0x000fe200090f0c09 */
[----:B------:R-:W-:Y:S01]  /*1e50*/  UMOV UR15, UR13 ;  /* 0x0000000d000f7c82 */ /* 0x000fe20008000000 */
[----:B------:R-:W-:-:S03]  /*1e60*/  UMOV UR17, UR19 ;  /* 0x0000001300117c82 */ /* 0x000fc60008000000 */
        /* <DEDUP_REMOVED lines=20> */
.L_x_1306:
        /* <DEDUP_REMOVED lines=19> */
.L_x_1307:
        /* <DEDUP_REMOVED lines=33> */
.L_x_1309:
[----:B------:R-:W-:Y:S05]  /*22f0*/  BSYNC B0 ;  /* 0x0000000000007941 */ /* 0x000fea0003800000 */
.L_x_1308:
        /* <DEDUP_REMOVED lines=16> */
.L_x_1311:
[----:B------:R-:W-:Y:S05]  /*2400*/  BSYNC B0 ;  /* 0x0000000000007941 */ /* 0x000fea0003800000 */
.L_x_1310:
        /* <DEDUP_REMOVED lines=29> */
.L_x_1313:
[----:B------:R-:W-:Y:S05]  /*25e0*/  BSYNC B0 ;  /* 0x0000000000007941 */ /* 0x000fea0003800000 */
.L_x_1312:
        /* <DEDUP_REMOVED lines=17> */
.L_x_1305:
        /* <DEDUP_REMOVED lines=248> */
[----:B------:R-:W-:-:S03]  /*3680*/  CS2R R20, SRZ ;  /* 0x0000000000147805 */ /* 0x000fc6000001ff00 */
[----:B------:R-:W-:-:S03]  /*3690*/  UIADD3 UR23, UR7, -UR36, URZ ;  /* 0x8000002407177290 */ /* 0x000fc6000fffe03f */
[----:B------:R-:W-:-:S09]  /*36a0*/  ULDC UR7, c[0x0][0x39c] ;  /* 0x0000e70000077ab9 */ /* 0x000fd20000000800 */
.L_x_1319:
[----:B------:R-:W0:Y:S01]  /*36b0*/  LDGDEPBAR ;  /* 0x00000000000079af */ /* 0x000e220000000000 */
[----:B------:R-:W-:Y:S01]  /*36c0*/  USHF.L.U32 UR12, UR6, 0x6, URZ ;  /* 0x00000006060c7899 */ /* 0x000fe2000800063f */
[----:B------:R-:W-:Y:S03]  /*36d0*/  UMOV UR11, UR61 ;  /* 0x0000003d000b7c82 */ /* 0x000fe60008000000 */
[----:B------:R-:W-:Y:S01]  /*36e0*/  UISETP.GE.AND UP0, UPT, UR12, UR23, UPT ;  /* 0x000000170c00728c */ /* 0x000fe2000bf06270 */
        /* <DEDUP_REMOVED lines=181> */
.L_x_1315:
        /* <DEDUP_REMOVED lines=70> */
.L_x_1316:
[C---:B------:R-:W-:Y:S01]  /*46a0*/  FMUL.FTZ R5, R243.reuse, 1.4426950216293334961 ;  /* 0x3fb8aa3bf3057820 */ /* 0x040fe20000410000 */
[----:B------:R-:W-:Y:S01]  /*46b0*/  FSETP.NEU.FTZ.AND P0, PT, R243, -INF , PT ;  /* 0xff800000f300780b */ /* 0x000fe20003f1d000 */
[C---:B------:R-:W-:Y:S01]  /*46c0*/  FMUL.FTZ R13, R244.reuse, 1.4426950216293334961 ;  /* 0x3fb8aa3bf40d7820 */ /* 0x040fe20000410000 */
[----:B------:R-:W-:Y:S02]  /*46d0*/  UISETP.GT.AND UP0, UPT, UR6, UR20, UPT ;  /* 0x000000140600728c */ /* 0x000fe4000bf04270 */
[----:B------:R-:W-:Y:S02]  /*46e0*/  FSEL R5, R5, RZ, P0 ;  /* 0x000000ff05057208 */ /* 0x000fe40000000000 */
[----:B------:R-:W-:Y:S02]  /*46f0*/  FSETP.NEU.FTZ.AND P0, PT, R244, -INF , PT ;  /* 0xff800000f400780b */ /* 0x000fe40003f1d000 */
[----:B------:R-:W-:Y:S01]  /*4700*/  PLOP3.LUT P3, PT, PT, PT, UP0, 0x80, 0x0 ;  /* 0x000000000000781c */ /* 0x000fe20003f6f008 */
[--C-:B------:R-:W-:Y:S04]  /*4710*/  FFMA.FTZ R4, R86, UR19, -R5.reuse ;  /* 0x0000001356047c23 */ /* 0x100fe80008010805 */
[----:B------:R1:W-:Y:S02]  /*4720*/  MUFU.EX2 R202, R4 ;  /* 0x0000000400ca7308 */ /* 0x0003e40000000800 */
[----:B-1----:R-:W-:Y:S01]  /*4730*/  FSEL R4, R13, RZ, P0 ;  /* 0x000000ff0d047208 */ /* 0x002fe20000000000 */
[--C-:B------:R-:W-:Y:S04]  /*4740*/  FFMA.FTZ R13, R87, UR19, -R5.reuse ;  /* 0x00000013570d7c23 */ /* 0x100fe80008010805 */
        /* <DEDUP_REMOVED lines=367> */
.L_x_1317:
        /* <DEDUP_REMOVED lines=427> */
.L_x_1318:
        /* <DEDUP_REMOVED lines=224> */
.L_x_1320:
        /* <DEDUP_REMOVED lines=23> */
.L_x_1321:
        /* <DEDUP_REMOVED lines=51> */
.L_x_1323:
[----:B------:R-:W-:Y:S05]  /*8b90*/  BSYNC B0 ;  /* 0x0000000000007941 */ /* 0x000fea0003800000 */
.L_x_1322:
        /* <DEDUP_REMOVED lines=17> */
.L_x_1325:
[----:B------:R-:W-:Y:S05]  /*8cb0*/  BSYNC B0 ;  /* 0x0000000000007941 */ /* 0x000fea0003800000 */
.L_x_1324:
        /* <DEDUP_REMOVED lines=33> */
.L_x_1327:
[----:B------:R-:W-:Y:S05]  /*8ed0*/  BSYNC B0 ;  /* 0x0000000000007941 */ /* 0x000fea0003800000 */
.L_x_1326:
        /* <DEDUP_REMOVED lines=16> */
.L_x_1314:
[----:B------:R-:W-:Y:S05]  /*8fe0*/  BSYNC B1 ;  /* 0x0000000000017941 */ /* 0x000fea0003800000 */
.L_x_1300:
[----:B------:R-:W-:Y:S01]  /*8ff0*/  R2UR UR6, R251 ;  /* 0x00000000fb0672ca */ /* 0x000fe200000e0000 */
[----:B------:R-:W-:Y:S02]  /*9000*/  ULDC UR5, c[0x0][0xc] ;  /* 0x0000030000057ab9 */ /* 0x000fe40000000800 */
[----:B------:R-:W-:-:S10]  /*9010*/  UIADD3 UR21, UR5, UR21, URZ ;  /* 0x0000001505157290 */ /* 0x000fd4000fffe03f */
[----:B------:R-:W-:-:S06]  /*9020*/  UISETP.GE.AND UP0, UPT, UR21, UR6, UPT ;  /* 0x000000061500728c */ /* 0x000fcc000bf06270 */
[----:B------:R-:W-:-:S13]  /*9030*/  PLOP3.LUT P0, PT, PT, PT, UP0, 0x80, 0x0 ;  /* 0x000000000000781c */ /* 0x000fda0003f0f008 */
[----:B------:R-:W-:Y:S05]  /*9040*/  @P0 BRA `(.L_x_1328) ;  /* 0x0000000000040947 */ /* 0x000fea0003800000 */
[----:B------:R-:W-:Y:S05]  /*9050*/  BRA `(.L_x_1329) ;  /* 0xffffff7800807947 */ /* 0x000fea000383ffff */
.L_x_1328:
[----:B------:R-:W-:Y:S05]  /*9060*/  EXIT ;  /* 0x000000000000794d */ /* 0x000fea0003800000 */
.L_x_1330:
        /* <DEDUP_REMOVED lines=9> */
.L_x_2056:


//--------------------- .text._ZN5flash44flash_bwd_dq_dk_dv_loop_seqk_parallel_kernelI23Flash_bwd_kernel_traitsILi256ELi64ELi64ELi8ELi4ELi2ELi2ELb0ELb1EN7cutlass10bfloat16_tE19Flash_kernel_traitsILi256ELi64ELi64ELi8ES3_EELb1ELb0ELb1ELb1ELb0ELb0ELb0EEEvNS_16Flash_bwd_paramsE --------------------------
	.section	.text._ZN5flash44flash_bwd_dq_dk_dv_loop_seqk_parallel_kernelI23Flash_bwd_kernel_traitsILi256ELi64ELi64ELi8ELi4ELi2ELi2ELb0ELb1EN7cutlass10bfloat16_tE19Flash_kernel_traitsILi256ELi64ELi64ELi8ES3_EELb1ELb0ELb1ELb1ELb0ELb0ELb0EEEvNS_16Flash_bwd_paramsE,"ax",@progbits
	.align	128
        .global         _ZN5flash44flash_bwd_dq_dk_dv_loop_seqk_parallel_kernelI23Flash_bwd_kernel_traitsILi256ELi64ELi64ELi8ELi4ELi2ELi2ELb0ELb1EN7cutlass10bfloat16_tE19Flash_kernel_traitsILi256ELi64ELi64ELi8ES3_EELb1ELb0ELb1ELb1ELb0ELb0ELb0EEEvNS_16Flash_bwd_paramsE
        .type           _ZN5flash44flash_bwd_dq_dk_dv_loop_seqk_parallel_kernelI23Flash_bwd_kernel_traitsILi256ELi64ELi64ELi8ELi4ELi2ELi2ELb0ELb1EN7cutlass10bfloat16_tE19Flash_kernel_traitsILi256ELi64ELi64ELi8ES3_EELb1ELb0ELb1ELb1ELb0ELb0ELb0EEEvNS_16Flash_bwd_paramsE,@function
        .size           _ZN5flash44flash_bwd_dq_dk_dv_loop_seqk_parallel_kernelI23Flash_bwd_kernel_traitsILi256ELi64ELi64ELi8ELi4ELi2ELi2ELb0ELb1EN7cutlass10bfloat16_tE19Flash_kernel_traitsILi256ELi64ELi64ELi8ES3_EELb1ELb0ELb1ELb1ELb0ELb0ELb0EEEvNS_16Flash_bwd_paramsE,(.L_x_2057 - _ZN5flash44flash_bwd_dq_dk_dv_loop_seqk_parallel_kernelI23Flash_bwd_kernel_traitsILi256ELi64ELi64ELi8ELi4ELi2ELi2ELb0ELb1EN7cutlass10bfloat16_tE19Flash_kernel_traitsILi256ELi64ELi64ELi8ES3_EELb1ELb0ELb1ELb1ELb0ELb0ELb0EEEvNS_16Flash_bwd_paramsE)
        .other          _ZN5flash44flash_bwd_dq_dk_dv_loop_seqk_parallel_kernelI23Flash_bwd_kernel_traitsILi256ELi64ELi64ELi8ELi4ELi2ELi2ELb0ELb1EN7cutlass10bfloat16_tE19Flash_kernel_traitsILi256ELi64ELi64ELi8ES3_EELb1ELb0ELb1ELb1ELb0ELb0ELb0EEEvNS_16Flash_bwd_paramsE,@"STO_CUDA_ENTRY STV_DEFAULT"
_ZN5flash44flash_bwd_dq_dk_dv_loop_seqk_parallel_kernelI23Flash_bwd_kernel_traitsILi256ELi64ELi64ELi8ELi4ELi2ELi2ELb0ELb1EN7cutlass10bfloat16_tE19Flash_kernel_traitsILi256ELi64ELi64ELi8ES3_EELb1ELb0ELb1ELb1ELb0ELb0ELb0EEEvNS_16Flash_bwd_paramsE:
.text._ZN5flash44flash_bwd_dq_dk_dv_loop_seqk_parallel_kernelI23Flash_bwd_kernel_traitsILi256ELi64ELi64ELi8ELi4ELi2ELi2ELb0ELb1EN7cutlass10bfloat16_tE19Flash_kernel_traitsILi256ELi64ELi64ELi8ES3_EELb1ELb0ELb1ELb1ELb0ELb0ELb0EEEvNS_16Flash_bwd_paramsE:
        /* <DEDUP_REMOVED lines=57> */
[----:B------:R-:W-:Y:S02]  /*0390*/  LOP3.LUT R0, R3, 0xfffffff8, RZ, 0xc0, !PT ;  /* 0xfffffff803007812 */ /* 0x000fe400078ec0ff */
        /* <DEDUP_REMOVED lines=15> */
[----:B------:R-:W-:Y:S01]  /*0490*/  LOP3.LUT P3, RZ, R7, 0x2, RZ, 0xc0, !PT ;  /* 0x0000000207ff7812 */ /* 0x000fe2000786c0ff */
[----:B------:R-:W-:Y:S01]  /*04a0*/  IMAD.IADD R8, R11, 0x1, -R4 ;  /* 0x000000010b087824 */ /* 0x000fe200078e0a04 */
[----:B------:R-:W-:Y:S01]  /*04b0*/  ISETP.NE.U32.AND P0, PT, R0, 0x1, PT ;  /* 0x000000010000780c */ /* 0x000fe20003f05070 */
[----:B------:R-:W-:Y:S01]  /*04c0*/  IMAD.SHL.U32 R4, R220, 0x10, RZ ;  /* 0x00000010dc047824 */ /* 0x000fe200078e00ff */
[----:B------:R-:W-:Y:S01]  /*04d0*/  LOP3.LUT R0, R3, 0x1c0, RZ, 0xc0, !PT ;  /* 0x000001c003007812 */ /* 0x000fe200078ec0ff */
[----:B------:R-:W-:Y:S01]  /*04e0*/  IMAD.SHL.U32 R7, R13, 0x200, RZ ;  /* 0x000002000d077824 */ /* 0x000fe200078e00ff */
[----:B------:R-:W-:Y:S02]  /*04f0*/  LOP3.LUT R9, R5, R6, RZ, 0x3c, !PT ;  /* 0x0000000605097212 */ /* 0x000fe400078e3cff */
[----:B------:R-:W-:Y:S02]  /*0500*/  SHF.R.S32.HI R251, RZ, 0x7, R251 ;  /* 0x00000007fffb7819 */ /* 0x000fe400000114fb */
[----:B------:R-:W-:-:S02]  /*0510*/  LOP3.LUT R5, R0, 0x8, R12, 0xf8, !PT ;  /* 0x0000000800057812 */ /* 0x000fc400078ef80c */
[----:B------:R-:W-:Y:S02]  /*0520*/  SHF.R.U32.HI R215, RZ, 0x3, R0 ;  /* 0x00000003ffd77819 */ /* 0x000fe40000011600 */
[----:B------:R-:W-:Y:S01]  /*0530*/  LOP3.LUT R6, R0, 0x10, R4, 0xf8, !PT ;  /* 0x0000001000067812 */ /* 0x000fe200078ef804 */
[C---:B------:R-:W-:Y:S01]  /*0540*/  IMAD.SHL.U32 R4, R2.reuse, 0x40, RZ ;  /* 0x0000004002047824 */ /* 0x040fe200078e00ff */
        /* <DEDUP_REMOVED lines=17> */
[----:B------:R-:W-:Y:S01]  /*0660*/  IMAD.SHL.U32 R0, R8, 0x40, RZ ;  /* 0x0000004008007824 */ /* 0x000fe200078e00ff */
[----:B------:R-:W-:Y:S01]  /*0670*/  LOP3.LUT R10, R3, 0x20, R5, 0xf8, !PT ;  /* 0x00000020030a7812 */ /* 0x000fe200078ef805 */
[----:B------:R-:W-:Y:S01]  /*0680*/  IMAD.SHL.U32 R3, R16, 0x2, RZ ;  /* 0x0000000210037824 */ /* 0x000fe200078e00ff */
[----:B------:R-:W-:Y:S01]  /*0690*/  LOP3.LUT R7, R6, R4, RZ, 0x3c, !PT ;  /* 0x0000000406077212 */ /* 0x000fe200078e3cff */
[----:B------:R-:W-:Y:S01]  /*06a0*/  IMAD.SHL.U32 R5, R13, 0x8, RZ ;  /* 0x000000080d057824 */ /* 0x000fe200078e00ff */
[----:B------:R-:W-:Y:S01]  /*06b0*/  LOP3.LUT R0, R0, 0x1c0, RZ, 0xc0, !PT ;  /* 0x000001c000007812 */ /* 0x000fe200078ec0ff */
[--C-:B------:R-:W-:Y:S01]  /*06c0*/  IMAD R6, R252, 0x400, R3.reuse ;  /* 0x00000400fc067824 */ /* 0x100fe200078e0203 */
[----:B------:R-:W-:Y:S01]  /*06d0*/  LOP3.LUT P5, RZ, R8, 0x2, RZ, 0xc0, !PT ;  /* 0x0000000208ff7812 */ /* 0x000fe200078ac0ff */
[----:B------:R-:W-:Y:S01]  /*06e0*/  IMAD R4, R220, 0x400, R3 ;  /* 0x00000400dc047824 */ /* 0x000fe200078e0203 */
[--C-:B------:R-:W-:Y:S01]  /*06f0*/  SHF.R.U32.HI R3, RZ, 0x3, R0.reuse ;  /* 0x00000003ff037819 */ /* 0x100fe20000011600 */
[----:B------:R-:W-:Y:S01]  /*0700*/  IMAD.IADD R6, R6, 0x1, R7 ;  /* 0x0000000106067824 */ /* 0x000fe200078e0207 */
[----:B------:R-:W-:Y:S01]  /*0710*/  LOP3.LUT R5, R0, 0x8, R5, 0xf8, !PT ;  /* 0x0000000800057812 */ /* 0x000fe200078ef805 */
[----:B------:R-:W-:Y:S01]  /*0720*/  IMAD.IADD R9, R4, 0x1, R9 ;  /* 0x0000000104097824 */ /* 0x000fe200078e0209 */
[----:B------:R-:W-:Y:S01]  /*0730*/  LOP3.LUT R4, R3, R10, R0, 0x1e, !PT ;  /* 0x0000000a03047212 */ /* 0x000fe200078e1e00 */
[----:B------:R-:W-:Y:S01]  /*0740*/  IMAD.SHL.U32 R0, R14, 0x40, RZ ;  /* 0x000000400e007824 */ /* 0x000fe200078e00ff */
[----:B------:R-:W-:-:S02]  /*0750*/  LOP3.LUT R3, R5, R3, RZ, 0x3c, !PT ;  /* 0x0000000305037212 */ /* 0x000fc400078e3cff */
[----:B------:R-:W-:Y:S02]  /*0760*/  SEL R217, R218, 0xffffffc0, !P4 ;  /* 0xffffffc0dad97807 */ /* 0x000fe40006000000 */
[----:B------:R-:W-:Y:S02]  /*0770*/  LOP3.LUT R0, R0, 0xfffffe00, RZ, 0xc0, !PT ;  /* 0xfffffe0000007812 */ /* 0x000fe400078ec0ff */
[----:B------:R-:W-:Y:S02]  /*0780*/  LEA R2, R2, UR4, 0x1 ;  /* 0x0000000402027c11 */ /* 0x000fe4000f8e08ff */
        /* <DEDUP_REMOVED lines=10> */
[----:B-----5:R-:W-:Y:S01]  /*0830*/  USHF.R.S32.HI UR5, URZ, 0x1f, UR55 ;  /* 0x0000001f3f057899 */ /* 0x020fe20008011437 */
[----:B------:R-:W-:Y:S01]  /*0840*/  LEA R214, R214, UR4, 0x1 ;  /* 0x00000004d6d67c11 */ /* 0x000fe2000f8e08ff */
[----:B------:R-:W-:Y:S01]  /*0850*/  VIADD R239, R238, 0x20 ;  /* 0x00000020eeef7836 */ /* 0x000fe20000000000 */
[----:B------:R-:W-:Y:S01]  /*0860*/  LOP3.LUT R0, R4, R0, RZ, 0xfc, !PT ;  /* 0x0000000004007212 */ /* 0x000fe200078efcff */
[----:B------:R-:W-:Y:S01]  /*0870*/  @P1 VIADD R239, R238, 0xffffffe0 ;  /* 0xffffffe0eeef1836 */ /* 0x000fe20000000000 */
        /* <DEDUP_REMOVED lines=16> */
[----:B------:R-:W-:Y:S02]  /*0980*/  IMAD.IADD R221, R218, 0x1, R220 ;  /* 0x00000001dadd7824 */ /* 0x000fe400078e02dc */
[----:B------:R-:W-:Y:S02]  /*0990*/  VIADD R248, R247, 0x40 ;  /* 0x00000040f7f87836 */ /* 0x000fe40000000000 */
[----:B------:R-:W-:Y:S02]  /*09a0*/  IMAD.IADD R219, R214, 0x1, R218 ;  /* 0x00000001d6db7824 */ /* 0x000fe400078e02da */
[----:B------:R-:W-:Y:S02]  /*09b0*/  IMAD.IADD R223, R222, 0x1, R220 ;  /* 0x00000001dedf7824 */ /* 0x000fe400078e02dc */
[----:B------:R-:W-:-:S02]  /*09c0*/  IMAD R237, R252, 0x10, R237 ;  /* 0x00000010fced7824 */ /* 0x000fc400078e02ed */
[----:B------:R-:W-:Y:S02]  /*09d0*/  IMAD.IADD R217, R217, 0x1, R215 ;  /* 0x00000001d9d97824 */ /* 0x000fe400078e02d7 */
[----:B------:R-:W-:Y:S02]  /*09e0*/  @P2 VIADD R248, R247, 0xffffffc0 ;  /* 0xffffffc0f7f82836 */ /* 0x000fe40000000000 */
[----:B------:R-:W-:Y:S02]  /*09f0*/  IMAD.IADD R240, R240, 0x1, R239 ;  /* 0x00000001f0f07824 */ /* 0x000fe400078e02ef */
[----:B------:R-:W-:Y:S02]  /*0a00*/  IMAD.IADD R218, R216, 0x1, R218 ;  /* 0x00000001d8da7824 */ /* 0x000fe400078e02da */
[----:B------:R-:W-:-:S07]  /*0a10*/  IMAD.IADD R222, R222, 0x1, R221 ;  /* 0x00000001dede7824 */ /* 0x000fce00078e02dd */
.L_x_1377:
        /* <DEDUP_REMOVED lines=19> */
[----:B------:R-:W-:Y:S01]  /*0b50*/  IMAD.U32 R6, RZ, RZ, UR4 ;  /* 0x00000004ff067e24 */ /* 0x000fe2000f8e00ff */
[----:B------:R-:W-:Y:S01]  /*0b60*/  @UP4 UIADD3.X UR9, UR10, UR9, URZ, UP2, !UPT ;  /* 0x000000090a094290 */ /* 0x000fe200097fe43f */
[----:B------:R-:W-:Y:S01]  /*0b70*/  IMAD.U32 R4, RZ, RZ, UR8 ;  /* 0x00000008ff047e24 */ /* 0x000fe2000f8e00ff */
[----:B------:R-:W-:Y:S01]  /*0b80*/  ULDC.U8 UR16, c[0x0][0x3c2] ;  /* 0x0000f08000107ab9 */ /* 0x000fe20000000000 */
[----:B------:R-:W-:Y:S01]  /*0b90*/  ULDC.64 UR12, c[0x0][0x2f8] ;  /* 0x0000be00000c7ab9 */ /* 0x000fe20000000a00 */
[----:B------:R-:W-:Y:S01]  /*0ba0*/  UISETP.NE.AND UP4, UPT, UR16, URZ, UPT ;  /* 0x0000003f1000728c */ /* 0x000fe2000bf85270 */
[----:B------:R-:W-:Y:S01]  /*0bb0*/  IMAD.U32 R7, RZ, RZ, UR5 ;  /* 0x00000005ff077e24 */ /* 0x000fe2000f8e00ff */
[----:B------:R-:W-:Y:S01]  /*0bc0*/  UISETP.EQ.U32.AND UP2, UPT, UR12, URZ, UPT ;  /* 0x0000003f0c00728c */ /* 0x000fe2000bf42070 */
[----:B------:R-:W-:Y:S01]  /*0bd0*/  IMAD.U32 R5, RZ, RZ, UR9 ;  /* 0x00000009ff057e24 */ /* 0x000fe2000f8e00ff */
[----:B------:R-:W-:Y:S01]  /*0be0*/  PLOP3.LUT P3, PT, PT, PT, UP0, 0x80, 0x0 ;  /* 0x000000000000781c */ /* 0x000fe20003f6f008 */
[----:B------:R-:W-:Y:S01]  /*0bf0*/  UIADD3 UR8, UP1, UR15, UR12, URZ ;  /* 0x0000000c0f087290 */ /* 0x000fe2000ff3e03f */
[----:B------:R-:W2:Y:S01]  /*0c00*/  @P0 LDG.E R8, desc[UR6][R6.64] ;  /* 0x0000000606080981 */ /* 0x000ea2000c1e1900 */
[----:B------:R-:W-:Y:S01]  /*0c10*/  UISETP.EQ.OR.EX UP2, UPT, UR13, URZ, !UP4, UP2 ;  /* 0x0000003f0d00728c */ /* 0x000fe2000e742720 */
[----:B------:R-:W1:Y:S01]  /*0c20*/  S2R R25, SR_TID.X ;  /* 0x0000000000197919 */ /* 0x000e620000002100 */
[----:B------:R-:W-:-:S04]  /*0c30*/  UIADD3.X UR10, UR10, UR13, URZ, UP1, !UPT ;  /* 0x0000000d0a0a7290 */ /* 0x000fc80008ffe43f */
[----:B------:R-:W-:Y:S01]  /*0c40*/  PLOP3.LUT P2, PT, PT, PT, UP2, 0x80, 0x0 ;  /* 0x000000000000781c */ /* 0x000fe20003f4f028 */
[----:B---34-:R3:W4:Y:S01]  /*0c50*/  @P1 LDG.E R10, desc[UR6][R4.64] ;  /* 0x00000006040a1981 */ /* 0x018722000c1e1900 */
[----:B-----5:R-:W5:Y:S01]  /*0c60*/  S2UR UR50, SR_CTAID.X ;  /* 0x00000000003279c3 */ /* 0x020f620000002500 */
[----:B------:R-:W-:Y:S01]  /*0c70*/  UMOV UR41, URZ ;  /* 0x0000003f00297c82 */ /* 0x000fe20008000000 */
[----:B------:R-:W-:Y:S01]  /*0c80*/  @!UP3 ULDC.64 UR4, c[0x0][0x318] ;  /* 0x0000c6000004bab9 */ /* 0x000fe20000000a00 */
[----:B---3--:R-:W-:Y:S02]  /*0c90*/  IMAD.U32 R4, RZ, RZ, UR14 ;  /* 0x0000000eff047e24 */ /* 0x008fe4000f8e00ff */
[----:B------:R-:W-:-:S05]  /*0ca0*/  IMAD.U32 R5, RZ, RZ, UR11 ;  /* 0x0000000bff057e24 */ /* 0x000fca000f8e00ff */
[----:B------:R-:W3:Y:S04]  /*0cb0*/  @P3 LDG.E R9, desc[UR6][R4.64] ;  /* 0x0000000604093981 */ /* 0x000ee8000c1e1900 */
[----:B------:R5:W3:Y:S02]  /*0cc0*/  @P3 LDG.E R6, desc[UR6][R4.64+0x4] ;  /* 0x0000040604063981 */ /* 0x000ae4000c1e1900 */
[----:B-----5:R-:W-:Y:S02]  /*0cd0*/  IMAD.U32 R4, RZ, RZ, UR8 ;  /* 0x00000008ff047e24 */ /* 0x020fe4000f8e00ff */
[----:B------:R-:W-:-:S05]  /*0ce0*/  IMAD.U32 R5, RZ, RZ, UR10 ;  /* 0x0000000aff057e24 */ /* 0x000fca000f8e00ff */
[----:B------:R-:W5:Y:S01]  /*0cf0*/  @!P2 LDG.E R7, desc[UR6][R4.64] ;  /* 0x000000060407a981 */ /* 0x000f62000c1e1900 */
        /* <DEDUP_REMOVED lines=8> */
[----:B------:R-:W-:Y:S01]  /*0d80*/  USHF.L.U32 UR34, UR23, 0x6, URZ ;  /* 0x0000000617227899 */ /* 0x000fe2000800063f */
[----:B--2---:R-:W-:Y:S02]  /*0d90*/  @P0 R2UR UR8, R8 ;  /* 0x00000000080802ca */ /* 0x004fe400000e0000 */
[----:B------:R-:W-:-:S04]  /*0da0*/  ISETP.NE.U32.AND P0, PT, RZ, UR12, PT ;  /* 0x0000000cff007c0c */ /* 0x000fc8000bf05070 */
[----:B------:R-:W-:Y:S02]  /*0db0*/  ISETP.NE.AND.EX P0, PT, RZ, UR13, PT, P0 ;  /* 0x0000000dff007c0c */ /* 0x000fe4000bf05300 */
[----:B----4-:R-:W-:Y:S01]  /*0dc0*/  @P1 R2UR UR41, R10 ;  /* 0x000000000a2912ca */ /* 0x010fe200000e0000 */
[----:B------:R-:W-:Y:S01]  /*0dd0*/  USHF.L.U32 UR12, UR50, 0x6, URZ ;  /* 0x00000006320c7899 */ /* 0x000fe2000800063f */
[----:B-1----:R-:W-:-:S11]  /*0de0*/  SHF.R.S32.HI R10, RZ, 0x1f, R25 ;  /* 0x0000001fff0a7819 */ /* 0x002fd60000011419 */
[----:B------:R-:W-:-:S03]  /*0df0*/  @UP3 UIADD3 UR5, UR8, -UR41, URZ ;  /* 0x8000002908053290 */ /* 0x000fc6000fffe03f */
[----:B------:R-:W-:Y:S01]  /*0e00*/  ULDC UR8, c[0x0][0x2c8] ;  /* 0x0000b20000087ab9 */ /* 0x000fe20000000800 */
[----:B---3--:R-:W-:Y:S02]  /*0e10*/  @P3 R2UR UR4, R9 ;  /* 0x00000000090432ca */ /* 0x008fe400000e0000 */
[----:B------:R-:W-:Y:S02]  /*0e20*/  @P3 R2UR UR10, R6 ;  /* 0x00000000060a32ca */ /* 0x000fe400000e0000 */
        /* <DEDUP_REMOVED lines=8> */
.L_x_1331:
        /* <DEDUP_REMOVED lines=18> */
[----:B------:R-:W-:Y:S02]  /*0fd0*/  UIMAD.WIDE.U32 UR20, UR48, UR10, URZ ;  /* 0x0000000a301472a5 */ /* 0x000fe4000f8e003f */
[----:B------:R-:W-:Y:S02]  /*0fe0*/  UIMAD UR10, UR56, UR10, URZ ;  /* 0x0000000a380a72a4 */ /* 0x000fe4000f8e023f */
[----:B------:R-:W-:Y:S02]  /*0ff0*/  UIMAD.WIDE.U32 UR18, UR4, UR32, URZ ;  /* 0x00000020041272a5 */ /* 0x000fe4000f8e003f */
[----:B------:R-:W-:Y:S01]  /*1000*/  UIMAD UR24, UR48, UR11, UR10 ;  /* 0x0000000b301872a4 */ /* 0x000fe2000f8e020a */
[----:B------:R-:W-:-:S02]  /*1010*/  ULDC.64 UR14, c[0x0][0x488] ;  /* 0x00012200000e7ab9 */ /* 0x000fc40000000a00 */
[----:B------:R-:W-:Y:S01]  /*1020*/  @!UP2 ULDC.64 UR10, c[0x0][0x418] ;  /* 0x00010600000aaab9 */ /* 0x000fe20000000a00 */
[----:B------:R-:W-:Y:S02]  /*1030*/  UIMAD.WIDE.U32 UR28, UR50, UR14, URZ ;  /* 0x0000000e321c72a5 */ /* 0x000fe4000f8e003f */
[----:B------:R-:W-:Y:S02]  /*1040*/  @!UP2 UIMAD UR8, UR56, UR10, URZ ;  /* 0x0000000a3808a2a4 */ /* 0x000fe4000f8e023f */
[----:B------:R-:W-:Y:S02]  /*1050*/  @!UP2 UIMAD.WIDE.U32 UR44, UR48, UR10, URZ ;  /* 0x0000000a302ca2a5 */ /* 0x000fe4000f8e003f */
[----:B------:R-:W-:Y:S02]  /*1060*/  @!UP2 UIMAD UR36, UR48, UR11, UR8 ;  /* 0x0000000b3024a2a4 */ /* 0x000fe4000f8e0208 */
[----:B------:R-:W-:Y:S01]  /*1070*/  UIADD3 UR8, UR9, 0x40, UR34 ;  /* 0x0000004009087890 */ /* 0x000fe2000fffe022 */
[----:B-1----:R-:W-:Y:S01]  /*1080*/  IABS R9, R11 ;  /* 0x0000000b00097213 */ /* 0x002fe20000000000 */
[----:B------:R-:W-:Y:S01]  /*1090*/  ULDC UR10, c[0x0][0x394] ;  /* 0x0000e500000a7ab9 */ /* 0x000fe20000000800 */
[----:B------:R-:W-:Y:S01]  /*10a0*/  UIADD3 UR14, UR9, 0x3f, URZ ;  /* 0x0000003f090e7890 */ /* 0x000fe2000fffe03f */
[----:B------:R-:W-:Y:S01]  /*10b0*/  ISETP.NE.AND P3, PT, R11, RZ, PT ;  /* 0x000000ff0b00720c */ /* 0x000fe20003f65270 */
[----:B------:R-:W1:Y:S01]  /*10c0*/  I2F.RP R6, R9 ;  /* 0x0000000900067306 */ /* 0x000e620000209400 */
[----:B------:R-:W-:Y:S01]  /*10d0*/  UIADD3 UR8, UR8, UR10, -UR5 ;  /* 0x0000000a08087290 */ /* 0x000fe2000fffe805 */
[----:B------:R-:W-:Y:S01]  /*10e0*/  ULDC UR57, c[0x0][0x2d4] ;  /* 0x0000b50000397ab9 */ /* 0x000fe20000000800 */
[----:B------:R-:W-:-:S02]  /*10f0*/  USHF.L.U32 UR16, UR48, 0x7, URZ ;  /* 0x0000000730107899 */ /* 0x000fc4000800063f */
[----:B------:R-:W-:Y:S02]  /*1100*/  UIADD3 UR8, UR8, 0x3f, URZ ;  /* 0x0000003f08087890 */ /* 0x000fe4000fffe03f */
[----:B------:R-:W-:Y:S02]  /*1110*/  USEL UR39, UR20, UR18, !UP2 ;  /* 0x0000001214277287 */ /* 0x000fe4000d000000 */
[----:B------:R-:W-:Y:S01]  /*1120*/  USHF.R.S32.HI UR18, URZ, 0x1f, UR8 ;  /* 0x0000001f3f127899 */ /* 0x000fe20008011408 */
[----:B------:R-:W-:Y:S01]  /*1130*/  ULDC.U8 UR26, c[0x0][0x480] ;  /* 0x00012000001a7ab9 */ /* 0x000fe20000000000 */
[----:B------:R-:W-:Y:S01]  /*1140*/  USHF.R.S32.HI UR31, URZ, 0x1f, UR57 ;  /* 0x0000001f3f1f7899 */ /* 0x000fe20008011439 */
[----:B-1----:R-:W1:Y:S01]  /*1150*/  MUFU.RCP R6, R6 ;  /* 0x0000000600067308 */ /* 0x002e620000001000 */
[----:B------:R-:W-:Y:S01]  /*1160*/  UIMAD UR50, UR50, UR15, UR29 ;  /* 0x0000000f323272a4 */ /* 0x000fe2000f8e021d */
[----:B------:R-:W-:Y:S01]  /*1170*/  ULDC UR61, c[0x0][0x2dc] ;  /* 0x0000b700003d7ab9 */ /* 0x000fe20000000800 */
[----:B------:R-:W-:Y:S01]  /*1180*/  ULDC UR60, c[0x0][0x270] ;  /* 0x00009c00003c7ab9 */ /* 0x000fe20000000800 */
[----:B------:R-:W-:-:S02]  /*1190*/  USEL UR35, UR16, URZ, UP0 ;  /* 0x0000003f10237287 */ /* 0x000fc40008000000 */
[----:B------:R-:W-:Y:S02]  /*11a0*/  USHF.R.S32.HI UR15, URZ, 0x1f, UR14 ;  /* 0x0000001f3f0f7899 */ /* 0x000fe4000801140e */
[----:B------:R-:W-:Y:S02]  /*11b0*/  UIMAD UR22, UR4, UR33, URZ ;  /* 0x00000021041672a4 */ /* 0x000fe4000f8e023f */
[----:B------:R-:W-:Y:S02]  /*11c0*/  UISETP.NE.AND UP4, UPT, UR26, URZ, UPT ;  /* 0x0000003f1a00728c */ /* 0x000fe4000bf85270 */
[----:B------:R-:W-:Y:S02]  /*11d0*/  UIMAD.WIDE UR10, UR61, UR60, URZ ;  /* 0x0000003c3d0a72a5 */ /* 0x000fe4000f8e023f */
[----:B------:R-:W-:Y:S01]  /*11e0*/  UIMAD.WIDE.U32 UR16, UR48, UR57, URZ ;  /* 0x00000039301072a5 */ /* 0x000fe2000f8e003f */
[----:B-1----:R-:W-:Y:S01]  /*11f0*/  VIADD R6, R6, 0xffffffe ;  /* 0x0ffffffe06067836 */ /* 0x002fe20000000000 */
[----:B------:R-:W-:-:S02]  /*1200*/  ULEA.HI UR26, UR18, UR8, URZ, 0x6 ;  /* 0x00000008121a7291 */ /* 0x000fc4000f8f303f */
[----:B------:R-:W-:Y:S01]  /*1210*/  UIMAD UR8, UR31, UR48, URZ ;  /* 0x000000301f0872a4 */ /* 0x000fe2000f8e023f */
[----:B------:R-:W1:Y:S01]  /*1220*/  F2I.FTZ.U32.TRUNC.NTZ R7, R6 ;  /* 0x0000000600077305 */ /* 0x000e62000021f000 */
[----:B------:R-:W-:Y:S01]  /*1230*/  UIADD3 UR37, UR21, UR24, URZ ;  /* 0x0000001815257290 */ /* 0x000fe2000fffe03f */
[----:B------:R-:W-:Y:S01]  /*1240*/  @UP2 ULDC.64 UR12, c[0x0][0x420] ;  /* 0x00010800000c2ab9 */ /* 0x000fe20000000a00 */
[----:B------:R-:W-:Y:S02]  /*1250*/  ULEA.HI UR29, UR15, UR14, URZ, 0x6 ;  /* 0x0000000e0f1d7291 */ /* 0x000fe4000f8f303f */
[----:B------:R-:W-:Y:S02]  /*1260*/  @UP2 UIADD3 UR37, UR19, UR22, URZ ;  /* 0x0000001613252290 */ /* 0x000fe4000fffe03f */
[----:B------:R-:W-:Y:S02]  /*1270*/  UIMAD.WIDE.U32 UR18, UR10, UR16, URZ ;  /* 0x000000100a1272a5 */ /* 0x000fe4000f8e003f */
[----:B------:R-:W-:-:S02]  /*1280*/  UIMAD UR24, UR11, UR16, URZ ;  /* 0x000000100b1872a4 */ /* 0x000fc4000f8e023f */
[----:B------:R-:W-:Y:S02]  /*1290*/  @UP2 UIMAD.WIDE.U32 UR46, UR4, UR12, URZ ;  /* 0x0000000c042e22a5 */ /* 0x000fe4000f8e003f */
[----:B------:R-:W-:Y:S01]  /*12a0*/  UIMAD UR16, UR56, UR57, UR8 ;  /* 0x00000039381072a4 */ /* 0x000fe2000f8e0208 */
[--C-:B-1----:R-:W-:Y:S01]  /*12b0*/  IMAD.MOV R5, RZ, RZ, -R7.reuse ;  /* 0x000000ffff057224 */ /* 0x102fe200078e0a07 */
[----:B------:R-:W-:Y:S01]  /*12c0*/  USHF.L.U64.HI UR12, UR48, 0x7, UR56 ;  /* 0x00000007300c7899 */ /* 0x000fe20008010238 */
[----:B------:R-:W-:Y:S01]  /*12d0*/  IMAD.MOV.U32 R6, RZ, RZ, RZ ;  /* 0x000000ffff067224 */ /* 0x000fe200078e00ff */
[----:B------:R-:W-:Y:S01]  /*12e0*/  USHF.R.S32.HI UR22, URZ, 0x6, UR29 ;  /* 0x000000063f167899 */ /* 0x000fe2000801141d */
[----:B------:R-:W-:Y:S01]  /*12f0*/  IMAD R5, R5, R9, RZ ;  /* 0x0000000905057224 */ /* 0x000fe200078e02ff */
[----:B------:R-:W-:Y:S02]  /*1300*/  USHF.R.S32.HI UR8, URZ, 0x6, UR26 ;  /* 0x000000063f087899 */ /* 0x000fe4000801141a */
[----:B------:R-:W-:Y:S01]  /*1310*/  UIADD3 UR16, UR17, UR16, URZ ;  /* 0x0000001011107290 */ /* 0x000fe2000fffe03f */
[----:B------:R-:W-:Y:S01]  /*1320*/  IMAD.HI.U32 R5, R7, R5, R6 ;  /* 0x0000000507057227 */ /* 0x000fe200078e0006 */
[----:B------:R-:W-:Y:S01]  /*1330*/  MOV R6, R8 ;  /* 0x0000000800067202 */ /* 0x000fe20000000f00 */
[----:B------:R-:W-:-:S02]  /*1340*/  USEL UR30, UR12, URZ, UP0 ;  /* 0x0000003f0c1e7287 */ /* 0x000fc40008000000 */
[----:B------:R-:W-:Y:S02]  /*1350*/  UISETP.LT.AND UP0, UPT, UR22, UR8, UPT ;  /* 0x000000081600728c */ /* 0x000fe4000bf01270 */
[----:B------:R-:W-:Y:S01]  /*1360*/  IMAD.HI.U32 R5, R5, R6, RZ ;  /* 0x0000000605057227 */ /* 0x000fe200078e00ff */
[----:B------:R-:W-:Y:S02]  /*1370*/  UIMAD UR24, UR10, UR16, UR24 ;  /* 0x000000100a1872a4 */ /* 0x000fe4000f8e0218 */
[----:B------:R-:W-:Y:S01]  /*1380*/  UIMAD.WIDE.U32 UR16, UR10, UR4, URZ ;  /* 0x000000040a1072a5 */ /* 0x000fe2000f8e003f */
[----:B------:R-:W-:Y:S01]  /*1390*/  IMAD.MOV R7, RZ, RZ, -R5 ;  /* 0x000000ffff077224 */ /* 0x000fe200078e0a05 */
[----:B------:R-:W-:Y:S02]  /*13a0*/  USEL UR40, UR22, UR8, UP0 ;  /* 0x0000000816287287 */ /* 0x000fe40008000000 */
[----:B------:R-:W-:Y:S01]  /*13b0*/  @UP2 UIMAD UR38, UR4, UR13, UR47 ;  /* 0x0000000d042622a4 */ /* 0x000fe2000f8e022f */
[----:B------:R-:W-:Y:S01]  /*13c0*/  IMAD R6, R9, R7, R6 ;  /* 0x0000000709067224 */ /* 0x000fe200078e0206 */
[----:B------:R-:W-:-:S02]  /*13d0*/  UIMAD UR8, UR11, UR4, URZ ;  /* 0x000000040b0872a4 */ /* 0x000fc4000f8e023f */
[----:B------:R-:W-:Y:S02]  /*13e0*/  USEL UR54, UR18, UR16, !UP2 ;  /* 0x0000001012367287 */ /* 0x000fe4000d000000 */
[----:B------:R-:W-:Y:S01]  /*13f0*/  ISETP.GT.U32.AND P1, PT, R9, R6, PT ;  /* 0x000000060900720c */ /* 0x000fe20003f24070 */
[----:B------:R-:W-:Y:S01]  /*1400*/  UISETP.NE.AND UP1, UPT, UR43, -0x1, UPT ;  /* 0xffffffff2b00788c */ /* 0x000fe2000bf25270 */
[----:B------:R-:W-:Y:S01]  /*1410*/  ULDC.U8 UR13, c[0x0][0x3d8] ;  /* 0x0000f600000d7ab9 */ /* 0x000fe20000000000 */
[----:B------:R-:W-:Y:S02]  /*1420*/  ULEA UR16, UR40, 0xffffffc0, 0x6 ;  /* 0xffffffc028107891 */ /* 0x000fe4000f8e303f */
[----:B------:R-:W-:Y:S02]  /*1430*/  UISETP.NE.AND UP3, UPT, UR13, URZ, UPT ;  /* 0x0000003f0d00728c */ /* 0x000fe4000bf65270 */
[----:B------:R-:W-:Y:S02]  /*1440*/  UIADD3 UR42, UR19, UR24, URZ ;  /* 0x00000018132a7290 */ /* 0x000fe4000fffe03f */
[----:B------:R-:W-:-:S02]  /*1450*/  @UP2 UIADD3 UR42, UR17, UR8, URZ ;  /* 0x00000008112a2290 */ /* 0x000fc4000fffe03f */
        /* <DEDUP_REMOVED lines=10> */
[----:B------:R-:W-:Y:S01]  /*1500*/  @UP1 UIADD3 UR27, UR41, UR43, URZ ;  /* 0x0000002b291b1290 */ /* 0x000fe2000fffe03f */
[----:B------:R-:W-:-:S02]  /*1510*/  ULDC UR26, c[0x0][0x2c4] ;  /* 0x0000b100001a7ab9 */ /* 0x000fc40000000800 */
[----:B------:R-:W-:Y:S01]  /*1520*/  ISETP.GE.AND P2, PT, R6, RZ, PT ;  /* 0x000000ff0600720c */ /* 0x000fe20003f46270 */
[----:B------:R-:W-:Y:S01]  /*1530*/  UIMAD UR17, UR10, UR17, UR11 ;  /* 0x000000110a1172a4 */ /* 0x000fe2000f8e020b */
[----:B------:R-:W-:Y:S01]  /*1540*/  @UP1 ULDC.64 UR12, c[0x0][0x248] ;  /* 0x00009200000c1ab9 */ /* 0x000fe20000000a00 */
[----:B------:R-:W-:Y:S01]  /*1550*/  @UP1 ULDC.64 UR14, c[0x0][0x250] ;  /* 0x00009400000e1ab9 */ /* 0x000fe20000000a00 */
[----:B------:R-:W-:Y:S02]  /*1560*/  @UP3 UIMAD UR11, UR48, UR26, URZ ;  /* 0x0000001a300b32a4 */ /* 0x000fe4000f8e023f */
[----:B------:R-:W-:Y:S01]  /*1570*/  @UP1 UIMAD.WIDE.U32 UR20, UR25, UR12, URZ ;  /* 0x0000000c191412a5 */ /* 0x000fe2000f8e003f */
[----:B------:R-:W-:Y:S01]  /*1580*/  @P0 VIADD R5, R5, 0x1 ;  /* 0x0000000105050836 */ /* 0x000fe20000000000 */
[----:B------:R-:W-:Y:S01]  /*1590*/  @UP1 UIMAD.WIDE.U32 UR18, UR27, UR14, URZ ;  /* 0x0000000e1b1212a5 */ /* 0x000fe2000f8e003f */
[----:B------:R-:W-:Y:S01]  /*15a0*/  PLOP3.LUT P0, PT, PT, PT, UP3, 0x80, 0x0 ;  /* 0x000000000000781c */ /* 0x000fe20003f0f038 */
[----:B------:R-:W-:Y:S01]  /*15b0*/  @UP1 UIMAD UR31, UR25, UR13, URZ ;  /* 0x0000000d191f12a4 */ /* 0x000fe2000f8e023f */
[----:B------:R-:W-:Y:S01]  /*15c0*/  IMAD.MOV.U32 R18, RZ, RZ, R5 ;  /* 0x000000ffff127224 */ /* 0x000fe200078e0005 */
[----:B------:R-:W-:-:S02]  /*15d0*/  @UP1 UIMAD UR22, UR27, UR15, URZ ;  /* 0x0000000f1b1612a4 */ /* 0x000fc4000f8e023f */
[----:B------:R-:W-:Y:S02]  /*15e0*/  UIMAD.WIDE.U32 UR24, UR10, UR8, URZ ;  /* 0x000000080a1872a5 */ /* 0x000fe4000f8e003f */
[----:B------:R-:W-:Y:S01]  /*15f0*/  @UP3 USEL UR11, UR11, UR4, !UP2 ;  /* 0x000000040b0b3287 */ /* 0x000fe2000d000000 */
[----:B------:R-:W-:Y:S01]  /*1600*/  @!P2 IADD3 R18, -R18, RZ, RZ ;  /* 0x000000ff1212a210 */ /* 0x000fe20007ffe1ff */
[----:B------:R-:W-:Y:S01]  /*1610*/  UIMAD UR49, UR55, UR61, URZ ;  /* 0x0000003d373172a4 */ /* 0x000fe2000f8e023f */
[----:B------:R-:W-:Y:S01]  /*1620*/  @!P3 LOP3.LUT R18, RZ, R11, RZ, 0x33, !PT ;  /* 0x0000000bff12b212 */ /* 0x000fe200078e33ff */
[----:B------:R-:W-:Y:S02]  /*1630*/  @!UP3 UIMAD UR10, UR48, UR60, UR55 ;  /* 0x0000003c300ab2a4 */ /* 0x000fe4000f8e0237 */
[----:B------:R-:W-:Y:S01]  /*1640*/  @!UP2 UIADD3 UR38, UR45, UR36, URZ ;  /* 0x000000242d26a290 */ /* 0x000fe2000fffe03f */
[----:B------:R-:W-:Y:S01]  /*1650*/  @UP3 ULDC UR8, c[0x0][0x2e4] ;  /* 0x0000b90000083ab9 */ /* 0x000fe20000000800 */
[----:B------:R-:W-:-:S02]  /*1660*/  @UP1 UIADD3 UR36, UR19, UR22, URZ ;  /* 0x0000001613241290 */ /* 0x000fc4000fffe03f */
[----:B------:R-:W-:Y:S02]  /*1670*/  @UP3 UIMAD UR22, UR55, UR8, UR11 ;  /* 0x00000008371632a4 */ /* 0x000fe4000f8e020b */
[----:B------:R-:W-:Y:S02]  /*1680*/  USEL UR51, UR50, URZ, UP4 ;  /* 0x0000003f32337287 */ /* 0x000fe4000a000000 */
[----:B------:R-:W-:Y:S02]  /*1690*/  USEL UR53, UR28, URZ, UP4 ;  /* 0x0000003f1c357287 */ /* 0x000fe4000a000000 */
[----:B------:R-:W-:Y:S02]  /*16a0*/  USHF.R.S32.HI UR52, URZ, 0x1f, UR49 ;  /* 0x0000001f3f347899 */ /* 0x000fe40008011431 */
        /* <DEDUP_REMOVED lines=18> */
.L_x_1333:
        /* <DEDUP_REMOVED lines=13> */
.L_x_1334:
        /* <DEDUP_REMOVED lines=11> */
.L_x_1335:
[----:B------:R-:W-:-:S04]  /*1950*/  UIMAD UR4, UR48, UR60, UR55 ;  /* 0x0000003c300472a4 */ /* 0x000fc8000f8e0237 */
[----:B------:R-:W-:-:S12]  /*1960*/  UIMAD UR4, UR4, UR57, URZ ;  /* 0x00000039040472a4 */ /* 0x000fd8000f8e023f */
.L_x_1336:
        /* <DEDUP_REMOVED lines=10> */
[----:B------:R-:W-:Y:S01]  /*1a10*/  ULDC.64 UR26, c[0x0][0x428] ;  /* 0x00010a00001a7ab9 */ /* 0x000fe20000000a00 */
[----:B------:R-:W-:Y:S01]  /*1a20*/  UIADD3 UR18, UR16, UR22, URZ ;  /* 0x0000001610127290 */ /* 0x000fe2000fffe03f */
[----:B------:R-:W-:Y:S01]  /*1a30*/  LOP3.LUT R11, R10, 0xffffffe0, RZ, 0xc0, !PT ;  /* 0xffffffe00a0b7812 */ /* 0x000fe200078ec0ff */
[----:B------:R-:W-:Y:S01]  /*1a40*/  UIMAD UR11, UR45, UR26, URZ ;  /* 0x0000001a2d0b72a4 */ /* 0x000fe2000f8e023f */
[----:B------:R-:W-:Y:S01]  /*1a50*/  IADD3.X R14, R27, UR29, RZ, P0, !PT ;  /* 0x0000001d1b0e7c10 */ /* 0x000fe200087fe4ff */
[----:B------:R-:W-:Y:S01]  /*1a60*/  UIADD3 UR17, -UR5, UR9, UR34 ;  /* 0x0000000905117290 */ /* 0x000fe2000fffe122 */
[----:B------:R-:W-:Y:S01]  /*1a70*/  IMAD.U32 R15, RZ, RZ, UR26 ;  /* 0x0000001aff0f7e24 */ /* 0x000fe2000f8e00ff */
[----:B------:R-:W-:Y:S01]  /*1a80*/  ULDC UR44, c[0x0][0x398] ;  /* 0x0000e600002c7ab9 */ /* 0x000fe20000000800 */
[----:B------:R-:W-:Y:S01]  /*1a90*/  UIMAD UR27, UR55, UR27, UR11 ;  /* 0x0000001b371b72a4 */ /* 0x000fe2000f8e020b */
[----:B------:R-:W-:Y:S01]  /*1aa0*/  IMAD.IADD R25, R25, 0x1, -R11 ;  /* 0x0000000119197824 */ /* 0x000fe200078e0a0b */
[----:B------:R-:W-:Y:S01]  /*1ab0*/  ULDC.64 UR20, c[0x0][0x258] ;  /* 0x0000960000147ab9 */ /* 0x000fe20000000a00 */
[----:B------:R-:W-:Y:S01]  /*1ac0*/  IMAD R11, R14, UR32, RZ ;  /* 0x000000200e0b7c24 */ /* 0x000fe2000f8e02ff */
[----:B------:R-:W-:Y:S01]  /*1ad0*/  ULDC.64 UR46, c[0x0][0x2b0] ;  /* 0x0000ac00002e7ab9 */ /* 0x000fe20000000a00 */
[----:B------:R-:W-:Y:S01]  /*1ae0*/  IMAD.WIDE.U32 R12, R16, UR32, R232 ;  /* 0x00000020100c7c25 */ /* 0x000fe2000f8e00e8 */
[----:B------:R-:W-:Y:S01]  /*1af0*/  UIADD3 UR8, UR40, -0x1, URZ ;  /* 0xffffffff28087890 */ /* 0x000fe2000fffe03f */
[----:B------:R-:W-:Y:S01]  /*1b00*/  BSSY B1, `(.L_x_1332) ;  /* 0x00009a9000017945 */ /* 0x000fe20003800000 */
[----:B------:R-:W-:Y:S01]  /*1b10*/  IADD3 R246, R232, 0xc0, RZ ;  /* 0x000000c0e8f67810 */ /* 0x000fe20007ffe0ff */
[----:B-1----:R-:W-:Y:S01]  /*1b20*/  IMAD R5, R6, UR29, RZ ;  /* 0x0000001d06057c24 */ /* 0x002fe2000f8e02ff */
[----:B------:R-:W-:Y:S01]  /*1b30*/  IADD3 R12, P2, R12, UR39, RZ ;  /* 0x000000270c0c7c10 */ /* 0x000fe2000ff5e0ff */
[----:B------:R-:W-:-:S04]  /*1b40*/  IMAD.WIDE.U32 R8, R6, UR16, R8 ;  /* 0x0000001006087c25 */ /* 0x000fc8000f8e0008 */
[----:B------:R-:W-:Y:S01]  /*1b50*/  IMAD R5, R7, UR16, R5 ;  /* 0x0000001007057c24 */ /* 0x000fe2000f8e0205 */
[----:B------:R-:W-:Y:S01]  /*1b60*/  UIADD3 UR16, UP2, UP0, UR24, UR4, UR49 ;  /* 0x0000000418107290 */ /* 0x000fe2000f85e031 */
[----:B------:R-:W-:Y:S01]  /*1b70*/  IMAD R20, R16, UR33, R11 ;  /* 0x0000002110147c24 */ /* 0x000fe2000f8e020b */
[----:B------:R-:W-:Y:S01]  /*1b80*/  USHF.R.S32.HI UR4, URZ, 0x1f, UR4 ;  /* 0x0000001f3f047899 */ /* 0x000fe20008011404 */
[----:B------:R-:W-:Y:S01]  /*1b90*/  IMAD.IADD R9, R9, 0x1, R5 ;  /* 0x0000000109097824 */ /* 0x000fe200078e0205 */
[----:B------:R-:W-:Y:S01]  /*1ba0*/  SHF.R.S32.HI R5, RZ, 0x5, R10 ;  /* 0x00000005ff057819 */ /* 0x000fe2000001140a */
[----:B------:R-:W-:Y:S01]  /*1bb0*/  ULDC.64 UR24, c[0x0][0x400] ;  /* 0x0001000000187ab9 */ /* 0x000fe20000000a00 */
        /* <DEDUP_REMOVED lines=27> */
[C---:B------:R-:W-:Y:S01]  /*1d70*/  IMAD.WIDE.U32 R10, R4.reuse, R6, R10 ;  /* 0x00000006040a7225 */ /* 0x040fe200078e000a */
[----:B------:R-:W-:Y:S01]  /*1d80*/  ULDC.64 UR24, c[0x0][0x210] ;  /* 0x0000840000187ab9 */ /* 0x000fe20000000a00 */
[----:B------:R-:W-:Y:S01]  /*1d90*/  ULDC.64 UR20, c[0x0][0x3e0] ;  /* 0x0000f80000147ab9 */ /* 0x000fe20000000a00 */
[----:B------:R-:W-:Y:S01]  /*1da0*/  UIMAD.WIDE UR10, UR18, 0x4, UR46 ;  /* 0x00000004120a78a5 */ /* 0x000fe2000f8e022e */
[----:B------:R-:W-:Y:S01]  /*1db0*/  IMAD R5, R4, R7, R5 ;  /* 0x0000000704057224 */ /* 0x000fe200078e0205 */
[----:B------:R-:W-:Y:S01]  /*1dc0*/  PLOP3.LUT P0, PT, PT, PT, UP0, 0x80, 0x0 ;  /* 0x000000000000781c */ /* 0x000fe20003f0f008 */
[----:B------:R-:W-:Y:S01]  /*1dd0*/  VIADD R21, R13, UR16 ;  /* 0x000000100d157c36 */ /* 0x000fe20008000000 */
[----:B------:R-:W-:Y:S01]  /*1de0*/  LEA R231, P3, R12, UR24, 0x1 ;  /* 0x000000180ce77c11 */ /* 0x000fe2000f8608ff */
[----:B------:R-:W-:Y:S01]  /*1df0*/  UMOV UR18, UR28 ;  /* 0x0000001c00127c82 */ /* 0x000fe20008000000 */
[----:B------:R-:W-:Y:S01]  /*1e00*/  LEA R234, P2, R10, UR20, 0x1 ;  /* 0x000000140aea7c11 */ /* 0x000fe2000f8408ff */
[----:B------:R-:W-:Y:S01]  /*1e10*/  UMOV UR17, UR29 ;  /* 0x0000001d00117c82 */ /* 0x000fe20008000000 */
[----:B------:R-:W-:Y:S01]  /*1e20*/  IADD3 R17, R11, R5, RZ ;  /* 0x000000050b117210 */ /* 0x000fe20007ffe0ff */
        /* <DEDUP_REMOVED lines=23> */
.L_x_1338:
        /* <DEDUP_REMOVED lines=20> */
.L_x_1339:
        /* <DEDUP_REMOVED lines=38> */
.L_x_1341:
[----:B------:R-:W-:Y:S05]  /*2340*/  BSYNC B0 ;  /* 0x0000000000007941 */ /* 0x000fea0003800000 */
.L_x_1340:
        /* <DEDUP_REMOVED lines=21> */
.L_x_1343:
[----:B------:R-:W-:Y:S05]  /*24a0*/  BSYNC B0 ;  /* 0x0000000000007941 */ /* 0x000fea0003800000 */
.L_x_1342:
        /* <DEDUP_REMOVED lines=34> */
.L_x_1345:
[----:B------:R-:W-:Y:S05]  /*26d0*/  BSYNC B0 ;  /* 0x0000000000007941 */ /* 0x000fea0003800000 */
.L_x_1344:
        /* <DEDUP_REMOVED lines=23> */
.L_x_1337:
        /* <DEDUP_REMOVED lines=53> */
.L_x_1348:
[----:B------:R-:W-:Y:S05]  /*2ba0*/  BSYNC B0 ;  /* 0x0000000000007941 */ /* 0x000fea0003800000 */
.L_x_1347:
        /* <DEDUP_REMOVED lines=45> */
.L_x_1350:
[----:B------:R-:W-:Y:S05]  /*2e80*/  BSYNC B0 ;  /* 0x0000000000007941 */ /* 0x000fea0003800000 */
.L_x_1349:
        /* <DEDUP_REMOVED lines=44> */
.L_x_1352:
[----:B------:R-:W-:Y:S05]  /*3150*/  BSYNC B0 ;  /* 0x0000000000007941 */ /* 0x000fea0003800000 */
.L_x_1351:
        /* <DEDUP_REMOVED lines=47> */
.L_x_1354:
[----:B------:R-:W-:Y:S05]  /*3450*/  BSYNC B0 ;  /* 0x0000000000007941 */ /* 0x000fea0003800000 */
.L_x_1353:
        /* <DEDUP_REMOVED lines=69> */
.L_x_1356:
[----:B------:R-:W-:Y:S05]  /*38b0*/  BSYNC B0 ;  /* 0x0000000000007941 */ /* 0x000fea0003800000 */
.L_x_1355:
        /* <DEDUP_REMOVED lines=59> */
.L_x_1358:
[----:B------:R-:W-:Y:S05]  /*3c70*/  BSYNC B0 ;  /* 0x0000000000007941 */ /* 0x000fea0003800000 */
.L_x_1357:
        /* <DEDUP_REMOVED lines=64> */
.L_x_1360:
[----:B------:R-:W-:Y:S05]  /*4080*/  BSYNC B0 ;  /* 0x0000000000007941 */ /* 0x000fea0003800000 */
.L_x_1359:
        /* <DEDUP_REMOVED lines=56> */
.L_x_1362:
[----:B------:R-:W-:Y:S05]  /*4410*/  BSYNC B0 ;  /* 0x0000000000007941 */ /* 0x000fea0003800000 */
.L_x_1361:
[----:B------:R-:W-:Y:S01]  /*4420*/  ULDC.64 UR14, c[0x0][0x3c8] ;  /* 0x0000f200000e7ab9 */ /* 0x000fe20000000a00 */
[----:B------:R-:W-:Y:S01]  /*4430*/  USHF.R.S32.HI UR12, URZ, 0x1f, UR55 ;  /* 0x0000001f3f0c7899 */ /* 0x000fe20008011437 */
[----:B-1----:R-:W3:Y:S01]  /*4440*/  LDC.64 R10, c[0x0][0x3b8] ;  /* 0x0000ee00ff0a7b82 */ /* 0x002ee20000000a00 */
[----:B------:R-:W-:Y:S01]  /*4450*/  UISETP.NE.U32.AND UP1, UPT, UR14, URZ, UPT ;  /* 0x0000003f0e00728c */ /* 0x000fe2000bf25070 */
[----:B------:R-:W-:Y:S01]  /*4460*/  IMAD.MOV.U32 R242, RZ, RZ, 0x7f800000 ;  /* 0x7f800000fff27424 */ /* 0x000fe200078e00ff */
[----:B------:R-:W0:Y:S01]  /*4470*/  LDGDEPBAR ;  /* 0x00000000000079af */ /* 0x000e220000000000 */
[----:B------:R-:W-:Y:S01]  /*4480*/  IMAD.MOV.U32 R243, RZ, RZ, 0x7f800000 ;  /* 0x7f800000fff37424 */ /* 0x000fe200078e00ff */
[----:B------:R-:W-:Y:S01]  /*4490*/  UISETP.NE.AND.EX UP1, UPT, UR15, URZ, UPT, UP1 ;  /* 0x0000003f0f00728c */ /* 0x000fe2000bf25310 */
[----:B------:R-:W-:Y:S01]  /*44a0*/  IMAD.SHL.U32 R230, R251, 0x20, RZ ;  /* 0x00000020fbe67824 */ /* 0x000fe200078e00ff */
[----:B------:R-:W-:Y:S01]  /*44b0*/  ULDC UR26, c[0x0][0x2d0] ;  /* 0x0000b400001a7ab9 */ /* 0x000fe20000000800 */
[----:B------:R-:W-:Y:S01]  /*44c0*/  ULDC UR40, c[0x0][0x398] ;  /* 0x0000e60000287ab9 */ /* 0x000fe20000000800 */
[----:B------:R-:W-:-:S02]  /*44d0*/  ULDC UR42, c[0x0][0x2dc] ;  /* 0x0000b700002a7ab9 */ /* 0x000fc40000000800 */
[----:B------:R-:W-:-:S05]  /*44e0*/  PLOP3.LUT P0, PT, PT, PT, UP1, 0x80, 0x0 ;  /* 0x000000000000781c */ /* 0x000fca0003f0f018 */
[----:B------:R-:W-:Y:S01]  /*44f0*/  @UP1 ULDC.64 UR20, c[0x0][0x3d0] ;  /* 0x0000f40000141ab9 */ /* 0x000fe20000000a00 */
[----:B------:R-:W-:Y:S01]  /*4500*/  @UP1 UMOV UR13, UR12 ;  /* 0x0000000c000d1c82 */ /* 0x000fe20008000000 */
[----:B------:R-:W-:Y:S01]  /*4510*/  @UP1 UIMAD UR4, UR56, UR20, URZ ;  /* 0x00000014380412a4 */ /* 0x000fe2000f8e023f */
[----:B------:R-:W-:Y:S02]  /*4520*/  @UP1 UMOV UR12, UR55 ;  /* 0x00000037000c1c82 */ /* 0x000fe40008000000 */
[----:B------:R-:W-:Y:S02]  /*4530*/  @UP1 UIMAD.WIDE.U32 UR12, UR48, UR20, UR12 ;  /* 0x00000014300c12a5 */ /* 0x000fe4000f8e000c */
[----:B------:R-:W-:Y:S01]  /*4540*/  @UP1 UIMAD UR4, UR48, UR21, UR4 ;  /* 0x00000015300412a4 */ /* 0x000fe2000f8e0204 */
[----:B---3--:R-:W3:Y:S01]  /*4550*/  LDG.E.64 R6, desc[UR6][R10.64+0x8] ;  /* 0x000008060a067981 */ /* 0x008ee2000c1e1b00 */
[----:B------:R-:W-:Y:S02]  /*4560*/  @UP1 ULEA UR14, UP0, UR12, UR14, 0x2 ;  /* 0x0000000e0c0e1291 */ /* 0x000fe4000f80103f */
[----:B------:R-:W-:Y:S01]  /*4570*/  @UP1 UIADD3 UR4, UR13, UR4, URZ ;  /* 0x000000040d041290 */ /* 0x000fe2000fffe03f */
[----:B------:R-:W-:-:S02]  /*4580*/  CS2R R190, SRZ ;  /* 0x0000000000be7805 */ /* 0x000fc4000001ff00 */
[----:B------:R-:W-:Y:S02]  /*4590*/  CS2R R188, SRZ ;  /* 0x0000000000bc7805 */ /* 0x000fe4000001ff00 */
[----:B------:R-:W-:Y:S01]  /*45a0*/  CS2R R194, SRZ ;  /* 0x0000000000c27805 */ /* 0x000fe2000001ff00 */
[----:B------:R-:W-:Y:S01]  /*45b0*/  @UP1 ULEA.HI.X UR15, UR12, UR15, UR4, 0x2, UP0 ;  /* 0x0000000f0c0f1291 */ /* 0x000fe200080f1404 */
[----:B------:R-:W-:Y:S01]  /*45c0*/  IMAD.U32 R4, RZ, RZ, UR14 ;  /* 0x0000000eff047e24 */ /* 0x000fe2000f8e00ff */
[----:B------:R-:W-:Y:S01]  /*45d0*/  CS2R R192, SRZ ;  /* 0x0000000000c07805 */ /* 0x000fe2000001ff00 */
[----:B------:R-:W-:Y:S01]  /*45e0*/  @UP1 ULDC UR4, c[0x0][0x2e8] ;  /* 0x0000ba0000041ab9 */ /* 0x000fe20000000800 */
[----:B------:R-:W-:Y:S02]  /*45f0*/  CS2R R186, SRZ ;  /* 0x0000000000ba7805 */ /* 0x000fe4000001ff00 */
        /* <DEDUP_REMOVED lines=13> */
[----:B------:R-:W4:Y:S01]  /*46d0*/  LDG.E.64 R10, desc[UR6][R10.64] ;  /* 0x000000060a0a7981 */ /* 0x000f22000c1e1b00 */
        /* <DEDUP_REMOVED lines=52> */
[----:B------:R-:W-:Y:S01]  /*4a20*/  ULDC.U8 UR21, c[0x0][0x388] ;  /* 0x0000e20000157ab9 */ /* 0x000fe20000000000 */
[----:B------:R-:W-:Y:S01]  /*4a30*/  ULDC UR20, c[0x0][0x2ec] ;  /* 0x0000bb0000147ab9 */ /* 0x000fe20000000800 */
[----:B-1----:R-:W1:Y:S01]  /*4a40*/  S2R R4, SR_TID.X ;  /* 0x0000000000047919 */ /* 0x002e620000002100 */
[----:B------:R-:W2:Y:S01]  /*4a50*/  @P0 MUFU.RCP R5, UR4 ;  /* 0x0000000400050d08 */ /* 0x000ea20008001000 */
[----:B------:R-:W-:-:S04]  /*4a60*/  UIMAD UR4, UR48, UR60, UR55 ;  /* 0x0000003c300472a4 */ /* 0x000fc8000f8e0237 */
[----:B------:R-:W-:-:S04]  /*4a70*/  USHF.L.U32 UR4, UR4, 0x5, URZ ;  /* 0x0000000504047899 */ /* 0x000fc8000800063f */
[----:B------:R-:W-:Y:S01]  /*4a80*/  USHF.R.S32.HI UR12, URZ, 0x1f, UR4 ;  /* 0x0000001f3f0c7899 */ /* 0x000fe20008011404 */
[----:B------:R-:W-:Y:S01]  /*4a90*/  UMOV UR14, UR16 ;  /* 0x00000010000e7c82 */ /* 0x000fe20008000000 */
[----:B-1----:R-:W-:-:S05]  /*4aa0*/  IMAD.SHL.U32 R4, R4, 0x2, RZ ;  /* 0x0000000204047824 */ /* 0x002fca00078e00ff */
[----:B------:R-:W-:Y:S01]  /*4ab0*/  LOP3.LUT R230, R230, 0x6, R4, 0xf8, !PT ;  /* 0x00000006e6e67812 */ /* 0x000fe200078ef804 */
[----:B------:R-:W-:-:S04]  /*4ac0*/  IMAD.U32 R4, RZ, RZ, UR23 ;  /* 0x00000017ff047e24 */ /* 0x000fc8000f8e00ff */
[----:B------:R-:W-:Y:S01]  /*4ad0*/  IMAD R230, R4, 0x40, R230 ;  /* 0x0000004004e67824 */ /* 0x000fe200078e02e6 */
[--C-:B------:R-:W-:Y:S02]  /*4ae0*/  SHF.R.S32.HI R4, RZ, 0x1f, R25.reuse ;  /* 0x0000001fff047819 */ /* 0x100fe40000011419 */
[----:B---3--:R-:W-:Y:S01]  /*4af0*/  IADD3 R249, P2, P1, R6, UR4, R25 ;  /* 0x0000000406f97c10 */ /* 0x008fe2000f95e019 */
[----:B------:R-:W-:-:S04]  /*4b00*/  UIADD3 UR4, UR34, UR9, URZ ;  /* 0x0000000922047290 */ /* 0x000fc8000fffe03f */
[----:B------:R-:W-:Y:S01]  /*4b10*/  UIADD3 UR4, -UR5, 0x40, UR4 ;  /* 0x0000004005047890 */ /* 0x000fe2000fffe104 */
[----:B--2---:R-:W-:-:S05]  /*4b20*/  @P0 FMUL.FTZ R5, R8, R5 ;  /* 0x0000000508050220 */ /* 0x004fca0000410000 */
[----:B------:R-:W-:Y:S02]  /*4b30*/  @P0 R2UR UR13, R5 ;  /* 0x00000000050d02ca */ /* 0x000fe400000e0000 */
[----:B----4-:R-:W-:Y:S02]  /*4b40*/  R2UR UR24, R11 ;  /* 0x000000000b1872ca */ /* 0x010fe400000e0000 */
[----:B------:R-:W-:Y:S02]  /*4b50*/  R2UR UR25, R10 ;  /* 0x000000000a1972ca */ /* 0x000fe400000e0000 */
[----:B------:R-:W-:Y:S02]  /*4b60*/  CS2R R24, SRZ ;  /* 0x0000000000187805 */ /* 0x000fe4000001ff00 */
[----:B------:R-:W-:Y:S01]  /*4b70*/  IADD3.X R250, R7, UR12, R4, P2, P1 ;  /* 0x0000000c07fa7c10 */ /* 0x000fe200097e2404 */
[----:B------:R-:W-:-:S03]  /*4b80*/  UIADD3 UR27, UR4, -UR44, URZ ;  /* 0x8000002c041b7290 */ /* 0x000fc6000fffe03f */
[----:B------:R-:W-:Y:S01]  /*4b90*/  UMOV UR4, URZ ;  /* 0x0000003f00047c82 */ /* 0x000fe20008000000 */
[----:B------:R-:W-:Y:S02]  /*4ba0*/  @UP1 UMOV UR4, UR13 ;  /* 0x0000000d00041c82 */ /* 0x000fe40008000000 */
        /* <DEDUP_REMOVED lines=12> */
.L_x_1367:
[----:B------:R-:W0:Y:S01]  /*4c70*/  LDGDEPBAR ;  /* 0x00000000000079af */ /* 0x000e220000000000 */
[----:B------:R-:W-:Y:S01]  /*4c80*/  IMAD.U32 R112, RZ, RZ, UR18 ;  /* 0x00000012ff707e24 */ /* 0x000fe2000f8e00ff */
[----:B------:R-:W-:Y:S01]  /*4c90*/  USHF.L.U32 UR12, UR8, 0x6, URZ ;  /* 0x00000006080c7899 */ /* 0x000fe2000800063f */
[----:B------:R-:W-:Y:S01]  /*4ca0*/  IMAD.U32 R113, RZ, RZ, UR17 ;  /* 0x00000011ff717e24 */ /* 0x000fe2000f8e00ff */
[----:B------:R-:W-:Y:S02]  /*4cb0*/  UMOV UR13, UR59 ;  /* 0x0000003b000d7c82 */ /* 0x000fe40008000000 */
[C---:B------:R-:W-:Y:S01]  /*4cc0*/  LEA R112, P0, R237.reuse, R112, 0x2 ;  /* 0x00000070ed707211 */ /* 0x040fe200078010ff */
[----:B------:R-:W-:Y:S03]  /*4cd0*/  UISETP.GE.AND UP0, UPT, UR12, UR27, UPT ;  /* 0x0000001b0c00728c */ /* 0x000fe6000bf06270 */
[C---:B------:R-:W-:Y:S01]  /*4ce0*/  LEA.HI.X.SX32 R113, R237.reuse, R113, 0x2, P0 ;  /* 0x00000071ed717211 */ /* 0x040fe200000f16ff */
        /* <DEDUP_REMOVED lines=10> */
[----:B------:R-:W-:Y:S04]  /*4d90*/  LDSM.16.M88.4 R108, [R212+0x10000] ;  /* 0x01000000d46c783b */ /* 0x000fe80000000200 */
[----:B-----5:R3:W5:Y:S01]  /*4da0*/  LDG.E R114, desc[UR6][R112.64] ;  /* 0x0000000670727981 */ /* 0x020762000c1e1900 */
[C---:B-1----:R-:W-:Y:S06]  /*4db0*/  HMMA.16816.F32.BF16 R4, R16.reuse, R8, RZ ;  /* 0x000000081004723c */ /* 0x042fec00000418ff */
[C---:B------:R-:W-:Y:S06]  /*4dc0*/  HMMA.16816.F32.BF16 R8, R16.reuse, R10, RZ ;  /* 0x0000000a1008723c */ /* 0x040fec00000418ff */
[C---:B--2---:R-:W-:Y:S01]  /*4dd0*/  HMMA.16816.F32.BF16 R12, R16.reuse, R84, RZ ;  /* 0x00000054100c723c */ /* 0x044fe200000418ff */
[----:B------:R1:W5:Y:S05]  /*4de0*/  LDG.E R112, desc[UR6][R112.64+0x20] ;  /* 0x0000200670707981 */ /* 0x00036a000c1e1900 */
[----:B------:R-:W-:Y:S01]  /*4df0*/  HMMA.16816.F32.BF16 R16, R16, R86, RZ ;  /* 0x000000561010723c */ /* 0x000fe200000418ff */
[----:B------:R-:W2:Y:S05]  /*4e00*/  LDSM.16.M88.4 R84, [R213+0x10800] ;  /* 0x01080000d554783b */ /* 0x000eaa0000000200 */
[C---:B---3--:R-:W-:Y:S06]  /*4e10*/  HMMA.16816.F32.BF16 R4, R88.reuse, R92, R4 ;  /* 0x0000005c5804723c */ /* 0x048fec0000041804 */
[C---:B------:R-:W-:Y:S01]  /*4e20*/  HMMA.16816.F32.BF16 R8, R88.reuse, R94, R8 ;  /* 0x0000005e5808723c */ /* 0x040fe20000041808 */
[----:B------:R-:W3:Y:S05]  /*4e30*/  LDSM.16.M88.4 R92, [R218] ;  /* 0x00000000da5c783b */ /* 0x000eea0000000200 */
[C---:B----4-:R-:W-:Y:S06]  /*4e40*/  HMMA.16816.F32.BF16 R12, R88.reuse, R96, R12 ;  /* 0x00000060580c723c */ /* 0x050fec000004180c */
[----:B------:R-:W-:Y:S01]  /*4e50*/  HMMA.16816.F32.BF16 R16, R88, R98, R16 ;  /* 0x000000625810723c */ /* 0x000fe20000041810 */
[----:B------:R-:W4:Y:S04]  /*4e60*/  LDSM.16.M88.4 R88, [R212+0x10800] ;  /* 0x01080000d458783b */ /* 0x000f280000000200 */
[----:B------:R-:W-:Y:S01]  /*4e70*/  LDSM.16.M88.4 R96, [R214+0x2000] ;  /* 0x00200000d660783b */ /* 0x000fe20000000200 */
[C---:B------:R-:W-:Y:S06]  /*4e80*/  HMMA.16816.F32.BF16 R4, R100.reuse, R104, R4 ;  /* 0x000000686404723c */ /* 0x040fec0000041804 */
[C---:B------:R-:W-:Y:S01]  /*4e90*/  HMMA.16816.F32.BF16 R8, R100.reuse, R106, R8 ;  /* 0x0000006a6408723c */ /* 0x040fe20000041808 */
[----:B------:R-:W1:Y:S05]  /*4ea0*/  LDSM.16.M88.4 R104, [R2+0x12000] ;  /* 0x012000000268783b */ /* 0x000e6a0000000200 */
[C---:B--2---:R-:W-:Y:S06]  /*4eb0*/  HMMA.16816.F32.BF16 R12, R100.reuse, R84, R12 ;  /* 0x00000054640c723c */ /* 0x044fec000004180c */
[----:B------:R-:W-:Y:S01]  /*4ec0*/  HMMA.16816.F32.BF16 R16, R100, R86, R16 ;  /* 0x000000566410723c */ /* 0x000fe20000041810 */
[----:B------:R-:W2:Y:S04]  /*4ed0*/  LDSM.16.M88.4 R84, [R2+0x12800] ;  /* 0x012800000254783b */ /* 0x000ea80000000200 */
        /* <DEDUP_REMOVED lines=8> */
[C---:B-1----:R-:W-:Y:S06]  /*4f60*/  HMMA.16816.F32.BF16 R4, R96.reuse, R104, R4 ;  /* 0x000000686004723c */ /* 0x042fec0000041804 */
        /* <DEDUP_REMOVED lines=67> */
[----:B------:R-:W4:Y:S05]  /*53a0*/  LDSM.16.M88.4 R88, [R212+0x16800] ;  /* 0x01680000d458783b */ /* 0x000f2a0000000200 */
[C---:B-1----:R-:W-:Y:S06]  /*53b0*/  HMMA.16816.F32.BF16 R4, R100.reuse, R104, R4 ;  /* 0x000000686404723c */ /* 0x042fec0000041804 */
[C---:B------:R-:W-:Y:S06]  /*53c0*/  HMMA.16816.F32.BF16 R8, R100.reuse, R106, R8 ;  /* 0x0000006a6408723c */ /* 0x040fec0000041808 */
[C---:B--2---:R-:W-:Y:S06]  /*53d0*/  HMMA.16816.F32.BF16 R12, R100.reuse, R84, R12 ;  /* 0x00000054640c723c */ /* 0x044fec000004180c */
[----:B------:R-:W-:Y:S05]  /*53e0*/  HMMA.16816.F32.BF16 R16, R100, R86, R16 ;  /* 0x000000566410723c */ /* 0x000fea0000041810 */
[----:B------:R-:W-:Y:S01]  /*53f0*/  IADD3 R84, R237, -UR9, -R230 ;  /* 0x80000009ed547c10 */ /* 0x000fe2000fffe8e6 */
[C---:B---3--:R-:W-:Y:S05]  /*5400*/  HMMA.16816.F32.BF16 R4, R92.reuse, R108, R4 ;  /* 0x0000006c5c04723c */ /* 0x048fea0000041804 */
[----:B------:R-:W-:Y:S01]  /*5410*/  VIADD R84, R84, UR5 ;  /* 0x0000000554547c36 */ /* 0x000fe20008000000 */
[C---:B------:R-:W-:Y:S05]  /*5420*/  HMMA.16816.F32.BF16 R8, R92.reuse, R110, R8 ;  /* 0x0000006e5c08723c */ /* 0x040fea0000041808 */
[----:B------:R-:W-:Y:S01]  /*5430*/  VIADD R84, R84, UR12 ;  /* 0x0000000c54547c36 */ /* 0x000fe20008000000 */
[C---:B----4-:R-:W-:Y:S05]  /*5440*/  HMMA.16816.F32.BF16 R12, R92.reuse, R88, R12 ;  /* 0x000000585c0c723c */ /* 0x050fea000004180c */
[----:B------:R-:W-:Y:S01]  /*5450*/  IABS R100, R84 ;  /* 0x0000005400647213 */ /* 0x000fe20000000000 */
[C---:B------:R-:W-:Y:S01]  /*5460*/  VIADD R85, R84.reuse, 0x7 ;  /* 0x0000000754557836 */ /* 0x040fe20000000000 */
[----:B------:R-:W-:Y:S04]  /*5470*/  HMMA.16816.F32.BF16 R16, R92, R90, R16 ;  /* 0x0000005a5c10723c */ /* 0x000fe80000041810 */
[----:B------:R-:W-:Y:S01]  /*5480*/  ISETP.GE.AND P0, PT, R85, RZ, PT ;  /* 0x000000ff5500720c */ /* 0x000fe20003f06270 */
[C---:B------:R-:W-:Y:S02]  /*5490*/  VIADD R86, R84.reuse, 0x8 ;  /* 0x0000000854567836 */ /* 0x040fe40000000000 */
[----:B------:R-:W-:Y:S01]  /*54a0*/  I2FP.F32.S32 R90, R100 ;  /* 0x00000064005a7245 */ /* 0x000fe20000201400 */
[----:B------:R-:W-:Y:S02]  /*54b0*/  VIADD R96, R84, 0xffffffe7 ;  /* 0xffffffe754607836 */ /* 0x000fe40000000000 */
[----:B------:R-:W-:Y:S01]  /*54c0*/  ISETP.GE.AND P1, PT, R86, RZ, PT ;  /* 0x000000ff5600720c */ /* 0x000fe20003f26270 */
[----:B------:R-:W-:Y:S02]  /*54d0*/  VIADD R89, R84, 0xffffffff ;  /* 0xffffffff54597836 */ /* 0x000fe40000000000 */
[----:B------:R-:W-:Y:S01]  /*54e0*/  FFMA.FTZ R4, R90, -UR4, R4 ;  /* 0x800000045a047c23 */ /* 0x000fe20008010004 */
[----:B------:R-:W-:Y:S02]  /*54f0*/  VIADD R88, R84, 0xfffffff8 ;  /* 0xfffffff854587836 */ /* 0x000fe40000000000 */
[----:B------:R-:W-:Y:S01]  /*5500*/  FFMA.FTZ R10, R90, -UR4, R10 ;  /* 0x800000045a0a7c23 */ /* 0x000fe2000801000a */
[C---:B------:R-:W-:Y:S01]  /*5510*/  VIADD R87, R84.reuse, 0xfffffff7 ;  /* 0xfffffff754577836 */ /* 0x040fe20000000000 */
[----:B------:R-:W-:Y:S01]  /*5520*/  ISETP.GE.AND P6, PT, R89, RZ, PT ;  /* 0x000000ff5900720c */ /* 0x000fe20003fc6270 */
[C---:B------:R-:W-:Y:S01]  /*5530*/  VIADD R99, R84.reuse, 0xfffffff0 ;  /* 0xfffffff054637836 */ /* 0x040fe20000000000 */
[C---:B------:R-:W-:Y:S01]  /*5540*/  @!P0 IADD3 R85, -R84.reuse, -0x7, RZ ;  /* 0xfffffff954558810 */ /* 0x040fe20007ffe1ff */
[----:B------:R-:W-:Y:S01]  /*5550*/  VIADD R98, R84, 0xffffffef ;  /* 0xffffffef54627836 */ /* 0x000fe20000000000 */
[----:B------:R-:W-:Y:S01]  /*5560*/  ISETP.GE.AND P0, PT, R96, RZ, PT ;  /* 0x000000ff6000720c */ /* 0x000fe20003f06270 */
[----:B------:R-:W-:Y:S01]  /*5570*/  VIADD R97, R84, 0xffffffe8 ;  /* 0xffffffe854617836 */ /* 0x000fe20000000000 */
[----:B------:R-:W-:Y:S02]  /*5580*/  ISETP.GE.AND P5, PT, R88, RZ, PT ;  /* 0x000000ff5800720c */ /* 0x000fe40003fa6270 */
[----:B------:R-:W-:Y:S02]  /*5590*/  @!P1 IADD3 R86, -R84, -0x8, RZ ;  /* 0xfffffff854569810 */ /* 0x000fe40007ffe1ff */
[----:B------:R-:W-:Y:S02]  /*55a0*/  ISETP.GE.AND P4, PT, R87, RZ, PT ;  /* 0x000000ff5700720c */ /* 0x000fe40003f86270 */
[----:B------:R-:W-:Y:S02]  /*55b0*/  ISETP.GE.AND P3, PT, R99, RZ, PT ;  /* 0x000000ff6300720c */ /* 0x000fe40003f66270 */
[----:B------:R-:W-:Y:S02]  /*55c0*/  ISETP.GE.AND P2, PT, R98, RZ, PT ;  /* 0x000000ff6200720c */ /* 0x000fe40003f46270 */
[----:B------:R-:W-:Y:S02]  /*55d0*/  ISETP.GE.AND P1, PT, R97, RZ, PT ;  /* 0x000000ff6100720c */ /* 0x000fe40003f26270 */
[C---:B------:R-:W-:Y:S02]  /*55e0*/  @!P0 IADD3 R96, -R84.reuse, 0x19, RZ ;  /* 0x0000001954608810 */ /* 0x040fe40007ffe1ff */
[----:B------:R-:W-:Y:S02]  /*55f0*/  PLOP3.LUT P0, PT, PT, PT, UP0, 0x80, 0x0 ;  /* 0x000000000000781c */ /* 0x000fe40003f0f008 */
[C---:B------:R-:W-:Y:S02]  /*5600*/  @!P6 IADD3 R89, -R84.reuse, 0x1, RZ ;  /* 0x000000015459e810 */ /* 0x040fe40007ffe1ff */
[C---:B------:R-:W-:Y:S02]  /*5610*/  @!P5 IADD3 R88, -R84.reuse, 0x8, RZ ;  /* 0x000000085458d810 */ /* 0x040fe40007ffe1ff */
        /* <DEDUP_REMOVED lines=40> */
.L_x_1363:
        /* <DEDUP_REMOVED lines=16> */
[----:B------:R-:W-:Y:S01]  /*59a0*/  ISETP.GE.AND P5, PT, R92, R84, PT ;  /* 0x000000545c00720c */ /* 0x000fe20003fa6270 */
[C---:B------:R-:W-:Y:S01]  /*59b0*/  VIADD R88, R230.reuse, 0x18 ;  /* 0x00000018e6587836 */ /* 0x040fe20000000000 */
[CC--:B------:R-:W-:Y:S01]  /*59c0*/  ISETP.GE.OR P0, PT, R230.reuse, R86.reuse, !P0 ;  /* 0x00000056e600720c */ /* 0x0c0fe20004706670 */
[----:B------:R-:W-:Y:S01]  /*59d0*/  VIADD R87, R230, 0x19 ;  /* 0x00000019e6577836 */ /* 0x000fe20000000000 */
[----:B------:R-:W-:Y:S02]  /*59e0*/  IADD3 R94, R85, UR15, R94 ;  /* 0x0000000f555e7c10 */ /* 0x000fe4000fffe05e */
[----:B------:R-:W-:Y:S02]  /*59f0*/  ISETP.GE.OR P6, PT, R93, R86, !P6 ;  /* 0x000000565d00720c */ /* 0x000fe400077c6670 */
        /* <DEDUP_REMOVED lines=46> */
.L_x_1364:
[C---:B------:R-:W-:Y:S01]  /*5ce0*/  FMUL.FTZ R84, R242.reuse, 1.4426950216293334961 ;  /* 0x3fb8aa3bf2547820 */ /* 0x040fe20000410000 */
[----:B------:R-:W-:Y:S01]  /*5cf0*/  FSETP.NEU.FTZ.AND P1, PT, R242, -INF , PT ;  /* 0xff800000f200780b */ /* 0x000fe20003f3d000 */
[----:B------:R-:W-:Y:S02]  /*5d00*/  IMAD.U32 R86, RZ, RZ, UR8 ;  /* 0x00000008ff567e24 */ /* 0x000fe4000f8e00ff */
[C---:B------:R-:W-:Y:S01]  /*5d10*/  FMUL.FTZ R87, R243.reuse, 1.4426950216293334961 ;  /* 0x3fb8aa3bf3577820 */ /* 0x040fe20000410000 */
[----:B------:R-:W-:Y:S01]  /*5d20*/  IMAD.U32 R85, RZ, RZ, UR23 ;  /* 0x00000017ff557e24 */ /* 0x000fe2000f8e00ff */
[----:B------:R-:W-:Y:S01]  /*5d30*/  FSEL R84, R84, RZ, P1 ;  /* 0x000000ff54547208 */ /* 0x000fe20000800000 */
[----:B------:R-:W-:Y:S01]  /*5d40*/  IMAD R86, R86, 0x4, R252 ;  /* 0x0000000456567824 */ /* 0x000fe200078e02fc */
[----:B------:R-:W-:Y:S01]  /*5d50*/  FSETP.NEU.FTZ.AND P0, PT, R243, -INF , PT ;  /* 0xff800000f300780b */ /* 0x000fe20003f1d000 */
[----:B------:R-:W-:Y:S01]  /*5d60*/  IMAD R85, R85, 0x2, R251 ;  /* 0x0000000255557824 */ /* 0x000fe200078e02fb */
[----:B------:R-:W-:Y:S01]  /*5d70*/  UISETP.GT.AND UP1, UPT, UR8, UR22, UPT ;  /* 0x000000160800728c */ /* 0x000fe2000bf24270 */
[--C-:B------:R-:W-:Y:S01]  /*5d80*/  FFMA.FTZ R90, R8, UR20, -R84.reuse ;  /* 0x00000014085a7c23 */ /* 0x100fe20008010854 */
[----:B------:R-:W-:Y:S01]  /*5d90*/  IMAD.WIDE.U32 R88, R86, -0x326172a9, RZ ;  /* 0xcd9e8d5756587825 */ /* 0x000fe200078e00ff */
[----:B------:R-:W-:Y:S02]  /*5da0*/  FSEL R8, R87, RZ, P0 ;  /* 0x000000ff57087208 */ /* 0x000fe40000000000 */
[----:B------:R1:W2:Y:S01]  /*5db0*/  MUFU.EX2 R128, R90 ;  /* 0x0000005a00807308 */ /* 0x0002a20000000800 */
[----:B------:R-:W-:Y:S01]  /*5dc0*/  LOP3.LUT R85, R85, UR24, RZ, 0x3c, !PT ;  /* 0x0000001855557c12 */ /* 0x000fe2000f8e3cff */
[----:B------:R-:W-:Y:S01]  /*5dd0*/  FFMA.FTZ R4, R4, UR20, -R84 ;  /* 0x0000001404047c23 */ /* 0x000fe20008010854 */
[----:B------:R-:W-:Y:S01]  /*5de0*/  LOP3.LUT R94, R89, UR25, R250, 0x96, !PT ;  /* 0x00000019595e7c12 */ /* 0x000fe2000f8e96fa */
[--C-:B------:R-:W-:Y:S01]  /*5df0*/  FFMA.FTZ R7, R7, UR20, -R8.reuse ;  /* 0x0000001407077c23 */ /* 0x100fe20008010808 */
[----:B------:R-:W-:Y:S01]  /*5e00*/  FFMA.FTZ R6, R6, UR20, -R8 ;  /* 0x0000001406067c23 */ /* 0x000fe20008010808 */
[----:B------:R-:W-:Y:S01]  /*5e10*/  FFMA.FTZ R5, R5, UR20, -R84 ;  /* 0x0000001405057c23 */ /* 0x000fe20008010854 */
[----:B------:R-:W-:Y:S01]  /*5e20*/  FFMA.FTZ R11, R11, UR20, -R8 ;  /* 0x000000140b0b7c23 */ /* 0x000fe20008010808 */
[----:B------:R-:W-:Y:S02]  /*5e30*/  IMAD.WIDE.U32 R94, R94, -0x2daee0ad, RZ ;  /* 0xd2511f535e5e7825 */ /* 0x000fe400078e00ff */
[----:B------:R3:W-:Y:S02]  /*5e40*/  MUFU.EX2 R126, R7 ;  /* 0x00000007007e7308 */ /* 0x0007e40000000800 */
[--C-:B------:R-:W-:Y:S01]  /*5e50*/  FFMA.FTZ R9, R9, UR20, -R84.reuse ;  /* 0x0000001409097c23 */ /* 0x100fe20008010854 */
[----:B------:R-:W-:Y:S01]  /*5e60*/  FFMA.FTZ R16, R16, UR20, -R84 ;  /* 0x0000001410107c23 */ /* 0x000fe20008010854 */
[----:B------:R-:W-:Y:S01]  /*5e70*/  FFMA.FTZ R19, R19, UR20, -R8 ;  /* 0x0000001413137c23 */ /* 0x000fe20008010808 */
[----:B-1----:R-:W-:Y:S05]  /*5e80*/  IMAD.WIDE.U32 R90, R249, -0x2daee0ad, RZ ;  /* 0xd2511f53f95a7825 */ /* 0x002fea00078e00ff */
[----:B------:R1:W-:Y:S01]  /*5e90*/  MUFU.EX2 R122, R6 ;  /* 0x00000006007a7308 */ /* 0x0003e20000000800 */
[----:B------:R-:W-:Y:S02]  /*5ea0*/  LOP3.LUT R85, R85, R91, RZ, 0x3c, !PT ;  /* 0x0000005b55557212 */ /* 0x000fe400078e3cff */
[----:B------:R-:W-:Y:S07]  /*5eb0*/  LOP3.LUT R90, R95, UR29, R90, 0x96, !PT ;  /* 0x0000001d5f5a7c12 */ /* 0x000fee000f8e965a */
[----:B------:R-:W-:Y:S01]  /*5ec0*/  MUFU.EX2 R124, R4 ;  /* 0x00000004007c7308 */ /* 0x000fe20000000800 */
[----:B------:R-:W-:Y:S04]  /*5ed0*/  IMAD.WIDE.U32 R86, R85, -0x326172a9, RZ ;  /* 0xcd9e8d5755567825 */ /* 0x000fe800078e00ff */
[----:B------:R-:W-:Y:S01]  /*5ee0*/  FFMA.FTZ R85, R14, UR20, -R8 ;  /* 0x000000140e557c23 */ /* 0x000fe20008010808 */
[----:B------:R-:W-:Y:S01]  /*5ef0*/  IMAD.WIDE.U32 R90, R90, -0x326172a9, RZ ;  /* 0xcd9e8d575a5a7825 */ /* 0x000fe200078e00ff */
[----:B------:R-:W-:Y:S03]  /*5f00*/  LOP3.LUT R92, R87, UR28, R88, 0x96, !PT ;  /* 0x0000001c575c7c12 */ /* 0x000fe6000f8e9658 */
[----:B------:R-:W-:Y:S01]  /*5f10*/  MUFU.EX2 R121, R5 ;  /* 0x0000000500797308 */ /* 0x000fe20000000800 */
[----:B------:R-:W-:Y:S01]  /*5f20*/  LOP3.LUT R88, R91, UR30, R86, 0x96, !PT ;  /* 0x0000001e5b587c12 */ /* 0x000fe2000f8e9656 */
[----:B------:R-:W-:Y:S04]  /*5f30*/  IMAD.WIDE.U32 R92, R92, -0x2daee0ad, RZ ;  /* 0xd2511f535c5c7825 */ /* 0x000fe800078e00ff */
[----:B------:R-:W-:Y:S01]  /*5f40*/  IMAD.WIDE.U32 R88, R88, -0x2daee0ad, RZ ;  /* 0xd2511f5358587825 */ /* 0x000fe200078e00ff */
[----:B------:R-:W-:Y:S03]  /*5f50*/  LOP3.LUT R86, R93, UR31, R94, 0x96, !PT ;  /* 0x0000001f5d567c12 */ /* 0x000fe6000f8e965e */
[----:B------:R4:W2:Y:S01]  /*5f60*/  MUFU.EX2 R127, R11 ;  /* 0x0000000b007f7308 */ /* 0x0008a20000000800 */
[----:B---3--:R-:W-:Y:S01]  /*5f70*/  LOP3.LUT R7, R89, UR33, R92, 0x96, !PT ;  /* 0x0000002159077c12 */ /* 0x008fe2000f8e965c */
[----:B------:R-:W-:Y:S04]  /*5f80*/  IMAD.WIDE.U32 R86, R86, -0x326172a9, RZ ;  /* 0xcd9e8d5756567825 */ /* 0x000fe800078e00ff */
[----:B------:R-:W-:Y:S01]  /*5f90*/  FFMA.FTZ R92, R13, UR20, -R84 ;  /* 0x000000140d5c7c23 */ /* 0x000fe20008010854 */
[----:B-1----:R-:W-:Y:S01]  /*5fa0*/  IMAD.WIDE.U32 R6, R7, -0x326172a9, RZ ;  /* 0xcd9e8d5707067825 */ /* 0x002fe200078e00ff */
[----:B------:R-:W-:Y:S02]  /*5fb0*/  LOP3.LUT R90, R87, UR32, R90, 0x96, !PT ;  /* 0x00000020575a7c12 */ /* 0x000fe4000f8e965a */
[----:B------:R1:W-:Y:S02]  /*5fc0*/  MUFU.EX2 R123, R9 ;  /* 0x00000009007b7308 */ /* 0x0003e40000000800 */
[----:B------:R-:W-:Y:S01]  /*5fd0*/  LOP3.LUT R89, R7, UR34, R86, 0x96, !PT ;  /* 0x0000002207597c12 */ /* 0x000fe2000f8e9656 */
[----:B------:R-:W-:Y:S04]  /*5fe0*/  IMAD.WIDE.U32 R90, R90, -0x2daee0ad, RZ ;  /* 0xd2511f535a5a7825 */ /* 0x000fe800078e00ff */
[----:B----4-:R-:W-:Y:S03]  /*5ff0*/  FFMA.FTZ R11, R10, UR20, -R8 ;  /* 0x000000140a0b7c23 */ /* 0x010fe60008010808 */
[----:B------:R3:W4:Y:S01]  /*6000*/  MUFU.EX2 R129, R16 ;  /* 0x0000001000817308 */ /* 0x0007220000000800 */
[----:B------:R-:W-:Y:S01]  /*6010*/  LOP3.LUT R86, R91, UR35, R88, 0x96, !PT ;  /* 0x000000235b567c12 */ /* 0x000fe2000f8e9658 */
[----:B------:R-:W-:Y:S04]  /*6020*/  IMAD.WIDE.U32 R88, R89, -0x2daee0ad, RZ ;  /* 0xd2511f5359587825 */ /* 0x000fe800078e00ff */
[--C-:B------:R-:W-:Y:S01]  /*6030*/  FFMA.FTZ R91, R12, UR20, -R84.reuse ;  /* 0x000000140c5b7c23 */ /* 0x100fe20008010854 */
[----:B------:R-:W-:Y:S01]  /*6040*/  FFMA.FTZ R84, R17, UR20, -R84 ;  /* 0x0000001411547c23 */ /* 0x000fe20008010854 */
[----:B------:R-:W-:Y:S01]  /*6050*/  IMAD.WIDE.U32 R86, R86, -0x326172a9, RZ ;  /* 0xcd9e8d5756567825 */ /* 0x000fe200078e00ff */
[----:B------:R-:W-:Y:S01]  /*6060*/  LOP3.LUT R4, R89, UR37, R90, 0x96, !PT ;  /* 0x0000002559047c12 */ /* 0x000fe2000f8e965a */
[----:B------:R2:W-:Y:S02]  /*6070*/  MUFU.EX2 R119, R11 ;  /* 0x0000000b00777308 */ /* 0x0005e40000000800 */
[--C-:B------:R-:W-:Y:S01]  /*6080*/  FFMA.FTZ R17, R15, UR20, -R8.reuse ;  /* 0x000000140f117c23 */ /* 0x100fe20008010808 */
[----:B------:R-:W-:Y:S01]  /*6090*/  FFMA.FTZ R8, R18, UR20, -R8 ;  /* 0x0000001412087c23 */ /* 0x000fe20008010808 */
[----:B------:R-:W-:Y:S01]  /*60a0*/  LOP3.LUT R6, R87, UR36, R6, 0x96, !PT ;  /* 0x0000002457067c12 */ /* 0x000fe2000f8e9606 */
[----:B------:R-:W-:Y:S04]  /*60b0*/  IMAD.WIDE.U32 R4, R4, -0x326172a9, RZ ;  /* 0xcd9e8d5704047825 */ /* 0x000fe800078e00ff */
[----:B------:R-:W-:Y:S01]  /*60c0*/  IMAD.WIDE.U32 R6, R6, -0x2daee0ad, RZ ;  /* 0xd2511f5306067825 */ /* 0x000fe200078e00ff */
[C---:B------:R-:W-:Y:S01]  /*60d0*/  LOP3.LUT R13, R4.reuse, 0xff, RZ, 0xc0, !PT ;  /* 0x000000ff040d7812 */ /* 0x040fe200078ec0ff */
[----:B------:R-:W4:Y:S01]  /*60e0*/  MUFU.EX2 R125, R19 ;  /* 0x00000013007d7308 */ /* 0x000f220000000800 */
[--C-:B------:R-:W-:Y:S02]  /*60f0*/  SHF.R.U32.HI R12, RZ, 0x18, R4.reuse ;  /* 0x00000018ff0c7819 */ /* 0x100fe40000011604 */
[----:B------:R-:W-:Y:S02]  /*6100*/  SHF.R.U32.HI R14, RZ, 0x10, R4 ;  /* 0x00000010ff0e7819 */ /* 0x000fe40000011604 */
[----:B------:R-:W-:Y:S02]  /*6110*/  LOP3.LUT R15, R4, 0xffff, RZ, 0xc0, !PT ;  /* 0x0000ffff040f7812 */ /* 0x000fe400078ec0ff */
[----:B------:R-:W-:Y:S03]  /*6120*/  LOP3.LUT R4, R6, 0xff, RZ, 0xc0, !PT ;  /* 0x000000ff06047812 */ /* 0x000fe600078ec0ff */
[----:B------:R-:W4:Y:S01]  /*6130*/  MUFU.EX2 R120, R91 ;  /* 0x0000005b00787308 */ /* 0x000f220000000800 */
[----:B------:R-:W-:Y:S02]  /*6140*/  LOP3.LUT R10, R5, UR38, R86, 0x96, !PT ;  /* 0x00000026050a7c12 */ /* 0x000fe4000f8e9656 */
[----:B------:R-:W-:Y:S02]  /*6150*/  ISETP.LE.U32.AND P5, PT, R13, UR21, PT ;  /* 0x000000150d007c0c */ /* 0x000fe4000bfa3070 */
[----:B------:R-:W-:Y:S02]  /*6160*/  ISETP.LE.U32.AND P1, PT, R12, UR21, PT ;  /* 0x000000150c007c0c */ /* 0x000fe4000bf23070 */
[----:B------:R-:W-:Y:S03]  /*6170*/  ISETP.LE.U32.AND P2, PT, R4, UR21, PT ;  /* 0x0000001504007c0c */ /* 0x000fe6000bf43070 */
[----:B------:R-:W-:Y:S01]  /*6180*/  MUFU.EX2 R118, R17 ;  /* 0x0000001100767308 */ /* 0x000fe20000000800 */
[----:B------:R-:W-:Y:S02]  /*6190*/  SHF.R.U32.HI R4, RZ, 0x18, R10 ;  /* 0x00000018ff047819 */ /* 0x000fe4000001160a */
[----:B------:R-:W-:Y:S02]  /*61a0*/  LOP3.LUT R5, R10, 0xff, RZ, 0xc0, !PT ;  /* 0x000000ff0a057812 */ /* 0x000fe400078ec0ff */
[----:B-1----:R-:W-:Y:S02]  /*61b0*/  LOP3.LUT R9, R7, UR39, R88, 0x96, !PT ;  /* 0x0000002707097c12 */ /* 0x002fe4000f8e9658 */
[----:B------:R-:W-:Y:S03]  /*61c0*/  ISETP.LE.U32.AND P3, PT, R4, UR21, PT ;  /* 0x0000001504007c0c */ /* 0x000fe6000bf63070 */
[----:B------:R-:W-:Y:S01]  /*61d0*/  MUFU.EX2 R117, R92 ;  /* 0x0000005c00757308 */ /* 0x000fe20000000800 */
[----:B------:R-:W-:Y:S02]  /*61e0*/  SHF.R.U32.HI R4, RZ, 0x10, R10 ;  /* 0x00000010ff047819 */ /* 0x000fe4000001160a */
[----:B------:R-:W-:Y:S02]  /*61f0*/  ISETP.LE.U32.AND P4, PT, R5, UR21, PT ;  /* 0x0000001505007c0c */ /* 0x000fe4000bf83070 */
[----:B------:R-:W-:Y:S02]  /*6200*/  LOP3.LUT R5, R9, 0xff, RZ, 0xc0, !PT ;  /* 0x000000ff09057812 */ /* 0x000fe400078ec0ff */
[----:B------:R-:W-:Y:S03]  /*6210*/  LOP3.LUT R10, R10, 0xffff, RZ, 0xc0, !PT ;  /* 0x0000ffff0a0a7812 */ /* 0x000fe600078ec0ff */
[----:B------:R-:W-:Y:S01]  /*6220*/  MUFU.EX2 R115, R85 ;  /* 0x0000005500737308 */ /* 0x000fe20000000800 */
[----:B------:R-:W-:Y:S02]  /*6230*/  LOP3.LUT R4, R4, 0xff, RZ, 0xc0, !PT ;  /* 0x000000ff04047812 */ /* 0x000fe400078ec0ff */
[--C-:B---3--:R-:W-:Y:S02]  /*6240*/  SHF.R.U32.HI R16, RZ, 0x10, R6.reuse ;  /* 0x00000010ff107819 */ /* 0x108fe40000011606 */
[----:B--2---:R-:W-:Y:S02]  /*6250*/  SHF.R.U32.HI R11, RZ, 0x18, R6 ;  /* 0x00000018ff0b7819 */ /* 0x004fe40000011606 */
[----:B------:R-:W-:Y:S03]  /*6260*/  LOP3.LUT R7, R6, 0xffff, RZ, 0xc0, !PT ;  /* 0x0000ffff06077812 */ /* 0x000fe600078ec0ff */
[----:B------:R-:W1:Y:S01]  /*6270*/  MUFU.EX2 R113, R8 ;  /* 0x0000000800717308 */ /* 0x000e620000000800 */
[----:B------:R-:W-:Y:S02]  /*6280*/  ISETP.LE.U32.AND P0, PT, R11, UR21, PT ;  /* 0x000000150b007c0c */ /* 0x000fe4000bf03070 */
[----:B------:R-:W-:Y:S04]  /*6290*/  LOP3.LUT R6, R14, 0xff, RZ, 0xc0, !PT ;  /* 0x000000ff0e067812 */ /* 0x000fe800078ec0ff */
[----:B------:R-:W-:Y:S03]  /*62a0*/  ISETP.LE.U32.AND P6, PT, R6, UR21, PT ;  /* 0x0000001506007c0c */ /* 0x000fe6000bfc3070 */
[----:B------:R-:W2:Y:S01]  /*62b0*/  MUFU.EX2 R116, R84 ;  /* 0x0000005400747308 */ /* 0x000ea20000000800 */
[----:B------:R-:W-:Y:S01]  /*62c0*/  SHF.R.U32.HI R6, RZ, 0x18, R9 ;  /* 0x00000018ff067819 */ /* 0x000fe20000011609 */
[----:B------:R-:W-:Y:S01]  /*62d0*/  @!P5 FADD.FTZ R128, -R128, -RZ ;  /* 0x800000ff8080d221 */ /* 0x000fe20000010100 */
[----:B------:R-:W-:Y:S01]  /*62e0*/  ISETP.LE.U32.AND P5, PT, R5, UR21, PT ;  /* 0x0000001505007c0c */ /* 0x000fe2000bfa3070 */
[----:B------:R-:W-:Y:S01]  /*62f0*/  @!P1 FADD.FTZ R127, -R127, -RZ ;  /* 0x800000ff7f7f9221 */ /* 0x000fe20000010100 */
[----:B------:R-:W-:Y:S01]  /*6300*/  SHF.R.U32.HI R5, RZ, 0x8, R10 ;  /* 0x00000008ff057819 */ /* 0x000fe2000001160a */
[----:B------:R-:W-:Y:S01]  /*6310*/  @!P4 FADD.FTZ R124, -R124, -RZ ;  /* 0x800000ff7c7cc221 */ /* 0x000fe20000010100 */
[----:B------:R-:W-:Y:S01]  /*6320*/  ISETP.LE.U32.AND P1, PT, R4, UR21, PT ;  /* 0x0000001504007c0c */ /* 0x000fe2000bf23070 */
[----:B------:R-:W-:Y:S01]  /*6330*/  @!P3 FADD.FTZ R126, -R126, -RZ ;  /* 0x800000ff7e7eb221 */ /* 0x000fe20000010100 */
[----:B------:R-:W-:Y:S01]  /*6340*/  SHF.R.U32.HI R4, RZ, 0x8, R15 ;  /* 0x00000008ff047819 */ /* 0x000fe2000001160f */
[----:B----4-:R-:W-:Y:S01]  /*6350*/  @!P2 FADD.FTZ R129, -R129, -RZ ;  /* 0x800000ff8181a221 */ /* 0x010fe20000010100 */
[----:B------:R-:W-:Y:S01]  /*6360*/  LOP3.LUT R5, R5, 0xffff, RZ, 0xc0, !PT ;  /* 0x0000ffff05057812 */ /* 0x000fe200078ec0ff */
[----:B------:R-:W-:Y:S01]  /*6370*/  @!P0 FADD.FTZ R125, -R125, -RZ ;  /* 0x800000ff7d7d8221 */ /* 0x000fe20000010100 */
[----:B------:R-:W-:Y:S01]  /*6380*/  LOP3.LUT R4, R4, 0xffff, RZ, 0xc0, !PT ;  /* 0x0000ffff04047812 */ /* 0x000fe200078ec0ff */
[----:B------:R-:W-:Y:S01]  /*6390*/  @!P6 FADD.FTZ R119, -R119, -RZ ;  /* 0x800000ff7777e221 */ /* 0x000fe20000010100 */
[----:B------:R-:W-:Y:S01]  /*63a0*/  ISETP.LE.U32.AND P4, PT, R5, UR21, PT ;  /* 0x0000001505007c0c */ /* 0x000fe2000bf83070 */
[----:B------:R-:W-:Y:S01]  /*63b0*/  @!P5 FADD.FTZ R120, -R120, -RZ ;  /* 0x800000ff7878d221 */ /* 0x000fe20000010100 */
[----:B------:R-:W-:Y:S02]  /*63c0*/  LOP3.LUT R5, R16, 0xff, RZ, 0xc0, !PT ;  /* 0x000000ff10057812 */ /* 0x000fe400078ec0ff */
[----:B------:R-:W-:Y:S01]  /*63d0*/  ISETP.LE.U32.AND P3, PT, R4, UR21, PT ;  /* 0x0000001504007c0c */ /* 0x000fe2000bf63070 */
[----:B------:R-:W-:Y:S01]  /*63e0*/  @!P1 FADD.FTZ R122, -R122, -RZ ;  /* 0x800000ff7a7a9221 */ /* 0x000fe20000010100 */
[----:B------:R-:W-:Y:S02]  /*63f0*/  LOP3.LUT R4, R9, 0xffff, RZ, 0xc0, !PT ;  /* 0x0000ffff09047812 */ /* 0x000fe400078ec0ff */
[----:B------:R-:W-:Y:S02]  /*6400*/  ISETP.LE.U32.AND P1, PT, R5, UR21, PT ;  /* 0x0000001505007c0c */ /* 0x000fe4000bf23070 */
[----:B------:R-:W-:Y:S02]  /*6410*/  SHF.R.U32.HI R5, RZ, 0x8, R4 ;  /* 0x00000008ff057819 */ /* 0x000fe40000011604 */
[----:B------:R-:W-:Y:S01]  /*6420*/  SHF.R.U32.HI R4, RZ, 0x8, R7 ;  /* 0x00000008ff047819 */ /* 0x000fe20000011607 */
[----:B------:R-:W-:Y:S01]  /*6430*/  @!P4 FADD.FTZ R121, -R121, -RZ ;  /* 0x800000ff7979c221 */ /* 0x000fe20000010100 */
[----:B------:R-:W-:Y:S02]  /*6440*/  LOP3.LUT R5, R5, 0xffff, RZ, 0xc0, !PT ;  /* 0x0000ffff05057812 */ /* 0x000fe400078ec0ff */
[----:B------:R-:W-:Y:S01]  /*6450*/  ISETP.LE.U32.AND P2, PT, R6, UR21, PT ;  /* 0x0000001506007c0c */ /* 0x000fe2000bf43070 */
[----:B------:R-:W-:Y:S01]  /*6460*/  @!P3 FADD.FTZ R123, -R123, -RZ ;  /* 0x800000ff7b7bb221 */ /* 0x000fe20000010100 */
[----:B------:R-:W-:Y:S02]  /*6470*/  LOP3.LUT R4, R4, 0xffff, RZ, 0xc0, !PT ;  /* 0x0000ffff04047812 */ /* 0x000fe400078ec0ff */
[----:B------:R-:W-:Y:S01]  /*6480*/  ISETP.LE.U32.AND P4, PT, R5, UR21, PT ;  /* 0x0000001505007c0c */ /* 0x000fe2000bf83070 */
[----:B-1----:R-:W-:Y:S01]  /*6490*/  @!P1 FADD.FTZ R113, -R113, -RZ ;  /* 0x800000ff71719221 */ /* 0x002fe20000010100 */
[----:B------:R-:W-:Y:S02]  /*64a0*/  F2FP.RELU.BF16.F32.PACK_AB R5, R126, R122 ;  /* 0x0000007a7e05723e */ /* 0x000fe400000018ff */
[----:B------:R-:W-:Y:S02]  /*64b0*/  F2FP.RELU.BF16.F32.PACK_AB R6, R121, R124 ;  /* 0x0000007c7906723e */ /* 0x000fe400000018ff */
[----:B------:R-:W-:Y:S01]  /*64c0*/  ISETP.LE.U32.AND P0, PT, R4, UR21, PT ;  /* 0x0000001504007c0c */ /* 0x000fe2000bf03070 */
[----:B------:R1:W-:Y:S01]  /*64d0*/  STS [R238+0x22400], R5 ;  /* 0x02240005ee007388 */ /* 0x0003e20000000800 */
[----:B------:R-:W-:Y:S01]  /*64e0*/  F2FP.RELU.BF16.F32.PACK_AB R4, R123, R128 ;  /* 0x000000807b04723e */ /* 0x000fe200000018ff */
[----:B------:R-:W-:Y:S01]  /*64f0*/  @!P2 FADD.FTZ R118, -R118, -RZ ;  /* 0x800000ff7676a221 */ /* 0x000fe20000010100 */
[----:B------:R-:W-:Y:S03]  /*6500*/  SHF.R.U32.HI R9, RZ, 0x10, R9 ;  /* 0x00000010ff097819 */ /* 0x000fe60000011609 */
[----:B------:R3:W-:Y:S01]  /*6510*/  STS [R238+0x22000], R6 ;  /* 0x02200006ee007388 */ /* 0x0007e20000000800 */
[----:B------:R-:W-:Y:S01]  /*6520*/  F2FP.RELU.BF16.F32.PACK_AB R8, R127, R119 ;  /* 0x000000777f08723e */ /* 0x000fe200000018ff */
[----:B------:R-:W-:Y:S01]  /*6530*/  @!P4 FADD.FTZ R117, -R117, -RZ ;  /* 0x800000ff7575c221 */ /* 0x000fe20000010100 */
[----:B------:R-:W-:Y:S03]  /*6540*/  LOP3.LUT R9, R9, 0xff, RZ, 0xc0, !PT ;  /* 0x000000ff09097812 */ /* 0x000fe600078ec0ff */
[----:B------:R4:W-:Y:S01]  /*6550*/  STS [R241+0x22000], R4 ;  /* 0x02200004f1007388 */ /* 0x0009e20000000800 */
[----:B------:R-:W-:Y:S02]  /*6560*/  FSETP.GE.FTZ.AND P1, PT, R122, RZ, PT ;  /* 0x000000ff7a00720b */ /* 0x000fe40003f36000 */
[----:B------:R-:W-:Y:S01]  /*6570*/  ISETP.LE.U32.AND P3, PT, R9, UR21, PT ;  /* 0x0000001509007c0c */ /* 0x000fe2000bf63070 */
[----:B--2---:R-:W-:Y:S01]  /*6580*/  @!P0 FADD.FTZ R116, -R116, -RZ ;  /* 0x800000ff74748221 */ /* 0x004fe20000010100 */
[----:B------:R-:W-:Y:S01]  /*6590*/  F2FP.RELU.BF16.F32.PACK_AB R7, R117, R120 ;  /* 0x000000787507723e */ /* 0x000fe200000018ff */
[----:B------:R-:W-:Y:S01]  /*65a0*/  STS [R241+0x22400], R8 ;  /* 0x02240008f1007388 */ /* 0x000fe20000000800 */
[----:B------:R-:W-:Y:S02]  /*65b0*/  FSETP.GE.FTZ.AND P2, PT, R121, RZ, PT ;  /* 0x000000ff7900720b */ /* 0x000fe40003f56000 */
[----:B------:R-:W-:Y:S03]  /*65c0*/  FSETP.GE.FTZ.AND P0, PT, R126, RZ, PT ;  /* 0x000000ff7e00720b */ /* 0x000fe60003f16000 */
[----:B------:R-:W-:Y:S04]  /*65d0*/  STS [R239+0x22000], R7 ;  /* 0x02200007ef007388 */ /* 0x000fe80000000800 */
[----:B------:R-:W-:Y:S01]  /*65e0*/  @!P3 FADD.FTZ R115, -R115, -RZ ;  /* 0x800000ff7373b221 */ /* 0x000fe20000010100 */
[----:B-1----:R-:W-:Y:S02]  /*65f0*/  F2FP.RELU.BF16.F32.PACK_AB R5, R116, R129 ;  /* 0x000000817405723e */ /* 0x002fe400000018ff */
[----:B------:R-:W-:Y:S02]  /*6600*/  FSETP.GE.FTZ.AND P3, PT, R124, RZ, PT ;  /* 0x000000ff7c00720b */ /* 0x000fe40003f76000 */
[----:B---3--:R-:W-:Y:S02]  /*6610*/  F2FP.RELU.BF16.F32.PACK_AB R6, R118, R115 ;  /* 0x000000737606723e */ /* 0x008fe400000018ff */
[----:B----4-:R-:W-:Y:S03]  /*6620*/  F2FP.RELU.BF16.F32.PACK_AB R4, R125, R113 ;  /* 0x000000717d04723e */ /* 0x010fe600000018ff */
        /* <DEDUP_REMOVED lines=115> */
[----:B-----5:R-:W-:Y:S01]  /*6d60*/  FADD.FTZ R84, -R114, R5 ;  /* 0x0000000572547221 */ /* 0x020fe20000010100 */
[----:B------:R-:W-:Y:S01]  /*6d70*/  FADD.FTZ R5, -R112, R6 ;  /* 0x0000000670057221 */ /* 0x000fe20000010100 */
[----:B------:R-:W-:Y:S03]  /*6d80*/  FADD.FTZ R85, -R114, R4 ;  /* 0x0000000472557221 */ /* 0x000fe60000010100 */
[C---:B------:R-:W-:Y:S01]  /*6d90*/  FADD.FTZ R4, -R112.reuse, R7 ;  /* 0x0000000770047221 */ /* 0x040fe20000010100 */
[----:B------:R-:W-:Y:S01]  /*6da0*/  FSEL R5, R5, R112, P1 ;  /* 0x0000007005057208 */ /* 0x000fe20000800000 */
        /* <DEDUP_REMOVED lines=15> */
[----:B------:R-:W-:Y:S01]  /*6ea0*/  FADD.FTZ R7, -R114, R13 ;  /* 0x0000000d72077221 */ /* 0x000fe20000010100 */
        /* <DEDUP_REMOVED lines=212> */
.L_x_1365:
[----:B------:R-:W-:Y:S01]  /*7bf0*/  LDSM.16.M88.4 R128, [R220] ;  /* 0x00000000dc80783b */ /* 0x000fe20000000200 */
[----:B------:R-:W1:Y:S01]  /*7c00*/  LDC R227, c[0x0][0x270] ;  /* 0x00009c00ffe37b82 */ /* 0x000e620000000800 */
[----:B------:R-:W-:Y:S01]  /*7c10*/  @UP1 UIADD3 UR13, UP0, UR10, -0x100, URZ ;  /* 0xffffff000a0d1890 */ /* 0x000fe2000ff1e03f */
[----:B------:R-:W-:Y:S01]  /*7c20*/  IMAD.MOV.U32 R228, RZ, RZ, 0x4 ;  /* 0x00000004ffe47424 */ /* 0x000fe200078e00ff */
[----:B------:R-:W3:Y:S02]  /*7c30*/  LDSM.16.MT88.4 R16, [R0+0x10000] ;  /* 0x010000000010783b */ /* 0x000ee40000004200 */
[----:B------:R-:W-:Y:S02]  /*7c40*/  @UP1 UIADD3.X UR12, UR11, -0x1, URZ, UP0, !UPT ;  /* 0xffffffff0b0c1890 */ /* 0x000fe400087fe43f */
[----:B------:R-:W2:Y:S01]  /*7c50*/  LDSM.16.M88.4 R124, [R220+0x1000] ;  /* 0x00100000dc7c783b */ /* 0x000ea20000000200 */
[----:B------:R-:W-:Y:S01]  /*7c60*/  @UP1 UMOV UR10, UR13 ;  /* 0x0000000d000a1c82 */ /* 0x000fe20008000000 */
[----:B------:R-:W-:Y:S02]  /*7c70*/  @UP1 UIADD3 UR18, UP0, UR18, -0x100, URZ ;  /* 0xffffff0012121890 */ /* 0x000fe4000ff1e03f */
[----:B------:R-:W4:Y:S01]  /*7c80*/  LDSM.16.MT88.4 R96, [R0+0x12000] ;  /* 0x012000000060783b */ /* 0x000f220000004200 */
[----:B------:R-:W-:Y:S01]  /*7c90*/  @UP1 UMOV UR11, UR12 ;  /* 0x0000000c000b1c82 */ /* 0x000fe20008000000 */
[----:B------:R-:W-:Y:S01]  /*7ca0*/  @UP1 UIADD3.X UR17, UR17, -0x1, URZ, UP0, !UPT ;  /* 0xffffffff11111890 */ /* 0x000fe200087fe43f */
[----:B------:R-:W-:Y:S01]  /*7cb0*/  @P0 IMAD.WIDE R228, R237, R228, UR10 ;  /* 0x0000000aede40e25 */ /* 0x000fe2000f8e02e4 */
[----:B------:R-:W4:Y:S04]  /*7cc0*/  LDSM.16.MT88.4 R112, [R0+0x14000] ;  /* 0x014000000070783b */ /* 0x000f280000004200 */
[----:B------:R-:W4:Y:S04]  /*7cd0*/  LDSM.16.MT88.4 R196, [R0+0x16000] ;  /* 0x0160000000c4783b */ /* 0x000f280000004200 */
[----:B------:R-:W-:Y:S04]  /*7ce0*/  LDSM.16.M88.4 R200, [R223] ;  /* 0x00000000dfc8783b */ /* 0x000fe80000000200 */
[----:B------:R-:W4:Y:S04]  /*7cf0*/  LDSM.16.MT88.4 R204, [R0+0x10800] ;  /* 0x0108000000cc783b */ /* 0x000f280000004200 */
[----:B------:R-:W4:Y:S04]  /*7d00*/  LDSM.16.M88.4 R208, [R223+0x1000] ;  /* 0x00100000dfd0783b */ /* 0x000f280000000200 */
[----:B------:R-:W5:Y:S04]  /*7d10*/  @P0 LDG.E R242, desc[UR6][R228.64] ;  /* 0x00000006e4f20981 */ /* 0x000f68000c1e1900 */
[----:B------:R4:W5:Y:S01]  /*7d20*/  @P0 LDG.E R243, desc[UR6][R228.64+0x20] ;  /* 0x00002006e4f30981 */ /* 0x000962000c1e1900 */
        /* <DEDUP_REMOVED lines=75> */
[C---:B------:R-:W-:Y:S01]  /*81e0*/  IMAD.U32 R208, R227.reuse, -0x40, RZ ;  /* 0xffffffc0e3d07824 */ /* 0x040fe200078e00ff */
[C---:B------:R-:W-:Y:S05]  /*81f0*/  HMMA.16816.F32.BF16 R112, R196.reuse, R210, R112 ;  /* 0x000000d2c470723c */ /* 0x040fea0000041870 */
[C---:B------:R-:W-:Y:S01]  /*8200*/  LEA R224, P1, R208.reuse, R224, 0x2 ;  /* 0x000000e0d0e07211 */ /* 0x040fe200078210ff */
[-C--:B--2---:R-:W-:Y:S05]  /*8210*/  HMMA.16816.F32.BF16 R116, R196, R204.reuse, R116 ;  /* 0x000000ccc474723c */ /* 0x084fea0000041874 */
        /* <DEDUP_REMOVED lines=9> */
[C---:B------:R-:W-:Y:S02]  /*82b0*/  IMAD R200, R227.reuse, 0x18, RZ ;  /* 0x00000018e3c87824 */ /* 0x040fe400078e02ff */
[----:B------:R2:W-:Y:S01]  /*82c0*/  REDG.E.ADD.F32.FTZ.RN.STRONG.GPU desc[UR6][R210.64], R5 ;  /* 0x00000005d20079a6 */ /* 0x0005e2000c10f386 */
[CC--:B------:R-:W-:Y:S01]  /*82d0*/  LEA R228, P1, R204.reuse, R224.reuse, 0x2 ;  /* 0x000000e0cce47211 */ /* 0x0c0fe200078210ff */
[C---:B------:R-:W-:Y:S02]  /*82e0*/  IMAD.SHL.U32 R203, R227.reuse, 0x20, RZ ;  /* 0x00000020e3cb7824 */ /* 0x040fe400078e00ff */
[C---:B------:R-:W-:Y:S01]  /*82f0*/  IMAD R201, R227.reuse, 0x28, RZ ;  /* 0x00000028e3c97824 */ /* 0x040fe200078e02ff */
[-C--:B------:R-:W-:Y:S01]  /*8300*/  LEA.HI.X.SX32 R229, R204, R225.reuse, 0x2, P1 ;  /* 0x000000e1cce57211 */ /* 0x080fe200008f16ff */
[----:B------:R-:W-:Y:S01]  /*8310*/  IMAD R209, R227, 0x30, RZ ;  /* 0x00000030e3d17824 */ /* 0x000fe200078e02ff */
[-C--:B------:R-:W-:Y:S01]  /*8320*/  LEA R202, P1, R203, R224.reuse, 0x2 ;  /* 0x000000e0cbca7211 */ /* 0x080fe200078210ff */
[----:B------:R-:W-:Y:S01]  /*8330*/  IMAD R205, R227, 0x38, RZ ;  /* 0x00000038e3cd7824 */ /* 0x000fe200078e02ff */
[CC--:B-1----:R-:W-:Y:S01]  /*8340*/  LEA R4, P2, R200.reuse, R224.reuse, 0x2 ;  /* 0x000000e0c8047211 */ /* 0x0c2fe200078410ff */
[----:B------:R1:W-:Y:S01]  /*8350*/  REDG.E.ADD.F32.FTZ.RN.STRONG.GPU desc[UR6][R228.64], R6 ;  /* 0x00000006e40079a6 */ /* 0x0003e2000c10f386 */
[-C--:B------:R-:W-:Y:S02]  /*8360*/  LEA.HI.X.SX32 R203, R203, R225.reuse, 0x2, P1 ;  /* 0x000000e1cbcb7211 */ /* 0x080fe400008f16ff */
[-C--:B--2---:R-:W-:Y:S02]  /*8370*/  LEA.HI.X.SX32 R5, R200, R225.reuse, 0x2, P2 ;  /* 0x000000e1c8057211 */ /* 0x084fe400010f16ff */
[CC--:B------:R-:W-:Y:S03]  /*8380*/  LEA R200, P3, R201.reuse, R224.reuse, 0x2 ;  /* 0x000000e0c9c87211 */ /* 0x0c0fe600078610ff */
[----:B------:R2:W-:Y:S01]  /*8390*/  REDG.E.ADD.F32.FTZ.RN.STRONG.GPU desc[UR6][R4.64], R7 ;  /* 0x00000007040079a6 */ /* 0x0005e2000c10f386 */
[-C--:B------:R-:W-:Y:S03]  /*83a0*/  LEA.HI.X.SX32 R201, R201, R225.reuse, 0x2, P3 ;  /* 0x000000e1c9c97211 */ /* 0x080fe600018f16ff */
[----:B------:R3:W-:Y:S01]  /*83b0*/  REDG.E.ADD.F32.FTZ.RN.STRONG.GPU desc[UR6][R202.64], R8 ;  /* 0x00000008ca0079a6 */ /* 0x0007e2000c10f386 */
[CC--:B-1----:R-:W-:Y:S03]  /*83c0*/  LEA R6, P2, R209.reuse, R224.reuse, 0x2 ;  /* 0x000000e0d1067211 */ /* 0x0c2fe600078410ff */
[----:B------:R1:W-:Y:S01]  /*83d0*/  REDG.E.ADD.F32.FTZ.RN.STRONG.GPU desc[UR6][R200.64], R9 ;  /* 0x00000009c80079a6 */ /* 0x0003e2000c10f386 */
[-C--:B--2---:R-:W-:Y:S02]  /*83e0*/  LEA.HI.X.SX32 R7, R209, R225.reuse, 0x2, P2 ;  /* 0x000000e1d1077211 */ /* 0x084fe400010f16ff */
[CC--:B------:R-:W-:Y:S01]  /*83f0*/  LEA R4, P1, R205.reuse, R224.reuse, 0x2 ;  /* 0x000000e0cd047211 */ /* 0x0c0fe200078210ff */
[----:B---3--:R-:W-:Y:S02]  /*8400*/  VIADD R202, R204, 0x20 ;  /* 0x00000020ccca7836 */ /* 0x008fe40000000000 */
[----:B------:R2:W-:Y:S01]  /*8410*/  REDG.E.ADD.F32.FTZ.RN.STRONG.GPU desc[UR6][R6.64], R10 ;  /* 0x0000000a060079a6 */ /* 0x0005e2000c10f386 */
[-C--:B------:R-:W-:Y:S02]  /*8420*/  LEA.HI.X.SX32 R5, R205, R225.reuse, 0x2, P1 ;  /* 0x000000e1cd057211 */ /* 0x080fe400008f16ff */
[CC--:B------:R-:W-:Y:S03]  /*8430*/  LEA R8, P1, R202.reuse, R224.reuse, 0x2 ;  /* 0x000000e0ca087211 */ /* 0x0c0fe600078210ff */
        /* <DEDUP_REMOVED lines=339> */
.L_x_1366:
        /* <DEDUP_REMOVED lines=287> */
.L_x_1368:
[----:B------:R-:W-:Y:S01]  /*ab60*/  @UP0 UIADD3 UR14, UR41, UR43, URZ ;  /* 0x0000002b290e0290 */ /* 0x000fe2000fffe03f */
[----:B------:R-:W-:Y:S01]  /*ab70*/  @UP0 ULDC.64 UR10, c[0x0][0x458] ;  /* 0x00011600000a0ab9 */ /* 0x000fe20000000a00 */
[----:B------:R-:W-:Y:S02]  /*ab80*/  USHF.L.U32 UR4, UR23, 0x6, URZ ;  /* 0x0000000617047899 */ /* 0x000fe4000800063f */
        /* <DEDUP_REMOVED lines=18> */
.L_x_1369:
        /* <DEDUP_REMOVED lines=58> */
.L_x_1371:
[----:B------:R-:W-:Y:S05]  /*b050*/  BSYNC B0 ;  /* 0x0000000000007941 */ /* 0x000fea0003800000 */
.L_x_1370:
        /* <DEDUP_REMOVED lines=22> */
.L_x_1373:
[----:B------:R-:W-:Y:S05]  /*b1c0*/  BSYNC B0 ;  /* 0x0000000000007941 */ /* 0x000fea0003800000 */
.L_x_1372:
        /* <DEDUP_REMOVED lines=9> */
[----:B------:R-:W-:-:S02]  /*b260*/  IADD3 R6, P0, R6, UR13, RZ ;  /* 0x0000000d06067c10 */ /* 0x000fc4000ff1e0ff */
[----:B------:R2:W1:Y:S01]  /*b270*/  LDS.128 R12, [R226+0x1e000] ;  /* 0x01e00000e20c7984 */ /* 0x0004620000000c00 */
        /* <DEDUP_REMOVED lines=27> */
.L_x_1375:
[----:B------:R-:W-:Y:S05]  /*b430*/  BSYNC B0 ;  /* 0x0000000000007941 */ /* 0x000fea0003800000 */
.L_x_1374:
        /* <DEDUP_REMOVED lines=21> */
.L_x_1346:
[----:B------:R-:W-:Y:S05]  /*b590*/  BSYNC B1 ;  /* 0x0000000000017941 */ /* 0x000fea0003800000 */
.L_x_1332:
        /* <DEDUP_REMOVED lines=9> */
.L_x_1376:
[----:B------:R-:W-:Y:S05]  /*b630*/  EXIT ;  /* 0x000000000000794d */ /* 0x000fea0003800000 */
.L_x_1378:
        /* <DEDUP_REMOVED lines=12> */
.L_x_2057:


//--------------------- .text._ZN5flash44flash_bwd_dq_dk_dv_loop_seqk_parallel_kernelI23Flash_bwd_kernel_traitsILi256ELi64ELi64ELi8ELi4ELi2ELi2ELb0ELb1EN7cutlass10bfloat16_tE19Flash_kernel_traitsILi256ELi64ELi64ELi8ES3_EELb0ELb0ELb1ELb1ELb0ELb0ELb1EEEvNS_16Flash_bwd_paramsE --------------------------
	.section	.text._ZN5flash44flash_bwd_dq_dk_dv_loop_seqk_parallel_kernelI23Flash_bwd_kernel_traitsILi256ELi64ELi64ELi8ELi4ELi2ELi2ELb0ELb1EN7cutlass10bfloat16_tE19Flash_kernel_traitsILi256ELi64ELi64ELi8ES3_EELb0ELb0ELb1ELb1ELb0ELb0ELb1EEEvNS_16Flash_bwd_paramsE,"ax",@progbits
	.align	128
        .global         _ZN5flash44flash_bwd_dq_dk_dv_loop_seqk_parallel_kernelI23Flash_bwd_kernel_traitsILi256ELi64ELi64ELi8ELi4ELi2ELi2ELb0ELb1EN7cutlass10bfloat16_tE19Flash_kernel_traitsILi256ELi64ELi64ELi8ES3_EELb0ELb0ELb1ELb1ELb0ELb0ELb1EEEvNS_16Flash_bwd_paramsE
        .type           _ZN5flash44flash_bwd_dq_dk_dv_loop_seqk_parallel_kernelI23Flash_bwd_kernel_traitsILi256ELi64ELi64ELi8ELi4ELi2ELi2ELb0ELb1EN7cutlass10bfloat16_tE19Flash_kernel_traitsILi256ELi64ELi64ELi8ES3_EELb0ELb0ELb1ELb1ELb0ELb0ELb1EEEvNS_16Flash_bwd_paramsE,@function
        .size           _ZN5flash44flash_bwd_dq_dk_dv_loop_seqk_parallel_kernelI23Flash_bwd_kernel_traitsILi256ELi64ELi64ELi8ELi4ELi2ELi2ELb0ELb1EN7cutlass10bfloat16_tE19Flash_kernel_traitsILi256ELi64ELi64ELi8ES3_EELb0ELb0ELb1ELb1ELb0ELb0ELb1EEEvNS_16Flash_bwd_paramsE,(.L_x_2058 - _ZN5flash44flash_bwd_dq_dk_dv_loop_seqk_parallel_kernelI23Flash_bwd_kernel_traitsILi256ELi64ELi64ELi8ELi4ELi2ELi2ELb0ELb1EN7cutlass10bfloat16_tE19Flash_kernel_traitsILi256ELi64ELi64ELi8ES3_EELb0ELb0ELb1ELb1ELb0ELb0ELb1EEEvNS_16Flash_bwd_paramsE)
        .other          _ZN5flash44flash_bwd_dq_dk_dv_loop_seqk_parallel_kernelI23Flash_bwd_kernel_traitsILi256ELi64ELi64ELi8ELi4ELi2ELi2ELb0ELb1EN7cutlass10bfloat16_tE19Flash_kernel_traitsILi256ELi64ELi64ELi8ES3_EELb0ELb0ELb1ELb1ELb0ELb0ELb1EEEvNS_16Flash_bwd_paramsE,@"STO_CUDA_ENTRY STV_DEFAULT"
_ZN5flash44flash_bwd_dq_dk_dv_loop_seqk_parallel_kernelI23Flash_bwd_kernel_traitsILi256ELi64ELi64ELi8ELi4ELi2ELi2ELb0ELb1EN7cutlass10bfloat16_tE19Flash_kernel_traitsILi256ELi64ELi64ELi8ES3_EELb0ELb0ELb1ELb1ELb0ELb0ELb1EEEvNS_16Flash_bwd_paramsE:
.text._ZN5flash44flash_bwd_dq_dk_dv_loop_seqk_parallel_kernelI23Flash_bwd_kernel_traitsILi256ELi64ELi64ELi8ELi4ELi2ELi2ELb0ELb1EN7cutlass10bfloat16_tE19Flash_kernel_traitsILi256ELi64ELi64ELi8ES3_EELb0ELb0ELb1ELb1ELb0ELb0ELb1EEEvNS_16Flash_bwd_paramsE:
        /* <DEDUP_REMOVED lines=166> */
.L_x_1425:
        /* <DEDUP_REMOVED lines=73> */
.L_x_1379:
        /* <DEDUP_REMOVED lines=21> */
[----:B------:R-:W-:Y:S02]  /*1040*/  ULDC.64 UR30, c[0x0][0x240] ;  /* 0x00009000001e7ab9 */ /* 0x000fe40000000a00 */
        /* <DEDUP_REMOVED lines=18> */
[----:B------:R-:W-:Y:S01]  /*1170*/  ULDC UR55, c[0x0][0x2d4] ;  /* 0x0000b50000377ab9 */ /* 0x000fe20000000800 */
[----:B------:R-:W-:Y:S01]  /*1180*/  ULDC.U8 UR27, c[0x0][0x480] ;  /* 0x00012000001b7ab9 */ /* 0x000fe20000000000 */
[----:B------:R-:W-:Y:S01]  /*1190*/  UIMAD.WIDE.U32 UR18, UR5, UR30, URZ ;  /* 0x0000001e051272a5 */ /* 0x000fe2000f8e003f */
[----:B-1----:R-:W1:Y:S01]  /*11a0*/  MUFU.RCP R6, R6 ;  /* 0x0000000600067308 */ /* 0x002e620000001000 */
[----:B------:R-:W-:-:S02]  /*11b0*/  USHF.R.S32.HI UR43, URZ, 0x1f, UR55 ;  /* 0x0000001f3f2b7899 */ /* 0x000fc40008011437 */
[----:B------:R-:W-:Y:S02]  /*11c0*/  UISETP.NE.AND UP4, UPT, UR27, URZ, UPT ;  /* 0x0000003f1b00728c */ /* 0x000fe4000bf85270 */
[----:B------:R-:W-:Y:S02]  /*11d0*/  ULEA.HI UR27, UR15, UR14, URZ, 0x6 ;  /* 0x0000000e0f1b7291 */ /* 0x000fe4000f8f303f */
[----:B------:R-:W-:Y:S02]  /*11e0*/  ULEA.HI UR20, UR21, UR20, URZ, 0x6 ;  /* 0x0000001415147291 */ /* 0x000fe4000f8f303f */
[----:B------:R-:W-:Y:S02]  /*11f0*/  @!UP2 UIMAD UR32, UR45, UR11, UR12 ;  /* 0x0000000b2d20a2a4 */ /* 0x000fe4000f8e020c */
[----:B------:R-:W-:Y:S02]  /*1200*/  USHF.L.U32 UR16, UR45, 0x7, URZ ;  /* 0x000000072d107899 */ /* 0x000fe4000800063f */
[----:B------:R-:W-:-:S02]  /*1210*/  USEL UR42, UR22, UR18, !UP2 ;  /* 0x00000012162a7287 */ /* 0x000fc4000d000000 */
        /* <DEDUP_REMOVED lines=8> */
[----:B------:R-:W-:Y:S02]  /*12a0*/  USEL UR28, UR16, URZ, UP0 ;  /* 0x0000003f101c7287 */ /* 0x000fe40008000000 */
[----:B------:R-:W-:-:S02]  /*12b0*/  UIMAD UR26, UR5, UR31, URZ ;  /* 0x0000001f051a72a4 */ /* 0x000fc4000f8e023f */
[----:B------:R-:W-:Y:S02]  /*12c0*/  UIMAD.WIDE UR10, UR59, UR58, URZ ;  /* 0x0000003a3b0a72a5 */ /* 0x000fe4000f8e023f */
[----:B------:R-:W-:Y:S02]  /*12d0*/  UIMAD.WIDE.U32 UR16, UR45, UR55, URZ ;  /* 0x000000372d1072a5 */ /* 0x000fe4000f8e003f */
[----:B------:R-:W-:Y:S01]  /*12e0*/  USEL UR29, UR12, URZ, UP0 ;  /* 0x0000003f0c1d7287 */ /* 0x000fe20008000000 */
[----:B-1----:R-:W-:Y:S01]  /*12f0*/  IMAD.MOV R5, RZ, RZ, -R7 ;  /* 0x000000ffff057224 */ /* 0x002fe200078e0a07 */
[----:B------:R-:W-:Y:S01]  /*1300*/  UIMAD UR22, UR54, UR55, UR22 ;  /* 0x00000037361672a4 */ /* 0x000fe2000f8e0216 */
[----:B------:R-:W-:Y:S01]  /*1310*/  IMAD.MOV.U32 R6, RZ, RZ, RZ ;  /* 0x000000ffff067224 */ /* 0x000fe200078e00ff */
[----:B------:R-:W-:Y:S01]  /*1320*/  UISETP.LT.AND UP0, UPT, UR21, UR20, UPT ;  /* 0x000000141500728c */ /* 0x000fe2000bf01270 */
        /* <DEDUP_REMOVED lines=78> */
.L_x_1381:
        /* <DEDUP_REMOVED lines=13> */
.L_x_1382:
        /* <DEDUP_REMOVED lines=11> */
.L_x_1383:
[----:B------:R-:W-:-:S04]  /*1990*/  UIMAD UR5, UR45, UR58, UR53 ;  /* 0x0000003a2d0572a4 */ /* 0x000fc8000f8e0235 */
[----:B------:R-:W-:-:S12]  /*19a0*/  UIMAD UR5, UR5, UR55, URZ ;  /* 0x00000037050572a4 */ /* 0x000fd8000f8e023f */
.L_x_1384:
        /* <DEDUP_REMOVED lines=18> */
[----:B------:R-:W-:Y:S01]  /*1ad0*/  IADD3 R8, P0, R232, UR11, RZ ;  /* 0x0000000be8087c10 */ /* 0x000fe2000ff1e0ff */
[----:B------:R-:W-:Y:S01]  /*1ae0*/  USHF.R.S32.HI UR38, URZ, 0x1f, UR53 ;  /* 0x0000001f3f267899 */ /* 0x000fe20008011435 */
[----:B------:R-:W-:Y:S01]  /*1af0*/  IMAD R11, R14, UR30, RZ ;  /* 0x0000001e0e0b7c24 */ /* 0x000fe2000f8e02ff */
[----:B------:R-:W-:Y:S01]  /*1b00*/  USHF.R.S32.HI UR23, URZ, 0x1f, UR5 ;  /* 0x0000001f3f177899 */ /* 0x000fe20008011405 */
[----:B------:R-:W-:Y:S01]  /*1b10*/  IADD3.X R9, R233, UR41, RZ, P0, !PT ;  /* 0x00000029e9097c10 */ /* 0x000fe200087fe4ff */
[----:B------:R-:W-:Y:S01]  /*1b20*/  ULDC.64 UR28, c[0x0][0x428] ;  /* 0x00010a00001c7ab9 */ /* 0x000fe20000000a00 */
[----:B------:R-:W-:Y:S01]  /*1b30*/  UIADD3 UR19, UP2, UP0, UR51, UR22, UR52 ;  /* 0x0000001633137290 */ /* 0x000fe2000f85e034 */
[C---:B-1----:R-:W-:Y:S01]  /*1b40*/  IMAD R5, R6.reuse, UR26, RZ ;  /* 0x0000001a06057c24 */ /* 0x042fe2000f8e02ff */
[----:B------:R-:W-:Y:S01]  /*1b50*/  ULEA.HI UR23, UR23, UR5, URZ, 0x6 ;  /* 0x0000000517177291 */ /* 0x000fe2000f8f303f */
[----:B------:R-:W-:Y:S01]  /*1b60*/  IMAD.WIDE.U32 R8, R6, UR20, R8 ;  /* 0x0000001406087c25 */ /* 0x000fe2000f8e0008 */
[----:B------:R-:W-:Y:S01]  /*1b70*/  UIMAD UR18, UR38, UR28, URZ ;  /* 0x0000001c261272a4 */ /* 0x000fe2000f8e023f */
[----:B------:R-:W-:Y:S01]  /*1b80*/  BSSY B1, `(.L_x_1380) ;  /* 0x0000923000017945 */ /* 0x000fe20003800000 */
[----:B------:R-:W-:Y:S01]  /*1b90*/  USHF.R.S32.HI UR23, URZ, 0x6, UR23 ;  /* 0x000000063f177899 */ /* 0x000fe20008011417 */
[----:B------:R-:W-:Y:S01]  /*1ba0*/  IMAD R5, R7, UR20, R5 ;  /* 0x0000001407057c24 */ /* 0x000fe2000f8e0205 */
[----:B------:R-:W-:Y:S01]  /*1bb0*/  UIMAD UR29, UR53, UR29, UR18 ;  /* 0x0000001d351d72a4 */ /* 0x000fe2000f8e0212 */
[----:B------:R-:W-:Y:S01]  /*1bc0*/  IMAD.U32 R15, RZ, RZ, UR28 ;  /* 0x0000001cff0f7e24 */ /* 0x000fe2000f8e00ff */
[----:B------:R-:W-:Y:S01]  /*1bd0*/  UIADD3.X UR18, UR50, UR21, UR48, UP2, UP0 ;  /* 0x0000001532127290 */ /* 0x000fe200097e0430 */
[----:B------:R-:W-:Y:S01]  /*1be0*/  IMAD.IADD R9, R9, 0x1, R5 ;  /* 0x0000000109097824 */ /* 0x000fe200078e0205 */
[----:B------:R-:W-:Y:S01]  /*1bf0*/  UISETP.LT.AND UP0, UPT, URZ, UR23, UPT ;  /* 0x000000173f00728c */ /* 0x000fe2000bf01270 */
[----:B------:R-:W-:Y:S01]  /*1c00*/  IADD3 R5, P0, R10, UR19, RZ ;  /* 0x000000130a057c10 */ /* 0x000fe2000ff1e0ff */
[----:B------:R-:W-:Y:S01]  /*1c10*/  IMAD.WIDE.U32 R12, R16, UR30, R232 ;  /* 0x0000001e100c7c25 */ /* 0x000fe2000f8e00e8 */
[----:B------:R-:W-:Y:S01]  /*1c20*/  ULDC.64 UR26, c[0x0][0x400] ;  /* 0x00010000001a7ab9 */ /* 0x000fe20000000a00 */
[----:B------:R-:W-:Y:S01]  /*1c30*/  USEL UR23, URZ, UR23, !UP0 ;  /* 0x000000173f177287 */ /* 0x000fe2000c000000 */
[----:B------:R-:W-:Y:S01]  /*1c40*/  LEA.HI.X.SX32 R10, R10, UR18, 0x1, P0 ;  /* 0x000000120a0a7c11 */ /* 0x000fe200080f0eff */
[----:B------:R-:W-:Y:S01]  /*1c50*/  IMAD.WIDE.U32 R8, R15, UR53, R8 ;  /* 0x000000350f087c25 */ /* 0x000fe2000f8e0008 */
[C---:B------:R-:W-:Y:S01]  /*1c60*/  LEA R228, P0, R5.reuse, UR26, 0x2 ;  /* 0x0000001a05e47c11 */ /* 0x040fe2000f8010ff */
[----:B------:R-:W-:Y:S01]  /*1c70*/  UISETP.GT.AND UP0, UPT, UR43, UR23, UPT ;  /* 0x000000172b00728c */ /* 0x000fe2000bf04270 */
[----:B------:R-:W-:Y:S01]  /*1c80*/  IADD3 R12, P2, R12, UR42, RZ ;  /* 0x0000002a0c0c7c10 */ /* 0x000fe2000ff5e0ff */
[----:B------:R-:W-:Y:S01]  /*1c90*/  IMAD R20, R16, UR31, R11 ;  /* 0x0000001f10147c24 */ /* 0x000fe2000f8e020b */
[----:B------:R-:W-:Y:S01]  /*1ca0*/  ULDC.64 UR16, c[0x0][0x258] ;  /* 0x0000960000107ab9 */ /* 0x000fe20000000a00 */
[----:B------:R-:W-:Y:S01]  /*1cb0*/  LEA.HI.X R229, R5, UR27, R10, 0x2, P0 ;  /* 0x0000001b05e57c11 */ /* 0x000fe200080f140a */
[----:B------:R-:W-:Y:S01]  /*1cc0*/  UIMAD UR22, UR38, UR16, URZ ;  /* 0x00000010261672a4 */ /* 0x000fe2000f8e023f */
[----:B------:R-:W-:Y:S01]  /*1cd0*/  PLOP3.LUT P0, PT, PT, PT, UP0, 0x80, 0x0 ;  /* 0x000000000000781c */ /* 0x000fe20003f0f008 */
[----:B------:R-:W-:Y:S01]  /*1ce0*/  UIADD3 UR38, UR20, UR44, URZ ;  /* 0x0000002c14267290 */ /* 0x000fe2000fffe03f */
[----:B------:R-:W-:Y:S01]  /*1cf0*/  IADD3 R11, R9, UR29, RZ ;  /* 0x0000001d090b7c10 */ /* 0x000fe2000fffe0ff */
[----:B------:R-:W-:Y:S01]  /*1d00*/  ULDC.64 UR58, c[0x0][0x478] ;  /* 0x00011e00003a7ab9 */ /* 0x000fe20000000a00 */
[----:B------:R-:W-:Y:S01]  /*1d10*/  IADD3.X R13, R13, UR40, R20, P2, !PT ;  /* 0x000000280d0d7c10 */ /* 0x000fe200097fe414 */
[----:B------:R-:W-:Y:S01]  /*1d20*/  IMAD.MOV.U32 R10, RZ, RZ, R8 ;  /* 0x000000ffff0a7224 */ /* 0x000fe200078e0008 */
[----:B------:R-:W-:Y:S01]  /*1d30*/  UIMAD UR22, UR53, UR17, UR22 ;  /* 0x00000011351672a4 */ /* 0x000fe2000f8e0216 */
[----:B------:R-:W-:Y:S01]  /*1d40*/  IMAD.U32 R19, RZ, RZ, UR16 ;  /* 0x00000010ff137e24 */ /* 0x000fe2000f8e00ff */
[----:B------:R-:W-:Y:S01]  /*1d50*/  ULDC.64 UR48, c[0x0][0x2b0] ;  /* 0x0000ac0000307ab9 */ /* 0x000fe20000000a00 */
[-C--:B------:R-:W-:Y:S01]  /*1d60*/  IMAD R5, R26, R6.reuse, RZ ;  /* 0x000000061a057224 */ /* 0x080fe200078e02ff */
        /* <DEDUP_REMOVED lines=41> */
.L_x_1386:
        /* <DEDUP_REMOVED lines=20> */
.L_x_1387:
        /* <DEDUP_REMOVED lines=38> */
.L_x_1389:
[----:B------:R-:W-:Y:S05]  /*23a0*/  BSYNC B0 ;  /* 0x0000000000007941 */ /* 0x000fea0003800000 */
.L_x_1388:
        /* <DEDUP_REMOVED lines=21> */
.L_x_1391:
[----:B------:R-:W-:Y:S05]  /*2500*/  BSYNC B0 ;  /* 0x0000000000007941 */ /* 0x000fea0003800000 */
.L_x_1390:
        /* <DEDUP_REMOVED lines=34> */
.L_x_1393:
[----:B------:R-:W-:Y:S05]  /*2730*/  BSYNC B0 ;  /* 0x0000000000007941 */ /* 0x000fea0003800000 */
.L_x_1392:
        /* <DEDUP_REMOVED lines=23> */
.L_x_1385:
        /* <DEDUP_REMOVED lines=53> */
.L_x_1396:
[----:B------:R-:W-:Y:S05]  /*2c00*/  BSYNC B0 ;  /* 0x0000000000007941 */ /* 0x000fea0003800000 */
.L_x_1395:
        /* <DEDUP_REMOVED lines=45> */
.L_x_1398:
[----:B------:R-:W-:Y:S05]  /*2ee0*/  BSYNC B0 ;  /* 0x0000000000007941 */ /* 0x000fea0003800000 */
.L_x_1397:
        /* <DEDUP_REMOVED lines=44> */
.L_x_1400:
[----:B------:R-:W-:Y:S05]  /*31b0*/  BSYNC B0 ;  /* 0x0000000000007941 */ /* 0x000fea0003800000 */
.L_x_1399:
        /* <DEDUP_REMOVED lines=47> */
.L_x_1402:
[----:B------:R-:W-:Y:S05]  /*34b0*/  BSYNC B0 ;  /* 0x0000000000007941 */ /* 0x000fea0003800000 */
.L_x_1401:
        /* <DEDUP_REMOVED lines=69> */
.L_x_1404:
[----:B------:R-:W-:Y:S05]  /*3910*/  BSYNC B0 ;  /* 0x0000000000007941 */ /* 0x000fea0003800000 */
.L_x_1403:
        /* <DEDUP_REMOVED lines=59> */
.L_x_1406:
[----:B------:R-:W-:Y:S05]  /*3cd0*/  BSYNC B0 ;  /* 0x0000000000007941 */ /* 0x000fea0003800000 */
.L_x_1405:
        /* <DEDUP_REMOVED lines=64> */
.L_x_1408:
[----:B------:R-:W-:Y:S05]  /*40e0*/  BSYNC B0 ;  /* 0x0000000000007941 */ /* 0x000fea0003800000 */
.L_x_1407:
        /* <DEDUP_REMOVED lines=57> */
.L_x_1410:
[----:B------:R-:W-:Y:S05]  /*4480*/  BSYNC B0 ;  /* 0x0000000000007941 */ /* 0x000fea0003800000 */
.L_x_1409:
        /* <DEDUP_REMOVED lines=9> */
[----:B------:R-:W-:Y:S01]  /*4520*/  ULDC UR28, c[0x0][0x398] ;  /* 0x0000e600001c7ab9 */ /* 0x000fe20000000800 */
[----:B------:R-:W-:-:S03]  /*4530*/  ULDC UR29, c[0x0][0x2dc] ;  /* 0x0000b700001d7ab9 */ /* 0x000fc60000000800 */
        /* <DEDUP_REMOVED lines=10> */
[----:B------:R-:W-:Y:S02]  /*45e0*/  IMAD.U32 R4, RZ, RZ, UR14 ;  /* 0x0000000eff047e24 */ /* 0x000fe4000f8e00ff */
[----:B------:R-:W-:Y:S01]  /*45f0*/  @UP1 ULDC UR5, c[0x0][0x2e8] ;  /* 0x0000ba0000051ab9 */ /* 0x000fe20000000800 */
[----:B------:R-:W-:Y:S02]  /*4600*/  UIADD3 UR33, UR33, UR7, URZ ;  /* 0x0000000721217290 */ /* 0x000fe4000fffe03f */
[----:B------:R-:W-:Y:S01]  /*4610*/  IMAD.U32 R5, RZ, RZ, UR15 ;  /* 0x0000000fff057e24 */ /* 0x000fe2000f8e00ff */
[----:B------:R-:W-:Y:S01]  /*4620*/  CS2R R190, SRZ ;  /* 0x0000000000be7805 */ /* 0x000fe2000001ff00 */
[----:B------:R-:W-:Y:S01]  /*4630*/  IMAD.SHL.U32 R245, R246, 0x4, RZ ;  /* 0x00000004f6f57824 */ /* 0x000fe200078e00ff */
[----:B------:R-:W-:Y:S02]  /*4640*/  CS2R R188, SRZ ;  /* 0x0000000000bc7805 */ /* 0x000fe4000001ff00 */
[----:B------:R-:W-:Y:S01]  /*4650*/  CS2R R194, SRZ ;  /* 0x0000000000c27805 */ /* 0x000fe2000001ff00 */
[----:B------:R1:W3:Y:S01]  /*4660*/  @P0 LDG.E R6, desc[UR8][R4.64] ;  /* 0x0000000804060981 */ /* 0x0002e2000c1e1900 */
        /* <DEDUP_REMOVED lines=24> */
[C---:B-1----:R-:W-:Y:S01]  /*47f0*/  IMAD.SHL.U32 R4, R246.reuse, 0x4, RZ ;  /* 0x00000004f6047824 */ /* 0x042fe200078e00ff */
[----:B------:R-:W-:-:S02]  /*4800*/  SHF.L.U64.HI R5, R246, 0x2, R7 ;  /* 0x00000002f6057819 */ /* 0x000fc40000010207 */
[----:B------:R-:W-:Y:S02]  /*4810*/  CS2R R144, SRZ ;  /* 0x0000000000907805 */ /* 0x000fe4000001ff00 */
[----:B------:R-:W-:Y:S02]  /*4820*/  CS2R R138, SRZ ;  /* 0x00000000008a7805 */ /* 0x000fe4000001ff00 */
[----:B------:R-:W-:Y:S02]  /*4830*/  CS2R R136, SRZ ;  /* 0x0000000000887805 */ /* 0x000fe4000001ff00 */
[----:B------:R-:W-:Y:S02]  /*4840*/  IADD3 R4, P1, R4, UR17, RZ ;  /* 0x0000001104047c10 */ /* 0x000fe4000ff3e0ff */
[----:B------:R-:W-:Y:S02]  /*4850*/  CS2R R134, SRZ ;  /* 0x0000000000867805 */ /* 0x000fe4000001ff00 */
[----:B------:R-:W-:-:S02]  /*4860*/  CS2R R132, SRZ ;  /* 0x0000000000847805 */ /* 0x000fc4000001ff00 */
[----:B------:R-:W-:Y:S02]  /*4870*/  CS2R R78, SRZ ;  /* 0x00000000004e7805 */ /* 0x000fe4000001ff00 */
        /* <DEDUP_REMOVED lines=34> */
[----:B-1----:R-:W3:Y:S01]  /*4aa0*/  @P0 MUFU.RCP R4, UR5 ;  /* 0x0000000500040d08 */ /* 0x002ee20008001000 */
[----:B------:R-:W-:Y:S01]  /*4ab0*/  ULDC UR22, c[0x0][0x394] ;  /* 0x0000e50000167ab9 */ /* 0x000fe20000000800 */
[----:B------:R-:W-:Y:S02]  /*4ac0*/  CS2R R20, SRZ ;  /* 0x0000000000147805 */ /* 0x000fe4000001ff00 */
[----:B------:R-:W-:Y:S01]  /*4ad0*/  SHF.L.U64.HI R244, R246, 0x2, R7 ;  /* 0x00000002f6f47819 */ /* 0x000fe20000010207 */
        /* <DEDUP_REMOVED lines=8> */
.L_x_1415:
[----:B------:R-:W0:Y:S01]  /*4b60*/  LDGDEPBAR ;  /* 0x00000000000079af */ /* 0x000e220000000000 */
[----:B------:R-:W-:Y:S01]  /*4b70*/  USHF.L.U32 UR11, UR10, 0x6, URZ ;  /* 0x000000060a0b7899 */ /* 0x000fe2000800063f */
[----:B------:R-:W-:Y:S03]  /*4b80*/  UMOV UR13, UR57 ;  /* 0x00000039000d7c82 */ /* 0x000fe60008000000 */
[----:B------:R-:W-:Y:S01]  /*4b90*/  UISETP.GE.AND UP0, UPT, UR11, UR27, UPT ;  /* 0x0000001b0b00728c */ /* 0x000fe2000bf06270 */
[----:B------:R-:W-:Y:S04]  /*4ba0*/  DEPBAR.LE SB0, 0x0 ;  /* 0x000080000000791a */ /* 0x000fe80000000000 */
[----:B------:R-:W-:Y:S06]  /*4bb0*/  BAR.SYNC.DEFER_BLOCKING 0x0 ;  /* 0x0000000000007b1d */ /* 0x000fec0000010000 */
[----:B------:R-:W-:Y:S05]  /*4bc0*/  LDSM.16.M88.4 R16, [R218] ;  /* 0x00000000da10783b */ /* 0x000fea0000000200 */
[----:B-1----:R-:W1:Y:S05]  /*4bd0*/  LDSM.16.M88.4 R8, [R3+UR4+0x10000] ;  /* 0x010000040308783b */ /* 0x002e6a0008000200 */
[----:B------:R-:W3:Y:S05]  /*4be0*/  LDSM.16.M88.4 R84, [R3+UR4+0x10800] ;  /* 0x010800040354783b */ /* 0x000eea0008000200 */
[----:B------:R-:W-:Y:S05]  /*4bf0*/  LDSM.16.M88.4 R88, [R220] ;  /* 0x00000000dc58783b */ /* 0x000fea0000000200 */
[----:B------:R-:W2:Y:S05]  /*4c00*/  LDSM.16.M88.4 R92, [R2] ;  /* 0x00000000025c783b */ /* 0x000eaa0000000200 */
[----:B------:R-:W4:Y:S05]  /*4c10*/  LDSM.16.M88.4 R96, [R2+0x800] ;  /* 0x000800000260783b */ /* 0x000f2a0000000200 */
[----:B------:R-:W-:Y:S05]  /*4c20*/  LDSM.16.M88.4 R100, [R223] ;  /* 0x00000000df64783b */ /* 0x000fea0000000200 */
[----:B------:R-:W4:Y:S05]  /*4c30*/  LDSM.16.M88.4 R104, [R217] ;  /* 0x00000000d968783b */ /* 0x000f2a0000000200 */
[----:B------:R-:W-:Y:S01]  /*4c40*/  LDSM.16.M88.4 R108, [R222] ;  /* 0x00000000de6c783b */ /* 0x000fe20000000200 */
[C---:B-1----:R-:W-:Y:S04]  /*4c50*/  HMMA.16816.F32.BF16 R4, R16.reuse, R8, RZ ;  /* 0x000000081004723c */ /* 0x042fe800000418ff */
[----:B------:R-:W-:Y:S02]  /*4c60*/  LDSM.16.M88.4 R112, [R216] ;  /* 0x00000000d870783b */ /* 0x000fe40000000200 */
[C---:B------:R-:W-:Y:S06]  /*4c70*/  HMMA.16816.F32.BF16 R8, R16.reuse, R10, RZ ;  /* 0x0000000a1008723c */ /* 0x040fec00000418ff */
[C---:B---3--:R-:W-:Y:S06]  /*4c80*/  HMMA.16816.F32.BF16 R12, R16.reuse, R84, RZ ;  /* 0x00000054100c723c */ /* 0x048fec00000418ff */
[----:B------:R-:W-:Y:S01]  /*4c90*/  HMMA.16816.F32.BF16 R16, R16, R86, RZ ;  /* 0x000000561010723c */ /* 0x000fe200000418ff */
[----:B------:R-:W1:Y:S05]  /*4ca0*/  LDSM.16.M88.4 R84, [R217+0x800] ;  /* 0x00080000d954783b */ /* 0x000e6a0000000200 */
[C---:B--2---:R-:W-:Y:S06]  /*4cb0*/  HMMA.16816.F32.BF16 R4, R88.reuse, R92, R4 ;  /* 0x0000005c5804723c */ /* 0x044fec0000041804 */
        /* <DEDUP_REMOVED lines=56> */
[C---:B------:R-:W-:Y:S05]  /*5040*/  HMMA.16816.F32.BF16 R8, R108.reuse, R114, R8 ;  /* 0x000000726c08723c */ /* 0x040fea0000041808 */
[----:B------:R-:W-:Y:S01]  /*5050*/  IADD3 R112, P0, R245, UR19, RZ ;  /* 0x00000013f5707c10 */ /* 0x000fe2000ff1e0ff */
[C---:B--2---:R-:W-:Y:S05]  /*5060*/  HMMA.16816.F32.BF16 R12, R108.reuse, R88, R12 ;  /* 0x000000586c0c723c */ /* 0x044fea000004180c */
[----:B------:R-:W-:Y:S01]  /*5070*/  IADD3.X R113, R244, UR18, RZ, P0, !PT ;  /* 0x00000012f4717c10 */ /* 0x000fe200087fe4ff */
[----:B------:R-:W-:Y:S01]  /*5080*/  HMMA.16816.F32.BF16 R16, R108, R90, R16 ;  /* 0x0000005a6c10723c */ /* 0x000fe20000041810 */
[----:B------:R-:W2:Y:S05]  /*5090*/  LDSM.16.M88.4 R88, [R216+0x4800] ;  /* 0x00480000d858783b */ /* 0x000eaa0000000200 */
[C---:B---3--:R-:W-:Y:S01]  /*50a0*/  HMMA.16816.F32.BF16 R4, R92.reuse, R96, R4 ;  /* 0x000000605c04723c */ /* 0x048fe20000041804 */
[----:B-----5:R-:W5:Y:S05]  /*50b0*/  LDG.E R117, desc[UR8][R112.64] ;  /* 0x0000000870757981 */ /* 0x020f6a000c1e1900 */
[----:B------:R3:W5:Y:S01]  /*50c0*/  LDG.E R116, desc[UR8][R112.64+0x20] ;  /* 0x0000200870747981 */ /* 0x000762000c1e1900 */
[C---:B------:R-:W-:Y:S04]  /*50d0*/  HMMA.16816.F32.BF16 R8, R92.reuse, R98, R8 ;  /* 0x000000625c08723c */ /* 0x040fe80000041808 */
[----:B------:R-:W-:Y:S02]  /*50e0*/  LDSM.16.M88.4 R108, [R218+0x6000] ;  /* 0x00600000da6c783b */ /* 0x000fe40000000200 */
[C---:B-1----:R-:W-:Y:S03]  /*50f0*/  HMMA.16816.F32.BF16 R12, R92.reuse, R84, R12 ;  /* 0x000000545c0c723c */ /* 0x042fe6000004180c */
[----:B------:R-:W-:Y:S03]  /*5100*/  LDSM.16.M88.4 R96, [R2+0x6000] ;  /* 0x006000000260783b */ /* 0x000fe60000000200 */
[----:B------:R-:W-:Y:S02]  /*5110*/  HMMA.16816.F32.BF16 R16, R92, R86, R16 ;  /* 0x000000565c10723c */ /* 0x000fe40000041810 */
[----:B------:R-:W-:Y:S04]  /*5120*/  LDSM.16.M88.4 R84, [R3+UR4+0x16800] ;  /* 0x016800040354783b */ /* 0x000fe80008000200 */
[C---:B----4-:R-:W-:Y:S01]  /*5130*/  HMMA.16816.F32.BF16 R4, R100.reuse, R104, R4 ;  /* 0x000000686404723c */ /* 0x050fe20000041804 */
[----:B------:R-:W-:Y:S05]  /*5140*/  LDSM.16.M88.4 R92, [R220+0x6000] ;  /* 0x00600000dc5c783b */ /* 0x000fea0000000200 */
[----:B---3--:R-:W1:Y:S01]  /*5150*/  LDSM.16.M88.4 R112, [R3+UR4+0x16000] ;  /* 0x016000040370783b */ /* 0x008e620008000200 */
[C---:B------:R-:W-:Y:S04]  /*5160*/  HMMA.16816.F32.BF16 R8, R100.reuse, R106, R8 ;  /* 0x0000006a6408723c */ /* 0x040fe80000041808 */
[----:B------:R-:W-:Y:S02]  /*5170*/  LDSM.16.M88.4 R104, [R217+0x6000] ;  /* 0x00600000d968783b */ /* 0x000fe40000000200 */
[C---:B--2---:R-:W-:Y:S06]  /*5180*/  HMMA.16816.F32.BF16 R12, R100.reuse, R88, R12 ;  /* 0x00000058640c723c */ /* 0x044fec000004180c */
[----:B------:R-:W-:Y:S01]  /*5190*/  HMMA.16816.F32.BF16 R16, R100, R90, R16 ;  /* 0x0000005a6410723c */ /* 0x000fe20000041810 */
[----:B------:R-:W2:Y:S05]  /*51a0*/  LDSM.16.M88.4 R88, [R2+0x6800] ;  /* 0x006800000258783b */ /* 0x000eaa0000000200 */
[----:B------:R-:W3:Y:S01]  /*51b0*/  LDSM.16.M88.4 R100, [R223+0x6000] ;  /* 0x00600000df64783b */ /* 0x000ee20000000200 */
[C---:B-1----:R-:W-:Y:S06]  /*51c0*/  HMMA.16816.F32.BF16 R4, R108.reuse, R112, R4 ;  /* 0x000000706c04723c */ /* 0x042fec0000041804 */
[C---:B------:R-:W-:Y:S01]  /*51d0*/  HMMA.16816.F32.BF16 R8, R108.reuse, R114, R8 ;  /* 0x000000726c08723c */ /* 0x040fe20000041808 */
[----:B------:R-:W-:Y:S05]  /*51e0*/  LDSM.16.M88.4 R112, [R216+0x6000] ;  /* 0x00600000d870783b */ /* 0x000fea0000000200 */
[C---:B------:R-:W-:Y:S06]  /*51f0*/  HMMA.16816.F32.BF16 R12, R108.reuse, R84, R12 ;  /* 0x000000546c0c723c */ /* 0x040fec000004180c */
[----:B------:R-:W-:Y:S01]  /*5200*/  HMMA.16816.F32.BF16 R16, R108, R86, R16 ;  /* 0x000000566c10723c */ /* 0x000fe20000041810 */
[----:B------:R-:W1:Y:S05]  /*5210*/  LDSM.16.M88.4 R84, [R217+0x6800] ;  /* 0x00680000d954783b */ /* 0x000e6a0000000200 */
[C---:B------:R-:W-:Y:S01]  /*5220*/  HMMA.16816.F32.BF16 R4, R92.reuse, R96, R4 ;  /* 0x000000605c04723c */ /* 0x040fe20000041804 */
        /* <DEDUP_REMOVED lines=22> */
[----:B------:R1:W4:Y:S02]  /*5390*/  MUFU.TANH R96, R4 ;  /* 0x0000000400607308 */ /* 0x0003240000002400 */
[----:B------:R-:W-:Y:S08]  /*53a0*/  HMMA.16816.F32.BF16 R16, R108, R86, R16 ;  /* 0x000000566c10723c */ /* 0x000ff00000041810 */
[----:B------:R3:W-:Y:S03]  /*53b0*/  MUFU.TANH R99, R5 ;  /* 0x0000000500637308 */ /* 0x0007e60000002400 */
[----:B--2---:R-:W-:Y:S07]  /*53c0*/  MOV R6, UR24 ;  /* 0x0000001800067c02 */ /* 0x004fee0008000f00 */
[----:B------:R2:W-:Y:S01]  /*53d0*/  MUFU.TANH R94, R7 ;  /* 0x00000007005e7308 */ /* 0x0005e20000002400 */
[----:B------:R-:W-:Y:S04]  /*53e0*/  LEA R6, R6, R252, 0x6 ;  /* 0x000000fc06067211 */ /* 0x000fe800078e30ff */
[----:B-1----:R-:W-:Y:S01]  /*53f0*/  IADD3 R4, R246, -UR7, -R6 ;  /* 0x80000007f6047c10 */ /* 0x002fe2000fffe806 */
[----:B------:R-:W-:Y:S04]  /*5400*/  FMUL.FTZ R14, R14, UR12 ;  /* 0x0000000c0e0e7c20 */ /* 0x000fe80008410000 */
[----:B------:R1:W-:Y:S01]  /*5410*/  MUFU.TANH R88, R11 ;  /* 0x0000000b00587308 */ /* 0x0003e20000002400 */
[----:B------:R-:W-:Y:S01]  /*5420*/  IADD3 R4, R4, UR6, RZ ;  /* 0x0000000604047c10 */ /* 0x000fe2000fffe0ff */
[----:B------:R-:W-:Y:S01]  /*5430*/  FMUL.FTZ R15, R15, UR12 ;  /* 0x0000000c0f0f7c20 */ /* 0x000fe20008410000 */
[----:B------:R-:W-:Y:S01]  /*5440*/  FMUL.FTZ R13, R13, UR12 ;  /* 0x0000000c0d0d7c20 */ /* 0x000fe20008410000 */
[----:B------:R-:W-:Y:S01]  /*5450*/  FMUL.FTZ R12, R12, UR12 ;  /* 0x0000000c0c0c7c20 */ /* 0x000fe20008410000 */
[----:B------:R-:W-:Y:S01]  /*5460*/  IADD3 R4, R4, UR11, RZ ;  /* 0x0000000b04047c10 */ /* 0x000fe2000fffe0ff */
[----:B------:R-:W-:Y:S01]  /*5470*/  FMUL.FTZ R16, R16, UR12 ;  /* 0x0000000c10107c20 */ /* 0x000fe20008410000 */
[----:B------:R-:W-:Y:S03]  /*5480*/  FMUL.FTZ R101, R19, UR12 ;  /* 0x0000000c13657c20 */ /* 0x000fe60008410000 */
[----:B------:R4:W-:Y:S01]  /*5490*/  MUFU.TANH R90, R8 ;  /* 0x00000008005a7308 */ /* 0x0009e20000002400 */
[----:B---3--:R-:W-:Y:S01]  /*54a0*/  IADD3 R5, R4, 0x7, RZ ;  /* 0x0000000704057810 */ /* 0x008fe20007ffe0ff */
[----:B------:R-:W-:Y:S01]  /*54b0*/  FMUL.FTZ R87, R18, UR12 ;  /* 0x0000000c12577c20 */ /* 0x000fe20008410000 */
[C---:B--2---:R-:W-:Y:S01]  /*54c0*/  IADD3 R7, R4.reuse, 0x8, RZ ;  /* 0x0000000804077810 */ /* 0x044fe20007ffe0ff */
[----:B------:R-:W-:Y:S01]  /*54d0*/  FMUL.FTZ R100, R17, UR12 ;  /* 0x0000000c11647c20 */ /* 0x000fe20008410000 */
[----:B------:R-:W-:Y:S01]  /*54e0*/  ISETP.GE.AND P0, PT, R5, RZ, PT ;  /* 0x000000ff0500720c */ /* 0x000fe20003f06270 */
[----:B------:R-:W-:Y:S01]  /*54f0*/  FFMA.FTZ R18, -R95, R95, 1 ;  /* 0x3f8000005f127423 */ /* 0x000fe2000001015f */
[----:B------:R-:W-:Y:S03]  /*5500*/  ISETP.GE.AND P1, PT, R7, RZ, PT ;  /* 0x000000ff0700720c */ /* 0x000fe60003f26270 */
[----:B------:R2:W3:Y:S01]  /*5510*/  MUFU.TANH R89, R10 ;  /* 0x0000000a00597308 */ /* 0x0004e20000002400 */
[----:B-1----:R-:W-:Y:S01]  /*5520*/  IADD3 R11, R4, -0x10, RZ ;  /* 0xfffffff0040b7810 */ /* 0x002fe20007ffe0ff */
[----:B------:R-:W-:Y:S01]  /*5530*/  FMUL.FTZ R130, R18, UR12 ;  /* 0x0000000c12827c20 */ /* 0x000fe20008410000 */
[C---:B------:R-:W-:Y:S02]  /*5540*/  IADD3 R86, R4.reuse, -0x1, RZ ;  /* 0xffffffff04567810 */ /* 0x040fe40007ffe0ff */
[C---:B------:R-:W-:Y:S02]  /*5550*/  IADD3 R85, R4.reuse, -0x8, RZ ;  /* 0xfffffff804557810 */ /* 0x040fe40007ffe0ff */
[C---:B------:R-:W-:Y:S03]  /*5560*/  IADD3 R84, R4.reuse, -0x9, RZ ;  /* 0xfffffff704547810 */ /* 0x040fe60007ffe0ff */
[----:B------:R1:W-:Y:S01]  /*5570*/  MUFU.TANH R93, R14 ;  /* 0x0000000e005d7308 */ /* 0x0003e20000002400 */
[C---:B----4-:R-:W-:Y:S02]  /*5580*/  IADD3 R8, R4.reuse, -0x19, RZ ;  /* 0xffffffe704087810 */ /* 0x050fe40007ffe0ff */
[C---:B------:R-:W-:Y:S02]  /*5590*/  IADD3 R9, R4.reuse, -0x18, RZ ;  /* 0xffffffe804097810 */ /* 0x040fe40007ffe0ff */
[C---:B------:R-:W-:Y:S02]  /*55a0*/  @!P0 IADD3 R5, -R4.reuse, -0x7, RZ ;  /* 0xfffffff904058810 */ /* 0x040fe40007ffe1ff */
[----:B------:R-:W-:Y:S03]  /*55b0*/  ISETP.GE.AND P3, PT, R11, RZ, PT ;  /* 0x000000ff0b00720c */ /* 0x000fe60003f66270 */
[----:B------:R4:W-:Y:S01]  /*55c0*/  MUFU.TANH R92, R15 ;  /* 0x0000000f005c7308 */ /* 0x0009e20000002400 */
[----:B--2---:R-:W-:Y:S02]  /*55d0*/  IADD3 R10, R4, -0x11, RZ ;  /* 0xffffffef040a7810 */ /* 0x004fe40007ffe0ff */
[----:B------:R-:W-:Y:S02]  /*55e0*/  ISETP.GE.AND P0, PT, R8, RZ, PT ;  /* 0x000000ff0800720c */ /* 0x000fe40003f06270 */
[----:B------:R-:W-:Y:S02]  /*55f0*/  @!P1 IADD3 R7, -R4, -0x8, RZ ;  /* 0xfffffff804079810 */ /* 0x000fe40007ffe1ff */
[----:B------:R-:W-:Y:S03]  /*5600*/  ISETP.GE.AND P6, PT, R86, RZ, PT ;  /* 0x000000ff5600720c */ /* 0x000fe60003fc6270 */
[----:B------:R-:W-:Y:S01]  /*5610*/  MUFU.TANH R97, R16 ;  /* 0x0000001000617308 */ /* 0x000fe20000002400 */
[----:B------:R-:W-:Y:S02]  /*5620*/  ISETP.GE.AND P5, PT, R85, RZ, PT ;  /* 0x000000ff5500720c */ /* 0x000fe40003fa6270 */
[----:B------:R-:W-:Y:S02]  /*5630*/  ISETP.GE.AND P4, PT, R84, RZ, PT ;  /* 0x000000ff5400720c */ /* 0x000fe40003f86270 */
[----:B------:R-:W-:Y:S02]  /*5640*/  ISETP.GE.AND P2, PT, R10, RZ, PT ;  /* 0x000000ff0a00720c */ /* 0x000fe40003f46270 */
[----:B------:R-:W-:Y:S03]  /*5650*/  ISETP.GE.AND P1, PT, R9, RZ, PT ;  /* 0x000000ff0900720c */ /* 0x000fe60003f26270 */
[----:B------:R2:W-:Y:S01]  /*5660*/  MUFU.TANH R19, R13 ;  /* 0x0000000d00137308 */ /* 0x0005e20000002400 */
[----:B-1----:R-:W-:Y:S02]  /*5670*/  IABS R14, R4 ;  /* 0x00000004000e7213 */ /* 0x002fe40000000000 */
[C---:B------:R-:W-:Y:S02]  /*5680*/  @!P3 IADD3 R11, -R4.reuse, 0x10, RZ ;  /* 0x00000010040bb810 */ /* 0x040fe40007ffe1ff */
[C---:B------:R-:W-:Y:S02]  /*5690*/  @!P0 IADD3 R8, -R4.reuse, 0x19, RZ ;  /* 0x0000001904088810 */ /* 0x040fe40007ffe1ff */
[----:B------:R-:W-:Y:S03]  /*56a0*/  I2FP.F32.S32 R14, R14 ;  /* 0x0000000e000e7245 */ /* 0x000fe60000201400 */
[----:B------:R1:W-:Y:S01]  /*56b0*/  MUFU.TANH R98, R12 ;  /* 0x0000000c00627308 */ /* 0x0003e20000002400 */
[C---:B------:R-:W-:Y:S02]  /*56c0*/  @!P6 IADD3 R86, -R4.reuse, 0x1, RZ ;  /* 0x000000010456e810 */ /* 0x040fe40007ffe1ff */
[C---:B------:R-:W-:Y:S02]  /*56d0*/  @!P5 IADD3 R85, -R4.reuse, 0x8, RZ ;  /* 0x000000080455d810 */ /* 0x040fe40007ffe1ff */
[C---:B------:R-:W-:Y:S02]  /*56e0*/  @!P4 IADD3 R84, -R4.reuse, 0x9, RZ ;  /* 0x000000090454c810 */ /* 0x040fe40007ffe1ff */
[C---:B------:R-:W-:Y:S03]  /*56f0*/  @!P2 IADD3 R10, -R4.reuse, 0x11, RZ ;  /* 0x00000011040aa810 */ /* 0x040fe60007ffe1ff */
[----:B------:R-:W1:Y:S01]  /*5700*/  MUFU.TANH R91, R91 ;  /* 0x0000005b005b7308 */ /* 0x000e620000002400 */
[----:B------:R-:W-:Y:S02]  /*5710*/  @!P1 IADD3 R9, -R4, 0x18, RZ ;  /* 0x0000001804099810 */ /* 0x000fe40007ffe1ff */
[----:B------:R-:W-:Y:S01]  /*5720*/  I2FP.F32.S32 R4, R11 ;  /* 0x0000000b00047245 */ /* 0x000fe20000201400 */
[----:B------:R-:W-:Y:S01]  /*5730*/  FFMA.FTZ R11, -R96, R96, 1 ;  /* 0x3f800000600b7423 */ /* 0x000fe20000010160 */
[----:B------:R-:W-:Y:S01]  /*5740*/  I2FP.F32.S32 R17, R8 ;  /* 0x0000000800117245 */ /* 0x000fe20000201400 */
[C---:B------:R-:W-:Y:S01]  /*5750*/  FFMA.FTZ R8, R14.reuse, -UR5, R96 ;  /* 0x800000050e087c23 */ /* 0x040fe20008010060 */
[----:B------:R-:W-:Y:S03]  /*5760*/  I2FP.F32.S32 R7, R7 ;  /* 0x0000000700077245 */ /* 0x000fe60000201400 */
[----:B------:R1:W1:Y:S01]  /*5770*/  MUFU.TANH R96, R87 ;  /* 0x0000005700607308 */ /* 0x0002620000002400 */
[----:B----4-:R-:W-:Y:S01]  /*5780*/  I2FP.F32.S32 R15, R5 ;  /* 0x00000005000f7245 */ /* 0x010fe20000201400 */
[----:B---3--:R-:W-:Y:S01]  /*5790*/  FFMA.FTZ R14, R14, -UR5, R89 ;  /* 0x800000050e0e7c23 */ /* 0x008fe20008010059 */
[----:B--2---:R-:W-:Y:S01]  /*57a0*/  I2FP.F32.S32 R13, R86 ;  /* 0x00000056000d7245 */ /* 0x004fe20000201400 */
[----:B------:R-:W-:Y:S01]  /*57b0*/  FFMA.FTZ R16, R7, -UR5, R95 ;  /* 0x8000000507107c23 */ /* 0x000fe2000801005f */
[----:B------:R-:W-:Y:S01]  /*57c0*/  FFMA.FTZ R7, -R94, R94, 1 ;  /* 0x3f8000005e077423 */ /* 0x000fe2000001015e */
[----:B------:R-:W-:Y:S01]  /*57d0*/  FFMA.FTZ R15, R15, -UR5, R94 ;  /* 0x800000050f0f7c23 */ /* 0x000fe2000801005e */
[----:B------:R-:W-:Y:S03]  /*57e0*/  I2FP.F32.S32 R5, R10 ;  /* 0x0000000a00057245 */ /* 0x000fe60000201400 */
[----:B------:R-:W2:Y:S01]  /*57f0*/  MUFU.TANH R95, R100 ;  /* 0x00000064005f7308 */ /* 0x000ea20000002400 */
[----:B------:R-:W-:Y:S01]  /*5800*/  PLOP3.LUT P0, PT, PT, PT, UP0, 0x80, 0x0 ;  /* 0x000000000000781c */ /* 0x000fe20003f0f008 */
[----:B------:R-:W-:Y:S01]  /*5810*/  FFMA.FTZ R10, -R99, R99, 1 ;  /* 0x3f800000630a7423 */ /* 0x000fe20000010163 */
[----:B-1----:R-:W-:Y:S01]  /*5820*/  I2FP.F32.S32 R12, R85 ;  /* 0x00000055000c7245 */ /* 0x002fe20000201400 */
[----:B------:R-:W-:Y:S01]  /*5830*/  FMUL.FTZ R123, R7, UR12 ;  /* 0x0000000c077b7c20 */ /* 0x000fe20008410000 */
[----:B------:R-:W-:Y:S01]  /*5840*/  I2FP.F32.S32 R84, R84 ;  /* 0x0000005400547245 */ /* 0x000fe20000201400 */
[----:B------:R-:W-:Y:S01]  /*5850*/  FMUL.FTZ R118, R10, UR12 ;  /* 0x0000000c0a767c20 */ /* 0x000fe20008410000 */
[----:B------:R-:W-:Y:S03]  /*5860*/  FFMA.FTZ R10, -R90, R90, 1 ;  /* 0x3f8000005a0a7423 */ /* 0x000fe6000001015a */
[----:B------:R-:W1:Y:S01]  /*5870*/  MUFU.TANH R94, R101 ;  /* 0x00000065005e7308 */ /* 0x000e620000002400 */
[C---:B------:R-:W-:Y:S01]  /*5880*/  FFMA.FTZ R87, R13.reuse, -UR5, R99 ;  /* 0x800000050d577c23 */ /* 0x040fe20008010063 */
[----:B------:R-:W-:Y:S01]  /*5890*/  FFMA.FTZ R13, R13, -UR5, R88 ;  /* 0x800000050d0d7c23 */ /* 0x000fe20008010058 */
[----:B------:R-:W-:Y:S01]  /*58a0*/  FFMA.FTZ R89, -R89, R89, 1 ;  /* 0x3f80000059597423 */ /* 0x000fe20000010159 */
[----:B------:R-:W-:Y:S01]  /*58b0*/  FFMA.FTZ R88, -R88, R88, 1 ;  /* 0x3f80000058587423 */ /* 0x000fe20000010158 */
[----:B------:R-:W-:Y:S01]  /*58c0*/  FFMA.FTZ R7, -R91, R91, 1 ;  /* 0x3f8000005b077423 */ /* 0x000fe2000001015b */
[----:B------:R-:W-:Y:S01]  /*58d0*/  I2FP.F32.S32 R9, R9 ;  /* 0x0000000900097245 */ /* 0x000fe20000201400 */
[----:B------:R-:W-:Y:S01]  /*58e0*/  FMUL.FTZ R119, R11, UR12 ;  /* 0x0000000c0b777c20 */ /* 0x000fe20008410000 */
[----:B------:R-:W-:Y:S01]  /*58f0*/  FFMA.FTZ R86, R12, -UR5, R90 ;  /* 0x800000050c567c23 */ /* 0x000fe2000801005a */
[C---:B------:R-:W-:Y:S01]  /*5900*/  FFMA.FTZ R85, R84.reuse, -UR5, R91 ;  /* 0x8000000554557c23 */ /* 0x040fe2000801005b */
[----:B------:R-:W-:Y:S01]  /*5910*/  FFMA.FTZ R11, R84, -UR5, R92 ;  /* 0x80000005540b7c23 */ /* 0x000fe2000801005c */
[----:B------:R-:W-:Y:S01]  /*5920*/  FMUL.FTZ R129, R10, UR12 ;  /* 0x0000000c0a817c20 */ /* 0x000fe20008410000 */
[----:B------:R-:W-:Y:S01]  /*5930*/  FFMA.FTZ R12, R12, -UR5, R93 ;  /* 0x800000050c0c7c23 */ /* 0x000fe2000801005d */
[----:B------:R-:W-:Y:S01]  /*5940*/  FMUL.FTZ R197, R89, UR12 ;  /* 0x0000000c59c57c20 */ /* 0x000fe20008410000 */
[----:B------:R-:W-:Y:S01]  /*5950*/  FMUL.FTZ R196, R88, UR12 ;  /* 0x0000000c58c47c20 */ /* 0x000fe20008410000 */
[----:B------:R-:W-:Y:S01]  /*5960*/  FMUL.FTZ R128, R7, UR12 ;  /* 0x0000000c07807c20 */ /* 0x000fe20008410000 */
[C---:B------:R-:W-:Y:S01]  /*5970*/  FFMA.FTZ R84, R4.reuse, -UR5, R98 ;  /* 0x8000000504547c23 */ /* 0x040fe20008010062 */
[----:B------:R-:W-:Y:S01]  /*5980*/  FFMA.FTZ R10, R4, -UR5, R96 ;  /* 0x80000005040a7c23 */ /* 0x000fe20008010060 */
[----:B------:R-:W-:Y:S01]  /*5990*/  FFMA.FTZ R93, -R93, R93, 1 ;  /* 0x3f8000005d5d7423 */ /* 0x000fe2000001015d */
[----:B------:R-:W-:Y:S01]  /*59a0*/  FFMA.FTZ R92, -R92, R92, 1 ;  /* 0x3f8000005c5c7423 */ /* 0x000fe2000001015c */
[----:B------:R-:W-:Y:S01]  /*59b0*/  FFMA.FTZ R91, -R98, R98, 1 ;  /* 0x3f800000625b7423 */ /* 0x000fe20000010162 */
[----:B------:R-:W-:Y:S01]  /*59c0*/  FFMA.FTZ R90, -R19, R19, 1 ;  /* 0x3f800000135a7423 */ /* 0x000fe20000010113 */
[----:B------:R-:W-:Y:S01]  /*59d0*/  FFMA.FTZ R89, -R97, R97, 1 ;  /* 0x3f80000061597423 */ /* 0x000fe20000010161 */
[----:B------:R-:W-:Y:S01]  /*59e0*/  FFMA.FTZ R88, -R96, R96, 1 ;  /* 0x3f80000060587423 */ /* 0x000fe20000010160 */
[----:B--2---:R-:W-:Y:S01]  /*59f0*/  FFMA.FTZ R7, -R95, R95, 1 ;  /* 0x3f8000005f077423 */ /* 0x004fe2000001015f */
[----:B-1----:R-:W-:Y:S01]  /*5a00*/  FFMA.FTZ R4, -R94, R94, 1 ;  /* 0x3f8000005e047423 */ /* 0x002fe2000001015e */
[----:B------:R-:W-:Y:S01]  /*5a10*/  FFMA.FTZ R18, R9, -UR5, R97 ;  /* 0x8000000509127c23 */ /* 0x000fe20008010061 */
[----:B------:R-:W-:Y:S01]  /*5a20*/  FFMA.FTZ R19, R5, -UR5, R19 ;  /* 0x8000000505137c23 */ /* 0x000fe20008010013 */
[----:B------:R-:W-:Y:S01]  /*5a30*/  FFMA.FTZ R17, R17, -UR5, R95 ;  /* 0x8000000511117c23 */ /* 0x000fe2000801005f */
[----:B------:R-:W-:Y:S01]  /*5a40*/  FFMA.FTZ R9, R5, -UR5, R94 ;  /* 0x8000000505097c23 */ /* 0x000fe2000801005e */
        /* <DEDUP_REMOVED lines=21> */
.L_x_1411:
[----:B------:R-:W-:Y:S01]  /*5ba0*/  UIADD3 UR15, UR6, 0x1, -UR7 ;  /* 0x00000001060f7890 */ /* 0x000fe2000fffe807 */
[----:B------:R-:W-:Y:S01]  /*5bb0*/  VIADD R5, R246, UR11 ;  /* 0x0000000bf6057c36 */ /* 0x000fe20008000000 */
[----:B------:R-:W-:Y:S01]  /*5bc0*/  UIADD3 UR14, -UR13, UR6, -UR7 ;  /* 0x000000060d0e7290 */ /* 0x000fe2000fffe907 */
[C---:B------:R-:W-:Y:S01]  /*5bd0*/  VIADD R94, R6.reuse, 0x1 ;  /* 0x00000001065e7836 */ /* 0x040fe20000000000 */
[----:B------:R-:W-:Y:S01]  /*5be0*/  UIADD3 UR11, UR15, UR28, URZ ;  /* 0x0000001c0f0b7290 */ /* 0x000fe2000fffe03f */
[----:B------:R-:W-:Y:S02]  /*5bf0*/  IMAD.U32 R95, RZ, RZ, UR28 ;  /* 0x0000001cff5f7e24 */ /* 0x000fe4000f8e00ff */
[C---:B------:R-:W-:Y:S01]  /*5c00*/  VIADD R93, R6.reuse, 0x8 ;  /* 0x00000008065d7836 */ /* 0x040fe20000000000 */
[C---:B------:R-:W-:Y:S01]  /*5c10*/  VIADDMNMX R4, R5.reuse, UR14, RZ, !PT ;  /* 0x0000000e05047c46 */ /* 0x040fe2000f8001ff */
[C---:B------:R-:W-:Y:S02]  /*5c20*/  VIADD R92, R6.reuse, 0x9 ;  /* 0x00000009065c7836 */ /* 0x040fe40000000000 */
[----:B------:R-:W-:Y:S01]  /*5c30*/  IMAD.U32 R7, RZ, RZ, UR11 ;  /* 0x0000000bff077e24 */ /* 0x000fe2000f8e00ff */
[CC--:B------:R-:W-:Y:S01]  /*5c40*/  ISETP.GE.AND P1, PT, R6.reuse, R4.reuse, PT ;  /* 0x000000040600720c */ /* 0x0c0fe20003f26270 */
[----:B------:R-:W-:Y:S01]  /*5c50*/  VIADD R91, R6, 0x10 ;  /* 0x00000010065b7836 */ /* 0x000fe20000000000 */
[-C--:B------:R-:W-:Y:S01]  /*5c60*/  ISETP.GE.AND P0, PT, R94, R4.reuse, PT ;  /* 0x000000045e00720c */ /* 0x080fe20003f06270 */
[C---:B------:R-:W-:Y:S01]  /*5c70*/  VIADD R90, R6.reuse, 0x11 ;  /* 0x00000011065a7836 */ /* 0x040fe20000000000 */
[C---:B------:R-:W-:Y:S01]  /*5c80*/  VIADDMNMX R7, R5.reuse, R7, UR6, PT ;  /* 0x0000000605077e46 */ /* 0x040fe2000b800107 */
[----:B------:R-:W-:Y:S01]  /*5c90*/  VIADD R5, R5, 0x8 ;  /* 0x0000000805057836 */ /* 0x000fe20000000000 */
[-C--:B------:R-:W-:Y:S01]  /*5ca0*/  ISETP.GE.AND P6, PT, R93, R4.reuse, PT ;  /* 0x000000045d00720c */ /* 0x080fe20003fc6270 */
[C---:B------:R-:W-:Y:S01]  /*5cb0*/  VIADD R89, R6.reuse, 0x18 ;  /* 0x0000001806597836 */ /* 0x040fe20000000000 */
[CC--:B------:R-:W-:Y:S01]  /*5cc0*/  ISETP.GE.OR P1, PT, R6.reuse, R7.reuse, !P1 ;  /* 0x000000070600720c */ /* 0x0c0fe20004f26670 */
[----:B------:R-:W-:Y:S01]  /*5cd0*/  VIADD R88, R6, 0x19 ;  /* 0x0000001906587836 */ /* 0x000fe20000000000 */
[C---:B------:R-:W-:Y:S02]  /*5ce0*/  IADD3 R95, R5.reuse, UR15, R95 ;  /* 0x0000000f055f7c10 */ /* 0x040fe4000fffe05f */
        /* <DEDUP_REMOVED lines=47> */
.L_x_1412:
[C---:B------:R-:W-:Y:S01]  /*5fe0*/  FMUL.FTZ R5, R242.reuse, 1.4426950216293334961 ;  /* 0x3fb8aa3bf2057820 */ /* 0x040fe20000410000 */
[----:B------:R-:W-:Y:S01]  /*5ff0*/  FSETP.NEU.FTZ.AND P0, PT, R242, -INF , PT ;  /* 0xff800000f200780b */ /* 0x000fe20003f1d000 */
[----:B------:R-:W-:Y:S01]  /*6000*/  FMUL.FTZ R4, R243, 1.4426950216293334961 ;  /* 0x3fb8aa3bf3047820 */ /* 0x000fe20000410000 */
[----:B------:R-:W-:Y:S02]  /*6010*/  UISETP.GT.AND UP0, UPT, UR10, UR23, UPT ;  /* 0x000000170a00728c */ /* 0x000fe4000bf04270 */
[----:B------:R-:W-:Y:S02]  /*6020*/  FSEL R5, R5, RZ, P0 ;  /* 0x000000ff05057208 */ /* 0x000fe40000000000 */
[----:B------:R-:W-:Y:S03]  /*6030*/  FSETP.NEU.FTZ.AND P0, PT, R243, -INF , PT ;  /* 0xff800000f300780b */ /* 0x000fe60003f1d000 */
[--C-:B------:R-:W-:Y:S01]  /*6040*/  FFMA.FTZ R87, R87, UR22, -R5.reuse ;  /* 0x0000001657577c23 */ /* 0x100fe20008010805 */
[----:B------:R-:W-:Y:S01]  /*6050*/  FSEL R4, R4, RZ, P0 ;  /* 0x000000ff04047208 */ /* 0x000fe20000000000 */
        /* <DEDUP_REMOVED lines=8> */
[--C-:B------:R-:W-:Y:S01]  /*60e0*/  FFMA.FTZ R15, R15, UR22, -R4.reuse ;  /* 0x000000160f0f7c23 */ /* 0x100fe20008010804 */
[--C-:B------:R-:W-:Y:S01]  /*60f0*/  FFMA.FTZ R11, R11, UR22, -R4.reuse ;  /* 0x000000160b0b7c23 */ /* 0x100fe20008010804 */
[--C-:B------:R-:W-:Y:S01]  /*6100*/  FFMA.FTZ R10, R10, UR22, -R4.reuse ;  /* 0x000000160a0a7c23 */ /* 0x100fe20008010804 */
[--C-:B------:R-:W-:Y:S01]  /*6110*/  FFMA.FTZ R14, R14, UR22, -R4.reuse ;  /* 0x000000160e0e7c23 */ /* 0x100fe20008010804 */
[--C-:B------:R-:W-:Y:S01]  /*6120*/  FFMA.FTZ R13, R13, UR22, -R4.reuse ;  /* 0x000000160d0d7c23 */ /* 0x100fe20008010804 */
[--C-:B------:R-:W-:Y:S01]  /*6130*/  FFMA.FTZ R12, R12, UR22, -R4.reuse ;  /* 0x000000160c0c7c23 */ /* 0x100fe20008010804 */
[----:B------:R-:W-:Y:S01]  /*6140*/  MUFU.EX2 R203, R87 ;  /* 0x0000005700cb7308 */ /* 0x000fe20000000800 */
[----:B------:R-:W-:Y:S01]  /*6150*/  FFMA.FTZ R4, R9, UR22, -R4 ;  /* 0x0000001609047c23 */ /* 0x000fe20008010804 */
[----:B------:R-:W-:Y:S08]  /*6160*/  PLOP3.LUT P0, PT, PT, PT, UP0, 0x80, 0x0 ;  /* 0x000000000000781c */ /* 0x000ff00003f0f008 */
[----:B------:R-:W-:Y:S10]  /*6170*/  MUFU.EX2 R201, R16 ;  /* 0x0000001000c97308 */ /* 0x000ff40000000800 */
[----:B------:R-:W1:Y:S10]  /*6180*/  MUFU.EX2 R205, R8 ;  /* 0x0000000800cd7308 */ /* 0x000e740000000800 */
[----:B------:R-:W2:Y:S10]  /*6190*/  MUFU.EX2 R199, R15 ;  /* 0x0000000f00c77308 */ /* 0x000eb40000000800 */
[----:B------:R2:W-:Y:S10]  /*61a0*/  MUFU.EX2 R211, R5 ;  /* 0x0000000500d37308 */ /* 0x0005f40000000800 */
[----:B------:R-:W-:Y:S10]  /*61b0*/  MUFU.EX2 R204, R86 ;  /* 0x0000005600cc7308 */ /* 0x000ff40000000800 */
        /* <DEDUP_REMOVED lines=8> */
[----:B------:R-:W4:Y:S10]  /*6240*/  MUFU.EX2 R213, R18 ;  /* 0x0000001200d57308 */ /* 0x000f340000000800 */
        /* <DEDUP_REMOVED lines=25> */
[----:B------:R-:W-:Y:S04]  /*63e0*/  LDSM.16.M88.4 R108, [R222+0x8000] ;  /* 0x00800000de6c783b */ /* 0x000fe80000000200 */
        /* <DEDUP_REMOVED lines=94> */
[----:B------:R-:W2:Y:S05]  /*69d0*/  LDSM.16.M88.4 R88, [R216+0xe800] ;  /* 0x00e80000d858783b */ /* 0x000eaa0000000200 */
[C---:B----4-:R-:W-:Y:S06]  /*69e0*/  HMMA.16816.F32.BF16 R4, R100.reuse, R104, R4 ;  /* 0x000000686404723c */ /* 0x050fec0000041804 */
[C---:B------:R-:W-:Y:S06]  /*69f0*/  HMMA.16816.F32.BF16 R8, R100.reuse, R106, R8 ;  /* 0x0000006a6408723c */ /* 0x040fec0000041808 */
[C---:B-1----:R-:W-:Y:S06]  /*6a00*/  HMMA.16816.F32.BF16 R12, R100.reuse, R84, R12 ;  /* 0x00000054640c723c */ /* 0x042fec000004180c */
[----:B------:R-:W-:Y:S06]  /*6a10*/  HMMA.16816.F32.BF16 R16, R100, R86, R16 ;  /* 0x000000566410723c */ /* 0x000fec0000041810 */
[C---:B------:R-:W-:Y:S06]  /*6a20*/  HMMA.16816.F32.BF16 R4, R108.reuse, R112, R4 ;  /* 0x000000706c04723c */ /* 0x040fec0000041804 */
[C---:B------:R-:W-:Y:S06]  /*6a30*/  HMMA.16816.F32.BF16 R8, R108.reuse, R114, R8 ;  /* 0x000000726c08723c */ /* 0x040fec0000041808 */
[C---:B--2---:R-:W-:Y:S06]  /*6a40*/  HMMA.16816.F32.BF16 R12, R108.reuse, R88, R12 ;  /* 0x000000586c0c723c */ /* 0x044fec000004180c */
        /* <DEDUP_REMOVED lines=8> */
[----:B------:R-:W-:Y:S01]  /*6ad0*/  FMUL.FTZ R4, R205, R4 ;  /* 0x00000004cd047220 */ /* 0x000fe20000410000 */
        /* <DEDUP_REMOVED lines=12> */
[----:B------:R-:W-:Y:S01]  /*6ba0*/  FADD.FTZ R12, -R117, R12 ;  /* 0x0000000c750c7221 */ /* 0x000fe20000010100 */
[----:B------:R-:W-:Y:S01]  /*6bb0*/  F2FP.BF16.F32.PACK_AB R5, R5, R4 ;  /* 0x000000040505723e */ /* 0x000fe200000010ff */
[----:B------:R-:W-:Y:S01]  /*6bc0*/  FADD.FTZ R14, -R116, R14 ;  /* 0x0000000e740e7221 */ /* 0x000fe20000010100 */
[C---:B------:R-:W-:Y:S01]  /*6bd0*/  FADD.FTZ R13, -R117.reuse, R13 ;  /* 0x0000000d750d7221 */ /* 0x040fe20000010100 */
[----:B------:R-:W-:Y:S01]  /*6be0*/  F2FP.BF16.F32.PACK_AB R4, R10, R11 ;  /* 0x0000000b0a04723e */ /* 0x000fe200000010ff */
[----:B------:R-:W-:Y:S01]  /*6bf0*/  FADD.FTZ R15, -R116, R15 ;  /* 0x0000000f740f7221 */ /* 0x000fe20000010100 */
[----:B------:R1:W-:Y:S01]  /*6c00*/  STS [R239+0x20000], R5 ;  /* 0x02000005ef007388 */ /* 0x0003e20000000800 */
[----:B------:R-:W-:Y:S01]  /*6c10*/  FMUL.FTZ R85, R212, R12 ;  /* 0x0000000cd4557220 */ /* 0x000fe20000410000 */
[----:B------:R-:W-:Y:S01]  /*6c20*/  FMUL.FTZ R84, R208, R14 ;  /* 0x0000000ed0547220 */ /* 0x000fe20000410000 */
[C---:B------:R-:W-:Y:S01]  /*6c30*/  FADD.FTZ R16, -R117.reuse, R16 ;  /* 0x0000001075107221 */ /* 0x040fe20000010100 */
[----:B------:R2:W-:Y:S01]  /*6c40*/  STS [R239+0x20400], R4 ;  /* 0x02040004ef007388 */ /* 0x0005e20000000800 */
        /* <DEDUP_REMOVED lines=20> */
[----:B-1----:R-:W-:Y:S01]  /*6d90*/  FMUL.FTZ R5, R122, R17 ;  /* 0x000000117a057220 */ /* 0x002fe20000410000 */
[----:B------:R-:W-:Y:S01]  /*6da0*/  FMUL.FTZ R10, R124, R10 ;  /* 0x0000000a7c0a7220 */ /* 0x000fe20000410000 */
[----:B------:R-:W-:Y:S01]  /*6db0*/  F2FP.BF16.F32.PACK_AB R7, R12, R13 ;  /* 0x0000000d0c07723e */ /* 0x000fe200000010ff */
[----:B------:R-:W-:Y:S01]  /*6dc0*/  STS [R241+0x20000], R8 ;  /* 0x02000008f1007388 */ /* 0x000fe20000000800 */
[----:B--2---:R-:W-:Y:S01]  /*6dd0*/  FMUL.FTZ R4, R125, R16 ;  /* 0x000000107d047220 */ /* 0x004fe20000410000 */
[----:B------:R-:W-:Y:S02]  /*6de0*/  F2FP.BF16.F32.PACK_AB R6, R14, R15 ;  /* 0x0000000f0e06723e */ /* 0x000fe400000010ff */
[----:B------:R-:W-:Y:S02]  /*6df0*/  STS [R241+0x20400], R9 ;  /* 0x02040009f1007388 */ /* 0x000fe40000000800 */
[----:B------:R-:W-:Y:S02]  /*6e00*/  F2FP.BF16.F32.PACK_AB R5, R5, R4 ;  /* 0x000000040505723e */ /* 0x000fe400000010ff */
[----:B------:R-:W-:Y:S01]  /*6e10*/  F2FP.BF16.F32.PACK_AB R4, R10, R11 ;  /* 0x0000000b0a04723e */ /* 0x000fe200000010ff */
[----:B------:R-:W-:Y:S04]  /*6e20*/  STS [R238+0x20000], R7 ;  /* 0x02000007ee007388 */ /* 0x000fe80000000800 */
[----:B------:R-:W-:Y:S04]  /*6e30*/  STS [R238+0x20400], R6 ;  /* 0x02040006ee007388 */ /* 0x000fe80000000800 */
        /* <DEDUP_REMOVED lines=160> */
.L_x_1413:
        /* <DEDUP_REMOVED lines=472> */
.L_x_1414:
        /* <DEDUP_REMOVED lines=222> */
.L_x_1416:
        /* <DEDUP_REMOVED lines=19> */
.L_x_1417:
        /* <DEDUP_REMOVED lines=58> */
.L_x_1419:
[----:B------:R-:W-:Y:S05]  /*a870*/  BSYNC B0 ;  /* 0x0000000000007941 */ /* 0x000fea0003800000 */
.L_x_1418:
        /* <DEDUP_REMOVED lines=22> */
.L_x_1421:
[----:B------:R-:W-:Y:S05]  /*a9e0*/  BSYNC B0 ;  /* 0x0000000000007941 */ /* 0x000fea0003800000 */
.L_x_1420:
        /* <DEDUP_REMOVED lines=38> */
.L_x_1423:
[----:B------:R-:W-:Y:S05]  /*ac50*/  BSYNC B0 ;  /* 0x0000000000007941 */ /* 0x000fea0003800000 */
.L_x_1422:
        /* <DEDUP_REMOVED lines=21> */
.L_x_1394:
[----:B------:R-:W-:Y:S05]  /*adb0*/  BSYNC B1 ;  /* 0x0000000000017941 */ /* 0x000fea0003800000 */
.L_x_1380:
[----:B------:R-:W-:Y:S01]  /*adc0*/  ULDC UR5, c[0x0][0xc] ;  /* 0x0000030000057ab9 */ /* 0x000fe20000000800 */
[----:B------:R-:W-:Y:S02]  /*add0*/  UIADD3 UR56, UR56, 0x1, URZ ;  /* 0x0000000138387890 */ /* 0x000fe4000fffe03f */
[----:B------:R-:W-:-:S04]  /*ade0*/  UIADD3 UR24, UR5, UR24, URZ ;  /* 0x0000001805187290 */ /* 0x000fc8000fffe03f */
[----:B------:R-:W-:-:S06]  /*adf0*/  UISETP.GE.AND UP0, UPT, UR24, UR61, UPT ;  /* 0x0000003d1800728c */ /* 0x000fcc000bf06270 */
[----:B------:R-:W-:-:S13]  /*ae00*/  PLOP3.LUT P0, PT, PT, PT, UP0, 0x80, 0x0 ;  /* 0x000000000000781c */ /* 0x000fda0003f0f008 */
[----:B------:R-:W-:Y:S05]  /*ae10*/  @P0 BRA `(.L_x_1424) ;  /* 0x0000000000040947 */ /* 0x000fea0003800000 */
[----:B------:R-:W-:Y:S05]  /*ae20*/  BRA `(.L_x_1425) ;  /* 0xffffff5c000c7947 */ /* 0x000fea000383ffff */
.L_x_1424:
[----:B------:R-:W-:Y:S05]  /*ae30*/  EXIT ;  /* 0x000000000000794d */ /* 0x000fea0003800000 */
.L_x_1426:
        /* <DEDUP_REMOVED lines=12> */
.L_x_2058:


//--------------------- .text._ZN5flash25flash_bwd_dot_do_o_kernelILb0E23Flash_bwd_kernel_traitsILi256ELi64ELi64ELi8ELi4ELi2ELi2ELb0ELb1EN7cutlass10bfloat16_tE19Flash_kernel_traitsILi256ELi64ELi64ELi8ES3_EEEEvNS_16Flash_bwd_paramsE --------------------------
	.section	.text._ZN5flash25flash_bwd_dot_do_o_kernelILb0E23Flash_bwd_kernel_traitsILi256ELi64ELi64ELi8ELi4ELi2ELi2ELb0ELb1EN7cutlass10bfloat16_tE19Flash_kernel_traitsILi256ELi64ELi64ELi8ES3_EEEEvNS_16Flash_bwd_paramsE,"ax",@progbits
	.align	128
        .global         _ZN5flash25flash_bwd_dot_do_o_kernelILb0E23Flash_bwd_kernel_traitsILi256ELi64ELi64ELi8ELi4ELi2ELi2ELb0ELb1EN7cutlass10bfloat16_tE19Flash_kernel_traitsILi256ELi64ELi64ELi8ES3_EEEEvNS_16Flash_bwd_paramsE
        .type           _ZN5flash25flash_bwd_dot_do_o_kernelILb0E23Flash_bwd_kernel_traitsILi256ELi64ELi64ELi8ELi4ELi2ELi2ELb0ELb1EN7cutlass10bfloat16_tE19Flash_kernel_traitsILi256ELi64ELi64ELi8ES3_EEEEvNS_16Flash_bwd_paramsE,@function
        .size           _ZN5flash25flash_bwd_dot_do_o_kernelILb0E23Flash_bwd_kernel_traitsILi256ELi64ELi64ELi8ELi4ELi2ELi2ELb0ELb1EN7cutlass10bfloat16_tE19Flash_kernel_traitsILi256ELi64ELi64ELi8ES3_EEEEvNS_16Flash_bwd_paramsE,(.L_x_2059 - _ZN5flash25flash_bwd_dot_do_o_kernelILb0E23Flash_bwd_kernel_traitsILi256ELi64ELi64ELi8ELi4ELi2ELi2ELb0ELb1EN7cutlass10bfloat16_tE19Flash_kernel_traitsILi256ELi64ELi64ELi8ES3_EEEEvNS_16Flash_bwd_paramsE)
        .other          _ZN5flash25flash_bwd_dot_do_o_kernelILb0E23Flash_bwd_kernel_traitsILi256ELi64ELi64ELi8ELi4ELi2ELi2ELb0ELb1EN7cutlass10bfloat16_tE19Flash_kernel_traitsILi256ELi64ELi64ELi8ES3_EEEEvNS_16Flash_bwd_paramsE,@"STO_CUDA_ENTRY STV_DEFAULT"
_ZN5flash25flash_bwd_dot_do_o_kernelILb0E23Flash_bwd_kernel_traitsILi256ELi64ELi64ELi8ELi4ELi2ELi2ELb0ELb1EN7cutlass10bfloat16_tE19Flash_kernel_traitsILi256ELi64ELi64ELi8ES3_EEEEvNS_16Flash_bwd_paramsE:
.text._ZN5flash25flash_bwd_dot_do_o_kernelILb0E23Flash_bwd_kernel_traitsILi256ELi64ELi64ELi8ELi4ELi2ELi2ELb0ELb1EN7cutlass10bfloat16_tE19Flash_kernel_traitsILi256ELi64ELi64ELi8ES3_EEEEvNS_16Flash_bwd_paramsE:
        /* <DEDUP_REMOVED lines=56> */
.L_x_1427:
[----:B------:R-:W0:Y:S08]  /*0380*/  LDC R6, c[0x0][0x270] ;  /* 0x00009c00ff067b82 */ /* 0x000e300000000800 */
[----:B------:R-:W1:Y:S01]  /*0390*/  LDC R3, c[0x0][0x2d4] ;  /* 0x0000b500ff037b82 */ /* 0x000e620000000800 */
[----:B0-----:R-:W-:-:S04]  /*03a0*/  IMAD R6, R9, R6, UR5 ;  /* 0x0000000509067e24 */ /* 0x001fc8000f8e0206 */
[----:B-1----:R-:W-:-:S07]  /*03b0*/  IMAD R6, R6, R3, RZ ;  /* 0x0000000306067224 */ /* 0x002fce00078e02ff */
.L_x_1428:
        /* <DEDUP_REMOVED lines=74> */
.L_x_1430:
[----:B------:R-:W-:Y:S05]  /*0860*/  BSYNC B0 ;  /* 0x0000000000007941 */ /* 0x000fea0003800000 */
.L_x_1429:
        /* <DEDUP_REMOVED lines=23> */
.L_x_1432:
[----:B------:R-:W-:Y:S05]  /*09e0*/  BSYNC B0 ;  /* 0x0000000000007941 */ /* 0x000fea0003800000 */
.L_x_1431:
        /* <DEDUP_REMOVED lines=30> */
.L_x_1434:
[----:B------:R-:W-:Y:S05]  /*0bd0*/  BSYNC B0 ;  /* 0x0000000000007941 */ /* 0x000fea0003800000 */
.L_x_1433:
        /* <DEDUP_REMOVED lines=31> */
.L_x_1436:
[----:B------:R-:W-:Y:S05]  /*0dd0*/  BSYNC B0 ;  /* 0x0000000000007941 */ /* 0x000fea0003800000 */
.L_x_1435:
        /* <DEDUP_REMOVED lines=219> */
.L_x_1437:
        /* <DEDUP_REMOVED lines=15> */
.L_x_2059:


//--------------------- .text._ZN5flash25flash_bwd_dot_do_o_kernelILb1E23Flash_bwd_kernel_traitsILi256ELi64ELi64ELi8ELi4ELi2ELi2ELb0ELb1EN7cutlass10bfloat16_tE19Flash_kernel_traitsILi256ELi64ELi64ELi8ES3_EEEEvNS_16Flash_bwd_paramsE --------------------------
	.section	.text._ZN5flash25flash_bwd_dot_do_o_kernelILb1E23Flash_bwd_kernel_traitsILi256ELi64ELi64ELi8ELi4ELi2ELi2ELb0ELb1EN7cutlass10bfloat16_tE19Flash_kernel_traitsILi256ELi64ELi64ELi8ES3_EEEEvNS_16Flash_bwd_paramsE,"ax",@progbits
	.align	128
        .global         _ZN5flash25flash_bwd_dot_do_o_kernelILb1E23Flash_bwd_kernel_traitsILi256ELi64ELi64ELi8ELi4ELi2ELi2ELb0ELb1EN7cutlass10bfloat16_tE19Flash_kernel_traitsILi256ELi64ELi64ELi8ES3_EEEEvNS_16Flash_bwd_paramsE
        .type           _ZN5flash25flash_bwd_dot_do_o_kernelILb1E23Flash_bwd_kernel_traitsILi256ELi64ELi64ELi8ELi4ELi2ELi2ELb0ELb1EN7cutlass10bfloat16_tE19Flash_kernel_traitsILi256ELi64ELi64ELi8ES3_EEEEvNS_16Flash_bwd_paramsE,@function
        .size           _ZN5flash25flash_bwd_dot_do_o_kernelILb1E23Flash_bwd_kernel_traitsILi256ELi64ELi64ELi8ELi4ELi2ELi2ELb0ELb1EN7cutlass10bfloat16_tE19Flash_kernel_traitsILi256ELi64ELi64ELi8ES3_EEEEvNS_16Flash_bwd_paramsE,(.L_x_2060 - _ZN5flash25flash_bwd_dot_do_o_kernelILb1E23Flash_bwd_kernel_traitsILi256ELi64ELi64ELi8ELi4ELi2ELi2ELb0ELb1EN7cutlass10bfloat16_tE19Flash_kernel_traitsILi256ELi64ELi64ELi8ES3_EEEEvNS_16Flash_bwd_paramsE)
        .other          _ZN5flash25flash_bwd_dot_do_o_kernelILb1E23Flash_bwd_kernel_traitsILi256ELi64ELi64ELi8ELi4ELi2ELi2ELb0ELb1EN7cutlass10bfloat16_tE19Flash_kernel_traitsILi256ELi64ELi64ELi8ES3_EEEEvNS_16Flash_bwd_paramsE,@"STO_CUDA_ENTRY STV_DEFAULT"
_ZN5flash25flash_bwd_dot_do_o_kernelILb1E23Flash_bwd_kernel_traitsILi256ELi64ELi64ELi8ELi4ELi2ELi2ELb0ELb1EN7cutlass10bfloat16_tE19Flash_kernel_traitsILi256ELi64ELi64ELi8ES3_EEEEvNS_16Flash_bwd_paramsE:
.text._ZN5flash25flash_bwd_dot_do_o_kernelILb1E23Flash_bwd_kernel_traitsILi256ELi64ELi64ELi8ELi4ELi2ELi2ELb0ELb1EN7cutlass10bfloat16_tE19Flash_kernel_traitsILi256ELi64ELi64ELi8ES3_EEEEvNS_16Flash_bwd_paramsE:
        /* <DEDUP_REMOVED lines=65> */
.L_x_1438:
        /* <DEDUP_REMOVED lines=27> */
.L_x_1439:
[----:B------:R-:W-:-:S04]  /*05c0*/  IMAD R38, R15, R31, R36 ;  /* 0x0000001f0f267224 */ /* 0x000fc800078e0224 */
[----:B------:R-:W-:-:S07]  /*05d0*/  IMAD R38, R38, R16, RZ ;  /* 0x0000001026267224 */ /* 0x000fce00078e02ff */
.L_x_1440:
        /* <DEDUP_REMOVED lines=81> */
.L_x_1442:
[----:B------:R-:W-:Y:S05]  /*0af0*/  BSYNC B0 ;  /* 0x0000000000007941 */ /* 0x000fea0003800000 */
.L_x_1441:
        /* <DEDUP_REMOVED lines=24> */
.L_x_1444:
[----:B------:R-:W-:Y:S05]  /*0c80*/  BSYNC B0 ;  /* 0x0000000000007941 */ /* 0x000fea0003800000 */
.L_x_1443:
        /* <DEDUP_REMOVED lines=35> */
.L_x_1446:
[----:B------:R-:W-:Y:S05]  /*0ec0*/  BSYNC B0 ;  /* 0x0000000000007941 */ /* 0x000fea0003800000 */
.L_x_1445:
        /* <DEDUP_REMOVED lines=32> */
.L_x_1448:
[----:B------:R-:W-:Y:S05]  /*10d0*/  BSYNC B0 ;  /* 0x0000000000007941 */ /* 0x000fea0003800000 */
.L_x_1447:
        /* <DEDUP_REMOVED lines=240> */
.L_x_1449:
        /* <DEDUP_REMOVED lines=10> */
.L_x_2060:


//--------------------- .text._ZN5flash27flash_bwd_convert_dq_kernelI23Flash_bwd_kernel_traitsILi256ELi64ELi64ELi8ELi4ELi2ELi2ELb0ELb0EN7cutlass10bfloat16_tE19Flash_kernel_traitsILi256ELi64ELi64ELi8ES3_EEEEvNS_16Flash_bwd_paramsEi --------------------------
	.section	.text._ZN5flash27flash_bwd_convert_dq_kernelI23Flash_bwd_kernel_traitsILi256ELi64ELi64ELi8ELi4ELi2ELi2ELb0ELb0EN7cutlass10bfloat16_tE19Flash_kernel_traitsILi256ELi64ELi64ELi8ES3_EEEEvNS_16Flash_bwd_paramsEi,"ax",@progbits
	.align	128
        .global         _ZN5flash27flash_bwd_convert_dq_kernelI23Flash_bwd_kernel_traitsILi256ELi64ELi64ELi8ELi4ELi2ELi2ELb0ELb0EN7cutlass10bfloat16_tE19Flash_kernel_traitsILi256ELi64ELi64ELi8ES3_EEEEvNS_16Flash_bwd_paramsEi
        .type           _ZN5flash27flash_bwd_convert_dq_kernelI23Flash_bwd_kernel_traitsILi256ELi64ELi64ELi8ELi4ELi2ELi2ELb0ELb0EN7cutlass10bfloat16_tE19Flash_kernel_traitsILi256ELi64ELi64ELi8ES3_EEEEvNS_16Flash_bwd_paramsEi,@function
        .size           _ZN5flash27flash_bwd_convert_dq_kernelI23Flash_bwd_kernel_traitsILi256ELi64ELi64ELi8ELi4ELi2ELi2ELb0ELb0EN7cutlass10bfloat16_tE19Flash_kernel_traitsILi256ELi64ELi64ELi8ES3_EEEEvNS_16Flash_bwd_paramsEi,(.L_x_2061 - _ZN5flash27flash_bwd_convert_dq_kernelI23Flash_bwd_kernel_traitsILi256ELi64ELi64ELi8ELi4ELi2ELi2ELb0ELb0EN7cutlass10bfloat16_tE19Flash_kernel_traitsILi256ELi64ELi64ELi8ES3_EEEEvNS_16Flash_bwd_paramsEi)
        .other          _ZN5flash27flash_bwd_convert_dq_kernelI23Flash_bwd_kernel_traitsILi256ELi64ELi64ELi8ELi4ELi2ELi2ELb0ELb0EN7cutlass10bfloat16_tE19Flash_kernel_traitsILi256ELi64ELi64ELi8ES3_EEEEvNS_16Flash_bwd_paramsEi,@"STO_CUDA_ENTRY STV_DEFAULT"
_ZN5flash27flash_bwd_convert_dq_kernelI23Flash_bwd_kernel_traitsILi256ELi64ELi64ELi8ELi4ELi2ELi2ELb0ELb0EN7cutlass10bfloat16_tE19Flash_kernel_traitsILi256ELi64ELi64ELi8ES3_EEEEvNS_16Flash_bwd_paramsEi:
.text._ZN5flash27flash_bwd_convert_dq_kernelI23Flash_bwd_kernel_traitsILi256ELi64ELi64ELi8ELi4ELi2ELi2ELb0ELb0EN7cutlass10bfloat16_tE19Flash_kernel_traitsILi256ELi64ELi64ELi8ES3_EEEEvNS_16Flash_bwd_paramsEi:
        /* <DEDUP_REMOVED lines=40> */
.L_x_1450:
        /* <DEDUP_REMOVED lines=106> */
.L_x_1452:
        /* <DEDUP_REMOVED lines=172> */
.L_x_1451:
        /* <DEDUP_REMOVED lines=207> */
.L_x_1454:
[----:B------:R-:W-:Y:S05]  /*20d0*/  BSYNC B0 ;  /* 0x0000000000007941 */ /* 0x000fea0003800000 */
.L_x_1453:
        /* <DEDUP_REMOVED lines=24> */
.L_x_1455:
        /* <DEDUP_REMOVED lines=10> */
.L_x_2061:


//--------------------- .text._ZN5flash44flash_bwd_dq_dk_dv_loop_seqk_parallel_kernelI23Flash_bwd_kernel_traitsILi256ELi64ELi64ELi8ELi4ELi2ELi2ELb0ELb0EN7cutlass10bfloat16_tE19Flash_kernel_traitsILi256ELi64ELi64ELi8ES3_EELb1ELb0ELb0ELb0ELb0ELb0ELb0EEEvNS_16Flash_bwd_paramsE --------------------------
	.section	.text._ZN5flash44flash_bwd_dq_dk_dv_loop_seqk_parallel_kernelI23Flash_bwd_kernel_traitsILi256ELi64ELi64ELi8ELi4ELi2ELi2ELb0ELb0EN7cutlass10bfloat16_tE19Flash_kernel_traitsILi256ELi64ELi64ELi8ES3_EELb1ELb0ELb0ELb0ELb0ELb0ELb0EEEvNS_16Flash_bwd_paramsE,"ax",@progbits
	.align	128
        .global         _ZN5flash44flash_bwd_dq_dk_dv_loop_seqk_parallel_kernelI23Flash_bwd_kernel_traitsILi256ELi64ELi64ELi8ELi4ELi2ELi2ELb0ELb0EN7cutlass10bfloat16_tE19Flash_kernel_traitsILi256ELi64ELi64ELi8ES3_EELb1ELb0ELb0ELb0ELb0ELb0ELb0EEEvNS_16Flash_bwd_paramsE
        .type           _ZN5flash44flash_bwd_dq_dk_dv_loop_seqk_parallel_kernelI23Flash_bwd_kernel_traitsILi256ELi64ELi64ELi8ELi4ELi2ELi2ELb0ELb0EN7cutlass10bfloat16_tE19Flash_kernel_traitsILi256ELi64ELi64ELi8ES3_EELb1ELb0ELb0ELb0ELb0ELb0ELb0EEEvNS_16Flash_bwd_paramsE,@function
        .size           _ZN5flash44flash_bwd_dq_dk_dv_loop_seqk_parallel_kernelI23Flash_bwd_kernel_traitsILi256ELi64ELi64ELi8ELi4ELi2ELi2ELb0ELb0EN7cutlass10bfloat16_tE19Flash_kernel_traitsILi256ELi64ELi64ELi8ES3_EELb1ELb0ELb0ELb0ELb0ELb0ELb0EEEvNS_16Flash_bwd_paramsE,(.L_x_2062 - _ZN5flash44flash_bwd_dq_dk_dv_loop_seqk_parallel_kernelI23Flash_bwd_kernel_traitsILi256ELi64ELi64ELi8ELi4ELi2ELi2ELb0ELb0EN7cutlass10bfloat16_tE19Flash_kernel_traitsILi256ELi64ELi64ELi8ES3_EELb1ELb0ELb0ELb0ELb0ELb0ELb0EEEvNS_16Flash_bwd_paramsE)
        .other          _ZN5flash44flash_bwd_dq_dk_dv_loop_seqk_parallel_kernelI23Flash_bwd_kernel_traitsILi256ELi64ELi64ELi8ELi4ELi2ELi2ELb0ELb0EN7cutlass10bfloat16_tE19Flash_kernel_traitsILi256ELi64ELi64ELi8ES3_EELb1ELb0ELb0ELb0ELb0ELb0ELb0EEEvNS_16Flash_bwd_paramsE,@"STO_CUDA_ENTRY STV_DEFAULT"
_ZN5flash44flash_bwd_dq_dk_dv_loop_seqk_parallel_kernelI23Flash_bwd_kernel_traitsILi256ELi64ELi64ELi8ELi4ELi2ELi2ELb0ELb0EN7cutlass10bfloat16_tE19Flash_kernel_traitsILi256ELi64ELi64ELi8ES3_EELb1ELb0ELb0ELb0ELb0ELb0ELb0EEEvNS_16Flash_bwd_paramsE:
.text._ZN5flash44flash_bwd_dq_dk_dv_loop_seqk_parallel_kernelI23Flash_bwd_kernel_traitsILi256ELi64ELi64ELi8ELi4ELi2ELi2ELb0ELb0EN7cutlass10bfloat16_tE19Flash_kernel_traitsILi256ELi64ELi64ELi8ES3_EELb1ELb0ELb0ELb0ELb0ELb0ELb0EEEvNS_16Flash_bwd_paramsE:
        /* <DEDUP_REMOVED lines=12> */
[----:B------:R-:W2:Y:S01]  /*00c0*/  S2UR UR48, SR_CTAID.Y ;  /* 0x00000000003079c3 */ /* 0x000ea20000002600 */
[----:B------:R-:W-:Y:S01]  /*00d0*/  UMOV UR5, 0x400 ;  /* 0x0000040000057882 */ /* 0x000fe20000000000 */
[----:B------:R-:W-:Y:S01]  /*00e0*/  IMAD.MOV.U32 R240, RZ, RZ, 0x20 ;  /* 0x00000020fff07424 */ /* 0x000fe200078e00ff */
[----:B------:R-:W-:Y:S01]  /*00f0*/  UMOV UR58, URZ ;  /* 0x0000003f003a7c82 */ /* 0x000fe20008000000 */
[----:B------:R-:W-:-:S04]  /*0100*/  UMOV UR59, 0xffff8000 ;  /* 0xffff8000003b7882 */ /* 0x000fc80000000000 */
        /* <DEDUP_REMOVED lines=22> */
[--C-:B------:R-:W-:Y:S01]  /*0270*/  SHF.R.S32.HI R3, RZ, 0x2, R2.reuse ;  /* 0x00000002ff037819 */ /* 0x100fe20000011402 */
[----:B------:R-:W-:Y:S01]  /*0280*/  IMAD.SHL.U32 R6, R6, 0x40, RZ ;  /* 0x0000004006067824 */ /* 0x000fe200078e00ff */
[----:B------:R-:W-:Y:S01]  /*0290*/  SHF.R.S32.HI R2, RZ, 0x1f, R2 ;  /* 0x0000001fff027819 */ /* 0x000fe20000011402 */
[----:B------:R-:W-:Y:S01]  /*02a0*/  IMAD.SHL.U32 R18, R0, 0x8, RZ ;  /* 0x0000000800127824 */ /* 0x000fe200078e00ff */
[----:B------:R-:W-:Y:S01]  /*02b0*/  SHF.R.S32.HI R9, RZ, 0x1f, R7 ;  /* 0x0000001fff097819 */ /* 0x000fe20000011407 */
[----:B------:R-:W-:Y:S01]  /*02c0*/  IMAD.SHL.U32 R12, R12, 0x2, RZ ;  /* 0x000000020c0c7824 */ /* 0x000fe200078e00ff */
[----:B------:R-:W-:-:S02]  /*02d0*/  LEA.HI R2, R2, R3, RZ, 0x3 ;  /* 0x0000000302027211 */ /* 0x000fc400078f18ff */
[----:B------:R-:W-:Y:S02]  /*02e0*/  SHF.R.S32.HI R5, RZ, 0x4, R4 ;  /* 0x00000004ff057819 */ /* 0x000fe40000011404 */
[----:B------:R-:W-:Y:S02]  /*02f0*/  LOP3.LUT R2, R2, 0xfffffff8, RZ, 0xc0, !PT ;  /* 0xfffffff802027812 */ /* 0x000fe400078ec0ff */
[-C--:B------:R-:W-:Y:S02]  /*0300*/  LEA.HI R7, R7, R16.reuse, RZ, 0x1 ;  /* 0x0000001007077211 */ /* 0x080fe400078f08ff */
[----:B------:R-:W-:Y:S01]  /*0310*/  LOP3.LUT R6, R6, 0x1c0, RZ, 0xc0, !PT ;  /* 0x000001c006067812 */ /* 0x000fe200078ec0ff */
[----:B------:R-:W-:Y:S01]  /*0320*/  IMAD.IADD R2, R3, 0x1, -R2 ;  /* 0x0000000103027824 */ /* 0x000fe200078e0a02 */
[----:B------:R-:W-:Y:S02]  /*0330*/  LEA.HI R9, R9, R16, RZ, 0x2 ;  /* 0x0000001009097211 */ /* 0x000fe400078f10ff */
[----:B------:R-:W-:-:S02]  /*0340*/  LEA.HI R4, R4, R5, RZ, 0x1 ;  /* 0x0000000504047211 */ /* 0x000fc400078f08ff */
[----:B------:R-:W-:Y:S02]  /*0350*/  LOP3.LUT R7, R7, 0xfffffffe, RZ, 0xc0, !PT ;  /* 0xfffffffe07077812 */ /* 0x000fe400078ec0ff */
[----:B------:R-:W-:Y:S02]  /*0360*/  SHF.R.U32.HI R3, RZ, 0x3, R6 ;  /* 0x00000003ff037819 */ /* 0x000fe40000011606 */
[----:B------:R-:W-:Y:S01]  /*0370*/  LOP3.LUT R6, R6, 0x38, R18, 0xf8, !PT ;  /* 0x0000003806067812 */ /* 0x000fe200078ef812 */
[----:B------:R-:W-:Y:S01]  /*0380*/  IMAD.IADD R7, R16, 0x1, -R7 ;  /* 0x0000000110077824 */ /* 0x000fe200078e0a07 */
[----:B------:R-:W-:Y:S02]  /*0390*/  LOP3.LUT R9, R9, 0xfffffffc, RZ, 0xc0, !PT ;  /* 0xfffffffc09097812 */ /* 0x000fe400078ec0ff */
[----:B------:R-:W-:Y:S02]  /*03a0*/  LOP3.LUT R4, R4, 0xfffffffe, RZ, 0xc0, !PT ;  /* 0xfffffffe04047812 */ /* 0x000fe400078ec0ff */
[----:B------:R-:W-:Y:S01]  /*03b0*/  LOP3.LUT P4, RZ, R0, 0x4, RZ, 0xc0, !PT ;  /* 0x0000000400ff7812 */ /* 0x000fe2000788c0ff */
[----:B------:R-:W-:Y:S01]  /*03c0*/  IMAD.IADD R17, R16, 0x1, -R9 ;  /* 0x0000000110117824 */ /* 0x000fe200078e0a09 */
[C---:B------:R-:W-:Y:S01]  /*03d0*/  LOP3.LUT P3, RZ, R0.reuse, 0x2, RZ, 0xc0, !PT ;  /* 0x0000000200ff7812 */ /* 0x040fe2000786c0ff */
[----:B------:R-:W-:Y:S01]  /*03e0*/  IMAD.SHL.U32 R0, R0, 0x40, RZ ;  /* 0x0000004000007824 */ /* 0x000fe200078e00ff */
[----:B------:R-:W-:Y:S01]  /*03f0*/  LOP3.LUT R3, R6, R3, RZ, 0x3c, !PT ;  /* 0x0000000306037212 */ /* 0x000fe200078e3cff */
[----:B------:R-:W-:Y:S01]  /*0400*/  IMAD.IADD R4, R5, 0x1, -R4 ;  /* 0x0000000105047824 */ /* 0x000fe200078e0a04 */
[----:B------:R-:W-:Y:S01]  /*0410*/  SHF.R.S32.HI R6, RZ, 0x1f, R15 ;  /* 0x0000001fff067819 */ /* 0x000fe2000001140f */
[----:B------:R-:W-:Y:S01]  /*0420*/  IMAD.SHL.U32 R9, R7, 0x10, RZ ;  /* 0x0000001007097824 */ /* 0x000fe200078e00ff */
[----:B------:R-:W-:Y:S01]  /*0430*/  SHF.R.S32.HI R5, RZ, 0x1f, R14 ;  /* 0x0000001fff057819 */ /* 0x000fe2000001140e */
[----:B------:R-:W-:Y:S01]  /*0440*/  IMAD.SHL.U32 R251, R4, 0x20, RZ ;  /* 0x0000002004fb7824 */ /* 0x000fe200078e00ff */
[----:B------:R-:W-:Y:S01]  /*0450*/  LOP3.LUT R0, R0, 0x1c0, RZ, 0xc0, !PT ;  /* 0x000001c000007812 */ /* 0x000fe200078ec0ff */
[----:B------:R-:W-:Y:S01]  /*0460*/  IMAD.SHL.U32 R249, R4, 0x8, RZ ;  /* 0x0000000804f97824 */ /* 0x000fe200078e00ff */
[----:B------:R-:W-:Y:S01]  /*0470*/  LEA.HI R6, R6, R15, RZ, 0x3 ;  /* 0x0000000f06067211 */ /* 0x000fe200078f18ff */
[----:B------:R-:W-:Y:S01]  /*0480*/  STL [R1], R17 ;  /* 0x0000001101007387 */ /* 0x000fe20000100800 */
[----:B------:R-:W-:-:S02]  /*0490*/  LEA.HI R5, R5, R14, RZ, 0x2 ;  /* 0x0000000e05057211 */ /* 0x000fc400078f10ff */
[C---:B------:R-:W-:Y:S01]  /*04a0*/  LOP3.LUT R14, R0.reuse, 0x8, R13, 0xf8, !PT ;  /* 0x00000008000e7812 */ /* 0x040fe200078ef80d */
[----:B------:R-:W-:Y:S01]  /*04b0*/  STL [R1+0x10], R18 ;  /* 0x0000101201007387 */ /* 0x000fe20000100800 */
[----:B------:R-:W-:Y:S02]  /*04c0*/  LOP3.LUT R250, R0, 0x10, R9, 0xf8, !PT ;  /* 0x0000001000fa7812 */ /* 0x000fe400078ef809 */
[----:B------:R-:W-:Y:S02]  /*04d0*/  SHF.R.U32.HI R11, RZ, 0x3, R0 ;  /* 0x00000003ff0b7819 */ /* 0x000fe40000011600 */
[C---:B------:R-:W-:Y:S01]  /*04e0*/  LOP3.LUT R0, R6.reuse, 0xfffffff8, RZ, 0xc0, !PT ;  /* 0xfffffff806007812 */ /* 0x040fe200078ec0ff */
[----:B------:R-:W-:Y:S01]  /*04f0*/  IMAD.SHL.U32 R6, R6, 0x40, RZ ;  /* 0x0000004006067824 */ /* 0x000fe200078e00ff */
[C---:B------:R-:W-:Y:S02]  /*0500*/  LOP3.LUT R9, R2.reuse, 0x1, RZ, 0xc0, !PT ;  /* 0x0000000102097812 */ /* 0x040fe400078ec0ff */
[----:B------:R-:W-:Y:S01]  /*0510*/  SHF.R.S32.HI R8, RZ, 0x6, R8 ;  /* 0x00000006ff087819 */ /* 0x000fe20000011408 */
[----:B------:R-:W-:Y:S01]  /*0520*/  IMAD.IADD R0, R15, 0x1, -R0 ;  /* 0x000000010f007824 */ /* 0x000fe200078e0a00 */
[----:B------:R-:W-:Y:S01]  /*0530*/  ISETP.NE.U32.AND P0, PT, R9, 0x1, PT ;  /* 0x000000010900780c */ /* 0x000fe20003f05070 */
[----:B------:R-:W-:Y:S01]  /*0540*/  IMAD.SHL.U32 R9, R2, 0x40, RZ ;  /* 0x0000004002097824 */ /* 0x000fe200078e00ff */
[----:B------:R-:W-:Y:S01]  /*0550*/  SHF.R.S32.HI R16, RZ, 0x7, R10 ;  /* 0x00000007ff107819 */ /* 0x000fe2000001140a */
[----:B------:R-:W-:Y:S01]  /*0560*/  IMAD.SHL.U32 R0, R0, 0x40, RZ ;  /* 0x0000004000007824 */ /* 0x000fe200078e00ff */
[----:B------:R-:W-:Y:S01]  /*0570*/  R2P PR, R2, 0x6 ;  /* 0x0000000602007804 */ /* 0x000fe20000000000 */
[----:B------:R-:W-:Y:S01]  /*0580*/  IMAD.SHL.U32 R2, R8, 0x8, RZ ;  /* 0x0000000808027824 */ /* 0x000fe200078e00ff */
[----:B------:R-:W-:Y:S01]  /*0590*/  LOP3.LUT R9, R9, 0x1c0, RZ, 0xc0, !PT ;  /* 0x000001c009097812 */ /* 0x000fe200078ec0ff */
[----:B------:R-:W-:Y:S01]  /*05a0*/  IMAD.SHL.U32 R10, R4, 0x200, RZ ;  /* 0x00000200040a7824 */ /* 0x000fe200078e00ff */
[----:B------:R-:W-:Y:S01]  /*05b0*/  LOP3.LUT R0, R0, 0x1c0, RZ, 0xc0, !PT ;  /* 0x000001c000007812 */ /* 0x000fe200078ec0ff */
[----:B------:R-:W-:Y:S01]  /*05c0*/  IMAD R3, R8, 0x200, R3 ;  /* 0x0000020008037824 */ /* 0x000fe200078e0203 */
[----:B------:R-:W-:Y:S01]  /*05d0*/  LOP3.LUT R2, R2, 0x18, RZ, 0xc0, !PT ;  /* 0x0000001802027812 */ /* 0x000fe200078ec0ff */
[----:B------:R-:W-:Y:S01]  /*05e0*/  IMAD.SHL.U32 R8, R16, 0x20, RZ ;  /* 0x0000002010087824 */ /* 0x000fe200078e00ff */
[----:B------:R-:W-:-:S02]  /*05f0*/  SHF.R.U32.HI R4, RZ, 0x3, R0 ;  /* 0x00000003ff047819 */ /* 0x000fc40000011600 */
[----:B------:R-:W-:Y:S01]  /*0600*/  LOP3.LUT R251, R2, 0x20, R251, 0xf8, !PT ;  /* 0x0000002002fb7812 */ /* 0x000fe200078ef8fb */
[----:B------:R1:W-:Y:S01]  /*0610*/  STL [R1+0x4], R3 ;  /* 0x0000040301007387 */ /* 0x0003e20000100800 */
[----:B------:R-:W-:Y:S02]  /*0620*/  LOP3.LUT R249, R0, 0x8, R249, 0xf8, !PT ;  /* 0x0000000800f97812 */ /* 0x000fe400078ef8f9 */
[----:B------:R-:W-:Y:S02]  /*0630*/  LOP3.LUT R251, R4, R251, R0, 0x1e, !PT ;  /* 0x000000fb04fb7212 */ /* 0x000fe400078e1e00 */
[----:B------:R-:W-:Y:S01]  /*0640*/  LOP3.LUT R0, R6, 0xfffffe00, RZ, 0xc0, !PT ;  /* 0xfffffe0006007812 */ /* 0x000fe200078ec0ff */
[----:B------:R-:W-:Y:S01]  /*0650*/  IMAD.U32 R6, RZ, RZ, UR6 ;  /* 0x00000006ff067e24 */ /* 0x000fe2000f8e00ff */
[----:B------:R-:W-:Y:S01]  /*0660*/  LOP3.LUT R8, R9, 0x20, R8, 0xf8, !PT ;  /* 0x0000002009087812 */ /* 0x000fe200078ef808 */
[----:B------:R-:W-:Y:S01]  /*0670*/  IMAD.U32 R6, RZ, RZ, UR5 ;  /* 0x00000005ff067e24 */ /* 0x000fe2000f8e00ff */
[----:B------:R-:W-:Y:S01]  /*0680*/  USHF.R.S32.HI UR5, URZ, 0x1f, UR48 ;  /* 0x0000001f3f057899 */ /* 0x000fe20008011430 */
[----:B------:R-:W-:Y:S01]  /*0690*/  LOP3.LUT R241, R14, R11, RZ, 0x3c, !PT ;  /* 0x0000000b0ef17212 */ /* 0x000fe200078e3cff */
[----:B------:R-:W-:Y:S01]  /*06a0*/  IMAD R14, R16, 0x800, R10 ;  /* 0x00000800100e7824 */ /* 0x000fe200078e020a */
[----:B------:R-:W-:Y:S01]  /*06b0*/  LOP3.LUT R249, R249, R4, RZ, 0x3c, !PT ;  /* 0x00000004f9f97212 */ /* 0x000fe200078e3cff */
[--C-:B------:R-:W-:Y:S01]  /*06c0*/  IMAD R252, R17, 0x400, R0.reuse ;  /* 0x0000040011fc7824 */ /* 0x100fe200078e0200 */
[----:B------:R-:W-:Y:S01]  /*06d0*/  LOP3.LUT R251, R251, R0, RZ, 0xfc, !PT ;  /* 0x00000000fbfb7212 */ /* 0x000fe200078efcff */
[----:B------:R-:W-:Y:S01]  /*06e0*/  IMAD R4, R7, 0x400, R0 ;  /* 0x0000040007047824 */ /* 0x000fe200078e0200 */
[----:B------:R-:W-:Y:S01]  /*06f0*/  USHF.R.S32.HI UR6, URZ, 0x1f, UR48 ;  /* 0x0000001f3f067899 */ /* 0x000fe20008011430 */
[----:B------:R-:W-:Y:S01]  /*0700*/  IMAD.U32 R0, RZ, RZ, UR5 ;  /* 0x00000005ff007e24 */ /* 0x000fe2000f8e00ff */
[----:B------:R-:W-:Y:S01]  /*0710*/  USHF.R.S32.HI UR5, URZ, 0x1f, UR55 ;  /* 0x0000001f3f057899 */ /* 0x000fe20008011437 */
[----:B------:R-:W-:Y:S01]  /*0720*/  IMAD.IADD R241, R14, 0x1, R241 ;  /* 0x000000010ef17824 */ /* 0x000fe200078e02f1 */
[----:B------:R-:W-:Y:S01]  /*0730*/  LOP3.LUT R250, R250, 0x8, R13, 0xf8, !PT ;  /* 0x00000008fafa7812 */ /* 0x000fe200078ef80d */
[----:B------:R-:W-:Y:S01]  /*0740*/  IMAD.IADD R252, R252, 0x1, R249 ;  /* 0x00000001fcfc7824 */ /* 0x000fe200078e02f9 */
[----:B------:R-:W-:Y:S01]  /*0750*/  SEL R240, R240, 0xffffffe0, !P3 ;  /* 0xffffffe0f0f07807 */ /* 0x000fe20005800000 */
[----:B------:R-:W-:Y:S01]  /*0760*/  IMAD.MOV.U32 R0, RZ, RZ, 0x40 ;  /* 0x00000040ff007424 */ /* 0x000fe200078e00ff */
[----:B------:R-:W-:Y:S01]  /*0770*/  LOP3.LUT R250, R10, R250, R11, 0xf6, !PT ;  /* 0x000000fa0afa7212 */ /* 0x000fe200078ef60b */
[----:B------:R-:W-:Y:S01]  /*0780*/  IMAD.U32 R6, RZ, RZ, UR6 ;  /* 0x00000006ff067e24 */ /* 0x000fe2000f8e00ff */
[----:B-1----:R-:W-:Y:S01]  /*0790*/  SHF.R.U32.HI R3, RZ, 0x3, R9 ;  /* 0x00000003ff037819 */ /* 0x002fe20000011609 */
[----:B------:R-:W-:Y:S01]  /*07a0*/  IMAD.IADD R249, R249, 0x1, R4 ;  /* 0x00000001f9f97824 */ /* 0x000fe200078e0204 */
[----:B------:R-:W-:Y:S01]  /*07b0*/  SHF.R.S32.HI R6, RZ, 0x2, R5 ;  /* 0x00000002ff067819 */ /* 0x000fe20000011405 */
[----:B------:R-:W-:Y:S01]  /*07c0*/  IMAD.U32 R4, RZ, RZ, UR5 ;  /* 0x00000005ff047e24 */ /* 0x000fe2000f8e00ff */
[----:B------:R-:W-:Y:S01]  /*07d0*/  LOP3.LUT R2, R3, R9, R2, 0x1e, !PT ;  /* 0x0000000903027212 */ /* 0x000fe200078e1e02 */
[--C-:B------:R-:W-:Y:S01]  /*07e0*/  IMAD R9, R7, 0x400, R12.reuse ;  /* 0x0000040007097824 */ /* 0x100fe200078e020c */
[----:B------:R-:W-:Y:S01]  /*07f0*/  LOP3.LUT R3, R8, R3, RZ, 0x3c, !PT ;  /* 0x0000000308037212 */ /* 0x000fe200078e3cff */
[----:B------:R-:W-:Y:S01]  /*0800*/  IMAD R8, R17, 0x400, R12 ;  /* 0x0000040011087824 */ /* 0x000fe200078e020c */
[----:B------:R-:W-:Y:S01]  /*0810*/  UIADD3 UR6, UR4, 0x18000, URZ ;  /* 0x0001800004067890 */ /* 0x000fe2000fffe03f */
[----:B------:R-:W-:Y:S01]  /*0820*/  IMAD.MOV.U32 R4, RZ, RZ, -0x10 ;  /* 0xfffffff0ff047424 */ /* 0x000fe200078e00ff */
[----:B------:R-:W-:Y:S01]  /*0830*/  LEA R241, R241, UR4, 0x1 ;  /* 0x00000004f1f17c11 */ /* 0x000fe2000f8e08ff */
[----:B------:R-:W-:Y:S01]  /*0840*/  IMAD.IADD R3, R8, 0x1, R3 ;  /* 0x0000000108037824 */ /* 0x000fe200078e0203 */
[----:B------:R-:W-:Y:S01]  /*0850*/  SEL R5, R0, 0xffffffc0, !P4 ;  /* 0xffffffc000057807 */ /* 0x000fe20006000000 */
[----:B------:R-:W-:Y:S01]  /*0860*/  IMAD.IADD R2, R9, 0x1, R2 ;  /* 0x0000000109027824 */ /* 0x000fe200078e0202 */
[----:B------:R-:W-:Y:S01]  /*0870*/  LEA R250, R250, UR4, 0x1 ;  /* 0x00000004fafa7c11 */ /* 0x000fe2000f8e08ff */
[----:B------:R-:W-:Y:S01]  /*0880*/  IMAD R0, R17, 0x10, R6 ;  /* 0x0000001011007824 */ /* 0x000fe200078e0206 */
[----:B------:R-:W-:Y:S01]  /*0890*/  LEA R9, R3, UR4, 0x1 ;  /* 0x0000000403097c11 */ /* 0x000fe2000f8e08ff */
[--C-:B------:R-:W-:Y:S01]  /*08a0*/  IMAD.IADD R240, R240, 0x1, R241.reuse ;  /* 0x00000001f0f07824 */ /* 0x100fe200078e02f1 */
[----:B------:R-:W-:Y:S01]  /*08b0*/  SEL R4, R4, 0x10, !P0 ;  /* 0x0000001004047807 */ /* 0x000fe20004000000 */
[----:B------:R-:W-:Y:S01]  /*08c0*/  IMAD.U32 R7, RZ, RZ, UR5 ;  /* 0x00000005ff077e24 */ /* 0x000fe2000f8e00ff */
[----:B------:R-:W-:Y:S01]  /*08d0*/  LEA R8, R2, UR6, 0x1 ;  /* 0x0000000602087c11 */ /* 0x000fe2000f8e08ff */
[----:B------:R1:W-:Y:S01]  /*08e0*/  STL [R1+0x8], R0 ;  /* 0x0000080001007387 */ /* 0x0003e20000100800 */
[----:B------:R-:W-:Y:S01]  /*08f0*/  VIADD R7, R9, 0x20 ;  /* 0x0000002009077836 */ /* 0x000fe20000000000 */
[----:B------:R-:W-:Y:S01]  /*0900*/  UIADD3 UR5, UR4, 0x28000, URZ ;  /* 0x0002800004057890 */ /* 0x000fe2000fffe03f */
[C---:B------:R-:W-:Y:S01]  /*0910*/  IMAD.IADD R3, R5.reuse, 0x1, R241 ;  /* 0x0000000105037824 */ /* 0x040fe200078e02f1 */
[----:B------:R2:W-:Y:S01]  /*0920*/  STL [R1+0x18], R9 ;  /* 0x0000180901007387 */ /* 0x0005e20000100800 */
[----:B------:R-:W-:Y:S01]  /*0930*/  IMAD.IADD R2, R5, 0x1, R240 ;  /* 0x0000000105027824 */ /* 0x000fe200078e02f0 */
[----:B------:R-:W-:Y:S01]  /*0940*/  ULDC.64 UR6, c[0x0][0x208] ;  /* 0x0000820000067ab9 */ /* 0x000fe20000000a00 */
[----:B------:R-:W-:Y:S01]  /*0950*/  @P1 VIADD R7, R9, 0xffffffe0 ;  /* 0xffffffe009071836 */ /* 0x000fe20000000000 */
[----:B------:R2:W-:Y:S01]  /*0960*/  STL [R1+0x1c], R8 ;  /* 0x00001c0801007387 */ /* 0x0005e20000100800 */
[C---:B------:R-:W-:Y:S01]  /*0970*/  VIADD R6, R8.reuse, 0x40 ;  /* 0x0000004008067836 */ /* 0x040fe20000000000 */
[----:B------:R-:W-:Y:S01]  /*0980*/  LEA R249, R249, UR5, 0x1 ;  /* 0x00000005f9f97c11 */ /* 0x000fe2000f8e08ff */
[----:B------:R-:W-:-:S02]  /*0990*/  @P2 VIADD R6, R8, 0xffffffc0 ;  /* 0xffffffc008062836 */ /* 0x000fc40000000000 */
[----:B-1----:R-:W-:Y:S02]  /*09a0*/  IMAD.IADD R0, R5, 0x1, R250 ;  /* 0x0000000105007824 */ /* 0x002fe400078e02fa */
[----:B------:R-:W-:Y:S02]  /*09b0*/  IMAD.IADD R5, R9, 0x1, R4 ;  /* 0x0000000109057824 */ /* 0x000fe400078e0204 */
[----:B------:R-:W-:-:S03]  /*09c0*/  IMAD.IADD R4, R4, 0x1, R7 ;  /* 0x0000000104047824 */ /* 0x000fc600078e0207 */
[----:B------:R2:W-:Y:S04]  /*09d0*/  STL [R1+0x28], R5 ;  /* 0x0000280501007387 */ /* 0x0005e80000100800 */
[----:B------:R2:W-:Y:S04]  /*09e0*/  STL [R1+0x20], R7 ;  /* 0x0000200701007387 */ /* 0x0005e80000100800 */
[----:B------:R2:W-:Y:S04]  /*09f0*/  STL [R1+0x24], R6 ;  /* 0x0000240601007387 */ /* 0x0005e80000100800 */
[----:B------:R2:W-:Y:S02]  /*0a00*/  STL [R1+0x40], R4 ;  /* 0x0000400401007387 */ /* 0x0005e40000100800 */
.L_x_1502:
        /* <DEDUP_REMOVED lines=19> */
[----:B-123--:R-:W-:Y:S01]  /*0b40*/  IMAD.U32 R16, RZ, RZ, UR8 ;  /* 0x00000008ff107e24 */ /* 0x00efe2000f8e00ff */
[----:B------:R-:W-:Y:S01]  /*0b50*/  ULDC.U8 UR18, c[0x0][0x3c2] ;  /* 0x0000f08000127ab9 */ /* 0x000fe20000000000 */
[----:B------:R-:W-:Y:S01]  /*0b60*/  ULDC.64 UR12, c[0x0][0x2f8] ;  /* 0x0000be00000c7ab9 */ /* 0x000fe20000000a00 */
[----:B------:R-:W-:Y:S01]  /*0b70*/  @UP4 UIADD3.X UR11, UR5, UR11, URZ, UP1, !UPT ;  /* 0x0000000b050b4290 */ /* 0x000fe20008ffe43f */
[----:B--2---:R-:W-:Y:S01]  /*0b80*/  IMAD.U32 R6, RZ, RZ, UR10 ;  /* 0x0000000aff067e24 */ /* 0x004fe2000f8e00ff */
        /* <DEDUP_REMOVED lines=9> */
[----:B----4-:R-:W1:Y:S01]  /*0c20*/  S2R R10, SR_TID.X ;  /* 0x00000000000a7919 */ /* 0x010e620000002100 */
[----:B------:R-:W-:-:S03]  /*0c30*/  UIADD3.X UR5, UR5, UR13, URZ, UP0, !UPT ;  /* 0x0000000d05057290 */ /* 0x000fc600087fe43f */
[----:B------:R-:W-:Y:S01]  /*0c40*/  PLOP3.LUT P2, PT, PT, PT, UP1, 0x80, 0x0 ;  /* 0x000000000000781c */ /* 0x000fe20003f4f018 */
[----:B------:R-:W3:Y:S01]  /*0c50*/  @P1 LDG.E R6, desc[UR6][R6.64] ;  /* 0x0000000606061981 */ /* 0x000ee2000c1e1900 */
[----:B------:R-:W-:Y:S01]  /*0c60*/  IMAD.U32 R15, RZ, RZ, UR14 ;  /* 0x0000000eff0f7e24 */ /* 0x000fe2000f8e00ff */
[----:B------:R-:W4:Y:S01]  /*0c70*/  S2UR UR49, SR_CTAID.X ;  /* 0x00000000003179c3 */ /* 0x000f220000002500 */
[----:B------:R-:W-:Y:S01]  /*0c80*/  IMAD.U32 R12, RZ, RZ, UR10 ;  /* 0x0000000aff0c7e24 */ /* 0x000fe2000f8e00ff */
[----:B------:R-:W-:Y:S01]  /*0c90*/  UMOV UR21, URZ ;  /* 0x0000003f00157c82 */ /* 0x000fe20008000000 */
[----:B------:R-:W-:Y:S01]  /*0ca0*/  IMAD.U32 R13, RZ, RZ, UR5 ;  /* 0x00000005ff0d7e24 */ /* 0x000fe2000f8e00ff */
[----:B------:R-:W5:Y:S01]  /*0cb0*/  @P3 LDG.E R8, desc[UR6][R14.64] ;  /* 0x000000060e083981 */ /* 0x000f62000c1e1900 */
[----:B------:R-:W-:-:S03]  /*0cc0*/  @!UP3 ULDC.64 UR8, c[0x0][0x318] ;  /* 0x0000c6000008bab9 */ /* 0x000fc60000000a00 */
[----:B------:R-:W5:Y:S04]  /*0cd0*/  @P3 LDG.E R5, desc[UR6][R14.64+0x4] ;  /* 0x000004060e053981 */ /* 0x000f68000c1e1900 */
        /* <DEDUP_REMOVED lines=10> */
[----:B----4-:R-:W-:Y:S01]  /*0d80*/  USHF.L.U32 UR15, UR49, 0x6, URZ ;  /* 0x00000006310f7899 */ /* 0x010fe2000800063f */
[----:B------:R-:W-:Y:S01]  /*0d90*/  ULDC UR9, c[0x0][0x2c8] ;  /* 0x0000b20000097ab9 */ /* 0x000fe20000000800 */
[----:B-1----:R-:W-:Y:S02]  /*0da0*/  SHF.R.S32.HI R9, RZ, 0x1f, R10 ;  /* 0x0000001fff097819 */ /* 0x002fe4000001140a */
[----:B--2---:R-:W-:-:S02]  /*0db0*/  @P0 R2UR UR11, R4 ;  /* 0x00000000040b02ca */ /* 0x004fc400000e0000 */
[----:B------:R-:W-:-:S04]  /*0dc0*/  ISETP.NE.U32.AND P0, PT, RZ, UR12, PT ;  /* 0x0000000cff007c0c */ /* 0x000fc8000bf05070 */
[----:B------:R-:W-:Y:S02]  /*0dd0*/  ISETP.NE.AND.EX P0, PT, RZ, UR13, PT, P0 ;  /* 0x0000000dff007c0c */ /* 0x000fe4000bf05300 */
[----:B---3--:R-:W-:Y:S02]  /*0de0*/  @P1 R2UR UR21, R6 ;  /* 0x00000000061512ca */ /* 0x008fe400000e0000 */
[----:B-----5:R-:W-:Y:S02]  /*0df0*/  @P3 R2UR UR8, R8 ;  /* 0x00000000080832ca */ /* 0x020fe400000e0000 */
[----:B------:R-:W-:-:S09]  /*0e00*/  @P3 R2UR UR12, R5 ;  /* 0x00000000050c32ca */ /* 0x000fd200000e0000 */
        /* <DEDUP_REMOVED lines=9> */
.L_x_1456:
        /* <DEDUP_REMOVED lines=37> */
[----:B------:R-:W-:Y:S01]  /*10f0*/  ULDC UR61, c[0x0][0x2dc] ;  /* 0x0000b700003d7ab9 */ /* 0x000fe20000000800 */
[----:B------:R-:W-:Y:S01]  /*1100*/  ULDC UR60, c[0x0][0x270] ;  /* 0x00009c00003c7ab9 */ /* 0x000fe20000000800 */
[----:B------:R-:W-:Y:S01]  /*1110*/  ULDC.64 UR22, c[0x0][0x240] ;  /* 0x0000900000167ab9 */ /* 0x000fe20000000a00 */
        /* <DEDUP_REMOVED lines=8> */
[----:B------:R-:W-:Y:S02]  /*11a0*/  UIADD3 UR37, UR27, UR37, URZ ;  /* 0x000000251b257290 */ /* 0x000fe4000fffe03f */
[----:B------:R-:W-:Y:S02]  /*11b0*/  @UP1 UIADD3 UR37, UR25, UR20, URZ ;  /* 0x0000001419251290 */ /* 0x000fe4000fffe03f */
[----:B------:R-:W-:-:S02]  /*11c0*/  UIMAD UR16, UR11, UR12, URZ ;  /* 0x0000000c0b1072a4 */ /* 0x000fc4000f8e023f */
[----:B------:R-:W-:Y:S01]  /*11d0*/  UIADD3 UR9, UR13, UR9, URZ ;  /* 0x000000090d097290 */ /* 0x000fe2000fffe03f */
[----:B-1----:R-:W-:Y:S01]  /*11e0*/  VIADD R14, R14, 0xffffffe ;  /* 0x0ffffffe0e0e7836 */ /* 0x002fe20000000000 */
[----:B------:R-:W-:Y:S02]  /*11f0*/  UISETP.NE.AND UP0, UPT, UR34, -0x1, UPT ;  /* 0xffffffff2200788c */ /* 0x000fe4000bf05270 */
[----:B------:R-:W-:Y:S01]  /*1200*/  USHF.L.U32 UR15, UR48, 0x7, URZ ;  /* 0x00000007300f7899 */ /* 0x000fe2000800063f */
[----:B------:R-:W1:Y:S01]  /*1210*/  F2I.FTZ.U32.TRUNC.NTZ R15, R14 ;  /* 0x0000000e000f7305 */ /* 0x000e62000021f000 */
[----:B------:R-:W-:Y:S02]  /*1220*/  ULOP3.LUT UR20, UR46, 0xffffffc0, URZ, 0xc0, !UPT ;  /* 0xffffffc02e147892 */ /* 0x000fe4000f8ec03f */
[----:B------:R-:W-:Y:S02]  /*1230*/  USEL UR38, UR26, UR24, !UP1 ;  /* 0x000000181a267287 */ /* 0x000fe4000c800000 */
[----:B------:R-:W-:-:S02]  /*1240*/  USHF.L.U64.HI UR14, UR48, 0x7, UR56 ;  /* 0x00000007300e7899 */ /* 0x000fc40008010238 */
[----:B------:R-:W-:Y:S02]  /*1250*/  UIMAD.WIDE.U32 UR26, UR10, UR12, URZ ;  /* 0x0000000c0a1a72a5 */ /* 0x000fe4000f8e003f */
[----:B------:R-:W-:Y:S02]  /*1260*/  UIMAD UR16, UR10, UR9, UR16 ;  /* 0x000000090a1072a4 */ /* 0x000fe4000f8e0210 */
[----:B------:R-:W-:Y:S02]  /*1270*/  USEL UR31, UR15, URZ, UP2 ;  /* 0x0000003f0f1f7287 */ /* 0x000fe40009000000 */
[----:B------:R-:W-:Y:S01]  /*1280*/  UIADD3 UR9, UR20, -0x40, URZ ;  /* 0xffffffc014097890 */ /* 0x000fe2000fffe03f */
[----:B-1----:R-:W-:Y:S01]  /*1290*/  IMAD.MOV R8, RZ, RZ, -R15 ;  /* 0x000000ffff087224 */ /* 0x002fe200078e0a0f */
[----:B------:R-:W-:Y:S01]  /*12a0*/  ULDC.U8 UR15, c[0x0][0x3d8] ;  /* 0x0000f600000f7ab9 */ /* 0x000fe20000000000 */
[----:B------:R-:W-:Y:S01]  /*12b0*/  IMAD.MOV.U32 R14, RZ, RZ, RZ ;  /* 0x000000ffff0e7224 */ /* 0x000fe200078e00ff */
[----:B------:R-:W-:Y:S01]  /*12c0*/  USEL UR35, UR14, URZ, UP2 ;  /* 0x0000003f0e237287 */ /* 0x000fe20009000000 */
[----:B------:R-:W-:Y:S01]  /*12d0*/  IMAD R8, R8, R11, RZ ;  /* 0x0000000b08087224 */ /* 0x000fe200078e02ff */
[----:B------:R-:W-:-:S02]  /*12e0*/  UIMAD.WIDE.U32 UR12, UR10, UR8, URZ ;  /* 0x000000080a0c72a5 */ /* 0x000fc4000f8e003f */
[----:B------:R-:W-:Y:S01]  /*12f0*/  UIADD3 UR47, UR27, UR16, URZ ;  /* 0x000000101b2f7290 */ /* 0x000fe2000fffe03f */
[----:B------:R-:W-:Y:S01]  /*1300*/  IMAD.HI.U32 R8, R15, R8, R14 ;  /* 0x000000080f087227 */ /* 0x000fe200078e000e */
[----:B------:R-:W-:Y:S02]  /*1310*/  USHF.R.S32.HI UR32, URZ, 0x1f, UR9 ;  /* 0x0000001f3f207899 */ /* 0x000fe40008011409 */
[----:B------:R-:W-:Y:S02]  /*1320*/  UIADD3 UR16, UP2, UR9, UR31, URZ ;  /* 0x0000001f09107290 */ /* 0x000fe4000ff5e03f */
[----:B------:R-:W-:Y:S01]  /*1330*/  UISETP.NE.AND UP3, UPT, UR15, URZ, UPT ;  /* 0x0000003f0f00728c */ /* 0x000fe2000bf65270 */
[----:B------:R-:W-:Y:S01]  /*1340*/  IMAD.HI.U32 R14, R8, R5, RZ ;  /* 0x00000005080e7227 */ /* 0x000fe200078e00ff */
[----:B------:R-:W-:Y:S02]  /*1350*/  @UP0 UIADD3 UR29, UR21, UR34, URZ ;  /* 0x00000022151d0290 */ /* 0x000fe4000fffe03f */
[----:B------:R-:W-:-:S02]  /*1360*/  UIMAD UR24, UR11, UR8, URZ ;  /* 0x000000080b1872a4 */ /* 0x000fc4000f8e023f */
[----:B------:R-:W-:Y:S01]  /*1370*/  IADD3 R8, -R14, RZ, RZ ;  /* 0x000000ff0e087210 */ /* 0x000fe20007ffe1ff */
[----:B------:R-:W-:Y:S01]  /*1380*/  USEL UR54, UR26, UR12, !UP1 ;  /* 0x0000000c1a367287 */ /* 0x000fe2000c800000 */
[----:B------:R-:W-:Y:S01]  /*1390*/  ULDC.U8 UR18, c[0x0][0x480] ;  /* 0x0001200000127ab9 */ /* 0x000fe20000000000 */
[----:B------:R-:W-:Y:S02]  /*13a0*/  UIADD3.X UR12, UR32, UR35, URZ, UP2, !UPT ;  /* 0x00000023200c7290 */ /* 0x000fe400097fe43f */
[C---:B------:R-:W-:Y:S01]  /*13b0*/  IMAD R8, R11.reuse, R8, R5 ;  /* 0x000000080b087224 */ /* 0x040fe200078e0205 */
[----:B------:R-:W-:Y:S01]  /*13c0*/  UIMAD UR11, UR11, UR16, URZ ;  /* 0x000000100b0b72a4 */ /* 0x000fe2000f8e023f */
[----:B------:R-:W-:Y:S01]  /*13d0*/  LOP3.LUT R5, R4, UR55, RZ, 0x3c, !PT ;  /* 0x0000003704057c12 */ /* 0x000fe2000f8e3cff */
[----:B------:R-:W-:Y:S02]  /*13e0*/  UISETP.NE.AND UP4, UPT, UR18, URZ, UPT ;  /* 0x0000003f1200728c */ /* 0x000fe4000bf85270 */
[----:B------:R-:W-:Y:S01]  /*13f0*/  ISETP.GT.U32.AND P1, PT, R11, R8, PT ;  /* 0x000000080b00720c */ /* 0x000fe20003f24070 */
[----:B------:R-:W-:Y:S01]  /*1400*/  @UP0 ULDC.64 UR18, c[0x0][0x250] ;  /* 0x0000940000120ab9 */ /* 0x000fe20000000a00 */
[----:B------:R-:W-:Y:S01]  /*1410*/  @UP1 UIADD3 UR47, UR13, UR24, URZ ;  /* 0x000000180d2f1290 */ /* 0x000fe2000fffe03f */
[----:B------:R-:W-:Y:S01]  /*1420*/  ISETP.GE.AND P2, PT, R5, RZ, PT ;  /* 0x000000ff0500720c */ /* 0x000fe20003f46270 */
[----:B------:R-:W-:-:S02]  /*1430*/  UIMAD UR20, UR10, UR12, UR11 ;  /* 0x0000000c0a1472a4 */ /* 0x000fc4000f8e020b */
[----:B------:R-:W-:Y:S02]  /*1440*/  @UP0 UIMAD.WIDE.U32 UR12, UR29, UR18, URZ ;  /* 0x000000121d0c02a5 */ /* 0x000fe4000f8e003f */
[----:B------:R-:W-:Y:S02]  /*1450*/  @UP0 UIMAD UR26, UR29, UR19, URZ ;  /* 0x000000131d1a02a4 */ /* 0x000fe4000f8e023f */
[----:B------:R-:W-:Y:S01]  /*1460*/  @!UP1 UIADD3 UR33, UR43, UR40, URZ ;  /* 0x000000282b219290 */ /* 0x000fe2000fffe03f */
[----:B------:R-:W-:Y:S02]  /*1470*/  ULDC UR29, c[0x0][0x2c4] ;  /* 0x0000b100001d7ab9 */ /* 0x000fe40000000800 */
[----:B------:R-:W-:Y:S01]  /*1480*/  @!P1 IMAD.IADD R8, R8, 0x1, -R11 ;  /* 0x0000000108089824 */ /* 0x000fe200078e0a0b */
[----:B------:R-:W-:Y:S01]  /*1490*/  UIMAD.WIDE.U32 UR40, UR10, UR16, URZ ;  /* 0x000000100a2872a5 */ /* 0x000fe2000f8e003f */
[----:B------:R-:W-:Y:S01]  /*14a0*/  @!P1 VIADD R14, R14, 0x1 ;  /* 0x000000010e0e9836 */ /* 0x000fe20000000000 */
[----:B------:R-:W-:Y:S01]  /*14b0*/  @UP3 UIMAD UR10, UR48, UR29, URZ ;  /* 0x0000001d300a32a4 */ /* 0x000fe2000f8e023f */
[----:B------:R-:W-:Y:S01]  /*14c0*/  PLOP3.LUT P1, PT, PT, PT, UP0, 0x80, 0x0 ;  /* 0x000000000000781c */ /* 0x000fe20003f2f008 */
[----:B------:R-:W-:Y:S01]  /*14d0*/  @UP0 UIADD3 UR28, UR21, UR34, URZ ;  /* 0x00000022151c0290 */ /* 0x000fe2000fffe03f */
[----:B------:R-:W-:Y:S01]  /*14e0*/  ISETP.GE.U32.AND P0, PT, R8, R11, PT ;  /* 0x0000000b0800720c */ /* 0x000fe20003f06070 */
[----:B------:R-:W-:Y:S01]  /*14f0*/  @UP3 USEL UR11, UR10, UR8, !UP1 ;  /* 0x000000080a0b3287 */ /* 0x000fe2000c800000 */
[----:B------:R-:W-:-:S02]  /*1500*/  @UP0 ULDC.64 UR14, c[0x0][0x248] ;  /* 0x00009200000e0ab9 */ /* 0x000fc40000000a00 */
[----:B------:R-:W-:Y:S01]  /*1510*/  @UP3 ULDC UR10, c[0x0][0x2e4] ;  /* 0x0000b900000a3ab9 */ /* 0x000fe20000000800 */
[----:B------:R-:W-:Y:S02]  /*1520*/  @UP0 UIMAD.WIDE.U32 UR24, UR28, UR14, URZ ;  /* 0x0000000e1c1802a5 */ /* 0x000fe4000f8e003f */
[----:B------:R-:W-:Y:S02]  /*1530*/  @UP3 UIMAD UR27, UR55, UR10, UR11 ;  /* 0x0000000a371b32a4 */ /* 0x000fe4000f8e020b */
[----:B------:R-:W-:Y:S02]  /*1540*/  @!UP3 UIMAD UR10, UR48, UR60, UR55 ;  /* 0x0000003c300ab2a4 */ /* 0x000fe4000f8e0237 */
[----:B------:R-:W-:Y:S02]  /*1550*/  UIMAD UR50, UR55, UR61, URZ ;  /* 0x0000003d373272a4 */ /* 0x000fe4000f8e023f */
[----:B------:R-:W-:Y:S01]  /*1560*/  @P0 IADD3 R14, R14, 0x1, RZ ;  /* 0x000000010e0e0810 */ /* 0x000fe20007ffe0ff */
[----:B------:R-:W-:Y:S01]  /*1570*/  @UP0 UIMAD UR28, UR28, UR15, URZ ;  /* 0x0000000f1c1c02a4 */ /* 0x000fe2000f8e023f */
[----:B------:R-:W-:Y:S01]  /*1580*/  PLOP3.LUT P0, PT, PT, PT, UP3, 0x80, 0x0 ;  /* 0x000000000000781c */ /* 0x000fe20003f0f038 */
[----:B------:R-:W-:-:S02]  /*1590*/  USEL UR52, UR30, URZ, UP4 ;  /* 0x0000003f1e347287 */ /* 0x000fc4000a000000 */
[----:B------:R-:W-:Y:S01]  /*15a0*/  IMAD.MOV.U32 R11, RZ, RZ, R14 ;  /* 0x000000ffff0b7224 */ /* 0x000fe200078e000e */
[----:B------:R-:W-:Y:S02]  /*15b0*/  USEL UR51, UR49, URZ, UP4 ;  /* 0x0000003f31337287 */ /* 0x000fe4000a000000 */
[----:B------:R-:W-:Y:S02]  /*15c0*/  @!UP3 UIMAD UR27, UR10, UR29, URZ ;  /* 0x0000001d0a1bb2a4 */ /* 0x000fe4000f8e023f */
[----:B------:R-:W-:Y:S01]  /*15d0*/  USHF.R.S32.HI UR53, URZ, 0x1f, UR50 ;  /* 0x0000001f3f357899 */ /* 0x000fe20008011432 */
[----:B------:R-:W-:Y:S01]  /*15e0*/  @!P2 IADD3 R11, -R11, RZ, RZ ;  /* 0x000000ff0b0ba210 */ /* 0x000fe20007ffe1ff */
[----:B------:R-:W-:Y:S01]  /*15f0*/  @UP0 UIADD3 UR35, UR13, UR26, URZ ;  /* 0x0000001a0d230290 */ /* 0x000fe2000fffe03f */
[----:B------:R-:W-:Y:S01]  /*1600*/  @!P3 LOP3.LUT R11, RZ, R4, RZ, 0x33, !PT ;  /* 0x00000004ff0bb212 */ /* 0x000fe200078e33ff */
        /* <DEDUP_REMOVED lines=17> */
.L_x_1458:
        /* <DEDUP_REMOVED lines=13> */
.L_x_1459:
        /* <DEDUP_REMOVED lines=11> */
.L_x_1460:
[----:B------:R-:W-:-:S04]  /*18a0*/  UIMAD UR8, UR48, UR60, UR55 ;  /* 0x0000003c300872a4 */ /* 0x000fc8000f8e0237 */
[----:B------:R-:W-:-:S12]  /*18b0*/  UIMAD UR8, UR8, UR57, URZ ;  /* 0x00000039080872a4 */ /* 0x000fd8000f8e023f */
.L_x_1461:
[----:B------:R-:W2:Y:S01]  /*18c0*/  LDL.64 R16, [R1+0x10] ;  /* 0x0000100001107983 */ /* 0x000ea20000100a00 */
[----:B------:R-:W1:Y:S03]  /*18d0*/  LDC.64 R4, c[0x0][0x420] ;  /* 0x00010800ff047b82 */ /* 0x000e660000000a00 */
[----:B------:R3:W4:Y:S01]  /*18e0*/  LDL.64 R38, [R1+0x10] ;  /* 0x0000100001267983 */ /* 0x0007220000100a00 */
[----:B------:R-:W-:Y:S01]  /*18f0*/  UIADD3 UR8, UR9, UR8, URZ ;  /* 0x0000000809087290 */ /* 0x000fe2000fffe03f */
[----:B------:R-:W-:Y:S01]  /*1900*/  LEA.HI R15, R9, R10, RZ, 0x5 ;  /* 0x0000000a090f7211 */ /* 0x000fe200078f28ff */
[----:B------:R-:W-:Y:S01]  /*1910*/  UIMAD UR10, UR61, UR60, URZ ;  /* 0x0000003c3d0a72a4 */ /* 0x000fe2000f8e023f */
[----:B------:R-:W-:Y:S01]  /*1920*/  BSSY B1, `(.L_x_1457) ;  /* 0x0000a15000017945 */ /* 0x000fe20003800000 */
[----:B------:R-:W-:Y:S01]  /*1930*/  ULDC.64 UR24, c[0x0][0x478] ;  /* 0x00011e0000187ab9 */ /* 0x000fe20000000a00 */
[----:B------:R-:W-:-:S02]  /*1940*/  UIADD3 UR11, UR9, UR27, URZ ;  /* 0x0000001b090b7290 */ /* 0x000fc4000fffe03f */
[----:B------:R-:W-:Y:S02]  /*1950*/  UIMAD.WIDE UR24, UR8, 0x4, UR24 ;  /* 0x00000004081878a5 */ /* 0x000fe4000f8e0218 */
[----:B------:R-:W-:Y:S02]  /*1960*/  USHF.L.U32 UR8, UR10, 0x6, URZ ;  /* 0x000000060a087899 */ /* 0x000fe4000800063f */
[----:B------:R-:W-:Y:S02]  /*1970*/  UISETP.GE.AND UP2, UPT, UR39, 0x1, UPT ;  /* 0x000000012700788c */ /* 0x000fe4000bf46270 */
[----:B------:R-:W-:Y:S01]  /*1980*/  USHF.R.S32.HI UR16, URZ, 0x1f, UR55 ;  /* 0x0000001f3f107899 */ /* 0x000fe20008011437 */
[----:B------:R-:W-:Y:S01]  /*1990*/  ULDC.64 UR12, c[0x0][0x428] ;  /* 0x00010a00000c7ab9 */ /* 0x000fe20000000a00 */
[----:B------:R-:W-:Y:S02]  /*19a0*/  ULDC.64 UR26, c[0x0][0x258] ;  /* 0x00009600001a7ab9 */ /* 0x000fe40000000a00 */
[----:B------:R-:W-:-:S02]  /*19b0*/  UIMAD UR28, UR16, UR12, URZ ;  /* 0x0000000c101c72a4 */ /* 0x000fc4000f8e023f */
[----:B------:R-:W-:Y:S01]  /*19c0*/  UIMAD UR16, UR16, UR26, URZ ;  /* 0x0000001a101072a4 */ /* 0x000fe2000f8e023f */
[----:B-1----:R-:W-:Y:S01]  /*19d0*/  IMAD R28, R4, UR32, RZ ;  /* 0x00000020041c7c24 */ /* 0x002fe2000f8e02ff */
[----:B------:R-:W-:Y:S01]  /*19e0*/  UIMAD UR28, UR55, UR13, UR28 ;  /* 0x0000000d371c72a4 */ /* 0x000fe2000f8e021c */
[----:B------:R-:W-:Y:S02]  /*19f0*/  ULDC.64 UR42, c[0x0][0x2b0] ;  /* 0x0000ac00002a7ab9 */ /* 0x000fe40000000a00 */
[----:B------:R-:W-:Y:S01]  /*1a00*/  IMAD R28, R5, UR9, R28 ;  /* 0x00000009051c7c24 */ /* 0x000fe2000f8e021c */
[----:B------:R-:W-:Y:S02]  /*1a10*/  ULEA.HI.SX32 UR41, UR46, 0xffffffff, 0x1a ;  /* 0xffffffff2e297891 */ /* 0x000fe4000f8fd23f */
[----:B------:R-:W-:Y:S01]  /*1a20*/  UIMAD UR16, UR55, UR27, UR16 ;  /* 0x0000001b371072a4 */ /* 0x000fe2000f8e0210 */
[----:B--2---:R-:W-:Y:S02]  /*1a30*/  LOP3.LUT R17, R15, 0xffffffe0, RZ, 0xc0, !PT ;  /* 0xffffffe00f117812 */ /* 0x004fe400078ec0ff */
[----:B------:R-:W-:Y:S01]  /*1a40*/  SHF.R.S32.HI R15, RZ, 0x5, R15 ;  /* 0x00000005ff0f7819 */ /* 0x000fe2000001140f */
[----:B----4-:R-:W-:-:S02]  /*1a50*/  IMAD.MOV.U32 R38, RZ, RZ, R16 ;  /* 0x000000ffff267224 */ /* 0x010fc400078e0010 */
[----:B------:R-:W-:Y:S02]  /*1a60*/  IMAD.IADD R8, R10, 0x1, -R17 ;  /* 0x000000010a087824 */ /* 0x000fe400078e0a11 */
[----:B------:R-:W-:Y:S01]  /*1a70*/  IMAD.U32 R16, RZ, RZ, UR12 ;  /* 0x0000000cff107e24 */ /* 0x000fe2000f8e00ff */
[----:B------:R-:W-:Y:S01]  /*1a80*/  SHF.R.S32.HI R39, RZ, 0x1f, R38 ;  /* 0x0000001fff277819 */ /* 0x000fe20000011426 */
[----:B------:R-:W-:Y:S01]  /*1a90*/  IMAD R15, R15, UR10, R8 ;  /* 0x0000000a0f0f7c24 */ /* 0x000fe2000f8e0208 */
[----:B------:R-:W-:Y:S01]  /*1aa0*/  IADD3 R20, P0, R38, UR20, RZ ;  /* 0x0000001426147c10 */ /* 0x000fe2000ff1e0ff */
[----:B------:R-:W-:Y:S01]  /*1ab0*/  ULDC.64 UR12, c[0x0][0x400] ;  /* 0x00010000000c7ab9 */ /* 0x000fe20000000a00 */
[----:B------:R-:W-:Y:S01]  /*1ac0*/  UIMAD.WIDE UR10, UR11, 0x4, UR42 ;  /* 0x000000040b0a78a5 */ /* 0x000fe2000f8e022a */
[----:B------:R3:W-:Y:S01]  /*1ad0*/  STL [R1+0x14], R39 ;  /* 0x0000142701007387 */ /* 0x0007e20000100800 */
[----:B------:R-:W-:Y:S02]  /*1ae0*/  IADD3.X R21, R39, UR33, RZ, P0, !PT ;  /* 0x0000002127157c10 */ /* 0x000fe400087fe4ff */
[----:B------:R-:W-:Y:S01]  /*1af0*/  IADD3 R18, P0, R6, UR9, RZ ;  /* 0x0000000906127c10 */ /* 0x000fe2000ff1e0ff */
[----:B------:R-:W-:Y:S01]  /*1b00*/  IMAD.WIDE.U32 R20, R4, UR9, R20 ;  /* 0x0000000904147c25 */ /* 0x000fe2000f8e0014 */
[----:B------:R-:W-:-:S02]  /*1b10*/  UIADD3 UR9, UP1, UP0, UR40, UR8, UR50 ;  /* 0x0000000828097290 */ /* 0x000fc4000f83e032 */
[----:B------:R-:W-:Y:S01]  /*1b20*/  USHF.R.S32.HI UR8, URZ, 0x1f, UR8 ;  /* 0x0000001f3f087899 */ /* 0x000fe20008011408 */
[----:B------:R-:W-:Y:S01]  /*1b30*/  IMAD.IADD R29, R21, 0x1, R28 ;  /* 0x00000001151d7824 */ /* 0x000fe200078e021c */
[----:B------:R-:W-:Y:S01]  /*1b40*/  IADD3.X R21, R7, UR32, RZ, P0, !PT ;  /* 0x0000002007157c10 */ /* 0x000fe200087fe4ff */
[----:B------:R-:W-:Y:S01]  /*1b50*/  IMAD.MOV.U32 R28, RZ, RZ, R20 ;  /* 0x000000ffff1c7224 */ /* 0x000fe200078e0014 */
[----:B------:R-:W-:Y:S01]  /*1b60*/  UIADD3.X UR8, UR49, UR8, UR53, UP1, UP0 ;  /* 0x0000000831087290 */ /* 0x000fe20008fe0435 */
[----:B------:R-:W-:Y:S01]  /*1b70*/  PLOP3.LUT P0, PT, PT, PT, UP2, 0x80, 0x0 ;  /* 0x000000000000781c */ /* 0x000fe20003f0f028 */
[----:B------:R-:W-:Y:S01]  /*1b80*/  UIADD3 UR9, UP1, UP0, UR52, UR9, UR54 ;  /* 0x0000000934097290 */ /* 0x000fe2000f83e036 */
[----:B------:R-:W-:Y:S02]  /*1b90*/  IMAD R19, R21, UR22, RZ ;  /* 0x0000001615137c24 */ /* 0x000fe4000f8e02ff */
[----:B------:R-:W-:Y:S01]  /*1ba0*/  IMAD.WIDE.U32 R22, R18, UR22, R38 ;  /* 0x0000001612167c25 */ /* 0x000fe2000f8e0026 */
[----:B------:R-:W-:-:S02]  /*1bb0*/  UIADD3.X UR8, UR51, UR8, UR47, UP1, UP0 ;  /* 0x0000000833087290 */ /* 0x000fc40008fe042f */
[C---:B------:R-:W-:Y:S01]  /*1bc0*/  IADD3 R20, P1, R15.reuse, UR9, RZ ;  /* 0x000000090f147c10 */ /* 0x040fe2000ff3e0ff */
[----:B------:R-:W-:Y:S01]  /*1bd0*/  IMAD R19, R18, UR23, R19 ;  /* 0x0000001712137c24 */ /* 0x000fe2000f8e0213 */
[----:B------:R-:W-:Y:S01]  /*1be0*/  IADD3 R30, P2, R22, UR38, RZ ;  /* 0x00000026161e7c10 */ /* 0x000fe2000ff5e0ff */
[----:B------:R-:W-:Y:S01]  /*1bf0*/  IMAD.WIDE.U32 R28, R16, UR55, R28 ;  /* 0x00000037101c7c25 */ /* 0x000fe2000f8e001c */
[----:B------:R-:W-:Y:S02]  /*1c00*/  LEA.HI.X.SX32 R15, R15, UR8, 0x1, P1 ;  /* 0x000000080f0f7c11 */ /* 0x000fe400088f0eff */
[C---:B------:R-:W-:Y:S01]  /*1c10*/  LEA R26, P1, R20.reuse, UR12, 0x2 ;  /* 0x0000000c141a7c11 */ /* 0x040fe2000f8210ff */
[----:B------:R-:W-:Y:S01]  /*1c20*/  VIADD R29, R29, UR28 ;  /* 0x0000001c1d1d7c36 */ /* 0x000fe20008000000 */
[----:B------:R-:W-:Y:S02]  /*1c30*/  IADD3.X R31, R23, UR37, R19, P2, !PT ;  /* 0x00000025171f7c10 */ /* 0x000fe400097fe413 */
[----:B------:R-:W-:Y:S01]  /*1c40*/  LEA.HI.X R27, R20, UR13, R15, 0x2, P1 ;  /* 0x0000000d141b7c11 */ /* 0x000fe200088f140f */
[----:B---3--:R-:W-:Y:S08]  /*1c50*/  @!P0 BRA `(.L_x_1462) ;  /* 0x0000009000f08947 */ /* 0x008ff00003800000 */
        /* <DEDUP_REMOVED lines=41> */
[----:B------:R-:W-:Y:S02]  /*1ef0*/  UMOV UR32, UR20 ;  /* 0x0000001400207c82 */ /* 0x000fe40008000000 */
[-C--:B------:R-:W-:Y:S01]  /*1f00*/  IMAD.WIDE.U32 R32, R4, R18.reuse, UR32 ;  /* 0x0000002004207e25 */ /* 0x080fe2000f8e0012 */
[----:B------:R-:W-:Y:S02]  /*1f10*/  ULDC UR32, c[0x0][0x2d0] ;  /* 0x0000b40000207ab9 */ /* 0x000fe40000000800 */
[----:B------:R-:W-:Y:S01]  /*1f20*/  ISETP.GE.AND P6, PT, R38, UR32, PT ;  /* 0x0000002026007c0c */ /* 0x000fe2000bfc6270 */
[----:B------:R-:W-:Y:S01]  /*1f30*/  IMAD R20, R5, R18, R20 ;  /* 0x0000001205147224 */ /* 0x000fe200078e0214 */
        /* <DEDUP_REMOVED lines=32> */
.L_x_1464:
[----:B------:R-:W-:Y:S05]  /*2140*/  BSYNC B0 ;  /* 0x0000000000007941 */ /* 0x000fea0003800000 */
.L_x_1463:
[----:B--23--:R-:W-:Y:S01]  /*2150*/  IMAD.WIDE.U32 R22, R15, UR55, R30 ;  /* 0x000000370f167c25 */ /* 0x00cfe2000f8e001e */
        /* <DEDUP_REMOVED lines=50> */
.L_x_1466:
[----:B------:R-:W-:Y:S05]  /*2480*/  BSYNC B0 ;  /* 0x0000000000007941 */ /* 0x000fea0003800000 */
.L_x_1465:
[----:B---3--:R-:W-:Y:S01]  /*2490*/  LEA R28, R20, UR4, 0x1 ;  /* 0x00000004141c7c11 */ /* 0x008fe2000f8e08ff */
        /* <DEDUP_REMOVED lines=23> */
.L_x_1468:
[----:B----4-:R-:W4:Y:S01]  /*2610*/  LDC.64 R4, c[0x0][0x210] ;  /* 0x00008400ff047b82 */ /* 0x010f220000000a00 */
        /* <DEDUP_REMOVED lines=49> */
.L_x_1469:
[----:B------:R-:W-:Y:S05]  /*2930*/  BSYNC B0 ;  /* 0x0000000000007941 */ /* 0x000fea0003800000 */
.L_x_1467:
        /* <DEDUP_REMOVED lines=21> */
.L_x_1471:
[----:B------:R-:W-:Y:S01]  /*2a90*/  ULDC UR20, c[0x0][0x2d0] ;  /* 0x0000b40000147ab9 */ /* 0x000fe20000000800 */
[----:B----4-:R-:W-:Y:S01]  /*2aa0*/  IMAD.U32 R4, RZ, RZ, UR22 ;  /* 0x00000016ff047e24 */ /* 0x010fe2000f8e00ff */
        /* <DEDUP_REMOVED lines=43> */
[----:B----4-:R-:W-:-:S04]  /*2d60*/  LEA R4, P1, R22, UR24, 0x1 ;  /* 0x0000001816047c11 */ /* 0x010fc8000f8208ff */
[----:B------:R-:W-:-:S05]  /*2d70*/  LEA.HI.X R5, R22, UR25, R15, 0x1, P1 ;  /* 0x0000001916057c11 */ /* 0x000fca00088f0c0f */
[----:B------:R-:W-:Y:S01]  /*2d80*/  @!PT LDS RZ, [RZ] ;  /* 0x00000000fffff984 */ /* 0x000fe20000000800 */
[----:B------:R-:W-:Y:S01]  /*2d90*/  @!PT LDS RZ, [RZ] ;  /* 0x00000000fffff984 */ /* 0x000fe20000000800 */
[----:B------:R-:W-:Y:S01]  /*2da0*/  @!PT LDS RZ, [RZ] ;  /* 0x00000000fffff984 */ /* 0x000fe20000000800 */
[----:B------:R1:W-:Y:S04]  /*2db0*/  LDGSTS.E.BYPASS.LTC128B.128 [R28+0x7000], desc[UR6][R4.64+0x180] ;  /* 0x07000180041c7fae */ /* 0x0003e8000b901d46 */
.L_x_1472:
[----:B------:R-:W-:Y:S05]  /*2dc0*/  BSYNC B0 ;  /* 0x0000000000007941 */ /* 0x000fea0003800000 */
.L_x_1470:
[----:B---3--:R-:W3:Y:S01]  /*2dd0*/  LDL R29, [R1+0x8] ;  /* 0x00000800011d7983 */ /* 0x008ee20000100800 */
[----:B------:R-:W-:Y:S01]  /*2de0*/  UIADD3 UR20, -UR36, UR5, URZ ;  /* 0x0000000524147290 */ /* 0x000fe2000fffe13f */
[----:B-1--4-:R-:W-:Y:S01]  /*2df0*/  IMAD.U32 R4, RZ, RZ, UR14 ;  /* 0x0000000eff047e24 */ /* 0x012fe2000f8e00ff */
[----:B------:R-:W-:Y:S01]  /*2e00*/  USHF.R.S32.HI UR16, URZ, 0x1f, UR36 ;  /* 0x0000001f3f107899 */ /* 0x000fe20008011424 */
[----:B------:R-:W-:Y:S02]  /*2e10*/  BSSY B0, `(.L_x_1473) ;  /* 0x0000044000007945 */ /* 0x000fe40003800000 */
[----:B------:R-:W-:Y:S01]  /*2e20*/  IMAD.WIDE.U32 R18, R4, UR36, R38 ;  /* 0x0000002404127c25 */ /* 0x000fe2000f8e0026 */
[----:B------:R-:W-:Y:S01]  /*2e30*/  ISETP.GE.AND P3, PT, R6, UR20, PT ;  /* 0x0000001406007c0c */ /* 0x000fe2000bf66270 */
[----:B------:R-:W-:Y:S01]  /*2e40*/  UIMAD UR22, UR16, UR14, URZ ;  /* 0x0000000e101672a4 */ /* 0x000fe2000f8e023f */
[----:B------:R-:W-:-:S03]  /*2e50*/  IADD3 R20, P1, R18, UR29, RZ ;  /* 0x0000001d12147c10 */ /* 0x000fc6000ff3e0ff */
[----:B------:R-:W-:-:S06]  /*2e60*/  UIMAD UR22, UR36, UR15, UR22 ;  /* 0x0000000f241672a4 */ /* 0x000fcc000f8e0216 */
[----:B------:R-:W-:Y:S01]  /*2e70*/  IMAD.U32 R4, RZ, RZ, UR22 ;  /* 0x00000016ff047e24 */ /* 0x000fe2000f8e00ff */
[----:B------:R-:W-:Y:S01]  /*2e80*/  ULDC.64 UR22, c[0x0][0x260] ;  /* 0x0000980000167ab9 */ /* 0x000fe20000000a00 */
[----:B------:R1:W-:Y:S01]  /*2e90*/  @P3 STS.128 [R34+0x18000], RZ ;  /* 0x018000ff22003388 */ /* 0x0003e20000000c00 */
[----:B------:R-:W-:Y:S02]  /*2ea0*/  IMAD R16, R14, UR22, RZ ;  /* 0x000000160e107c24 */ /* 0x000fe4000f8e02ff */
[----:B------:R-:W-:Y:S01]  /*2eb0*/  IADD3.X R21, R19, UR30, R4, P1, !PT ;  /* 0x0000001e13157c10 */ /* 0x000fe20008ffe404 */
[----:B------:R1:W-:Y:S01]  /*2ec0*/  @P3 STS.128 [R34+0x1a000], RZ ;  /* 0x01a000ff22003388 */ /* 0x0003e20000000c00 */
[----:B------:R-:W-:-:S03]  /*2ed0*/  IMAD R16, R11, UR23, R16 ;  /* 0x000000170b107c24 */ /* 0x000fc6000f8e0210 */
[----:B------:R1:W-:Y:S01]  /*2ee0*/  @P3 STS.128 [R34+0x1c000], RZ ;  /* 0x01c000ff22003388 */ /* 0x0003e20000000c00 */
[----:B------:R-:W-:-:S03]  /*2ef0*/  IMAD.WIDE.U32 R20, R11, UR22, R20 ;  /* 0x000000160b147c25 */ /* 0x000fc6000f8e0014 */
[----:B------:R1:W-:Y:S02]  /*2f00*/  @P3 STS.128 [R34+0x1e000], RZ ;  /* 0x01e000ff22003388 */ /* 0x0003e40000000c00 */
[----:B------:R-:W-:Y:S02]  /*2f10*/  IADD3 R15, R21, R16, RZ ;  /* 0x00000010150f7210 */ /* 0x000fe40007ffe0ff */
[C---:B---3--:R-:W-:Y:S02]  /*2f20*/  IADD3 R5, R29.reuse, 0x8, RZ ;  /* 0x000000081d057810 */ /* 0x048fe40007ffe0ff */
        /* <DEDUP_REMOVED lines=50> */
.L_x_1474:
[----:B------:R-:W-:Y:S05]  /*3250*/  BSYNC B0 ;  /* 0x0000000000007941 */ /* 0x000fea0003800000 */
.L_x_1473:
        /* <DEDUP_REMOVED lines=9> */
[----:B-1--4-:R-:W1:Y:S01]  /*32f0*/  LDC.64 R22, c[0x0][0x218] ;  /* 0x00008600ff167b82 */ /* 0x012e620000000a00 */
[----:B------:R-:W-:Y:S01]  /*3300*/  ISETP.GE.AND P2, PT, R38, UR9, PT ;  /* 0x0000000926007c0c */ /* 0x000fe2000bf46270 */
[----:B------:R-:W-:Y:S01]  /*3310*/  IMAD.U32 R24, RZ, RZ, UR29 ;  /* 0x0000001dff187e24 */ /* 0x000fe2000f8e00ff */
[----:B------:R-:W-:Y:S01]  /*3320*/  IADD3 R19, P1, R13, 0x20, RZ ;  /* 0x000000200d137810 */ /* 0x000fe20007f3e0ff */
[----:B------:R-:W-:Y:S01]  /*3330*/  IMAD.MOV.U32 R21, RZ, RZ, R15 ;  /* 0x000000ffff157224 */ /* 0x000fe200078e000f */
[----:B------:R-:W-:-:S03]  /*3340*/  MOV R25, UR30 ;  /* 0x0000001e00197c02 */ /* 0x000fc60008000f00 */
[----:B------:R-:W-:Y:S02]  /*3350*/  IMAD.X R18, RZ, RZ, R12, P1 ;  /* 0x000000ffff127224 */ /* 0x000fe400008e060c */
[----:B------:R-:W-:-:S04]  /*3360*/  IMAD.WIDE.U32 R24, R19, UR14, R24 ;  /* 0x0000000e13187c25 */ /* 0x000fc8000f8e0018 */
[----:B------:R-:W4:Y:S01]  /*3370*/  @!P2 LDC.64 R4, c[0x0][0x218] ;  /* 0x00008600ff04ab82 */ /* 0x000f220000000a00 */
[----:B------:R-:W-:Y:S01]  /*3380*/  IMAD R18, R18, UR14, RZ ;  /* 0x0000000e12127c24 */ /* 0x000fe2000f8e02ff */
[----:B------:R1:W-:Y:S03]  /*3390*/  @P2 STS.128 [R34+0x19000], RZ ;  /* 0x019000ff22002388 */ /* 0x0003e60000000c00 */
[----:B------:R-:W-:Y:S01]  /*33a0*/  IMAD R18, R19, UR15, R18 ;  /* 0x0000000f13127c24 */ /* 0x000fe2000f8e0212 */
[----:B------:R-:W-:-:S03]  /*33b0*/  IADD3 R19, P1, R6, 0x20, RZ ;  /* 0x0000002006137810 */ /* 0x000fc60007f3e0ff */
[----:B------:R-:W-:Y:S01]  /*33c0*/  IMAD.IADD R25, R25, 0x1, R18 ;  /* 0x0000000119197824 */ /* 0x000fe200078e0212 */
[----:B------:R-:W-:Y:S01]  /*33d0*/  IADD3.X R18, RZ, R7, RZ, P1, !PT ;  /* 0x00000007ff127210 */ /* 0x000fe20000ffe4ff */
[----:B-1----:R-:W-:-:S04]  /*33e0*/  IMAD.WIDE R22, R38, 0x2, R22 ;  /* 0x0000000226167825 */ /* 0x002fc800078e0216 */
[----:B------:R-:W-:-:S04]  /*33f0*/  IMAD.WIDE.U32 R24, R11, UR22, R24 ;  /* 0x000000160b187c25 */ /* 0x000fc8000f8e0018 */
[----:B------:R-:W-:Y:S01]  /*3400*/  IMAD R18, R18, UR14, RZ ;  /* 0x0000000e12127c24 */ /* 0x000fe2000f8e02ff */
[----:B------:R-:W-:Y:S01]  /*3410*/  IADD3 R15, R16, R25, RZ ;  /* 0x00000019100f7210 */ /* 0x000fe20007ffe0ff */
[----:B------:R-:W-:Y:S01]  /*3420*/  IMAD.WIDE.U32 R20, R19, UR14, R20 ;  /* 0x0000000e13147c25 */ /* 0x000fe2000f8e0014 */
[----:B------:R-:W-:-:S03]  /*3430*/  LEA R22, P1, R24, R22, 0x1 ;  /* 0x0000001618167211 */ /* 0x000fc600078208ff */
[----:B------:R-:W-:Y:S01]  /*3440*/  IMAD R18, R19, UR15, R18 ;  /* 0x0000000f13127c24 */ /* 0x000fe2000f8e0212 */
[----:B------:R-:W-:Y:S02]  /*3450*/  LEA.HI.X R23, R24, R23, R15, 0x1, P1 ;  /* 0x0000001718177211 */ /* 0x000fe400008f0c0f */
[----:B----4-:R-:W-:Y:S01]  /*3460*/  @!P2 LEA R4, P1, R20, R4, 0x1 ;  /* 0x000000041404a211 */ /* 0x010fe200078208ff */
        /* <DEDUP_REMOVED lines=25> */
.L_x_1476:
[----:B------:R-:W-:Y:S05]  /*3600*/  BSYNC B0 ;  /* 0x0000000000007941 */ /* 0x000fea0003800000 */
.L_x_1475:
        /* <DEDUP_REMOVED lines=64> */
.L_x_1478:
[----:B------:R-:W-:Y:S05]  /*3a10*/  BSYNC B0 ;  /* 0x0000000000007941 */ /* 0x000fea0003800000 */
.L_x_1477:
[----:B------:R1:W-:Y:S01]  /*3a20*/  @P4 STS.128 [R34+0x21000], RZ ;  /* 0x021000ff22004388 */ /* 0x0003e20000000c00 */
[----:B------:R-:W1:Y:S01]  /*3a30*/  LDC.64 R16, c[0x0][0x3b8] ;  /* 0x0000ee00ff107b82 */ /* 0x000e620000000a00 */
[----:B------:R-:W-:Y:S02]  /*3a40*/  BSSY B0, `(.L_x_1479) ;  /* 0x0000036000007945 */ /* 0x000fe40003800000 */
        /* <DEDUP_REMOVED lines=26> */
[----:B-1----:R-:W-:-:S03]  /*3bf0*/  @!P1 LEA R6, P2, R18, R4, 0x1 ;  /* 0x0000000412069211 */ /* 0x002fc600078408ff */
[----:B------:R-:W-:Y:S01]  /*3c00*/  IMAD.IADD R14, R14, 0x1, R21 ;  /* 0x000000010e0e7824 */ /* 0x000fe200078e0215 */
[----:B------:R-:W-:-:S04]  /*3c10*/  IADD3 R4, R19, R7, RZ ;  /* 0x0000000713047210 */ /* 0x000fc80007ffe0ff */
[----:B------:R-:W-:Y:S02]  /*3c20*/  @!P1 LEA.HI.X R7, R18, R5, R4, 0x1, P2 ;  /* 0x0000000512079211 */ /* 0x000fe400010f0c04 */
        /* <DEDUP_REMOVED lines=23> */
.L_x_1480:
[----:B------:R-:W-:Y:S05]  /*3da0*/  BSYNC B0 ;  /* 0x0000000000007941 */ /* 0x000fea0003800000 */
.L_x_1479:
[----:B-1--4-:R-:W-:Y:S01]  /*3db0*/  IMAD.MOV.U32 R4, RZ, RZ, 0x4 ;  /* 0x00000004ff047424 */ /* 0x012fe200078e00ff */
[----:B------:R-:W4:Y:S01]  /*3dc0*/  LDG.E.64 R12, desc[UR6][R16.64+0x8] ;  /* 0x00000806100c7981 */ /* 0x000f22000c1e1b00 */
[----:B------:R-:W-:Y:S02]  /*3dd0*/  IMAD.MOV.U32 R5, RZ, RZ, 0x7f800000 ;  /* 0x7f800000ff057424 */ /* 0x000fe400078e00ff */
[----:B------:R-:W-:Y:S01]  /*3de0*/  IMAD.MOV.U32 R11, RZ, RZ, 0x7f800000 ;  /* 0x7f800000ff0b7424 */ /* 0x000fe200078e00ff */
[----:B------:R-:W-:Y:S01]  /*3df0*/  UIMAD UR9, UR48, UR60, UR55 ;  /* 0x0000003c300972a4 */ /* 0x000fe2000f8e0237 */
[----:B------:R-:W-:Y:S01]  /*3e00*/  IMAD.WIDE R14, R29, R4, UR10 ;  /* 0x0000000a1d0e7e25 */ /* 0x000fe2000f8e0204 */
[----:B------:R-:W5:Y:S01]  /*3e10*/  LDG.E.64 R6, desc[UR6][R16.64] ;  /* 0x0000000610067981 */ /* 0x000f62000c1e1b00 */
[----:B------:R-:W-:Y:S01]  /*3e20*/  ULDC UR20, c[0x0][0x2d0] ;  /* 0x0000b40000147ab9 */ /* 0x000fe20000000800 */
[----:B------:R-:W-:Y:S01]  /*3e30*/  ULDC UR35, c[0x0][0x2dc] ;  /* 0x0000b70000237ab9 */ /* 0x000fe20000000800 */
[----:B------:R-:W1:Y:S01]  /*3e40*/  S2R R18, SR_TID.X ;  /* 0x0000000000127919 */ /* 0x000e620000002100 */
[----:B------:R-:W0:Y:S01]  /*3e50*/  LDGDEPBAR ;  /* 0x00000000000079af */ /* 0x000e220000000000 */
[----:B------:R-:W-:-:S02]  /*3e60*/  IMAD.MOV.U32 R246, RZ, RZ, 0x20 ;  /* 0x00000020fff67424 */ /* 0x000fc400078e00ff */
[----:B------:R-:W-:Y:S01]  /*3e70*/  IMAD.MOV.U32 R245, RZ, RZ, 0x40 ;  /* 0x00000040fff57424 */ /* 0x000fe200078e00ff */
[----:B------:R-:W4:Y:S01]  /*3e80*/  @!P5 LDG.E R5, desc[UR6][R14.64+0x20] ;  /* 0x000020060e05d981 */ /* 0x000f22000c1e1900 */
[----:B------:R-:W-:Y:S02]  /*3e90*/  CS2R R190, SRZ ;  /* 0x0000000000be7805 */ /* 0x000fe4000001ff00 */
[----:B------:R-:W-:Y:S02]  /*3ea0*/  CS2R R188, SRZ ;  /* 0x0000000000bc7805 */ /* 0x000fe4000001ff00 */
[----:B------:R-:W-:Y:S01]  /*3eb0*/  CS2R R194, SRZ ;  /* 0x0000000000c27805 */ /* 0x000fe2000001ff00 */
[----:B------:R-:W5:Y:S01]  /*3ec0*/  @!P6 LDG.E R11, desc[UR6][R14.64] ;  /* 0x000000060e0be981 */ /* 0x000f62000c1e1900 */
[----:B------:R-:W-:Y:S01]  /*3ed0*/  USHF.L.U32 UR9, UR9, 0x5, URZ ;  /* 0x0000000509097899 */ /* 0x000fe2000800063f */
[----:B------:R-:W-:Y:S02]  /*3ee0*/  CS2R R192, SRZ ;  /* 0x0000000000c07805 */ /* 0x000fe4000001ff00 */
[----:B------:R-:W-:-:S02]  /*3ef0*/  CS2R R186, SRZ ;  /* 0x0000000000ba7805 */ /* 0x000fc4000001ff00 */
[----:B------:R-:W-:Y:S01]  /*3f00*/  CS2R R184, SRZ ;  /* 0x0000000000b87805 */ /* 0x000fe2000001ff00 */
[----:B------:R-:W-:Y:S01]  /*3f10*/  USHF.R.S32.HI UR14, URZ, 0x1f, UR9 ;  /* 0x0000001f3f0e7899 */ /* 0x000fe20008011409 */
        /* <DEDUP_REMOVED lines=51> */
[----:B--23--:R-:W-:Y:S02]  /*4250*/  CS2R R34, SRZ ;  /* 0x0000000000227805 */ /* 0x00cfe4000001ff00 */
[----:B------:R-:W-:-:S02]  /*4260*/  CS2R R32, SRZ ;  /* 0x0000000000207805 */ /* 0x000fc4000001ff00 */
[----:B------:R-:W-:Y:S02]  /*4270*/  CS2R R26, SRZ ;  /* 0x00000000001a7805 */ /* 0x000fe4000001ff00 */
[----:B------:R-:W-:Y:S02]  /*4280*/  CS2R R24, SRZ ;  /* 0x0000000000187805 */ /* 0x000fe4000001ff00 */
[----:B------:R-:W-:Y:S02]  /*4290*/  CS2R R22, SRZ ;  /* 0x0000000000167805 */ /* 0x000fe4000001ff00 */
[----:B------:R-:W-:Y:S01]  /*42a0*/  CS2R R20, SRZ ;  /* 0x0000000000147805 */ /* 0x000fe2000001ff00 */
[----:B------:R-:W-:Y:S01]  /*42b0*/  ULDC.U8 UR15, c[0x0][0x388] ;  /* 0x0000e200000f7ab9 */ /* 0x000fe20000000000 */
[----:B----4-:R2:W-:Y:S02]  /*42c0*/  STL [R1+0x60], R5 ;  /* 0x0000600501007387 */ /* 0x0105e40000100800 */
[----:B--2---:R-:W-:-:S04]  /*42d0*/  LEA.HI R5, R9, R10, RZ, 0x4 ;  /* 0x0000000a09057211 */ /* 0x004fc800078f20ff */
[----:B------:R-:W-:-:S05]  /*42e0*/  LOP3.LUT R5, R5, 0xfffffff0, RZ, 0xc0, !PT ;  /* 0xfffffff005057812 */ /* 0x000fca00078ec0ff */
[----:B------:R-:W-:-:S05]  /*42f0*/  IMAD.IADD R10, R10, 0x1, -R5 ;  /* 0x000000010a0a7824 */ /* 0x000fca00078e0a05 */
[----:B------:R-:W-:-:S04]  /*4300*/  SHF.R.S32.HI R5, RZ, 0x1f, R10 ;  /* 0x0000001fff057819 */ /* 0x000fc8000001140a */
[----:B------:R-:W-:-:S04]  /*4310*/  LEA.HI R5, R5, R10, RZ, 0x3 ;  /* 0x0000000a05057211 */ /* 0x000fc800078f18ff */
[----:B------:R-:W-:Y:S02]  /*4320*/  LOP3.LUT R5, R5, 0xfffffff8, RZ, 0xc0, !PT ;  /* 0xfffffff805057812 */ /* 0x000fe400078ec0ff */
[----:B------:R-:W-:-:S03]  /*4330*/  IADD3 R4, P4, P3, R12, UR9, R8 ;  /* 0x000000090c047c10 */ /* 0x000fc6000fb9e008 */
[----:B------:R-:W-:Y:S01]  /*4340*/  IMAD.IADD R5, R10, 0x1, -R5 ;  /* 0x000000010a057824 */ /* 0x000fe200078e0a05 */
[----:B------:R-:W-:-:S04]  /*4350*/  SHF.R.S32.HI R9, RZ, 0x1f, R8 ;  /* 0x0000001fff097819 */ /* 0x000fc80000011408 */
[----:B------:R-:W-:Y:S02]  /*4360*/  R2P PR, R5, 0x6 ;  /* 0x0000000605007804 */ /* 0x000fe40000000000 */
[----:B------:R-:W-:Y:S01]  /*4370*/  IADD3.X R5, R13, UR14, R9, P4, P3 ;  /* 0x0000000e0d057c10 */ /* 0x000fe2000a7e6409 */
[----:B------:R-:W-:Y:S01]  /*4380*/  IMAD.MOV.U32 R8, RZ, RZ, R28 ;  /* 0x000000ffff087224 */ /* 0x000fe200078e001c */
[----:B-----5:R-:W-:Y:S02]  /*4390*/  R2UR UR18, R7 ;  /* 0x00000000071272ca */ /* 0x020fe400000e0000 */
[----:B------:R-:W-:Y:S01]  /*43a0*/  R2UR UR19, R6 ;  /* 0x00000000061372ca */ /* 0x000fe200000e0000 */
[----:B------:R-:W-:Y:S01]  /*43b0*/  STL [R1+0x54], R5 ;  /* 0x0000540501007387 */ /* 0x000fe20000100800 */
[----:B------:R-:W-:Y:S01]  /*43c0*/  SEL R246, R246, 0xffffffe0, !P1 ;  /* 0xffffffe0f6f67807 */ /* 0x000fe20004800000 */
[----:B------:R-:W-:Y:S02]  /*43d0*/  UIADD3 UR9, UR36, 0x40, URZ ;  /* 0x0000004024097890 */ /* 0x000fe4000fffe03f */
[----:B------:R2:W-:Y:S01]  /*43e0*/  STL [R1+0x5c], R11 ;  /* 0x00005c0b01007387 */ /* 0x0005e20000100800 */
[----:B------:R-:W-:Y:S01]  /*43f0*/  SEL R245, R245, 0xffffffc0, !P2 ;  /* 0xffffffc0f5f57807 */ /* 0x000fe20005000000 */
[----:B------:R-:W-:Y:S01]  /*4400*/  ULDC UR14, c[0x0][0x2ec] ;  /* 0x0000bb00000e7ab9 */ /* 0x000fe20000000800 */
[----:B--2---:R-:W2:Y:S01]  /*4410*/  S2R R11, SR_TID.X ;  /* 0x00000000000b7919 */ /* 0x004ea20000002100 */
[----:B------:R-:W-:-:S05]  /*4420*/  VIADD R5, R252, 0x4000 ;  /* 0x00004000fc057836 */ /* 0x000fca0000000000 */
[----:B------:R-:W-:Y:S01]  /*4430*/  SEL R248, R5, R252, !P0 ;  /* 0x000000fc05f87207 */ /* 0x000fe20004000000 */
[----:B------:R-:W-:Y:S01]  /*4440*/  IMAD.WIDE.U32 R4, R4, -0x2daee0ad, RZ ;  /* 0xd2511f5304047825 */ /* 0x000fe200078e00ff */
[----:B------:R3:W-:Y:S01]  /*4450*/  STL [R1+0x58], R8 ;  /* 0x0000580801007387 */ /* 0x0007e20000100800 */
[----:B--2---:R-:W-:-:S04]  /*4460*/  SHF.R.S32.HI R11, RZ, 0x1f, R11 ;  /* 0x0000001fff0b7819 */ /* 0x004fc8000001140b */
[----:B-1----:R-:W-:-:S04]  /*4470*/  LEA.HI R11, R11, R18, RZ, 0x7 ;  /* 0x000000120b0b7211 */ /* 0x002fc800078f38ff */
[----:B------:R-:W-:-:S05]  /*4480*/  SHF.R.S32.HI R11, RZ, 0x7, R11 ;  /* 0x00000007ff0b7819 */ /* 0x000fca000001140b */
[----:B------:R-:W-:-:S05]  /*4490*/  IMAD.SHL.U32 R7, R11, 0x20, RZ ;  /* 0x000000200b077824 */ /* 0x000fca00078e00ff */
[----:B------:R3:W-:Y:S04]  /*44a0*/  STL [R1+0x2c], R7 ;  /* 0x00002c0701007387 */ /* 0x0007e80000100800 */
[----:B------:R3:W-:Y:S01]  /*44b0*/  STL.64 [R1+0x70], R4 ;  /* 0x0000700401007387 */ /* 0x0007e20000100a00 */
[----:B------:R-:W-:Y:S02]  /*44c0*/  VIADD R6, R251, 0x4000 ;  /* 0x00004000fb067836 */ /* 0x000fe40000000000 */
[----:B------:R-:W-:-:S03]  /*44d0*/  IMAD.IADD R244, R249, 0x1, R246 ;  /* 0x00000001f9f47824 */ /* 0x000fc600078e02f6 */
[----:B------:R-:W-:Y:S02]  /*44e0*/  SEL R247, R6, R251, !P0 ;  /* 0x000000fb06f77207 */ /* 0x000fe40004000000 */
[----:B------:R-:W-:Y:S02]  /*44f0*/  CS2R R28, SRZ ;  /* 0x00000000001c7805 */ /* 0x000fe4000001ff00 */
[----:B------:R-:W-:Y:S01]  /*4500*/  LEA R248, R248, UR4, 0x1 ;  /* 0x00000004f8f87c11 */ /* 0x000fe2000f8e08ff */
[----:B------:R-:W-:Y:S01]  /*4510*/  IMAD.IADD R242, R249, 0x1, R245 ;  /* 0x00000001f9f27824 */ /* 0x000fe200078e02f5 */
[----:B------:R-:W-:Y:S01]  /*4520*/  LEA R247, R247, UR4, 0x1 ;  /* 0x00000004f7f77c11 */ /* 0x000fe2000f8e08ff */
[----:B------:R-:W-:Y:S01]  /*4530*/  IMAD.IADD R243, R245, 0x1, R244 ;  /* 0x00000001f5f37824 */ /* 0x000fe200078e02f4 */
[----:B------:R-:W-:Y:S02]  /*4540*/  UIADD3 UR33, UR19, -0x61c88647, URZ ;  /* 0x9e3779b913217890 */ /* 0x000fe4000fffe03f */
[----:B------:R-:W-:-:S02]  /*4550*/  UIADD3 UR32, UR18, -0x4498517b, URZ ;  /* 0xbb67ae8512207890 */ /* 0x000fc4000fffe03f */
[----:B------:R-:W-:Y:S02]  /*4560*/  UIADD3 UR31, UR19, 0x3c6ef372, URZ ;  /* 0x3c6ef372131f7890 */ /* 0x000fe4000fffe03f */
[----:B------:R-:W-:Y:S02]  /*4570*/  UIADD3 UR30, UR18, 0x76cf5d0a, URZ ;  /* 0x76cf5d0a121e7890 */ /* 0x000fe4000fffe03f */
[----:B------:R-:W-:Y:S02]  /*4580*/  UIADD3 UR29, UR19, -0x255992d5, URZ ;  /* 0xdaa66d2b131d7890 */ /* 0x000fe4000fffe03f */
[----:B------:R-:W-:Y:S02]  /*4590*/  UIADD3 UR28, UR18, 0x32370b8f, URZ ;  /* 0x32370b8f121c7890 */ /* 0x000fe4000fffe03f */
[----:B------:R-:W-:Y:S02]  /*45a0*/  UIADD3 UR27, UR19, 0x78dde6e4, URZ ;  /* 0x78dde6e4131b7890 */ /* 0x000fe4000fffe03f */
[----:B------:R-:W-:-:S02]  /*45b0*/  UIADD3 UR26, UR18, -0x126145ec, URZ ;  /* 0xed9eba14121a7890 */ /* 0x000fc4000fffe03f */
[----:B------:R-:W-:Y:S02]  /*45c0*/  UIADD3 UR25, UR19, 0x1715609d, URZ ;  /* 0x1715609d13197890 */ /* 0x000fe4000fffe03f */
[----:B------:R-:W-:Y:S02]  /*45d0*/  UIADD3 UR24, UR18, -0x56f99767, URZ ;  /* 0xa906689912187890 */ /* 0x000fe4000fffe03f */
[----:B------:R-:W-:Y:S02]  /*45e0*/  UIADD3 UR23, UR19, -0x4ab325aa, URZ ;  /* 0xb54cda5613177890 */ /* 0x000fe4000fffe03f */
[----:B------:R-:W-:Y:S02]  /*45f0*/  UIADD3 UR22, UR18, 0x646e171e, URZ ;  /* 0x646e171e12167890 */ /* 0x000fe4000fffe03f */
[----:B---3--:R-:W-:-:S11]  /*4600*/  UISETP.GE.AND UP1, UPT, UR9, UR5, UPT ;  /* 0x000000050900728c */ /* 0x008fd6000bf26270 */
.L_x_1483:
[----:B------:R-:W0:Y:S01]  /*4610*/  LDGDEPBAR ;  /* 0x00000000000079af */ /* 0x000e220000000000 */
[C---:B------:R-:W-:Y:S01]  /*4620*/  IMAD.IADD R114, R248.reuse, 0x1, R246 ;  /* 0x00000001f8727824 */ /* 0x040fe200078e02f6 */
[----:B------:R-:W-:Y:S01]  /*4630*/  PLOP3.LUT P6, PT, PT, PT, UP1, 0x80, 0x0 ;  /* 0x000000000000781c */ /* 0x000fe20003fcf018 */
[--C-:B------:R-:W-:Y:S01]  /*4640*/  IMAD.IADD R113, R248, 0x1, R245.reuse ;  /* 0x00000001f8717824 */ /* 0x100fe200078e02f5 */
[----:B------:R-:W2:Y:S01]  /*4650*/  LDL R118, [R1] ;  /* 0x0000000001767983 */ /* 0x000ea20000100800 */
[----:B------:R-:W-:Y:S01]  /*4660*/  IMAD.IADD R112, R114, 0x1, R245 ;  /* 0x0000000172707824 */ /* 0x000fe200078e02f5 */
[----:B------:R-:W-:Y:S01]  /*4670*/  PLOP3.LUT P5, PT, PT, PT, UP1, 0x80, 0x0 ;  /* 0x000000000000781c */ /* 0x000fe20003faf018 */
[----:B------:R-:W-:Y:S01]  /*4680*/  IMAD.U32 R117, RZ, RZ, UR8 ;  /* 0x00000008ff757e24 */ /* 0x000fe2000f8e00ff */
[----:B------:R-:W3:Y:S01]  /*4690*/  LDL R124, [R1+0x2c] ;  /* 0x00002c00017c7983 */ /* 0x000ee20000100800 */
[----:B------:R-:W-:Y:S01]  /*46a0*/  PLOP3.LUT P4, PT, PT, PT, UP1, 0x80, 0x0 ;  /* 0x000000000000781c */ /* 0x000fe20003f8f018 */
[----:B------:R-:W-:Y:S01]  /*46b0*/  IMAD.U32 R116, RZ, RZ, UR17 ;  /* 0x00000011ff747e24 */ /* 0x000fe2000f8e00ff */
[----:B------:R-:W-:Y:S01]  /*46c0*/  PLOP3.LUT P0, PT, PT, PT, UP1, 0x80, 0x0 ;  /* 0x000000000000781c */ /* 0x000fe20003f0f018 */
[----:B------:R-:W4:Y:S01]  /*46d0*/  LDL.64 R126, [R1+0x70] ;  /* 0x00007000017e7983 */ /* 0x000f220000100a00 */
[----:B------:R-:W-:Y:S01]  /*46e0*/  PLOP3.LUT P3, PT, PT, PT, UP1, 0x80, 0x0 ;  /* 0x000000000000781c */ /* 0x000fe20003f6f018 */
[----:B------:R-:W-:Y:S01]  /*46f0*/  UISETP.GE.AND UP2, UPT, UR8, 0x1, UPT ;  /* 0x000000010800788c */ /* 0x000fe2000bf46270 */
[----:B------:R-:W-:Y:S01]  /*4700*/  PLOP3.LUT P1, PT, PT, PT, UP1, 0x80, 0x0 ;  /* 0x000000000000781c */ /* 0x000fe20003f2f018 */
[----:B------:R-:W3:Y:S01]  /*4710*/  LDL R119, [R1+0x54] ;  /* 0x0000540001777983 */ /* 0x000ee20000100800 */
[----:B------:R-:W-:Y:S03]  /*4720*/  PLOP3.LUT P2, PT, PT, PT, UP1, 0x80, 0x0 ;  /* 0x000000000000781c */ /* 0x000fe60003f4f018 */
[----:B------:R-:W3:Y:S04]  /*4730*/  LDL R211, [R1+0x18] ;  /* 0x0000180001d37983 */ /* 0x000ee80000100800 */
[----:B------:R-:W3:Y:S04]  /*4740*/  LDL R210, [R1+0x28] ;  /* 0x0000280001d27983 */ /* 0x000ee80000100800 */
[----:B------:R-:W3:Y:S04]  /*4750*/  LDL R209, [R1+0x20] ;  /* 0x0000200001d17983 */ /* 0x000ee80000100800 */
[----:B------:R-:W3:Y:S04]  /*4760*/  LDL R208, [R1+0x40] ;  /* 0x0000400001d07983 */ /* 0x000ee80000100800 */
[----:B------:R-:W3:Y:S04]  /*4770*/  LDL R202, [R1+0x8] ;  /* 0x0000080001ca7983 */ /* 0x000ee80000100800 */
[----:B------:R-:W5:Y:S04]  /*4780*/  LDL.64 R206, [R1+0x10] ;  /* 0x0000100001ce7983 */ /* 0x000f680000100a00 */
[----:B------:R-:W5:Y:S04]  /*4790*/  LDL R205, [R1+0x38] ;  /* 0x0000380001cd7983 */ /* 0x000f680000100800 */
[----:B------:R-:W5:Y:S04]  /*47a0*/  LDL R204, [R1+0x34] ;  /* 0x0000340001cc7983 */ /* 0x000f680000100800 */
[----:B------:R-:W5:Y:S01]  /*47b0*/  LDL R203, [R1+0x30] ;  /* 0x0000300001cb7983 */ /* 0x000f620000100800 */
[----:B------:R-:W1:Y:S01]  /*47c0*/  @P0 S2R R115, SR_TID.X ;  /* 0x0000000000730919 */ /* 0x000e620000002100 */
[----:B------:R-:W-:Y:S01]  /*47d0*/  PLOP3.LUT P0, PT, PT, PT, UP1, 0x80, 0x0 ;  /* 0x000000000000781c */ /* 0x000fe20003f0f018 */
[----:B------:R-:W1:Y:S01]  /*47e0*/  S2R R121, SR_TID.X ;  /* 0x0000000000797919 */ /* 0x000e620000002100 */
[----:B------:R-:W1:Y:S01]  /*47f0*/  S2R R120, SR_TID.X ;  /* 0x0000000000787919 */ /* 0x000e620000002100 */
[----:B------:R-:W-:Y:S04]  /*4800*/  DEPBAR.LE SB0, 0x0 ;  /* 0x000080000000791a */ /* 0x000fe80000000000 */
[----:B------:R-:W-:Y:S01]  /*4810*/  BAR.SYNC.DEFER_BLOCKING 0x0 ;  /* 0x0000000000007b1d */ /* 0x000fe20000010000 */
[----:B-1----:R-:W-:Y:S01]  /*4820*/  @P3 IMAD.SHL.U32 R115, R115, 0x2, RZ ;  /* 0x0000000273733824 */ /* 0x002fe200078e00ff */
[----:B------:R-:W-:Y:S04]  /*4830*/  PLOP3.LUT P3, PT, PT, PT, UP1, 0x80, 0x0 ;  /* 0x000000000000781c */ /* 0x000fe80003f6f018 */
[----:B------:R-:W-:Y:S01]  /*4840*/  LDSM.16.M88.4 R84, [R248] ;  /* 0x00000000f854783b */ /* 0x000fe20000000200 */
[----:B------:R-:W-:Y:S03]  /*4850*/  SHF.R.S32.HI R120, RZ, 0x1f, R120 ;  /* 0x0000001fff787819 */ /* 0x000fe60000011478 */
[----:B------:R-:W1:Y:S01]  /*4860*/  LDSM.16.M88.4 R88, [R241+0x18000] ;  /* 0x01800000f158783b */ /* 0x000e620000000200 */
[----:B------:R-:W-:Y:S03]  /*4870*/  LEA.HI R120, R120, R121, RZ, 0x7 ;  /* 0x0000007978787211 */ /* 0x000fe600078f38ff */
[----:B------:R-:W1:Y:S01]  /*4880*/  LDSM.16.M88.4 R92, [R241+0x18800] ;  /* 0x01880000f15c783b */ /* 0x000e620000000200 */
[----:B------:R-:W-:Y:S03]  /*4890*/  SHF.R.S32.HI R120, RZ, 0x7, R120 ;  /* 0x00000007ff787819 */ /* 0x000fe60000011478 */
[----:B------:R-:W-:Y:S04]  /*48a0*/  LDSM.16.M88.4 R96, [R114] ;  /* 0x000000007260783b */ /* 0x000fe80000000200 */
[----:B------:R-:W1:Y:S01]  /*48b0*/  LDSM.16.M88.4 R100, [R240+0x18000] ;  /* 0x01800000f064783b */ /* 0x000e620000000200 */
[----:B------:R-:W-:Y:S03]  /*48c0*/  IMAD R116, R116, 0x2, R120 ;  /* 0x0000000274747824 */ /* 0x000fe600078e0278 */
[----:B------:R-:W1:Y:S04]  /*48d0*/  LDSM.16.M88.4 R104, [R240+0x18800] ;  /* 0x01880000f068783b */ /* 0x000e680000000200 */
[----:B------:R-:W-:Y:S01]  /*48e0*/  LDSM.16.M88.4 R108, [R3+0x18000] ;  /* 0x01800000036c783b */ /* 0x000fe20000000200 */
        /* <DEDUP_REMOVED lines=49> */
[C---:B--2---:R-:W-:Y:S05]  /*4c00*/  HMMA.16816.F32.BF16 R4, R100.reuse, R104, R4 ;  /* 0x000000686404723c */ /* 0x044fea0000041804 */
[----:B------:R-:W-:Y:S01]  /*4c10*/  IMAD R117, R117, 0x4, R118 ;  /* 0x0000000475757824 */ /* 0x000fe200078e0276 */
[C---:B------:R-:W-:Y:S01]  /*4c20*/  HMMA.16816.F32.BF16 R8, R100.reuse, R106, R8 ;  /* 0x0000006a6408723c */ /* 0x040fe20000041808 */
[----:B------:R-:W2:Y:S01]  /*4c30*/  LDSM.16.M88.4 R104, [R240+0x1c000] ;  /* 0x01c00000f068783b */ /* 0x000ea20000000200 */
[----:B------:R-:W-:Y:S03]  /*4c40*/  IMAD.U32 R118, RZ, RZ, UR17 ;  /* 0x00000011ff767e24 */ /* 0x000fe6000f8e00ff */
[----:B----4-:R-:W-:Y:S01]  /*4c50*/  LOP3.LUT R116, R127, UR18, R116, 0x96, !PT ;  /* 0x000000127f747c12 */ /* 0x010fe2000f8e9674 */
[C---:B------:R-:W-:Y:S05]  /*4c60*/  HMMA.16816.F32.BF16 R12, R100.reuse, R88, R12 ;  /* 0x00000058640c723c */ /* 0x040fea000004180c */
[----:B------:R-:W-:Y:S01]  /*4c70*/  IMAD.WIDE.U32 R122, R116, -0x326172a9, RZ ;  /* 0xcd9e8d57747a7825 */ /* 0x000fe200078e00ff */
[----:B------:R-:W-:Y:S01]  /*4c80*/  HMMA.16816.F32.BF16 R16, R100, R90, R16 ;  /* 0x0000005a6410723c */ /* 0x000fe20000041810 */
[----:B------:R-:W4:Y:S04]  /*4c90*/  LDSM.16.M88.4 R88, [R240+0x1c800] ;  /* 0x01c80000f058783b */ /* 0x000f280000000200 */
[----:B------:R-:W-:Y:S01]  /*4ca0*/  LDSM.16.M88.4 R100, [R113+0x4000] ;  /* 0x004000007164783b */ /* 0x000fe20000000200 */
[C---:B-1----:R-:W-:Y:S05]  /*4cb0*/  HMMA.16816.F32.BF16 R4, R92.reuse, R108, R4 ;  /* 0x0000006c5c04723c */ /* 0x042fea0000041804 */
[----:B------:R-:W-:Y:S01]  /*4cc0*/  IMAD.WIDE.U32 R120, R117, -0x326172a9, RZ ;  /* 0xcd9e8d5775787825 */ /* 0x000fe200078e00ff */
[C---:B------:R-:W-:Y:S01]  /*4cd0*/  HMMA.16816.F32.BF16 R8, R92.reuse, R110, R8 ;  /* 0x0000006e5c08723c */ /* 0x040fe20000041808 */
[----:B------:R-:W1:Y:S04]  /*4ce0*/  LDSM.16.M88.4 R108, [R3+0x1c000] ;  /* 0x01c00000036c783b */ /* 0x000e680000000200 */
[----:B---3--:R-:W-:Y:S01]  /*4cf0*/  @P1 LOP3.LUT R117, R124, 0x6, R115, 0xf8, !PT ;  /* 0x000000067c751812 */ /* 0x008fe200078ef873 */
[C---:B------:R-:W-:Y:S01]  /*4d00*/  HMMA.16816.F32.BF16 R12, R92.reuse, R84, R12 ;  /* 0x000000545c0c723c */ /* 0x040fe2000004180c */
[----:B------:R-:W-:Y:S04]  /*4d10*/  PLOP3.LUT P1, PT, PT, PT, UP1, 0x80, 0x0 ;  /* 0x000000000000781c */ /* 0x000fe80003f2f018 */
[----:B------:R-:W-:Y:S01]  /*4d20*/  @P0 IMAD R118, R118, 0x40, R117 ;  /* 0x0000004076760824 */ /* 0x000fe200078e0275 */
[----:B------:R-:W-:Y:S01]  /*4d30*/  HMMA.16816.F32.BF16 R16, R92, R86, R16 ;  /* 0x000000565c10723c */ /* 0x000fe20000041810 */
[----:B------:R-:W3:Y:S01]  /*4d40*/  LDSM.16.M88.4 R84, [R3+0x1c800] ;  /* 0x01c800000354783b */ /* 0x000ee20000000200 */
[----:B------:R-:W-:Y:S02]  /*4d50*/  PLOP3.LUT P0, PT, PT, PT, UP1, 0x80, 0x0 ;  /* 0x000000000000781c */ /* 0x000fe40003f0f018 */
[C---:B------:R-:W-:Y:S01]  /*4d60*/  @P5 ISETP.GE.AND P5, PT, R118.reuse, UR5, PT ;  /* 0x0000000576005c0c */ /* 0x040fe2000bfa6270 */
[----:B------:R-:W-:Y:S01]  /*4d70*/  LDSM.16.M88.4 R92, [R112+0x4000] ;  /* 0x00400000705c783b */ /* 0x000fe20000000200 */
[C---:B--2---:R-:W-:Y:S05]  /*4d80*/  HMMA.16816.F32.BF16 R4, R96.reuse, R104, R4 ;  /* 0x000000686004723c */ /* 0x044fea0000041804 */
[----:B------:R-:W-:Y:S01]  /*4d90*/  @P1 VIADD R116, R118, 0x8 ;  /* 0x0000000876741836 */ /* 0x000fe20000000000 */
[C---:B------:R-:W-:Y:S01]  /*4da0*/  HMMA.16816.F32.BF16 R8, R96.reuse, R106, R8 ;  /* 0x0000006a6008723c */ /* 0x040fe20000041808 */
[----:B------:R-:W2:Y:S01]  /*4db0*/  LDSM.16.M88.4 R104, [R2+0x1c000] ;  /* 0x01c000000268783b */ /* 0x000ea20000000200 */
[----:B------:R-:W-:Y:S02]  /*4dc0*/  PLOP3.LUT P1, PT, PT, PT, UP1, 0x80, 0x0 ;  /* 0x000000000000781c */ /* 0x000fe40003f2f018 */
[----:B------:R-:W-:Y:S01]  /*4dd0*/  @P6 ISETP.GE.AND P6, PT, R116, UR5, PT ;  /* 0x0000000574006c0c */ /* 0x000fe2000bfc6270 */
[C---:B------:R-:W-:Y:S01]  /*4de0*/  @P2 VIADD R117, R118.reuse, 0x1 ;  /* 0x0000000176752836 */ /* 0x040fe20000000000 */
[C---:B----4-:R-:W-:Y:S01]  /*4df0*/  HMMA.16816.F32.BF16 R12, R96.reuse, R88, R12 ;  /* 0x00000058600c723c */ /* 0x050fe2000004180c */
[----:B------:R-:W-:Y:S03]  /*4e00*/  PLOP3.LUT P2, PT, PT, PT, UP1, 0x80, 0x0 ;  /* 0x000000000000781c */ /* 0x000fe60003f4f018 */
[----:B------:R-:W-:Y:S01]  /*4e10*/  @P3 ISETP.GE.AND P3, PT, R117, UR5, PT ;  /* 0x0000000575003c0c */ /* 0x000fe2000bf66270 */
[----:B------:R-:W-:Y:S01]  /*4e20*/  @P4 VIADD R117, R118, 0x9 ;  /* 0x0000000976754836 */ /* 0x000fe20000000000 */
[----:B------:R-:W-:Y:S01]  /*4e30*/  HMMA.16816.F32.BF16 R16, R96, R90, R16 ;  /* 0x0000005a6010723c */ /* 0x000fe20000041810 */
[----:B------:R-:W4:Y:S01]  /*4e40*/  LDSM.16.M88.4 R88, [R2+0x1c800] ;  /* 0x01c800000258783b */ /* 0x000f220000000200 */
[----:B------:R-:W-:Y:S03]  /*4e50*/  PLOP3.LUT P4, PT, PT, PT, UP1, 0x80, 0x0 ;  /* 0x000000000000781c */ /* 0x000fe60003f8f018 */
[----:B------:R-:W-:Y:S01]  /*4e60*/  LDSM.16.M88.4 R96, [R248+0x6000] ;  /* 0x00600000f860783b */ /* 0x000fe20000000200 */
[C---:B-1----:R-:W-:Y:S05]  /*4e70*/  HMMA.16816.F32.BF16 R4, R100.reuse, R108, R4 ;  /* 0x0000006c6404723c */ /* 0x042fea0000041804 */
[----:B------:R-:W-:Y:S01]  /*4e80*/  @P2 ISETP.GE.AND P2, PT, R117, UR5, PT ;  /* 0x0000000575002c0c */ /* 0x000fe2000bf46270 */
[C---:B------:R-:W-:Y:S01]  /*4e90*/  HMMA.16816.F32.BF16 R8, R100.reuse, R110, R8 ;  /* 0x0000006e6408723c */ /* 0x040fe20000041808 */
[----:B------:R-:W1:Y:S04]  /*4ea0*/  LDSM.16.M88.4 R108, [R241+0x1e000] ;  /* 0x01e00000f16c783b */ /* 0x000e680000000200 */
[----:B------:R-:W-:Y:S01]  /*4eb0*/  LOP3.LUT R115, R121, UR19, R119, 0x96, !PT ;  /* 0x0000001379737c12 */ /* 0x000fe2000f8e9677 */
[C---:B---3--:R-:W-:Y:S05]  /*4ec0*/  HMMA.16816.F32.BF16 R12, R100.reuse, R84, R12 ;  /* 0x00000054640c723c */ /* 0x048fea000004180c */
[----:B------:R-:W-:Y:S01]  /*4ed0*/  IMAD.WIDE.U32 R124, R115, -0x2daee0ad, RZ ;  /* 0xd2511f53737c7825 */ /* 0x000fe200078e00ff */
[----:B------:R-:W-:Y:S01]  /*4ee0*/  HMMA.16816.F32.BF16 R16, R100, R86, R16 ;  /* 0x000000566410723c */ /* 0x000fe20000041810 */
[----:B------:R-:W3:Y:S04]  /*4ef0*/  LDSM.16.M88.4 R84, [R241+0x1e800] ;  /* 0x01e80000f154783b */ /* 0x000ee80000000200 */
[----:B------:R-:W-:Y:S01]  /*4f00*/  LDSM.16.M88.4 R100, [R114+0x6000] ;  /* 0x006000007264783b */ /* 0x000fe20000000200 */
[C---:B--2---:R-:W-:Y:S05]  /*4f10*/  HMMA.16816.F32.BF16 R4, R92.reuse, R104, R4 ;  /* 0x000000685c04723c */ /* 0x044fea0000041804 */
[----:B------:R-:W-:Y:S01]  /*4f20*/  LOP3.LUT R126, R125, UR32, R126, 0x96, !PT ;  /* 0x000000207d7e7c12 */ /* 0x000fe2000f8e967e */
[C---:B------:R-:W-:Y:S01]  /*4f30*/  HMMA.16816.F32.BF16 R8, R92.reuse, R106, R8 ;  /* 0x0000006a5c08723c */ /* 0x040fe20000041808 */
[----:B------:R-:W2:Y:S04]  /*4f40*/  LDSM.16.M88.4 R104, [R240+0x1e000] ;  /* 0x01e00000f068783b */ /* 0x000ea80000000200 */
[----:B------:R-:W-:Y:S01]  /*4f50*/  IMAD.WIDE.U32 R126, R126, -0x326172a9, RZ ;  /* 0xcd9e8d577e7e7825 */ /* 0x000fe200078e00ff */
[C---:B----4-:R-:W-:Y:S05]  /*4f60*/  HMMA.16816.F32.BF16 R12, R92.reuse, R88, R12 ;  /* 0x000000585c0c723c */ /* 0x050fea000004180c */
[----:B------:R-:W-:Y:S01]  /*4f70*/  LOP3.LUT R116, R127, UR31, R122, 0x96, !PT ;  /* 0x0000001f7f747c12 */ /* 0x000fe2000f8e967a */
[----:B------:R-:W-:Y:S01]  /*4f80*/  HMMA.16816.F32.BF16 R16, R92, R90, R16 ;  /* 0x0000005a5c10723c */ /* 0x000fe20000041810 */
[----:B------:R-:W4:Y:S04]  /*4f90*/  LDSM.16.M88.4 R88, [R240+0x1e800] ;  /* 0x01e80000f058783b */ /* 0x000f280000000200 */
[----:B------:R-:W-:Y:S01]  /*4fa0*/  LDSM.16.M88.4 R92, [R113+0x6000] ;  /* 0x00600000715c783b */ /* 0x000fe20000000200 */
[C---:B-1----:R-:W-:Y:S05]  /*4fb0*/  HMMA.16816.F32.BF16 R4, R96.reuse, R108, R4 ;  /* 0x0000006c6004723c */ /* 0x042fea0000041804 */
[----:B------:R-:W-:Y:S01]  /*4fc0*/  LOP3.LUT R120, R123, UR33, R120, 0x96, !PT ;  /* 0x000000217b787c12 */ /* 0x000fe2000f8e9678 */
[C---:B------:R-:W-:Y:S01]  /*4fd0*/  HMMA.16816.F32.BF16 R8, R96.reuse, R110, R8 ;  /* 0x0000006e6008723c */ /* 0x040fe20000041808 */
[----:B------:R-:W1:Y:S04]  /*4fe0*/  LDSM.16.M88.4 R108, [R3+0x1e000] ;  /* 0x01e00000036c783b */ /* 0x000e680000000200 */
[----:B------:R-:W-:Y:S01]  /*4ff0*/  IMAD.WIDE.U32 R122, R116, -0x2daee0ad, RZ ;  /* 0xd2511f53747a7825 */ /* 0x000fe200078e00ff */
        /* <DEDUP_REMOVED lines=10> */
[C---:B----4-:R-:W-:Y:S01]  /*50a0*/  HMMA.16816.F32.BF16 R12, R100.reuse, R88, R12 ;  /* 0x00000058640c723c */ /* 0x050fe2000004180c */
[----:B------:R-:W4:Y:S04]  /*50b0*/  LDL R89, [R1+0x5c] ;  /* 0x00005c0001597983 */ /* 0x000f280000100800 */
[----:B------:R-:W4:Y:S01]  /*50c0*/  LDL R88, [R1+0x60] ;  /* 0x0000600001587983 */ /* 0x000f220000100800 */
[----:B------:R-:W-:Y:S05]  /*50d0*/  HMMA.16816.F32.BF16 R16, R100, R90, R16 ;  /* 0x0000005a6410723c */ /* 0x000fea0000041810 */
[----:B------:R-:W-:Y:S01]  /*50e0*/  LOP3.LUT R126, R125, UR29, R126, 0x96, !PT ;  /* 0x0000001d7d7e7c12 */ /* 0x000fe2000f8e967e */
[C---:B-1----:R-:W-:Y:S05]  /*50f0*/  HMMA.16816.F32.BF16 R4, R92.reuse, R108, R4 ;  /* 0x0000006c5c04723c */ /* 0x042fea0000041804 */
[----:B------:R-:W-:Y:S01]  /*5100*/  LOP3.LUT R120, R123, UR28, R120, 0x96, !PT ;  /* 0x0000001c7b787c12 */ /* 0x000fe2000f8e9678 */
[C---:B------:R-:W-:Y:S05]  /*5110*/  HMMA.16816.F32.BF16 R8, R92.reuse, R110, R8 ;  /* 0x0000006e5c08723c */ /* 0x040fea0000041808 */
[----:B------:R-:W-:Y:S01]  /*5120*/  IMAD.WIDE.U32 R120, R120, -0x326172a9, RZ ;  /* 0xcd9e8d5778787825 */ /* 0x000fe200078e00ff */
[C---:B---3--:R-:W-:Y:S05]  /*5130*/  HMMA.16816.F32.BF16 R12, R92.reuse, R84, R12 ;  /* 0x000000545c0c723c */ /* 0x048fea000004180c */
[----:B------:R-:W-:Y:S01]  /*5140*/  LOP3.LUT R119, R121, UR27, R124, 0x96, !PT ;  /* 0x0000001b79777c12 */ /* 0x000fe2000f8e967c */
[----:B------:R-:W-:Y:S01]  /*5150*/  HMMA.16816.F32.BF16 R16, R92, R86, R16 ;  /* 0x000000565c10723c */ /* 0x000fe20000041810 */
[----:B------:R-:W1:Y:S04]  /*5160*/  LDSM.16.M88.4 R84, [R2+0x1e800] ;  /* 0x01e800000254783b */ /* 0x000e680000000200 */
[----:B------:R-:W-:Y:S01]  /*5170*/  IMAD.WIDE.U32 R130, R119, -0x2daee0ad, RZ ;  /* 0xd2511f5377827825 */ /* 0x000fe200078e00ff */
[C---:B--2---:R-:W-:Y:S05]  /*5180*/  HMMA.16816.F32.BF16 R4, R96.reuse, R104, R4 ;  /* 0x000000686004723c */ /* 0x044fea0000041804 */
[----:B------:R-:W-:Y:S01]  /*5190*/  IMAD.WIDE.U32 R126, R126, -0x2daee0ad, RZ ;  /* 0xd2511f537e7e7825 */ /* 0x000fe200078e00ff */
[C---:B------:R-:W-:Y:S05]  /*51a0*/  HMMA.16816.F32.BF16 R8, R96.reuse, R106, R8 ;  /* 0x0000006a6008723c */ /* 0x040fea0000041808 */
[----:B------:R-:W-:Y:S02]  /*51b0*/  LOP3.LUT R122, R127, UR26, R122, 0x96, !PT ;  /* 0x0000001a7f7a7c12 */ /* 0x000fe4000f8e967a */
[----:B------:R-:W-:Y:S04]  /*51c0*/  LOP3.LUT R126, R131, UR24, R126, 0x96, !PT ;  /* 0x00000018837e7c12 */ /* 0x000fe8000f8e967e */
[----:B------:R-:W-:Y:S04]  /*51d0*/  IMAD.WIDE.U32 R122, R122, -0x326172a9, RZ ;  /* 0xcd9e8d577a7a7825 */ /* 0x000fe800078e00ff */
[----:B------:R-:W-:Y:S01]  /*51e0*/  IMAD.WIDE.U32 R126, R126, -0x326172a9, RZ ;  /* 0xcd9e8d577e7e7825 */ /* 0x000fe200078e00ff */
[----:B------:R-:W-:Y:S02]  /*51f0*/  LOP3.LUT R120, R123, UR25, R120, 0x96, !PT ;  /* 0x000000197b787c12 */ /* 0x000fe4000f8e9678 */
[----:B------:R-:W-:Y:S02]  /*5200*/  @P0 FSEL R4, R4, -INF , !P5 ;  /* 0xff80000004040808 */ /* 0x000fe40006800000 */
[----:B------:R-:W-:Y:S01]  /*5210*/  @P1 FSEL R6, R6, -INF , !P5 ;  /* 0xff80000006061808 */ /* 0x000fe20006800000 */
[----:B------:R-:W-:Y:S01]  /*5220*/  IMAD.WIDE.U32 R198, R120, -0x2daee0ad, RZ ;  /* 0xd2511f5378c67825 */ /* 0x000fe200078e00ff */
[----:B------:R-:W-:Y:S02]  /*5230*/  PLOP3.LUT P0, PT, PT, PT, UP1, 0x80, 0x0 ;  /* 0x000000000000781c */ /* 0x000fe40003f0f018 */
[----:B------:R-:W-:Y:S02]  /*5240*/  PLOP3.LUT P1, PT, PT, PT, UP1, 0x80, 0x0 ;  /* 0x000000000000781c */ /* 0x000fe40003f2f018 */
[----:B------:R-:W-:Y:S02]  /*5250*/  PLOP3.LUT P5, PT, PT, PT, UP1, 0x80, 0x0 ;  /* 0x000000000000781c */ /* 0x000fe40003faf018 */
[----:B------:R-:W-:Y:S01]  /*5260*/  @P4 FSEL R5, R5, -INF , !P3 ;  /* 0xff80000005054808 */ /* 0x000fe20005800000 */
[C---:B-1----:R-:W-:Y:S01]  /*5270*/  HMMA.16816.F32.BF16 R12, R96.reuse, R84, R12 ;  /* 0x00000054600c723c */ /* 0x042fe2000004180c */
[----:B------:R-:W-:Y:S02]  /*5280*/  PLOP3.LUT P4, PT, PT, PT, UP1, 0x80, 0x0 ;  /* 0x000000000000781c */ /* 0x000fe40003f8f018 */
[----:B------:R-:W-:Y:S02]  /*5290*/  LOP3.LUT R130, R199, UR22, R130, 0x96, !PT ;  /* 0x00000016c7827c12 */ /* 0x000fe4000f8e9682 */
[----:B------:R-:W-:Y:S01]  /*52a0*/  LOP3.LUT R128, R127, UR23, R122, 0x96, !PT ;  /* 0x000000177f807c12 */ /* 0x000fe2000f8e967a */
[----:B------:R-:W-:Y:S05]  /*52b0*/  HMMA.16816.F32.BF16 R16, R96, R86, R16 ;  /* 0x000000566010723c */ /* 0x000fea0000041810 */
[----:B------:R-:W-:Y:S01]  /*52c0*/  @P0 FSEL R7, R7, -INF , !P3 ;  /* 0xff80000007070808 */ /* 0x000fe20005800000 */
[C---:B------:R-:W-:Y:S01]  /*52d0*/  @P1 VIADD R116, R118.reuse, 0x10 ;  /* 0x0000001076741836 */ /* 0x040fe20000000000 */
[----:B------:R-:W-:Y:S01]  /*52e0*/  PLOP3.LUT P1, PT, PT, PT, UP1, 0x80, 0x0 ;  /* 0x000000000000781c */ /* 0x000fe20003f2f018 */
[----:B------:R-:W-:Y:S01]  /*52f0*/  @P5 VIADD R115, R118, 0x11 ;  /* 0x0000001176735836 */ /* 0x000fe20000000000 */
[----:B------:R-:W-:Y:S02]  /*5300*/  PLOP3.LUT P3, PT, PT, PT, UP1, 0x80, 0x0 ;  /* 0x000000000000781c */ /* 0x000fe40003f6f018 */
[----:B------:R-:W-:Y:S02]  /*5310*/  PLOP3.LUT P5, PT, PT, PT, UP1, 0x80, 0x0 ;  /* 0x000000000000781c */ /* 0x000fe40003faf018 */
[----:B------:R-:W-:Y:S02]  /*5320*/  @P4 ISETP.GE.AND P4, PT, R116, UR5, PT ;  /* 0x0000000574004c0c */ /* 0x000fe4000bf86270 */
[----:B------:R-:W-:Y:S02]  /*5330*/  LOP3.LUT R131, R198, 0xffff, RZ, 0xc0, !PT ;  /* 0x0000ffffc6837812 */ /* 0x000fe400078ec0ff */
[----:B------:R-:W-:Y:S02]  /*5340*/  SHF.R.U32.HI R196, RZ, 0x10, R198 ;  /* 0x00000010ffc47819 */ /* 0x000fe400000116c6 */
[----:B------:R-:W-:Y:S02]  /*5350*/  LOP3.LUT R197, R126, 0xff, RZ, 0xc0, !PT ;  /* 0x000000ff7ec57812 */ /* 0x000fe400078ec0ff */
[----:B------:R-:W-:Y:S02]  /*5360*/  @P1 FSEL R8, R8, -INF , !P6 ;  /* 0xff80000008081808 */ /* 0x000fe40007000000 */
[----:B------:R-:W-:Y:S02]  /*5370*/  PLOP3.LUT P1, PT, PT, PT, UP1, 0x80, 0x0 ;  /* 0x000000000000781c */ /* 0x000fe40003f2f018 */
[----:B------:R-:W-:Y:S02]  /*5380*/  @P3 ISETP.GE.AND P3, PT, R115, UR5, PT ;  /* 0x0000000573003c0c */ /* 0x000fe4000bf66270 */
[----:B------:R-:W-:Y:S02]  /*5390*/  @P5 FSEL R10, R10, -INF , !P6 ;  /* 0xff8000000a0a5808 */ /* 0x000fe40007000000 */
[----:B------:R-:W-:Y:S02]  /*53a0*/  PLOP3.LUT P5, PT, PT, PT, UP1, 0x80, 0x0 ;  /* 0x000000000000781c */ /* 0x000fe40003faf018 */
[----:B------:R-:W-:Y:S02]  /*53b0*/  SHF.R.U32.HI R199, RZ, 0x10, R126 ;  /* 0x00000010ffc77819 */ /* 0x000fe4000001167e */
[----:B------:R-:W-:Y:S02]  /*53c0*/  LOP3.LUT R200, R128, 0xff, RZ, 0xc0, !PT ;  /* 0x000000ff80c87812 */ /* 0x000fe400078ec0ff */
[----:B------:R-:W-:Y:S01]  /*53d0*/  SHF.R.U32.HI R125, RZ, 0x10, R128 ;  /* 0x00000010ff7d7819 */ /* 0x000fe20000011680 */
[----:B------:R-:W-:Y:S01]  /*53e0*/  @P1 VIADD R124, R118, 0x19 ;  /* 0x00000019767c1836 */ /* 0x000fe20000000000 */
[----:B------:R-:W-:Y:S02]  /*53f0*/  PLOP3.LUT P1, PT, PT, PT, UP1, 0x80, 0x0 ;  /* 0x000000000000781c */ /* 0x000fe40003f2f018 */
[----:B------:R-:W-:Y:S02]  /*5400*/  LOP3.LUT R199, R199, 0xff, RZ, 0xc0, !PT ;  /* 0x000000ffc7c77812 */ /* 0x000fe400078ec0ff */
[----:B------:R-:W-:Y:S02]  /*5410*/  LOP3.LUT R196, R196, 0xff, RZ, 0xc0, !PT ;  /* 0x000000ffc4c47812 */ /* 0x000fe400078ec0ff */
[----:B------:R-:W-:Y:S07]  /*5420*/  SHF.R.U32.HI R131, RZ, 0x8, R131 ;  /* 0x00000008ff837819 */ /* 0x000fee0000011683 */
[----:B------:R-:W-:Y:S02]  /*5430*/  @P1 FSEL R11, R11, -INF , !P2 ;  /* 0xff8000000b0b1808 */ /* 0x000fe40005000000 */
[----:B------:R-:W-:Y:S11]  /*5440*/  PLOP3.LUT P1, PT, PT, PT, UP1, 0x80, 0x0 ;  /* 0x000000000000781c */ /* 0x000ff60003f2f018 */
[----:B------:R-:W-:Y:S02]  /*5450*/  @!UPT UIADD3 URZ, URZ, URZ, URZ ;  /* 0x0000003f3f3ff290 */ /* 0x000fe4000fffe03f */
[----:B------:R-:W-:Y:S02]  /*5460*/  @P1 FSEL R14, R14, -INF , !P4 ;  /* 0xff8000000e0e1808 */ /* 0x000fe40006000000 */
[----:B------:R-:W-:Y:S01]  /*5470*/  PLOP3.LUT P1, PT, PT, PT, UP1, 0x80, 0x0 ;  /* 0x000000000000781c */ /* 0x000fe20003f2f018 */
[C---:B----4-:R-:W-:Y:S01]  /*5480*/  FMUL.FTZ R129, R89.reuse, 1.4426950216293334961 ;  /* 0x3fb8aa3b59817820 */ /* 0x050fe20000410000 */
[----:B------:R-:W-:Y:S01]  /*5490*/  FSETP.NEU.FTZ.AND P0, PT, R89, -INF , PT ;  /* 0xff8000005900780b */ /* 0x000fe20003f1d000 */
[C---:B------:R-:W-:Y:S03]  /*54a0*/  FMUL.FTZ R115, R88.reuse, 1.4426950216293334961 ;  /* 0x3fb8aa3b58737820 */ /* 0x040fe60000410000 */
[----:B------:R-:W-:Y:S02]  /*54b0*/  FSEL R129, R129, RZ, P0 ;  /* 0x000000ff81817208 */ /* 0x000fe40000000000 */
[----:B------:R-:W-:Y:S02]  /*54c0*/  PLOP3.LUT P0, PT, PT, PT, UP1, 0x80, 0x0 ;  /* 0x000000000000781c */ /* 0x000fe40003f0f018 */
[----:B------:R-:W-:Y:S01]  /*54d0*/  FSETP.NEU.FTZ.AND P6, PT, R88, -INF , PT ;  /* 0xff8000005800780b */ /* 0x000fe20003fdd000 */
[--C-:B------:R-:W-:Y:S01]  /*54e0*/  FFMA.FTZ R117, R5, UR14, -R129.reuse ;  /* 0x0000000e05757c23 */ /* 0x100fe20008010881 */
[--C-:B------:R-:W-:Y:S01]  /*54f0*/  FFMA.FTZ R116, R4, UR14, -R129.reuse ;  /* 0x0000000e04747c23 */ /* 0x100fe20008010881 */
[----:B------:R-:W-:Y:S01]  /*5500*/  FFMA.FTZ R120, R8, UR14, -R129 ;  /* 0x0000000e08787c23 */ /* 0x000fe20008010881 */
[----:B------:R-:W-:Y:S02]  /*5510*/  FSEL R115, R115, RZ, P6 ;  /* 0x000000ff73737208 */ /* 0x000fe40003000000 */
[----:B------:R-:W-:Y:S01]  /*5520*/  PLOP3.LUT P6, PT, PT, PT, UP1, 0x80, 0x0 ;  /* 0x000000000000781c */ /* 0x000fe20003fcf018 */
[----:B------:R-:W-:Y:S02]  /*5530*/  MUFU.EX2 R117, R117 ;  /* 0x0000007500757308 */ /* 0x000fe40000000800 */
[--C-:B------:R-:W-:Y:S01]  /*5540*/  FFMA.FTZ R123, R6, UR14, -R115.reuse ;  /* 0x0000000e067b7c23 */ /* 0x100fe20008010873 */
[--C-:B------:R-:W-:Y:S01]  /*5550*/  FFMA.FTZ R119, R7, UR14, -R115.reuse ;  /* 0x0000000e07777c23 */ /* 0x100fe20008010873 */
[----:B------:R-:W-:Y:S01]  /*5560*/  @P0 VIADD R121, R118, 0x18 ;  /* 0x0000001876790836 */ /* 0x000fe20000000000 */
[----:B------:R-:W-:Y:S01]  /*5570*/  PLOP3.LUT P0, PT, PT, PT, UP1, 0x80, 0x0 ;  /* 0x000000000000781c */ /* 0x000fe20003f0f018 */
[----:B------:R-:W-:Y:S04]  /*5580*/  FFMA.FTZ R122, R10, UR14, -R115 ;  /* 0x0000000e0a7a7c23 */ /* 0x000fe80008010873 */
[----:B------:R1:W-:Y:S01]  /*5590*/  MUFU.EX2 R118, R123 ;  /* 0x0000007b00767308 */ /* 0x0003e20000000800 */
[----:B------:R-:W-:Y:S02]  /*55a0*/  @P5 ISETP.GE.AND P5, PT, R121, UR5, PT ;  /* 0x0000000579005c0c */ /* 0x000fe4000bfa6270 */
[----:B------:R-:W-:Y:S02]  /*55b0*/  @P6 ISETP.GE.AND P6, PT, R124, UR5, PT ;  /* 0x000000057c006c0c */ /* 0x000fe4000bfc6270 */
[----:B------:R-:W-:Y:S02]  /*55c0*/  SHF.R.U32.HI R124, RZ, 0x18, R198 ;  /* 0x00000018ff7c7819 */ /* 0x000fe400000116c6 */
[----:B------:R-:W-:Y:S03]  /*55d0*/  @P1 FSEL R16, R16, -INF , !P5 ;  /* 0xff80000010101808 */ /* 0x000fe60006800000 */
[----:B------:R-:W2:Y:S01]  /*55e0*/  MUFU.EX2 R116, R116 ;  /* 0x0000007400747308 */ /* 0x000ea20000000800 */
[----:B------:R-:W-:Y:S02]  /*55f0*/  @P0 FSEL R9, R9, -INF , !P2 ;  /* 0xff80000009090808 */ /* 0x000fe40005000000 */
[----:B------:R-:W-:Y:S02]  /*5600*/  PLOP3.LUT P0, PT, PT, PT, UP1, 0x80, 0x0 ;  /* 0x000000000000781c */ /* 0x000fe40003f0f018 */
[----:B------:R-:W-:Y:S01]  /*5610*/  PLOP3.LUT P2, PT, PT, PT, UP1, 0x80, 0x0 ;  /* 0x000000000000781c */ /* 0x000fe20003f4f018 */
[--C-:B------:R-:W-:Y:S01]  /*5620*/  FFMA.FTZ R121, R9, UR14, -R129.reuse ;  /* 0x0000000e09797c23 */ /* 0x100fe20008010881 */
[----:B------:R-:W-:Y:S03]  /*5630*/  PLOP3.LUT P1, PT, PT, PT, UP1, 0x80, 0x0 ;  /* 0x000000000000781c */ /* 0x000fe60003f2f018 */
[----:B------:R-:W3:Y:S01]  /*5640*/  MUFU.EX2 R119, R119 ;  /* 0x0000007700777308 */ /* 0x000ee20000000800 */
[----:B-1----:R-:W-:Y:S02]  /*5650*/  LOP3.LUT R123, R198, 0xff, RZ, 0xc0, !PT ;  /* 0x000000ffc67b7812 */ /* 0x002fe400078ec0ff */
[----:B------:R-:W-:Y:S02]  /*5660*/  LOP3.LUT R198, R126, 0xffff, RZ, 0xc0, !PT ;  /* 0x0000ffff7ec67812 */ /* 0x000fe400078ec0ff */
[----:B------:R-:W-:Y:S02]  /*5670*/  SHF.R.U32.HI R127, RZ, 0x18, R126 ;  /* 0x00000018ff7f7819 */ /* 0x000fe4000001167e */
[----:B------:R-:W-:Y:S03]  /*5680*/  LOP3.LUT R126, R128, 0xffff, RZ, 0xc0, !PT ;  /* 0x0000ffff807e7812 */ /* 0x000fe600078ec0ff */
[----:B------:R-:W1:Y:S01]  /*5690*/  MUFU.EX2 R121, R121 ;  /* 0x0000007900797308 */ /* 0x000e620000000800 */
[----:B------:R-:W-:Y:S02]  /*56a0*/  @P0 FSEL R12, R12, -INF , !P4 ;  /* 0xff8000000c0c0808 */ /* 0x000fe40006000000 */
[----:B------:R-:W-:Y:S02]  /*56b0*/  PLOP3.LUT P0, PT, PT, PT, UP1, 0x80, 0x0 ;  /* 0x000000000000781c */ /* 0x000fe40003f0f018 */
[----:B------:R-:W-:Y:S02]  /*56c0*/  @P2 FSEL R13, R13, -INF , !P3 ;  /* 0xff8000000d0d2808 */ /* 0x000fe40005800000 */
[----:B------:R-:W-:Y:S03]  /*56d0*/  PLOP3.LUT P2, PT, PT, PT, UP1, 0x80, 0x0 ;  /* 0x000000000000781c */ /* 0x000fe60003f4f018 */
[----:B------:R-:W-:Y:S01]  /*56e0*/  MUFU.EX2 R122, R122 ;  /* 0x0000007a007a7308 */ /* 0x000fe20000000800 */
[----:B------:R-:W-:Y:S01]  /*56f0*/  SHF.R.U32.HI R126, RZ, 0x8, R126 ;  /* 0x00000008ff7e7819 */ /* 0x000fe2000001167e */
[----:B------:R-:W-:Y:S01]  /*5700*/  FFMA.FTZ R201, R13, UR14, -R129 ;  /* 0x0000000e0dc97c23 */ /* 0x000fe20008010881 */
[----:B------:R-:W-:Y:S02]  /*5710*/  SHF.R.U32.HI R198, RZ, 0x8, R198 ;  /* 0x00000008ffc67819 */ /* 0x000fe400000116c6 */
[----:B------:R-:W-:Y:S02]  /*5720*/  LOP3.LUT R126, R126, 0xffff, RZ, 0xc0, !PT ;  /* 0x0000ffff7e7e7812 */ /* 0x000fe400078ec0ff */
[----:B------:R-:W-:Y:S03]  /*5730*/  SHF.R.U32.HI R128, RZ, 0x18, R128 ;  /* 0x00000018ff807819 */ /* 0x000fe60000011680 */
[----:B------:R-:W4:Y:S01]  /*5740*/  MUFU.EX2 R120, R120 ;  /* 0x0000007800787308 */ /* 0x000f220000000800 */
[----:B------:R-:W-:Y:S02]  /*5750*/  @P0 FSEL R15, R15, -INF , !P3 ;  /* 0xff8000000f0f0808 */ /* 0x000fe40005800000 */
[----:B------:R-:W-:Y:S02]  /*5760*/  PLOP3.LUT P0, PT, PT, PT, UP1, 0x80, 0x0 ;  /* 0x000000000000781c */ /* 0x000fe40003f0f018 */
[----:B------:R-:W-:Y:S02]  /*5770*/  @P2 FSEL R18, R18, -INF , !P5 ;  /* 0xff80000012122808 */ /* 0x000fe40006800000 */
[----:B------:R-:W-:Y:S02]  /*5780*/  ISETP.LE.U32.AND P5, PT, R200, UR15, PT ;  /* 0x0000000fc8007c0c */ /* 0x000fe4000bfa3070 */
[----:B------:R-:W-:Y:S02]  /*5790*/  LOP3.LUT R200, R125, 0xff, RZ, 0xc0, !PT ;  /* 0x000000ff7dc87812 */ /* 0x000fe400078ec0ff */
[----:B------:R-:W-:Y:S01]  /*57a0*/  ISETP.LE.U32.AND P2, PT, R126, UR15, PT ;  /* 0x0000000f7e007c0c */ /* 0x000fe2000bf43070 */
[----:B------:R-:W-:Y:S01]  /*57b0*/  FFMA.FTZ R126, R14, UR14, -R115 ;  /* 0x0000000e0e7e7c23 */ /* 0x000fe20008010873 */
[----:B------:R-:W-:Y:S01]  /*57c0*/  LOP3.LUT R198, R198, 0xffff, RZ, 0xc0, !PT ;  /* 0x0000ffffc6c67812 */ /* 0x000fe200078ec0ff */
[----:B------:R-:W-:Y:S01]  /*57d0*/  MUFU.EX2 R125, R201 ;  /* 0x000000c9007d7308 */ /* 0x000fe20000000800 */
[----:B------:R-:W-:Y:S02]  /*57e0*/  @P1 FSEL R19, R19, -INF , !P6 ;  /* 0xff80000013131808 */ /* 0x000fe40007000000 */
[----:B------:R-:W-:Y:S02]  /*57f0*/  @P0 FSEL R17, R17, -INF , !P6 ;  /* 0xff80000011110808 */ /* 0x000fe40007000000 */
[----:B------:R-:W-:Y:S01]  /*5800*/  ISETP.LE.U32.AND P0, PT, R200, UR15, PT ;  /* 0x0000000fc8007c0c */ /* 0x000fe2000bf03070 */
[----:B--2---:R-:W-:Y:S01]  /*5810*/  @!P5 FADD.FTZ R116, -R116, -RZ ;  /* 0x800000ff7474d221 */ /* 0x004fe20000010100 */
[----:B------:R-:W-:Y:S03]  /*5820*/  ISETP.LE.U32.AND P6, PT, R128, UR15, PT ;  /* 0x0000000f80007c0c */ /* 0x000fe6000bfc3070 */
[----:B------:R-:W-:Y:S01]  /*5830*/  MUFU.EX2 R126, R126 ;  /* 0x0000007e007e7308 */ /* 0x000fe20000000800 */
[----:B------:R-:W-:Y:S01]  /*5840*/  LOP3.LUT R128, R130, 0xff, RZ, 0xc0, !PT ;  /* 0x000000ff82807812 */ /* 0x000fe200078ec0ff */
[----:B------:R-:W-:Y:S01]  /*5850*/  @!P2 FADD.FTZ R117, -R117, -RZ ;  /* 0x800000ff7575a221 */ /* 0x000fe20000010100 */
[----:B------:R-:W-:Y:S01]  /*5860*/  ISETP.LE.U32.AND P2, PT, R198, UR15, PT ;  /* 0x0000000fc6007c0c */ /* 0x000fe2000bf43070 */
[----:B------:R-:W-:Y:S01]  /*5870*/  FFMA.FTZ R198, R16, UR14, -R129 ;  /* 0x0000000e10c67c23 */ /* 0x000fe20008010881 */
[----:B------:R-:W-:Y:S01]  /*5880*/  ISETP.LE.U32.AND P1, PT, R197, UR15, PT ;  /* 0x0000000fc5007c0c */ /* 0x000fe2000bf23070 */
[--C-:B------:R-:W-:Y:S01]  /*5890*/  FFMA.FTZ R197, R15, UR14, -R115.reuse ;  /* 0x0000000e0fc57c23 */ /* 0x100fe20008010873 */
[----:B------:R-:W-:Y:S02]  /*58a0*/  ISETP.LE.U32.AND P5, PT, R127, UR15, PT ;  /* 0x0000000f7f007c0c */ /* 0x000fe4000bfa3070 */
[----:B------:R-:W-:Y:S01]  /*58b0*/  ISETP.LE.U32.AND P4, PT, R123, UR15, PT ;  /* 0x0000000f7b007c0c */ /* 0x000fe2000bf83070 */
[----:B------:R-:W-:Y:S01]  /*58c0*/  @!P0 FADD.FTZ R118, -R118, -RZ ;  /* 0x800000ff76768221 */ /* 0x000fe20000010100 */
[----:B------:R-:W-:Y:S01]  /*58d0*/  ISETP.LE.U32.AND P0, PT, R128, UR15, PT ;  /* 0x0000000f80007c0c */ /* 0x000fe2000bf03070 */
[----:B------:R2:W-:Y:S01]  /*58e0*/  MUFU.EX2 R127, R197 ;  /* 0x000000c5007f7308 */ /* 0x0005e20000000800 */
[----:B---3--:R-:W-:Y:S01]  /*58f0*/  @!P6 FADD.FTZ R119, -R119, -RZ ;  /* 0x800000ff7777e221 */ /* 0x008fe20000010100 */
[----:B------:R-:W-:Y:S01]  /*5900*/  ISETP.LE.U32.AND P6, PT, R199, UR15, PT ;  /* 0x0000000fc7007c0c */ /* 0x000fe2000bfc3070 */
[----:B------:R-:W-:Y:S01]  /*5910*/  FFMA.FTZ R123, R11, UR14, -R115 ;  /* 0x0000000e0b7b7c23 */ /* 0x000fe20008010873 */
[----:B-1----:R-:W-:Y:S01]  /*5920*/  @!P2 FADD.FTZ R121, -R121, -RZ ;  /* 0x800000ff7979a221 */ /* 0x002fe20000010100 */
[----:B------:R-:W-:Y:S01]  /*5930*/  ISETP.LE.U32.AND P2, PT, R196, UR15, PT ;  /* 0x0000000fc4007c0c */ /* 0x000fe2000bf43070 */
[----:B----4-:R-:W-:Y:S01]  /*5940*/  @!P1 FADD.FTZ R120, -R120, -RZ ;  /* 0x800000ff78789221 */ /* 0x010fe20000010100 */
[--C-:B------:R-:W-:Y:S03]  /*5950*/  SHF.R.U32.HI R199, RZ, 0x18, R130.reuse ;  /* 0x00000018ffc77819 */ /* 0x100fe60000011682 */
[----:B------:R1:W3:Y:S01]  /*5960*/  MUFU.EX2 R128, R198 ;  /* 0x000000c600807308 */ /* 0x0002e20000000800 */
[----:B------:R-:W-:Y:S02]  /*5970*/  SHF.R.U32.HI R196, RZ, 0x10, R130 ;  /* 0x00000010ffc47819 */ /* 0x000fe40000011682 */
[----:B------:R-:W-:Y:S01]  /*5980*/  ISETP.LE.U32.AND P3, PT, R124, UR15, PT ;  /* 0x0000000f7c007c0c */ /* 0x000fe2000bf63070 */
[--C-:B------:R-:W-:Y:S01]  /*5990*/  FFMA.FTZ R124, R12, UR14, -R129.reuse ;  /* 0x0000000e0c7c7c23 */ /* 0x100fe20008010881 */
[----:B------:R-:W-:Y:S01]  /*59a0*/  LOP3.LUT R196, R196, 0xff, RZ, 0xc0, !PT ;  /* 0x000000ffc4c47812 */ /* 0x000fe200078ec0ff */
[----:B------:R-:W-:Y:S01]  /*59b0*/  FFMA.FTZ R129, R17, UR14, -R129 ;  /* 0x0000000e11817c23 */ /* 0x000fe20008010881 */
[----:B------:R-:W-:Y:S03]  /*59c0*/  @!P6 FADD.FTZ R122, -R122, -RZ ;  /* 0x800000ff7a7ae221 */ /* 0x000fe60000010100 */
[----:B------:R-:W4:Y:S01]  /*59d0*/  MUFU.EX2 R123, R123 ;  /* 0x0000007b007b7308 */ /* 0x000f220000000800 */
[----:B--2---:R-:W-:Y:S02]  /*59e0*/  LOP3.LUT R197, R130, 0xffff, RZ, 0xc0, !PT ;  /* 0x0000ffff82c57812 */ /* 0x004fe400078ec0ff */
[----:B------:R-:W-:Y:S02]  /*59f0*/  ISETP.LE.U32.AND P1, PT, R199, UR15, PT ;  /* 0x0000000fc7007c0c */ /* 0x000fe4000bf23070 */
[----:B------:R-:W-:Y:S02]  /*5a00*/  SHF.R.U32.HI R197, RZ, 0x8, R197 ;  /* 0x00000008ffc57819 */ /* 0x000fe400000116c5 */
[----:B------:R-:W-:Y:S03]  /*5a10*/  LOP3.LUT R199, R131, 0xffff, RZ, 0xc0, !PT ;  /* 0x0000ffff83c77812 */ /* 0x000fe600078ec0ff */
[----:B------:R-:W2:Y:S01]  /*5a20*/  MUFU.EX2 R124, R124 ;  /* 0x0000007c007c7308 */ /* 0x000ea20000000800 */
[--C-:B-1----:R-:W-:Y:S01]  /*5a30*/  FFMA.FTZ R198, R18, UR14, -R115.reuse ;  /* 0x0000000e12c67c23 */ /* 0x102fe20008010873 */
[----:B------:R-:W-:Y:S01]  /*5a40*/  LOP3.LUT R197, R197, 0xffff, RZ, 0xc0, !PT ;  /* 0x0000ffffc5c57812 */ /* 0x000fe200078ec0ff */
[----:B------:R-:W-:Y:S01]  /*5a50*/  FFMA.FTZ R115, R19, UR14, -R115 ;  /* 0x0000000e13737c23 */ /* 0x000fe20008010873 */
[----:B---3--:R-:W-:Y:S02]  /*5a60*/  @!P4 FADD.FTZ R128, -R128, -RZ ;  /* 0x800000ff8080c221 */ /* 0x008fe40000010100 */
[----:B------:R-:W-:Y:S04]  /*5a70*/  ISETP.LE.U32.AND P6, PT, R197, UR15, PT ;  /* 0x0000000fc5007c0c */ /* 0x000fe8000bfc3070 */
[----:B------:R1:W3:Y:S01]  /*5a80*/  MUFU.EX2 R130, R198 ;  /* 0x000000c600827308 */ /* 0x0002e20000000800 */
[----:B------:R-:W-:Y:S01]  /*5a90*/  F2FP.RELU.BF16.F32.PACK_AB R197, R119, R118 ;  /* 0x0000007677c5723e */ /* 0x000fe200000018ff */
[----:B----4-:R-:W-:Y:S01]  /*5aa0*/  @!P5 FADD.FTZ R123, -R123, -RZ ;  /* 0x800000ff7b7bd221 */ /* 0x010fe20000010100 */
[----:B------:R-:W-:Y:S01]  /*5ab0*/  ISETP.LE.U32.AND P5, PT, R196, UR15, PT ;  /* 0x0000000fc4007c0c */ /* 0x000fe2000bfa3070 */
[----:B------:R-:W-:Y:S01]  /*5ac0*/  @!P1 FADD.FTZ R127, -R127, -RZ ;  /* 0x800000ff7f7f9221 */ /* 0x000fe20000010100 */
[----:B------:R-:W-:Y:S02]  /*5ad0*/  F2FP.RELU.BF16.F32.PACK_AB R196, R121, R120 ;  /* 0x0000007879c4723e */ /* 0x000fe400000018ff */
[----:B------:R-:W-:Y:S03]  /*5ae0*/  F2FP.RELU.BF16.F32.PACK_AB R200, R123, R122 ;  /* 0x0000007a7bc8723e */ /* 0x000fe600000018ff */
[----:B------:R-:W4:Y:S01]  /*5af0*/  MUFU.EX2 R129, R129 ;  /* 0x0000008100817308 */ /* 0x000f220000000800 */
[----:B--2---:R-:W-:Y:S01]  /*5b00*/  @!P0 FADD.FTZ R124, -R124, -RZ ;  /* 0x800000ff7c7c8221 */ /* 0x004fe20000010100 */
[----:B------:R-:W-:Y:S01]  /*5b10*/  ISETP.LE.U32.AND P0, PT, R199, UR15, PT ;  /* 0x0000000fc7007c0c */ /* 0x000fe2000bf03070 */
[----:B------:R-:W-:Y:S01]  /*5b20*/  @!P6 FADD.FTZ R125, -R125, -RZ ;  /* 0x800000ff7d7de221 */ /* 0x000fe20000010100 */
[----:B------:R-:W-:Y:S02]  /*5b30*/  FSETP.GE.FTZ.AND P1, PT, R120, RZ, PT ;  /* 0x000000ff7800720b */ /* 0x000fe40003f36000 */
[----:B------:R-:W-:Y:S04]  /*5b40*/  FSETP.GE.FTZ.AND P6, PT, R118, RZ, PT ;  /* 0x000000ff7600720b */ /* 0x000fe80003fd6000 */
[----:B------:R-:W2:Y:S01]  /*5b50*/  MUFU.EX2 R131, R115 ;  /* 0x0000007300837308 */ /* 0x000ea20000000800 */
[----:B-1----:R-:W-:Y:S01]  /*5b60*/  F2FP.RELU.BF16.F32.PACK_AB R198, R117, R116 ;  /* 0x0000007475c6723e */ /* 0x002fe200000018ff */
[----:B------:R-:W-:Y:S01]  /*5b70*/  @!P5 FADD.FTZ R126, -R126, -RZ ;  /* 0x800000ff7e7ed221 */ /* 0x000fe20000010100 */
[----:B------:R-:W-:Y:S01]  /*5b80*/  F2FP.RELU.BF16.F32.PACK_AB R199, R125, R124 ;  /* 0x0000007c7dc7723e */ /* 0x000fe200000018ff */
[----:B---3--:R-:W-:Y:S01]  /*5b90*/  @!P2 FADD.FTZ R130, -R130, -RZ ;  /* 0x800000ff8282a221 */ /* 0x008fe20000010100 */
[----:B------:R-:W-:Y:S01]  /*5ba0*/  FSETP.GE.FTZ.AND P2, PT, R117, RZ, PT ;  /* 0x000000ff7500720b */ /* 0x000fe20003f56000 */
[----:B------:R1:W-:Y:S01]  /*5bb0*/  STS [R211+0x2a000], R198 ;  /* 0x02a000c6d3007388 */ /* 0x0003e20000000800 */
[----:B----4-:R-:W-:Y:S03]  /*5bc0*/  @!P0 FADD.FTZ R129, -R129, -RZ ;  /* 0x800000ff81818221 */ /* 0x010fe60000010100 */
[----:B------:R3:W-:Y:S04]  /*5bd0*/  STS [R211+0x2a400], R197 ;  /* 0x02a400c5d3007388 */ /* 0x0007e80000000800 */
[----:B------:R4:W-:Y:S01]  /*5be0*/  STS [R210+0x2a000], R196 ;  /* 0x02a000c4d2007388 */ /* 0x0009e20000000800 */
[----:B--2---:R-:W-:Y:S03]  /*5bf0*/  @!P3 FADD.FTZ R131, -R131, -RZ ;  /* 0x800000ff8383b221 */ /* 0x004fe60000010100 */
[----:B------:R-:W-:Y:S01]  /*5c00*/  STS [R210+0x2a400], R200 ;  /* 0x02a400c8d2007388 */ /* 0x000fe20000000800 */
[----:B------:R-:W-:Y:S02]  /*5c10*/  LEA R115, R252, UR4, 0x1 ;  /* 0x00000004fc737c11 */ /* 0x000fe4000f8e08ff */
[----:B------:R-:W-:Y:S01]  /*5c20*/  FSETP.GE.FTZ.AND P3, PT, R116, RZ, PT ;  /* 0x000000ff7400720b */ /* 0x000fe20003f76000 */
[----:B------:R-:W-:Y:S02]  /*5c30*/  STS [R209+0x2a000], R199 ;  /* 0x02a000c7d1007388 */ /* 0x000fe40000000800 */
[--C-:B------:R-:W-:Y:S02]  /*5c40*/  IMAD.IADD R114, R246, 0x1, R115.reuse ;  /* 0x00000001f6727824 */ /* 0x100fe400078e0273 */
[C---:B------:R-:W-:Y:S02]  /*5c50*/  IMAD.IADD R113, R245.reuse, 0x1, R115 ;  /* 0x00000001f5717824 */ /* 0x040fe400078e0273 */
[----:B------:R-:W-:Y:S01]  /*5c60*/  IMAD.IADD R112, R245, 0x1, R114 ;  /* 0x00000001f5707824 */ /* 0x000fe200078e0272 */
[----:B-1----:R-:W-:Y:S02]  /*5c70*/  F2FP.RELU.BF16.F32.PACK_AB R198, R127, R126 ;  /* 0x0000007e7fc6723e */ /* 0x002fe400000018ff */
[----:B---3--:R-:W-:Y:S03]  /*5c80*/  F2FP.RELU.BF16.F32.PACK_AB R197, R129, R128 ;  /* 0x0000008081c5723e */ /* 0x008fe600000018ff */
[----:B------:R-:W-:Y:S01]  /*5c90*/  STS [R209+0x2a400], R198 ;  /* 0x02a400c6d1007388 */ /* 0x000fe20000000800 */
[----:B----4-:R-:W-:Y:S03]  /*5ca0*/  F2FP.RELU.BF16.F32.PACK_AB R196, R131, R130 ;  /* 0x0000008283c4723e */ /* 0x010fe600000018ff */
[----:B------:R1:W-:Y:S04]  /*5cb0*/  STS [R208+0x2a000], R197 ;  /* 0x02a000c5d0007388 */ /* 0x0003e80000000800 */
[----:B------:R2:W-:Y:S04]  /*5cc0*/  STS [R208+0x2a400], R196 ;  /* 0x02a400c4d0007388 */ /* 0x0005e80000000800 */
[----:B------:R-:W-:Y:S04]  /*5cd0*/  LDSM.16.M88.4 R84, [R115+0x10000] ;  /* 0x010000007354783b */ /* 0x000fe80000000200 */
[----:B------:R-:W3:Y:S04]  /*5ce0*/  LDSM.16.M88.4 R88, [R241+0x20000] ;  /* 0x02000000f158783b */ /* 0x000ee80000000200 */
[----:B------:R-:W4:Y:S04]  /*5cf0*/  LDSM.16.M88.4 R92, [R241+0x20800] ;  /* 0x02080000f15c783b */ /* 0x000f280000000200 */
[----:B------:R-:W-:Y:S04]  /*5d00*/  LDSM.16.M88.4 R96, [R114+0x10000] ;  /* 0x010000007260783b */ /* 0x000fe80000000200 */
[----:B------:R-:W4:Y:S01]  /*5d10*/  LDSM.16.M88.4 R100, [R240+0x20000] ;  /* 0x02000000f064783b */ /* 0x000f220000000200 */
[----:B-1----:R-:W-:Y:S03]  /*5d20*/  IMAD.U32 R197, RZ, RZ, UR12 ;  /* 0x0000000cffc57e24 */ /* 0x002fe6000f8e00ff */
[----:B------:R-:W1:Y:S01]  /*5d30*/  LDSM.16.M88.4 R104, [R240+0x20800] ;  /* 0x02080000f068783b */ /* 0x000e620000000200 */
[----:B--2---:R-:W-:Y:S03]  /*5d40*/  IMAD.U32 R196, RZ, RZ, UR13 ;  /* 0x0000000dffc47e24 */ /* 0x004fe6000f8e00ff */
[----:B------:R-:W-:Y:S02]  /*5d50*/  LDSM.16.M88.4 R108, [R3+0x20000] ;  /* 0x02000000036c783b */ /* 0x000fe40000000200 */
[C---:B------:R-:W-:Y:S04]  /*5d60*/  LEA R198, P0, R202.reuse, R196, 0x2 ;  /* 0x000000c4cac67211 */ /* 0x040fe800078010ff */
[----:B------:R-:W-:Y:S02]  /*5d70*/  LEA.HI.X.SX32 R199, R202, R197, 0x2, P0 ;  /* 0x000000c5cac77211 */ /* 0x000fe400000f16ff */
[----:B------:R-:W-:Y:S03]  /*5d80*/  FSETP.GE.FTZ.AND P0, PT, R121, RZ, PT ;  /* 0x000000ff7900720b */ /* 0x000fe60003f16000 */
[----:B------:R-:W2:Y:S01]  /*5d90*/  LDG.E R196, desc[UR6][R198.64] ;  /* 0x00000006c6c47981 */ /* 0x000ea2000c1e1900 */
[C---:B---3--:R-:W-:Y:S06]  /*5da0*/  HMMA.16816.F32.BF16 R4, R84.reuse, R88, RZ ;  /* 0x000000585404723c */ /* 0x048fec00000418ff */
[C---:B------:R-:W-:Y:S01]  /*5db0*/  HMMA.16816.F32.BF16 R8, R84.reuse, R90, RZ ;  /* 0x0000005a5408723c */ /* 0x040fe200000418ff */
[----:B------:R-:W3:Y:S05]  /*5dc0*/  LDSM.16.M88.4 R88, [R113+0x10000] ;  /* 0x010000007158783b */ /* 0x000eea0000000200 */
[C---:B----4-:R-:W-:Y:S01]  /*5dd0*/  HMMA.16816.F32.BF16 R12, R84.reuse, R92, RZ ;  /* 0x0000005c540c723c */ /* 0x050fe200000418ff */
[----:B------:R4:W4:Y:S05]  /*5de0*/  LDG.E R198, desc[UR6][R198.64+0x20] ;  /* 0x00002006c6c67981 */ /* 0x00092a000c1e1900 */
[----:B------:R-:W-:Y:S01]  /*5df0*/  HMMA.16816.F32.BF16 R16, R84, R94, RZ ;  /* 0x0000005e5410723c */ /* 0x000fe200000418ff */
[----:B------:R-:W3:Y:S05]  /*5e00*/  LDSM.16.M88.4 R84, [R3+0x20800] ;  /* 0x020800000354783b */ /* 0x000eea0000000200 */
[C---:B------:R-:W-:Y:S01]  /*5e10*/  HMMA.16816.F32.BF16 R4, R96.reuse, R100, R4 ;  /* 0x000000646004723c */ /* 0x040fe20000041804 */
[----:B------:R-:W-:Y:S05]  /*5e20*/  LDSM.16.M88.4 R92, [R112+0x10000] ;  /* 0x01000000705c783b */ /* 0x000fea0000000200 */
[C---:B------:R-:W-:Y:S01]  /*5e30*/  HMMA.16816.F32.BF16 R8, R96.reuse, R102, R8 ;  /* 0x000000666008723c */ /* 0x040fe20000041808 */
[----:B------:R-:W3:Y:S05]  /*5e40*/  LDSM.16.M88.4 R100, [R2+0x20000] ;  /* 0x020000000264783b */ /* 0x000eea0000000200 */
[C---:B-1----:R-:W-:Y:S06]  /*5e50*/  HMMA.16816.F32.BF16 R12, R96.reuse, R104, R12 ;  /* 0x00000068600c723c */ /* 0x042fec000004180c */
[----:B------:R-:W-:Y:S01]  /*5e60*/  HMMA.16816.F32.BF16 R16, R96, R106, R16 ;  /* 0x0000006a6010723c */ /* 0x000fe20000041810 */
[----:B------:R-:W1:Y:S04]  /*5e70*/  LDSM.16.M88.4 R96, [R2+0x20800] ;  /* 0x020800000260783b */ /* 0x000e680000000200 */
[----:B------:R-:W-:Y:S01]  /*5e80*/  LDSM.16.M88.4 R104, [R115+0x12000] ;  /* 0x012000007368783b */ /* 0x000fe20000000200 */
[C---:B---3--:R-:W-:Y:S06]  /*5e90*/  HMMA.16816.F32.BF16 R4, R88.reuse, R108, R4 ;  /* 0x0000006c5804723c */ /* 0x048fec0000041804 */
[C---:B------:R-:W-:Y:S01]  /*5ea0*/  HMMA.16816.F32.BF16 R8, R88.reuse, R110, R8 ;  /* 0x0000006e5808723c */ /* 0x040fe20000041808 */
[----:B------:R-:W3:Y:S05]  /*5eb0*/  LDSM.16.M88.4 R108, [R241+0x22000] ;  /* 0x02200000f16c783b */ /* 0x000eea0000000200 */
[C---:B------:R-:W-:Y:S06]  /*5ec0*/  HMMA.16816.F32.BF16 R12, R88.reuse, R84, R12 ;  /* 0x00000054580c723c */ /* 0x040fec000004180c */
[----:B------:R-:W-:Y:S01]  /*5ed0*/  HMMA.16816.F32.BF16 R16, R88, R86, R16 ;  /* 0x000000565810723c */ /* 0x000fe20000041810 */
[----:B------:R-:W3:Y:S04]  /*5ee0*/  LDSM.16.M88.4 R84, [R241+0x22800] ;  /* 0x02280000f154783b */ /* 0x000ee80000000200 */
[----:B------:R-:W-:Y:S01]  /*5ef0*/  LDSM.16.M88.4 R88, [R114+0x12000] ;  /* 0x012000007258783b */ /* 0x000fe20000000200 */
[C---:B------:R-:W-:Y:S06]  /*5f00*/  HMMA.16816.F32.BF16 R4, R92.reuse, R100, R4 ;  /* 0x000000645c04723c */ /* 0x040fec0000041804 */
        /* <DEDUP_REMOVED lines=53> */
[----:B------:R-:W2:Y:S04]  /*6260*/  LDSM.16.M88.4 R84, [R241+0x26800] ;  /* 0x02680000f154783b */ /* 0x000ea80000000200 */
        /* <DEDUP_REMOVED lines=11> */
[C---:B--2---:R-:W-:Y:S06]  /*6320*/  HMMA.16816.F32.BF16 R12, R96.reuse, R84, R12 ;  /* 0x00000054600c723c */ /* 0x044fec000004180c */
[----:B------:R-:W-:Y:S01]  /*6330*/  HMMA.16816.F32.BF16 R16, R96, R86, R16 ;  /* 0x000000566010723c */ /* 0x000fe20000041810 */
[----:B------:R-:W2:Y:S04]  /*6340*/  LDSM.16.M88.4 R84, [R3+0x26800] ;  /* 0x026800000354783b */ /* 0x000ea80000000200 */
[----:B------:R-:W-:Y:S01]  /*6350*/  LDSM.16.M88.4 R96, [R112+0x16000] ;  /* 0x016000007060783b */ /* 0x000fe20000000200 */
[C---:B----4-:R-:W-:Y:S06]  /*6360*/  HMMA.16816.F32.BF16 R4, R100.reuse, R104, R4 ;  /* 0x000000686404723c */ /* 0x050fec0000041804 */
[C---:B------:R-:W-:Y:S01]  /*6370*/  HMMA.16816.F32.BF16 R8, R100.reuse, R106, R8 ;  /* 0x0000006a6408723c */ /* 0x040fe20000041808 */
[----:B------:R-:W4:Y:S05]  /*6380*/  LDSM.16.M88.4 R104, [R2+0x26000] ;  /* 0x026000000268783b */ /* 0x000f2a0000000200 */
[C---:B-1----:R-:W-:Y:S06]  /*6390*/  HMMA.16816.F32.BF16 R12, R100.reuse, R88, R12 ;  /* 0x00000058640c723c */ /* 0x042fec000004180c */
[----:B------:R-:W-:Y:S01]  /*63a0*/  HMMA.16816.F32.BF16 R16, R100, R90, R16 ;  /* 0x0000005a6410723c */ /* 0x000fe20000041810 */
[----:B------:R-:W1:Y:S05]  /*63b0*/  LDSM.16.M88.4 R88, [R2+0x26800] ;  /* 0x026800000258783b */ /* 0x000e6a0000000200 */
[C---:B---3--:R-:W-:Y:S06]  /*63c0*/  HMMA.16816.F32.BF16 R4, R92.reuse, R108, R4 ;  /* 0x0000006c5c04723c */ /* 0x048fec0000041804 */
[C---:B------:R-:W-:Y:S06]  /*63d0*/  HMMA.16816.F32.BF16 R8, R92.reuse, R110, R8 ;  /* 0x0000006e5c08723c */ /* 0x040fec0000041808 */
[C---:B--2---:R-:W-:Y:S06]  /*63e0*/  HMMA.16816.F32.BF16 R12, R92.reuse, R84, R12 ;  /* 0x000000545c0c723c */ /* 0x044fec000004180c */
[----:B------:R-:W-:Y:S06]  /*63f0*/  HMMA.16816.F32.BF16 R16, R92, R86, R16 ;  /* 0x000000565c10723c */ /* 0x000fec0000041810 */
[C---:B----4-:R-:W-:Y:S06]  /*6400*/  HMMA.16816.F32.BF16 R4, R96.reuse, R104, R4 ;  /* 0x000000686004723c */ /* 0x050fec0000041804 */
[C---:B------:R-:W-:Y:S06]  /*6410*/  HMMA.16816.F32.BF16 R8, R96.reuse, R106, R8 ;  /* 0x0000006a6008723c */ /* 0x040fec0000041808 */
[C---:B-1----:R-:W-:Y:S06]  /*6420*/  HMMA.16816.F32.BF16 R12, R96.reuse, R88, R12 ;  /* 0x00000058600c723c */ /* 0x042fec000004180c */
[----:B------:R-:W-:Y:S06]  /*6430*/  HMMA.16816.F32.BF16 R16, R96, R90, R16 ;  /* 0x0000005a6010723c */ /* 0x000fec0000041810 */
[C---:B------:R-:W-:Y:S01]  /*6440*/  FADD.FTZ R115, -R196.reuse, R4 ;  /* 0x00000004c4737221 */ /* 0x040fe20000010100 */
[C---:B------:R-:W-:Y:S04]  /*6450*/  FADD.FTZ R197, -R196.reuse, R5 ;  /* 0x00000005c4c57221 */ /* 0x040fe80000010100 */
[-C--:B------:R-:W-:Y:S01]  /*6460*/  FSEL R115, R115, R196.reuse, P3 ;  /* 0x000000c473737208 */ /* 0x080fe20001800000 */
[C---:B------:R-:W-:Y:S01]  /*6470*/  FADD.FTZ R201, -R196.reuse, R9 ;  /* 0x00000009c4c97221 */ /* 0x040fe20000010100 */
[-C--:B------:R-:W-:Y:S01]  /*6480*/  FSEL R200, R197, R196.reuse, P2 ;  /* 0x000000c4c5c87208 */ /* 0x080fe20001000000 */
[----:B------:R-:W-:Y:S01]  /*6490*/  FADD.FTZ R199, -R196, R8 ;  /* 0x00000008c4c77221 */ /* 0x000fe20000010100 */
[----:B------:R-:W-:Y:S01]  /*64a0*/  FSETP.GE.FTZ.AND P2, PT, R124, RZ, PT ;  /* 0x000000ff7c00720b */ /* 0x000fe20003f56000 */
[----:B------:R-:W-:Y:S01]  /*64b0*/  FMUL.FTZ R115, R116, R115 ;  /* 0x0000007374737220 */ /* 0x000fe20000410000 */
[----:B------:R-:W-:Y:S01]  /*64c0*/  FSEL R202, R201, R196, P0 ;  /* 0x000000c4c9ca7208 */ /* 0x000fe20000000000 */
[----:B------:R-:W-:Y:S01]  /*64d0*/  FMUL.FTZ R200, R117, R200 ;  /* 0x000000c875c87220 */ /* 0x000fe20000410000 */
[----:B------:R-:W-:Y:S01]  /*64e0*/  FSETP.GE.FTZ.AND P0, PT, R125, RZ, PT ;  /* 0x000000ff7d00720b */ /* 0x000fe20003f16000 */
[C---:B------:R-:W-:Y:S01]  /*64f0*/  FADD.FTZ R117, -R196.reuse, R12 ;  /* 0x0000000cc4757221 */ /* 0x040fe20000010100 */
[----:B------:R-:W-:Y:S01]  /*6500*/  FSEL R199, R199, R196, P1 ;  /* 0x000000c4c7c77208 */ /* 0x000fe20000800000 */
[----:B------:R-:W-:Y:S01]  /*6510*/  FMUL.FTZ R202, R121, R202 ;  /* 0x000000ca79ca7220 */ /* 0x000fe20000410000 */
[----:B------:R-:W-:Y:S01]  /*6520*/  FSETP.GE.FTZ.AND P1, PT, R129, RZ, PT ;  /* 0x000000ff8100720b */ /* 0x000fe20003f36000 */
[----:B------:R-:W-:Y:S01]  /*6530*/  FADD.FTZ R121, -R196, R13 ;  /* 0x0000000dc4797221 */ /* 0x000fe20000010100 */
[-C--:B------:R-:W-:Y:S01]  /*6540*/  FSEL R117, R117, R196.reuse, P2 ;  /* 0x000000c475757208 */ /* 0x080fe20001000000 */
[----:B------:R-:W-:Y:S01]  /*6550*/  FMUL.FTZ R199, R120, R199 ;  /* 0x000000c778c77220 */ /* 0x000fe20000410000 */
[----:B------:R-:W-:Y:S01]  /*6560*/  F2FP.BF16.F32.PACK_AB R115, R200, R115 ;  /* 0x00000073c873723e */ /* 0x000fe200000010ff */
[----:B------:R-:W-:Y:S01]  /*6570*/  FADD.FTZ R197, -R198, R7 ;  /* 0x00000007c6c57221 */ /* 0x000fe20000010100 */
[----:B------:R-:W-:Y:S01]  /*6580*/  FSEL R116, R121, R196, P0 ;  /* 0x000000c479747208 */ /* 0x000fe20000000000 */
[----:B------:R-:W-:Y:S01]  /*6590*/  FADD.FTZ R121, -R196, R16 ;  /* 0x00000010c4797221 */ /* 0x000fe20000010100 */
[----:B------:R-:W-:Y:S01]  /*65a0*/  FSETP.GE.FTZ.AND P0, PT, R128, RZ, PT ;  /* 0x000000ff8000720b */ /* 0x000fe20003f16000 */
[----:B------:R-:W-:Y:S01]  /*65b0*/  FMUL.FTZ R117, R124, R117 ;  /* 0x000000757c757220 */ /* 0x000fe20000410000 */
[----:B------:R-:W-:Y:S01]  /*65c0*/  F2FP.BF16.F32.PACK_AB R199, R202, R199 ;  /* 0x000000c7cac7723e */ /* 0x000fe200000010ff */
[----:B------:R-:W-:Y:S01]  /*65d0*/  FMUL.FTZ R116, R125, R116 ;  /* 0x000000747d747220 */ /* 0x000fe20000410000 */
[----:B------:R-:W-:Y:S01]  /*65e0*/  FSEL R121, R121, R196, P0 ;  /* 0x000000c479797208 */ /* 0x000fe20000000000 */
[----:B------:R-:W-:Y:S01]  /*65f0*/  @P1 FADD.FTZ R196, -R196, R17 ;  /* 0x00000011c4c41221 */ /* 0x000fe20000010100 */
[----:B------:R-:W-:Y:S01]  /*6600*/  PLOP3.LUT P0, PT, PT, PT, UP2, 0x80, 0x0 ;  /* 0x000000000000781c */ /* 0x000fe20003f0f028 */
[----:B------:R-:W-:Y:S01]  /*6610*/  FADD.FTZ R125, -R198, R6 ;  /* 0x00000006c67d7221 */ /* 0x000fe20000010100 */
[----:B------:R-:W-:Y:S01]  /*6620*/  F2FP.BF16.F32.PACK_AB R117, R116, R117 ;  /* 0x000000757475723e */ /* 0x000fe200000010ff */
[----:B------:R-:W-:Y:S10]  /*6630*/  FMUL.FTZ R121, R128, R121 ;  /* 0x0000007980797220 */ /* 0x000ff40000410000 */
[----:B------:R-:W-:Y:S05]  /*6640*/  @!P0 BRA `(.L_x_1481) ;  /* 0x0000000400948947 */ /* 0x000fea0003800000 */
        /* <DEDUP_REMOVED lines=9> */
[----:B------:R-:W-:Y:S02]  /*66e0*/  UISETP.NE.U32.AND UP0, UPT, UR9, 0x1, UPT ;  /* 0x000000010900788c */ /* 0x000fe4000bf05070 */
[----:B------:R-:W2:Y:S02]  /*66f0*/  LDL.LU R212, [R1+0x58] ;  /* 0x0000580001d47983 */ /* 0x000ea40000300800 */
        /* <DEDUP_REMOVED lines=21> */
[C---:B------:R-:W-:Y:S02]  /*6850*/  @!P4 LEA R16, P1, R6.reuse, R215, 0x1 ;  /* 0x000000d70610c211 */ /* 0x040fe400078208ff */
[----:B------:R-:W-:Y:S01]  /*6860*/  LEA.HI.X R7, R5, R7, R4, 0x5, P2 ;  /* 0x0000000705077211 */ /* 0x000fe200010f2c04 */
[----:B------:R1:W-:Y:S01]  /*6870*/  @P4 STS [R213+0x2000], RZ ;  /* 0x002000ffd5004388 */ /* 0x0003e20000000800 */
[----:B------:R-:W-:Y:S02]  /*6880*/  ISETP.GE.AND P2, PT, R203, UR20, PT ;  /* 0x00000014cb007c0c */ /* 0x000fe4000bf46270 */
[CCC-:B------:R-:W-:Y:S01]  /*6890*/  @!P4 LEA.HI.X R17, R6.reuse, R214.reuse, R7.reuse, 0x1, P1 ;  /* 0x000000d60611c211 */ /* 0x1c0fe200008f0c07 */
[----:B------:R1:W-:Y:S01]  /*68a0*/  @P4 STS [R213+0x2004], RZ ;  /* 0x002004ffd5004388 */ /* 0x0003e20000000800 */
[CC--:B------:R-:W-:Y:S03]  /*68b0*/  @!P3 LEA R4, P1, R6.reuse, R215.reuse, 0x1 ;  /* 0x000000d70604b211 */ /* 0x0c0fe600078208ff */
[----:B------:R1:W-:Y:S01]  /*68c0*/  @P4 STS [R213+0x2008], RZ ;  /* 0x002008ffd5004388 */ /* 0x0003e20000000800 */
[CCC-:B------:R-:W-:Y:S03]  /*68d0*/  @!P3 LEA.HI.X R5, R6.reuse, R214.reuse, R7.reuse, 0x1, P1 ;  /* 0x000000d60605b211 */ /* 0x1c0fe600008f0c07 */
[----:B------:R1:W-:Y:S02]  /*68e0*/  @P4 STS [R213+0x200c], RZ ;  /* 0x00200cffd5004388 */ /* 0x0003e40000000800 */
[C---:B------:R-:W-:Y:S02]  /*68f0*/  @!P2 LEA R84, P1, R6.reuse, R215, 0x1 ;  /* 0x000000d70654a211 */ /* 0x040fe400078208ff */
[----:B------:R-:W-:Y:S01]  /*6900*/  @!PT LDS RZ, [RZ] ;  /* 0x00000000fffff984 */ /* 0x000fe20000000800 */
[----:B------:R-:W-:Y:S01]  /*6910*/  @!PT LDS RZ, [RZ] ;  /* 0x00000000fffff984 */ /* 0x000fe20000000800 */
[----:B------:R-:W-:Y:S01]  /*6920*/  @!PT LDS RZ, [RZ] ;  /* 0x00000000fffff984 */ /* 0x000fe20000000800 */
[----:B------:R1:W-:Y:S02]  /*6930*/  @!P4 LDGSTS.E.BYPASS.LTC128B.128 [R212+0x2000], desc[UR6][R8.64+0x80] ;  /* 0x0200008008d4cfae */ /* 0x0003e4000b901d46 */
[----:B------:R-:W-:Y:S02]  /*6940*/  @!P2 LEA.HI.X R85, R6, R214, R7, 0x1, P1 ;  /* 0x000000d60655a211 */ /* 0x000fe400008f0c07 */
        /* <DEDUP_REMOVED lines=53> */
.L_x_1481:
[----:B------:R-:W-:Y:S01]  /*6ca0*/  FSETP.GE.FTZ.AND P1, PT, R119, RZ, PT ;  /* 0x000000ff7700720b */ /* 0x000fe20003f36000 */
[C---:B-1----:R-:W-:Y:S01]  /*6cb0*/  FADD.FTZ R5, -R198.reuse, R10 ;  /* 0x0000000ac6057221 */ /* 0x042fe20000010100 */
[-C--:B------:R-:W-:Y:S01]  /*6cc0*/  FSEL R125, R125, R198.reuse, P6 ;  /* 0x000000c67d7d7208 */ /* 0x080fe20003000000 */
[----:B------:R-:W-:Y:S01]  /*6cd0*/  FADD.FTZ R11, -R198, R11 ;  /* 0x0000000bc60b7221 */ /* 0x000fe20000010100 */
[----:B------:R-:W-:Y:S01]  /*6ce0*/  FSEL R4, R197, R198, P1 ;  /* 0x000000c6c5047208 */ /* 0x000fe20000800000 */
[----:B------:R-:W-:Y:S01]  /*6cf0*/  STS [R211+0x28000], R115 ;  /* 0x02800073d3007388 */ /* 0x000fe20000000800 */
[----:B------:R-:W-:Y:S01]  /*6d00*/  FSETP.GE.FTZ.AND P2, PT, R123, RZ, PT ;  /* 0x000000ff7b00720b */ /* 0x000fe20003f56000 */
[----:B------:R-:W-:Y:S01]  /*6d10*/  FMUL.FTZ R125, R118, R125 ;  /* 0x0000007d767d7220 */ /* 0x000fe20000410000 */
[----:B------:R-:W-:Y:S01]  /*6d20*/  FSETP.GE.FTZ.AND P1, PT, R122, RZ, PT ;  /* 0x000000ff7a00720b */ /* 0x000fe20003f36000 */
[----:B------:R-:W-:Y:S01]  /*6d30*/  FMUL.FTZ R4, R119, R4 ;  /* 0x0000000477047220 */ /* 0x000fe20000410000 */
[-C--:B------:R-:W-:Y:S01]  /*6d40*/  FSEL R6, R11, R198.reuse, P2 ;  /* 0x000000c60b067208 */ /* 0x080fe20001000000 */
[C---:B------:R-:W-:Y:S01]  /*6d50*/  FADD.FTZ R7, -R198.reuse, R14 ;  /* 0x0000000ec6077221 */ /* 0x040fe20000010100 */
[----:B------:R-:W-:Y:S01]  /*6d60*/  FSEL R5, R5, R198, P1 ;  /* 0x000000c605057208 */ /* 0x000fe20000800000 */
[----:B------:R-:W-:Y:S01]  /*6d70*/  FADD.FTZ R15, -R198, R15 ;  /* 0x0000000fc60f7221 */ /* 0x000fe20000010100 */
[----:B------:R-:W-:Y:S01]  /*6d80*/  F2FP.BF16.F32.PACK_AB R125, R4, R125 ;  /* 0x0000007d047d723e */ /* 0x000fe200000010ff */
[----:B------:R-:W-:Y:S01]  /*6d90*/  FMUL.FTZ R6, R123, R6 ;  /* 0x000000067b067220 */ /* 0x000fe20000410000 */
[----:B------:R-:W-:Y:S01]  /*6da0*/  FSETP.GE.FTZ.AND P1, PT, R131, RZ, PT ;  /* 0x000000ff8300720b */ /* 0x000fe20003f36000 */
[----:B------:R-:W-:Y:S01]  /*6db0*/  FMUL.FTZ R5, R122, R5 ;  /* 0x000000057a057220 */ /* 0x000fe20000410000 */
[----:B------:R-:W-:Y:S01]  /*6dc0*/  FSETP.GE.FTZ.AND P3, PT, R127, RZ, PT ;  /* 0x000000ff7f00720b */ /* 0x000fe20003f76000 */
[----:B------:R-:W-:Y:S01]  /*6dd0*/  STS [R211+0x28400], R125 ;  /* 0x0284007dd3007388 */ /* 0x000fe20000000800 */
[----:B------:R-:W-:Y:S01]  /*6de0*/  FSETP.GE.FTZ.AND P4, PT, R126, RZ, PT ;  /* 0x000000ff7e00720b */ /* 0x000fe20003f96000 */
[----:B------:R-:W-:Y:S01]  /*6df0*/  FADD.FTZ R9, -R198, R18 ;  /* 0x00000012c6097221 */ /* 0x000fe20000010100 */
[-C--:B------:R-:W-:Y:S02]  /*6e00*/  FSEL R8, R15, R198.reuse, P3 ;  /* 0x000000c60f087208 */ /* 0x080fe40001800000 */
[----:B------:R-:W-:Y:S01]  /*6e10*/  STS [R210+0x28000], R199 ;  /* 0x028000c7d2007388 */ /* 0x000fe20000000800 */
[----:B------:R-:W-:Y:S01]  /*6e20*/  FSEL R7, R7, R198, P4 ;  /* 0x000000c607077208 */ /* 0x000fe20002000000 */
[----:B------:R-:W-:Y:S01]  /*6e30*/  FMUL.FTZ R196, R129, R196 ;  /* 0x000000c481c47220 */ /* 0x000fe20000410000 */
[----:B------:R-:W-:Y:S01]  /*6e40*/  F2FP.BF16.F32.PACK_AB R84, R6, R5 ;  /* 0x000000050654723e */ /* 0x000fe200000010ff */
[----:B------:R-:W-:Y:S01]  /*6e50*/  FMUL.FTZ R8, R127, R8 ;  /* 0x000000087f087220 */ /* 0x000fe20000410000 */
[----:B------:R-:W-:Y:S01]  /*6e60*/  FSETP.GE.FTZ.AND P2, PT, R130, RZ, PT ;  /* 0x000000ff8200720b */ /* 0x000fe20003f56000 */
[----:B------:R-:W-:Y:S01]  /*6e70*/  FMUL.FTZ R7, R126, R7 ;  /* 0x000000077e077220 */ /* 0x000fe20000410000 */
[----:B------:R-:W-:Y:S01]  /*6e80*/  F2FP.BF16.F32.PACK_AB R121, R196, R121 ;  /* 0x00000079c479723e */ /* 0x000fe200000010ff */
[----:B------:R-:W-:Y:S01]  /*6e90*/  STS [R210+0x28400], R84 ;  /* 0x02840054d2007388 */ /* 0x000fe20000000800 */
[----:B------:R-:W-:Y:S01]  /*6ea0*/  FSEL R9, R9, R198, P2 ;  /* 0x000000c609097208 */ /* 0x000fe20001000000 */
[----:B------:R-:W-:Y:S01]  /*6eb0*/  @P1 FADD.FTZ R198, -R198, R19 ;  /* 0x00000013c6c61221 */ /* 0x000fe20000010100 */
[----:B------:R-:W-:Y:S02]  /*6ec0*/  F2FP.BF16.F32.PACK_AB R92, R8, R7 ;  /* 0x00000007085c723e */ /* 0x000fe400000010ff */
[----:B------:R1:W-:Y:S01]  /*6ed0*/  STS [R209+0x28000], R117 ;  /* 0x02800075d1007388 */ /* 0x0003e20000000800 */
[----:B------:R-:W-:Y:S01]  /*6ee0*/  LEA R116, R251, UR4, 0x1 ;  /* 0x00000004fb747c11 */ /* 0x000fe2000f8e08ff */
[----:B------:R-:W-:Y:S01]  /*6ef0*/  FMUL.FTZ R9, R130, R9 ;  /* 0x0000000982097220 */ /* 0x000fe20000410000 */
[----:B------:R-:W-:Y:S02]  /*6f00*/  FMUL.FTZ R198, R131, R198 ;  /* 0x000000c683c67220 */ /* 0x000fe40000410000 */
[----:B------:R-:W-:Y:S03]  /*6f10*/  STS [R209+0x28400], R92 ;  /* 0x0284005cd1007388 */ /* 0x000fe60000000800 */
[----:B------:R-:W-:Y:S02]  /*6f20*/  F2FP.BF16.F32.PACK_AB R198, R198, R9 ;  /* 0x00000009c6c6723e */ /* 0x000fe400000010ff */
[----:B------:R-:W-:Y:S05]  /*6f30*/  STS [R208+0x28000], R121 ;  /* 0x02800079d0007388 */ /* 0x000fea0000000800 */
[----:B------:R-:W-:Y:S01]  /*6f40*/  STS [R208+0x28400], R198 ;  /* 0x028400c6d0007388 */ /* 0x000fe20000000800 */
[----:B------:R-:W-:Y:S06]  /*6f50*/  BAR.SYNC.DEFER_BLOCKING 0x0 ;  /* 0x0000000000007b1d */ /* 0x000fec0000010000 */
[----:B------:R-:W-:Y:S02]  /*6f60*/  LDSM.16.MT88.4 R4, [R250+0x2a000] ;  /* 0x02a00000fa04783b */ /* 0x000fe40000004200 */
[----:B-1----:R-:W1:Y:S03]  /*6f70*/  LDC R117, c[0x0][0x270] ;  /* 0x00009c00ff757b82 */ /* 0x002e660000000800 */
[----:B------:R-:W2:Y:S05]  /*6f80*/  LDSM.16.MT88.4 R8, [R116+0x10000] ;  /* 0x010000007408783b */ /* 0x000eaa0000004200 */
[----:B------:R-:W3:Y:S05]  /*6f90*/  LDSM.16.MT88.4 R12, [R0+0x2a000] ;  /* 0x02a00000000c783b */ /* 0x000eea0000004200 */
[----:B------:R-:W4:Y:S05]  /*6fa0*/  LDSM.16.MT88.4 R16, [R116+0x12000] ;  /* 0x012000007410783b */ /* 0x000f2a0000004200 */
[----:B------:R-:W4:Y:S05]  /*6fb0*/  LDL.LU.64 R118, [R1+0x68] ;  /* 0x0000680001767983 */ /* 0x000f2a0000300a00 */
[----:B------:R-:W4:Y:S05]  /*6fc0*/  LDSM.16.MT88.4 R84, [R116+0x14000] ;  /* 0x014000007454783b */ /* 0x000f2a0000004200 */
[----:B------:R-:W4:Y:S05]  /*6fd0*/  LDSM.16.MT88.4 R88, [R116+0x16000] ;  /* 0x016000007458783b */ /* 0x000f2a0000004200 */
[----:B------:R-:W-:Y:S05]  /*6fe0*/  LDSM.16.MT88.4 R92, [R250+0x2a800] ;  /* 0x02a80000fa5c783b */ /* 0x000fea0000004200 */
[----:B------:R-:W4:Y:S05]  /*6ff0*/  LDSM.16.MT88.4 R96, [R116+0x10800] ;  /* 0x010800007460783b */ /* 0x000f2a0000004200 */
[----:B------:R-:W4:Y:S01]  /*7000*/  LDSM.16.MT88.4 R100, [R0+0x2a800] ;  /* 0x02a800000064783b */ /* 0x000f220000004200 */
[-C--:B--2---:R-:W-:Y:S04]  /*7010*/  HMMA.16816.F32.BF16 R20, R4, R8.reuse, R20 ;  /* 0x000000080414723c */ /* 0x084fe80000041814 */
[----:B------:R-:W-:Y:S01]  /*7020*/  LDSM.16.MT88.4 R104, [R116+0x17000] ;  /* 0x017000007468783b */ /* 0x000fe20000004200 */
[----:B-1----:R-:W-:Y:S01]  /*7030*/  IMAD R117, R117, UR35, RZ ;  /* 0x0000002375757c24 */ /* 0x002fe2000f8e02ff */
[C---:B---3--:R-:W-:Y:S03]  /*7040*/  HMMA.16816.F32.BF16 R24, R12.reuse, R8, R24 ;  /* 0x000000080c18723c */ /* 0x048fe60000041818 */
[----:B------:R-:W-:Y:S03]  /*7050*/  LDSM.16.MT88.4 R108, [R116+0x15800] ;  /* 0x01580000746c783b */ /* 0x000fe60000004200 */
[-C--:B------:R-:W-:Y:S02]  /*7060*/  HMMA.16816.F32.BF16 R28, R12, R10.reuse, R28 ;  /* 0x0000000a0c1c723c */ /* 0x080fe4000004181c */
[----:B------:R-:W-:Y:S04]  /*7070*/  LDSM.16.MT88.4 R112, [R116+0x17800] ;  /* 0x017800007470783b */ /* 0x000fe80000004200 */
[C---:B------:R-:W-:Y:S01]  /*7080*/  HMMA.16816.F32.BF16 R32, R4.reuse, R10, R32 ;  /* 0x0000000a0420723c */ /* 0x040fe20000041820 */
[----:B------:R-:W1:Y:S05]  /*7090*/  LDSM.16.MT88.4 R8, [R116+0x12800] ;  /* 0x012800007408783b */ /* 0x000e6a0000004200 */
[-C--:B----4-:R-:W-:Y:S06]  /*70a0*/  HMMA.16816.F32.BF16 R36, R4, R16.reuse, R36 ;  /* 0x000000100424723c */ /* 0x090fec0000041824 */
        /* <DEDUP_REMOVED lines=39> */
[C---:B------:R-:W-:Y:S01]  /*7320*/  HMMA.16816.F32.BF16 R24, R88.reuse, R12, R24 ;  /* 0x0000000c5818723c */ /* 0x040fe20000041818 */
        /* <DEDUP_REMOVED lines=16> */
[----:B------:R-:W-:Y:S01]  /*7430*/  IMAD.U32 R5, R117, -0x40, RZ ;  /* 0xffffffc075057824 */ /* 0x000fe200078e00ff */
[C---:B---3--:R-:W-:Y:S05]  /*7440*/  HMMA.16816.F32.BF16 R24, R92.reuse, R84, R24 ;  /* 0x000000545c18723c */ /* 0x048fea0000041818 */
[C---:B------:R-:W-:Y:S01]  /*7450*/  LEA R4, P1, R5.reuse, R118, 0x2 ;  /* 0x0000007605047211 */ /* 0x040fe200078210ff */
        /* <DEDUP_REMOVED lines=87> */
.L_x_1482:
[----:B------:R-:W-:Y:S01]  /*79d0*/  LEA R236, R251, UR4, 0x1 ;  /* 0x00000004fbec7c11 */ /* 0x000fe2000f8e08ff */
[----:B------:R-:W-:Y:S01]  /*79e0*/  LDSM.16.M88.4 R128, [R249] ;  /* 0x00000000f980783b */ /* 0x000fe20000000200 */
[----:B------:R-:W-:Y:S03]  /*79f0*/  @UP2 UIADD3 UR16, UP0, UR10, -0x100, URZ ;  /* 0xffffff000a102890 */ /* 0x000fe6000ff1e03f */
[----:B------:R-:W4:Y:S01]  /*7a00*/  LDSM.16.MT88.4 R16, [R236+0x18000] ;  /* 0x01800000ec10783b */ /* 0x000f220000004200 */
[----:B------:R-:W-:Y:S03]  /*7a10*/  @UP2 UIADD3.X UR9, UR11, -0x1, URZ, UP0, !UPT ;  /* 0xffffffff0b092890 */ /* 0x000fe600087fe43f */
[----:B------:R-:W1:Y:S01]  /*7a20*/  LDSM.16.M88.4 R124, [R249+0x1000] ;  /* 0x00100000f97c783b */ /* 0x000e620000000200 */
[----:B------:R-:W-:Y:S03]  /*7a30*/  @UP2 UMOV UR10, UR16 ;  /* 0x00000010000a2c82 */ /* 0x000fe60008000000 */
[----:B------:R-:W2:Y:S01]  /*7a40*/  LDSM.16.MT88.4 R96, [R236+0x1a000] ;  /* 0x01a00000ec60783b */ /* 0x000ea20000004200 */
[----:B------:R-:W-:Y:S01]  /*7a50*/  @UP2 UMOV UR11, UR9 ;  /* 0x00000009000b2c82 */ /* 0x000fe20008000000 */
[----:B------:R-:W-:Y:S02]  /*7a60*/  ULOP3.LUT UR9, UR8, 0x1, URZ, 0xc0, !UPT ;  /* 0x0000000108097892 */ /* 0x000fe4000f8ec03f */
[----:B------:R-:W3:Y:S02]  /*7a70*/  LDSM.16.MT88.4 R112, [R236+0x1c000] ;  /* 0x01c00000ec70783b */ /* 0x000ee40000004200 */
[----:B------:R-:W-:Y:S02]  /*7a80*/  UISETP.NE.U32.AND UP0, UPT, UR9, 0x1, UPT ;  /* 0x000000010900788c */ /* 0x000fe4000bf05070 */
[----:B------:R-:W3:Y:S01]  /*7a90*/  LDSM.16.MT88.4 R196, [R236+0x1e000] ;  /* 0x01e00000ecc4783b */ /* 0x000ee20000004200 */
[----:B------:R-:W-:Y:S03]  /*7aa0*/  UIADD3 UR9, UR8, -0x1, URZ ;  /* 0xffffffff08097890 */ /* 0x000fe6000fffe03f */
[----:B-----5:R-:W-:Y:S04]  /*7ab0*/  LDSM.16.M88.4 R200, [R244] ;  /* 0x00000000f4c8783b */ /* 0x020fe80000000200 */
[----:B------:R-:W3:Y:S04]  /*7ac0*/  LDSM.16.MT88.4 R204, [R236+0x18800] ;  /* 0x01880000eccc783b */ /* 0x000ee80000004200 */
[----:B------:R-:W3:Y:S04]  /*7ad0*/  LDSM.16.M88.4 R208, [R244+0x1000] ;  /* 0x00100000f4d0783b */ /* 0x000ee80000000200 */
[----:B------:R-:W3:Y:S04]  /*7ae0*/  LDSM.16.MT88.4 R212, [R236+0x1a800] ;  /* 0x01a80000ecd4783b */ /* 0x000ee80000004200 */
[----:B------:R-:W3:Y:S01]  /*7af0*/  LDSM.16.MT88.4 R216, [R236+0x1c800] ;  /* 0x01c80000ecd8783b */ /* 0x000ee20000004200 */
[-C--:B----4-:R-:W-:Y:S03]  /*7b00*/  HMMA.16816.F32.BF16 R4, R128, R16.reuse, RZ ;  /* 0x000000108004723c */ /* 0x090fe600000418ff */
[----:B------:R-:W4:Y:S04]  /*7b10*/  LDSM.16.MT88.4 R220, [R236+0x1e800] ;  /* 0x01e80000ecdc783b */ /* 0x000f280000004200 */
[----:B------:R-:W-:Y:S01]  /*7b20*/  LDSM.16.MT88.4 R224, [R236+0x19000] ;  /* 0x01900000ece0783b */ /* 0x000fe20000004200 */
[C---:B-1----:R-:W-:Y:S03]  /*7b30*/  HMMA.16816.F32.BF16 R8, R124.reuse, R16, RZ ;  /* 0x000000107c08723c */ /* 0x042fe600000418ff */
[----:B------:R-:W-:Y:S03]  /*7b40*/  LDSM.16.M88.4 R228, [R242+0x1000] ;  /* 0x00100000f2e4783b */ /* 0x000fe60000000200 */
[-C--:B------:R-:W-:Y:S01]  /*7b50*/  HMMA.16816.F32.BF16 R12, R124, R18.reuse, RZ ;  /* 0x000000127c0c723c */ /* 0x080fe200000418ff */
[----:B------:R-:W-:Y:S05]  /*7b60*/  LDSM.16.MT88.4 R232, [R236+0x1b800] ;  /* 0x01b80000ece8783b */ /* 0x000fea0000004200 */
        /* <DEDUP_REMOVED lines=13> */
[----:B------:R-:W1:Y:S05]  /*7c40*/  LDSM.16.M88.4 R196, [R242] ;  /* 0x00000000f2c4783b */ /* 0x000e6a0000000200 */
        /* <DEDUP_REMOVED lines=14> */
[----:B------:R-:W-:Y:S05]  /*7d30*/  LDSM.16.MT88.4 R216, [R236+0x19800] ;  /* 0x01980000ecd8783b */ /* 0x000fea0000004200 */
[-C--:B----4-:R-:W-:Y:S06]  /*7d40*/  HMMA.16816.F32.BF16 R116, R200, R220.reuse, R116 ;  /* 0x000000dcc874723c */ /* 0x090fec0000041874 */
[C---:B------:R-:W-:Y:S06]  /*7d50*/  HMMA.16816.F32.BF16 R120, R208.reuse, R220, R120 ;  /* 0x000000dcd078723c */ /* 0x040fec0000041878 */
[-C--:B------:R-:W-:Y:S01]  /*7d60*/  HMMA.16816.F32.BF16 R124, R208, R222.reuse, R124 ;  /* 0x000000ded07c723c */ /* 0x080fe2000004187c */
[----:B------:R-:W3:Y:S05]  /*7d70*/  LDSM.16.MT88.4 R208, [R236+0x1d000] ;  /* 0x01d00000ecd0783b */ /* 0x000eea0000004200 */
[----:B------:R-:W-:Y:S01]  /*7d80*/  HMMA.16816.F32.BF16 R128, R200, R222, R128 ;  /* 0x000000dec880723c */ /* 0x000fe20000041880 */
[----:B------:R-:W4:Y:S04]  /*7d90*/  LDSM.16.MT88.4 R200, [R236+0x1f000] ;  /* 0x01f00000ecc8783b */ /* 0x000f280000004200 */
[----:B------:R-:W4:Y:S01]  /*7da0*/  LDSM.16.M88.4 R220, [R243+0x1000] ;  /* 0x00100000f3dc783b */ /* 0x000f220000000200 */
        /* <DEDUP_REMOVED lines=12> */
[----:B------:R-:W2:Y:S05]  /*7e70*/  LDL R207, [R1+0x8] ;  /* 0x0000080001cf7983 */ /* 0x000eaa0000100800 */
[-C--:B---3--:R-:W-:Y:S01]  /*7e80*/  HMMA.16816.F32.BF16 R100, R196, R208.reuse, R100 ;  /* 0x000000d0c464723c */ /* 0x088fe20000041864 */
[----:B------:R-:W-:Y:S05]  /*7e90*/  IMAD.MOV.U32 R206, RZ, RZ, 0x4 ;  /* 0x00000004ffce7424 */ /* 0x000fea00078e00ff */
[C---:B------:R-:W-:Y:S01]  /*7ea0*/  HMMA.16816.F32.BF16 R104, R228.reuse, R208, R104 ;  /* 0x000000d0e468723c */ /* 0x040fe20000041868 */
[----:B------:R-:W3:Y:S05]  /*7eb0*/  LDC R209, c[0x0][0x270] ;  /* 0x00009c00ffd17b82 */ /* 0x000eea0000000800 */
[-C--:B------:R-:W-:Y:S06]  /*7ec0*/  HMMA.16816.F32.BF16 R108, R228, R210.reuse, R108 ;  /* 0x000000d2e46c723c */ /* 0x080fec000004186c */
[C---:B------:R-:W-:Y:S06]  /*7ed0*/  HMMA.16816.F32.BF16 R112, R196.reuse, R210, R112 ;  /* 0x000000d2c470723c */ /* 0x040fec0000041870 */
[-C--:B----4-:R-:W-:Y:S06]  /*7ee0*/  HMMA.16816.F32.BF16 R116, R196, R200.reuse, R116 ;  /* 0x000000c8c474723c */ /* 0x090fec0000041874 */
[C---:B------:R-:W-:Y:S05]  /*7ef0*/  HMMA.16816.F32.BF16 R120, R228.reuse, R200, R120 ;  /* 0x000000c8e478723c */ /* 0x040fea0000041878 */
[----:B---3--:R-:W-:Y:S01]  /*7f00*/  IMAD R211, R209, UR35, RZ ;  /* 0x00000023d1d37c24 */ /* 0x008fe2000f8e02ff */
[-C--:B------:R-:W-:Y:S01]  /*7f10*/  HMMA.16816.F32.BF16 R124, R228, R202.reuse, R124 ;  /* 0x000000cae47c723c */ /* 0x080fe2000004187c */
[----:B------:R-:W3:Y:S05]  /*7f20*/  LDL.64 R230, [R1+0x68] ;  /* 0x0000680001e67983 */ /* 0x000eea0000100a00 */
[----:B------:R-:W-:Y:S06]  /*7f30*/  HMMA.16816.F32.BF16 R128, R196, R202, R128 ;  /* 0x000000cac480723c */ /* 0x000fec0000041880 */
[-C--:B------:R-:W-:Y:S05]  /*7f40*/  HMMA.16816.F32.BF16 R4, R212, R216.reuse, R4 ;  /* 0x000000d8d404723c */ /* 0x080fea0000041804 */
[C---:B------:R-:W-:Y:S01]  /*7f50*/  IMAD.SHL.U32 R196, R211.reuse, 0x8, RZ ;  /* 0x00000008d3c47824 */ /* 0x040fe200078e00ff */
[C---:B------:R-:W-:Y:S05]  /*7f60*/  HMMA.16816.F32.BF16 R8, R220.reuse, R216, R8 ;  /* 0x000000d8dc08723c */ /* 0x040fea0000041808 */
[C---:B------:R-:W-:Y:S01]  /*7f70*/  IMAD.SHL.U32 R197, R211.reuse, 0x10, RZ ;  /* 0x00000010d3c57824 */ /* 0x040fe200078e00ff */
[-C--:B------:R-:W-:Y:S05]  /*7f80*/  HMMA.16816.F32.BF16 R12, R220, R218.reuse, R12 ;  /* 0x000000dadc0c723c */ /* 0x080fea000004180c */
[C---:B------:R-:W-:Y:S01]  /*7f90*/  IMAD R202, R211.reuse, 0x18, RZ ;  /* 0x00000018d3ca7824 */ /* 0x040fe200078e02ff */
[C---:B------:R-:W-:Y:S05]  /*7fa0*/  HMMA.16816.F32.BF16 R16, R212.reuse, R218, R16 ;  /* 0x000000dad410723c */ /* 0x040fea0000041810 */
[----:B------:R-:W-:Y:S01]  /*7fb0*/  IMAD.SHL.U32 R203, R211, 0x20, RZ ;  /* 0x00000020d3cb7824 */ /* 0x000fe200078e00ff */
        /* <DEDUP_REMOVED lines=11> */
[----:B------:R-:W-:Y:S05]  /*8070*/  HMMA.16816.F32.BF16 R128, R212, R238, R128 ;  /* 0x000000eed480723c */ /* 0x000fea0000041880 */
[----:B--2---:R-:W-:Y:S05]  /*8080*/  @P0 IMAD.WIDE R198, R207, R206, UR10 ;  /* 0x0000000acfc60e25 */ /* 0x004fea000f8e02ce */
[----:B------:R-:W2:Y:S04]  /*8090*/  @P0 LDG.E R205, desc[UR6][R198.64+0x20] ;  /* 0x00002006c6cd0981 */ /* 0x000ea8000c1e1900 */
[----:B------:R1:W4:Y:S02]  /*80a0*/  @P0 LDG.E R204, desc[UR6][R198.64] ;  /* 0x00000006c6cc0981 */ /* 0x000324000c1e1900 */
[C---:B-1----:R-:W-:Y:S02]  /*80b0*/  IMAD R198, R211.reuse, 0x28, RZ ;  /* 0x00000028d3c67824 */ /* 0x042fe400078e02ff */
[----:B------:R-:W-:Y:S01]  /*80c0*/  IMAD R199, R211, 0x30, RZ ;  /* 0x00000030d3c77824 */ /* 0x000fe200078e02ff */
[----:B---3--:R1:W-:Y:S01]  /*80d0*/  REDG.E.ADD.F32.FTZ.RN.STRONG.GPU desc[UR6][R230.64], R4 ;  /* 0x00000004e60079a6 */ /* 0x0083e2000c10f386 */
[CC--:B------:R-:W-:Y:S04]  /*80e0*/  LEA R206, P1, R197.reuse, R230.reuse, 0x2 ;  /* 0x000000e6c5ce7211 */ /* 0x0c0fe800078210ff */
[-C--:B------:R-:W-:Y:S02]  /*80f0*/  LEA.HI.X.SX32 R207, R197, R231.reuse, 0x2, P1 ;  /* 0x000000e7c5cf7211 */ /* 0x080fe400008f16ff */
[CC--:B------:R-:W-:Y:S04]  /*8100*/  LEA R208, P1, R203.reuse, R230.reuse, 0x2 ;  /* 0x000000e6cbd07211 */ /* 0x0c0fe800078210ff */
[-C--:B------:R-:W-:Y:S02]  /*8110*/  LEA.HI.X.SX32 R209, R203, R231.reuse, 0x2, P1 ;  /* 0x000000e7cbd17211 */ /* 0x080fe400008f16ff */
[-C--:B------:R-:W-:Y:S01]  /*8120*/  LEA R210, P1, R199, R230.reuse, 0x2 ;  /* 0x000000e6c7d27211 */ /* 0x080fe200078210ff */
[----:B-1----:R-:W-:Y:S03]  /*8130*/  IMAD R4, R211, 0x38, RZ ;  /* 0x00000038d3047824 */ /* 0x002fe600078e02ff */
[-C--:B------:R-:W-:Y:S01]  /*8140*/  LEA.HI.X.SX32 R211, R199, R231.reuse, 0x2, P1 ;  /* 0x000000e7c7d37211 */ /* 0x080fe200008f16ff */
[----:B--2---:R-:W-:Y:S04]  /*8150*/  @P0 STL [R1+0x60], R205 ;  /* 0x000060cd01000387 */ /* 0x004fe80000100800 */
[----:B----4-:R1:W-:Y:S01]  /*8160*/  @P0 STL [R1+0x5c], R204 ;  /* 0x00005ccc01000387 */ /* 0x0103e20000100800 */
[CC--:B------:R-:W-:Y:S04]  /*8170*/  LEA R200, P0, R196.reuse, R230.reuse, 0x2 ;  /* 0x000000e6c4c87211 */ /* 0x0c0fe800078010ff */
[-C--:B------:R-:W-:Y:S05]  /*8180*/  LEA.HI.X.SX32 R201, R196, R231.reuse, 0x2, P0 ;  /* 0x000000e7c4c97211 */ /* 0x080fea00000f16ff */
[----:B------:R2:W-:Y:S04]  /*8190*/  REDG.E.ADD.F32.FTZ.RN.STRONG.GPU desc[UR6][R200.64], R5 ;  /* 0x00000005c80079a6 */ /* 0x0005e8000c10f386 */
[----:B------:R-:W-:Y:S01]  /*81a0*/  REDG.E.ADD.F32.FTZ.RN.STRONG.GPU desc[UR6][R206.64], R6 ;  /* 0x00000006ce0079a6 */ /* 0x000fe2000c10f386 */
[CC--:B-1----:R-:W-:Y:S04]  /*81b0*/  LEA R204, P0, R202.reuse, R230.reuse, 0x2 ;  /* 0x000000e6cacc7211 */ /* 0x0c2fe800078010ff */
[-C--:B------:R-:W-:Y:S02]  /*81c0*/  LEA.HI.X.SX32 R205, R202, R231.reuse, 0x2, P0 ;  /* 0x000000e7cacd7211 */ /* 0x080fe400000f16ff */
[CC--:B------:R-:W-:Y:S03]  /*81d0*/  LEA R202, P0, R198.reuse, R230.reuse, 0x2 ;  /* 0x000000e6c6ca7211 */ /* 0x0c0fe600078010ff */
[----:B------:R1:W-:Y:S01]  /*81e0*/  REDG.E.ADD.F32.FTZ.RN.STRONG.GPU desc[UR6][R204.64], R7 ;  /* 0x00000007cc0079a6 */ /* 0x0003e2000c10f386 */
[-C--:B------:R-:W-:Y:S02]  /*81f0*/  LEA.HI.X.SX32 R203, R198, R231.reuse, 0x2, P0 ;  /* 0x000000e7c6cb7211 */ /* 0x080fe400000f16ff */
[CC--:B------:R-:W-:Y:S01]  /*8200*/  LEA R198, P0, R4.reuse, R230.reuse, 0x2 ;  /* 0x000000e604c67211 */ /* 0x0c0fe200078010ff */
[----:B------:R-:W-:Y:S01]  /*8210*/  REDG.E.ADD.F32.FTZ.RN.STRONG.GPU desc[UR6][R208.64], R8 ;  /* 0x00000008d00079a6 */ /* 0x000fe2000c10f386 */
[----:B--2---:R-:W-:Y:S02]  /*8220*/  VIADD R5, R197, 0x20 ;  /* 0x00000020c5057836 */ /* 0x004fe40000000000 */
[-C--:B------:R-:W-:Y:S01]  /*8230*/  LEA.HI.X.SX32 R199, R4, R231.reuse, 0x2, P0 ;  /* 0x000000e704c77211 */ /* 0x080fe200000f16ff */
[----:B------:R2:W-:Y:S04]  /*8240*/  REDG.E.ADD.F32.FTZ.RN.STRONG.GPU desc[UR6][R202.64], R9 ;  /* 0x00000009ca0079a6 */ /* 0x0005e8000c10f386 */
[----:B------:R-:W-:Y:S04]  /*8250*/  REDG.E.ADD.F32.FTZ.RN.STRONG.GPU desc[UR6][R210.64], R10 ;  /* 0x0000000ad20079a6 */ /* 0x000fe8000c10f386 */
[----:B------:R3:W-:Y:S04]  /*8260*/  REDG.E.ADD.F32.FTZ.RN.STRONG.GPU desc[UR6][R198.64], R11 ;  /* 0x0000000bc60079a6 */ /* 0x0007e8000c10f386 */
[----:B------:R4:W-:Y:S04]  /*8270*/  REDG.E.ADD.F32.FTZ.RN.STRONG.GPU desc[UR6][R230.64+0x80], R16 ;  /* 0x00008010e60079a6 */ /* 0x0009e8000c10f386 */
[----:B------:R4:W-:Y:S01]  /*8280*/  REDG.E.ADD.F32.FTZ.RN.STRONG.GPU desc[UR6][R200.64+0x80], R17 ;  /* 0x00008011c80079a6 */ /* 0x0009e2000c10f386 */
[CC--:B-1----:R-:W-:Y:S01]  /*8290*/  LEA R204, P0, R5.reuse, R230.reuse, 0x2 ;  /* 0x000000e605cc7211 */ /* 0x0c2fe200078010ff */
[C---:B------:R-:W-:Y:S03]  /*82a0*/  IMAD.IADD R7, R196.reuse, 0x1, R5 ;  /* 0x00000001c4077824 */ /* 0x040fe600078e0205 */
[-C--:B------:R-:W-:Y:S01]  /*82b0*/  LEA.HI.X.SX32 R205, R5, R231.reuse, 0x2, P0 ;  /* 0x000000e705cd7211 */ /* 0x080fe200000f16ff */
[C---:B------:R-:W-:Y:S01]  /*82c0*/  IMAD.IADD R5, R196.reuse, 0x1, R7 ;  /* 0x00000001c4057824 */ /* 0x040fe200078e0207 */
[CC--:B------:R-:W-:Y:S03]  /*82d0*/  LEA R206, P0, R7.reuse, R230.reuse, 0x2 ;  /* 0x000000e607ce7211 */ /* 0x0c0fe600078010ff */
[----:B------:R1:W-:Y:S01]  /*82e0*/  REDG.E.ADD.F32.FTZ.RN.STRONG.GPU desc[UR6][R204.64], R18 ;  /* 0x00000012cc0079a6 */ /* 0x0003e2000c10f386 */
[-C--:B------:R-:W-:Y:S01]  /*82f0*/  LEA.HI.X.SX32 R207, R7, R231.reuse, 0x2, P0 ;  /* 0x000000e707cf7211 */ /* 0x080fe200000f16ff */
[C---:B------:R-:W-:Y:S01]  /*8300*/  IMAD.IADD R7, R196.reuse, 0x1, R5 ;  /* 0x00000001c4077824 */ /* 0x040fe200078e0205 */
[-C--:B--2---:R-:W-:Y:S03]  /*8310*/  LEA R202, P1, R5, R230.reuse, 0x2 ;  /* 0x000000e605ca7211 */ /* 0x084fe600078210ff */
        /* <DEDUP_REMOVED lines=9> */
[----:B---3--:R-:W-:Y:S02]  /*83b0*/  IMAD.IADD R11, R196, 0x1, R5 ;  /* 0x00000001c40b7824 */ /* 0x008fe400078e0205 */
[-C--:B------:R-:W-:Y:S01]  /*83c0*/  LEA.HI.X.SX32 R9, R9, R231.reuse, 0x2, P0 ;  /* 0x000000e709097211 */ /* 0x080fe200000f16ff */
[----:B------:R3:W-:Y:S01]  /*83d0*/  REDG.E.ADD.F32.FTZ.RN.STRONG.GPU desc[UR6][R6.64], R13 ;  /* 0x0000000d060079a6 */ /* 0x0007e2000c10f386 */
[CC--:B----4-:R-:W-:Y:S03]  /*83e0*/  LEA R16, P0, R4.reuse, R230.reuse, 0x2 ;  /* 0x000000e604107211 */ /* 0x0d0fe600078010ff */
[----:B------:R4:W-:Y:S01]  /*83f0*/  REDG.E.ADD.F32.FTZ.RN.STRONG.GPU desc[UR6][R8.64], R14 ;  /* 0x0000000e080079a6 */ /* 0x0009e2000c10f386 */
[-C--:B------:R-:W-:Y:S02]  /*8400*/  LEA.HI.X.SX32 R17, R4, R231.reuse, 0x2, P0 ;  /* 0x000000e704117211 */ /* 0x080fe400000f16ff */
[CC--:B-1----:R-:W-:Y:S03]  /*8410*/  LEA R18, P0, R5.reuse, R230.reuse, 0x2 ;  /* 0x000000e605127211 */ /* 0x0c2fe600078010ff */
[----:B------:R1:W-:Y:S04]  /*8420*/  REDG.E.ADD.F32.FTZ.RN.STRONG.GPU desc[UR6][R16.64], R15 ;  /* 0x0000000f100079a6 */ /* 0x0003e8000c10f386 */
[----:B------:R-:W-:Y:S01]  /*8430*/  REDG.E.ADD.F32.FTZ.RN.STRONG.GPU desc[UR6][R230.64+0x100], R84 ;  /* 0x00010054e60079a6 */ /* 0x000fe2000c10f386 */
[-C--:B--2---:R-:W-:Y:S01]  /*8440*/  LEA.HI.X.SX32 R19, R5, R231.reuse, 0x2, P0 ;  /* 0x000000e705137211 */ /* 0x084fe200000f16ff */
[C---:B------:R-:W-:Y:S01]  /*8450*/  IMAD.IADD R5, R196.reuse, 0x1, R11 ;  /* 0x00000001c4057824 */ /* 0x040fe200078e020b */
[CC--:B------:R-:W-:Y:S01]  /*8460*/  LEA R10, P0, R11.reuse, R230.reuse, 0x2 ;  /* 0x000000e60b0a7211 */ /* 0x0c0fe200078010ff */
[----:B------:R-:W-:Y:S03]  /*8470*/  REDG.E.ADD.F32.FTZ.RN.STRONG.GPU desc[UR6][R200.64+0x100], R85 ;  /* 0x00010055c80079a6 */ /* 0x000fe6000c10f386 */
[-C--:B------:R-:W-:Y:S01]  /*8480*/  LEA.HI.X.SX32 R11, R11, R231.reuse, 0x2, P0 ;  /* 0x000000e70b0b7211 */ /* 0x080fe200000f16ff */
[----:B------:R-:W-:Y:S01]  /*8490*/  REDG.E.ADD.F32.FTZ.RN.STRONG.GPU desc[UR6][R18.64], R86 ;  /* 0x00000056120079a6 */ /* 0x000fe2000c10f386 */
[CC--:B------:R-:W-:Y:S03]  /*84a0*/  LEA R12, P1, R5.reuse, R230.reuse, 0x2 ;  /* 0x000000e6050c7211 */ /* 0x0c0fe600078210ff */
[----:B------:R2:W-:Y:S01]  /*84b0*/  REDG.E.ADD.F32.FTZ.RN.STRONG.GPU desc[UR6][R10.64], R87 ;  /* 0x000000570a0079a6 */ /* 0x0005e2000c10f386 */
[C---:B---3--:R-:W-:Y:S01]  /*84c0*/  IMAD.IADD R7, R196.reuse, 0x1, R5 ;  /* 0x00000001c4077824 */ /* 0x048fe200078e0205 */
[-C--:B------:R-:W-:Y:S01]  /*84d0*/  LEA.HI.X.SX32 R13, R5, R231.reuse, 0x2, P1 ;  /* 0x000000e7050d7211 */ /* 0x080fe200008f16ff */
[----:B------:R-:W-:Y:S01]  /*84e0*/  VIADD R5, R197, 0x60 ;  /* 0x00000060c5057836 */ /* 0x000fe20000000000 */
[----:B------:R-:W-:Y:S01]  /*84f0*/  LDSM.16.MT88.4 R84, [R247+0x4000] ;  /* 0x00400000f754783b */ /* 0x000fe20000004200 */
[C---:B----4-:R-:W-:Y:S01]  /*8500*/  IMAD.IADD R9, R196.reuse, 0x1, R7 ;  /* 0x00000001c4097824 */ /* 0x050fe200078e0207 */
[CC--:B------:R-:W-:Y:S02]  /*8510*/  LEA R6, P0, R7.reuse, R230.reuse, 0x2 ;  /* 0x000000e607067211 */ /* 0x0c0fe400078010ff */
[----:B------:R3:W-:Y:S01]  /*8520*/  REDG.E.ADD.F32.FTZ.RN.STRONG.GPU desc[UR6][R12.64], R88 ;  /* 0x000000580c0079a6 */ /* 0x0007e2000c10f386 */
[----:B------:R-:W-:Y:S01]  /*8530*/  IMAD.IADD R4, R196, 0x1, R9 ;  /* 0x00000001c4047824 */ /* 0x000fe200078e0209 */
[-C--:B------:R-:W-:Y:S02]  /*8540*/  LEA.HI.X.SX32 R7, R7, R231.reuse, 0x2, P0 ;  /* 0x000000e707077211 */ /* 0x080fe400000f16ff */
[CC--:B------:R-:W-:Y:S03]  /*8550*/  LEA R8, P0, R9.reuse, R230.reuse, 0x2 ;  /* 0x000000e609087211 */ /* 0x0c0fe600078010ff */
[----:B------:R4:W-:Y:S01]  /*8560*/  REDG.E.ADD.F32.FTZ.RN.STRONG.GPU desc[UR6][R6.64], R89 ;  /* 0x00000059060079a6 */ /* 0x0009e2000c10f386 */
[-C--:B------:R-:W-:Y:S02]  /*8570*/  LEA.HI.X.SX32 R9, R9, R231.reuse, 0x2, P0 ;  /* 0x000000e709097211 */ /* 0x080fe400000f16ff */
[CC--:B------:R-:W-:Y:S03]  /*8580*/  LEA R14, P0, R4.reuse, R230.reuse, 0x2 ;  /* 0x000000e6040e7211 */ /* 0x0c0fe600078010ff */
[----:B------:R4:W-:Y:S01]  /*8590*/  REDG.E.ADD.F32.FTZ.RN.STRONG.GPU desc[UR6][R8.64], R90 ;  /* 0x0000005a080079a6 */ /* 0x0009e2000c10f386 */
[-C--:B-1----:R-:W-:Y:S02]  /*85a0*/  LEA.HI.X.SX32 R15, R4, R231.reuse, 0x2, P0 ;  /* 0x000000e7040f7211 */ /* 0x082fe400000f16ff */
[CC--:B------:R-:W-:Y:S03]  /*85b0*/  LEA R16, P0, R5.reuse, R230.reuse, 0x2 ;  /* 0x000000e605107211 */ /* 0x0c0fe600078010ff */
        /* <DEDUP_REMOVED lines=8> */
[CC--:B---3--:R-:W-:Y:S01]  /*8640*/  LEA R12, P1, R5.reuse, R230.reuse, 0x2 ;  /* 0x000000e6050c7211 */ /* 0x0c8fe200078210ff */
[----:B------:R2:W-:Y:S01]  /*8650*/  REDG.E.ADD.F32.FTZ.RN.STRONG.GPU desc[UR6][R16.64], R98 ;  /* 0x00000062100079a6 */ /* 0x0005e2000c10f386 */
[C---:B----4-:R-:W-:Y:S02]  /*8660*/  IMAD.IADD R7, R196.reuse, 0x1, R5 ;  /* 0x00000001c4077824 */ /* 0x050fe400078e0205 */
[-C--:B------:R-:W-:Y:S01]  /*8670*/  LEA.HI.X.SX32 R13, R5, R231.reuse, 0x2, P1 ;  /* 0x000000e7050d7211 */ /* 0x080fe200008f16ff */
[----:B------:R3:W-:Y:S01]  /*8680*/  REDG.E.ADD.F32.FTZ.RN.STRONG.GPU desc[UR6][R10.64], R99 ;  /* 0x000000630a0079a6 */ /* 0x0007e2000c10f386 */
[----:B------:R-:W-:Y:S01]  /*8690*/  VIADD R5, R197, 0x80 ;  /* 0x00000080c5057836 */ /* 0x000fe20000000000 */
[CC--:B------:R-:W-:Y:S01]  /*86a0*/  LEA R6, P0, R7.reuse, R230.reuse, 0x2 ;  /* 0x000000e607067211 */ /* 0x0c0fe200078010ff */
[C---:B------:R-:W-:Y:S01]  /*86b0*/  IMAD.IADD R9, R196.reuse, 0x1, R7 ;  /* 0x00000001c4097824 */ /* 0x040fe200078e0207 */
[----:B------:R4:W-:Y:S02]  /*86c0*/  REDG.E.ADD.F32.FTZ.RN.STRONG.GPU desc[UR6][R12.64], R92 ;  /* 0x0000005c0c0079a6 */ /* 0x0009e4000c10f386 */
[-C--:B------:R-:W-:Y:S01]  /*86d0*/  LEA.HI.X.SX32 R7, R7, R231.reuse, 0x2, P0 ;  /* 0x000000e707077211 */ /* 0x080fe200000f16ff */
[----:B------:R-:W-:Y:S01]  /*86e0*/  IMAD.IADD R4, R196, 0x1, R9 ;  /* 0x00000001c4047824 */ /* 0x000fe200078e0209 */
[CC--:B------:R-:W-:Y:S01]  /*86f0*/  LEA R8, P0, R9.reuse, R230.reuse, 0x2 ;  /* 0x000000e609087211 */ /* 0x0c0fe200078010ff */
[----:B------:R-:W-:Y:S03]  /*8700*/  LDSM.16.MT88.4 R88, [R247+0x6000] ;  /* 0x00600000f758783b */ /* 0x000fe60000004200 */
[-C--:B------:R-:W-:Y:S01]  /*8710*/  LEA.HI.X.SX32 R9, R9, R231.reuse, 0x2, P0 ;  /* 0x000000e709097211 */ /* 0x080fe200000f16ff */
[----:B------:R4:W-:Y:S01]  /*8720*/  REDG.E.ADD.F32.FTZ.RN.STRONG.GPU desc[UR6][R6.64], R93 ;  /* 0x0000005d060079a6 */ /* 0x0009e2000c10f386 */
[CC--:B-1----:R-:W-:Y:S03]  /*8730*/  LEA R14, P0, R4.reuse, R230.reuse, 0x2 ;  /* 0x000000e6040e7211 */ /* 0x0c2fe600078010ff */
[----:B------:R1:W-:Y:S01]  /*8740*/  REDG.E.ADD.F32.FTZ.RN.STRONG.GPU desc[UR6][R8.64], R94 ;  /* 0x0000005e080079a6 */ /* 0x0003e2000c10f386 */
[-C--:B------:R-:W-:Y:S02]  /*8750*/  LEA.HI.X.SX32 R15, R4, R231.reuse, 0x2, P0 ;  /* 0x000000e7040f7211 */ /* 0x080fe400000f16ff */
[CC--:B--2---:R-:W-:Y:S03]  /*8760*/  LEA R16, P0, R5.reuse, R230.reuse, 0x2 ;  /* 0x000000e605107211 */ /* 0x0c4fe600078010ff */
[----:B------:R2:W-:Y:S01]  /*8770*/  REDG.E.ADD.F32.FTZ.RN.STRONG.GPU desc[UR6][R14.64], R95 ;  /* 0x0000005f0e0079a6 */ /* 0x0005e2000c10f386 */
[C---:B---3--:R-:W-:Y:S03]  /*8780*/  IMAD.IADD R11, R196.reuse, 0x1, R5 ;  /* 0x00000001c40b7824 */ /* 0x048fe600078e0205 */
[----:B------:R-:W-:Y:S01]  /*8790*/  REDG.E.ADD.F32.FTZ.RN.STRONG.GPU desc[UR6][R230.64+0x200], R100 ;  /* 0x00020064e60079a6 */ /* 0x000fe2000c10f386 */
[-C--:B------:R-:W-:Y:S01]  /*87a0*/  LEA.HI.X.SX32 R17, R5, R231.reuse, 0x2, P0 ;  /* 0x000000e705117211 */ /* 0x080fe200000f16ff */
[C---:B------:R-:W-:Y:S01]  /*87b0*/  IMAD.IADD R5, R196.reuse, 0x1, R11 ;  /* 0x00000001c4057824 */ /* 0x040fe200078e020b */
[CC--:B------:R-:W-:Y:S01]  /*87c0*/  LEA R10, P0, R11.reuse, R230.reuse, 0x2 ;  /* 0x000000e60b0a7211 */ /* 0x0c0fe200078010ff */
[----:B------:R-:W-:Y:S03]  /*87d0*/  REDG.E.ADD.F32.FTZ.RN.STRONG.GPU desc[UR6][R200.64+0x200], R101 ;  /* 0x00020065c80079a6 */ /* 0x000fe6000c10f386 */
[-C--:B------:R-:W-:Y:S01]  /*87e0*/  LEA.HI.X.SX32 R11, R11, R231.reuse, 0x2, P0 ;  /* 0x000000e70b0b7211 */ /* 0x080fe200000f16ff */
[----:B------:R3:W-:Y:S01]  /*87f0*/  REDG.E.ADD.F32.FTZ.RN.STRONG.GPU desc[UR6][R16.64], R102 ;  /* 0x00000066100079a6 */ /* 0x0007e2000c10f386 */
[CC--:B----4-:R-:W-:Y:S01]  /*8800*/  LEA R12, P1, R5.reuse, R230.reuse, 0x2 ;  /* 0x000000e6050c7211 */ /* 0x0d0fe200078210ff */
[C---:B------:R-:W-:Y:S03]  /*8810*/  IMAD.IADD R7, R196.reuse, 0x1, R5 ;  /* 0x00000001c4077824 */ /* 0x040fe600078e0205 */
[-C--:B------:R-:W-:Y:S01]  /*8820*/  LEA.HI.X.SX32 R13, R5, R231.reuse, 0x2, P1 ;  /* 0x000000e7050d7211 */ /* 0x080fe200008f16ff */
[----:B------:R4:W-:Y:S01]  /*8830*/  REDG.E.ADD.F32.FTZ.RN.STRONG.GPU desc[UR6][R10.64], R103 ;  /* 0x000000670a0079a6 */ /* 0x0009e2000c10f386 */
[----:B------:R-:W-:Y:S01]  /*8840*/  VIADD R5, R197, 0xa0 ;  /* 0x000000a0c5057836 */ /* 0x000fe20000000000 */
[CC--:B------:R-:W-:Y:S01]  /*8850*/  LEA R6, P0, R7.reuse, R230.reuse, 0x2 ;  /* 0x000000e607067211 */ /* 0x0c0fe200078010ff */
[C---:B-1----:R-:W-:Y:S01]  /*8860*/  IMAD.IADD R9, R196.reuse, 0x1, R7 ;  /* 0x00000001c4097824 */ /* 0x042fe200078e0207 */
[----:B------:R1:W-:Y:S02]  /*8870*/  REDG.E.ADD.F32.FTZ.RN.STRONG.GPU desc[UR6][R12.64], R104 ;  /* 0x000000680c0079a6 */ /* 0x0003e4000c10f386 */
[-C--:B------:R-:W-:Y:S01]  /*8880*/  LEA.HI.X.SX32 R7, R7, R231.reuse, 0x2, P0 ;  /* 0x000000e707077211 */ /* 0x080fe200000f16ff */
[----:B------:R-:W-:Y:S01]  /*8890*/  IMAD.IADD R4, R196, 0x1, R9 ;  /* 0x00000001c4047824 */ /* 0x000fe200078e0209 */
[CC--:B------:R-:W-:Y:S01]  /*88a0*/  LEA R8, P0, R9.reuse, R230.reuse, 0x2 ;  /* 0x000000e609087211 */ /* 0x0c0fe200078010ff */
[----:B------:R-:W-:Y:S03]  /*88b0*/  LDSM.16.MT88.4 R92, [R250+0x28800] ;  /* 0x02880000fa5c783b */ /* 0x000fe60000004200 */
[-C--:B------:R-:W-:Y:S01]  /*88c0*/  LEA.HI.X.SX32 R9, R9, R231.reuse, 0x2, P0 ;  /* 0x000000e709097211 */ /* 0x080fe200000f16ff */
[----:B------:R1:W-:Y:S01]  /*88d0*/  REDG.E.ADD.F32.FTZ.RN.STRONG.GPU desc[UR6][R6.64], R105 ;  /* 0x00000069060079a6 */ /* 0x0003e2000c10f386 */
[CC--:B--2---:R-:W-:Y:S03]  /*88e0*/  LEA R14, P0, R4.reuse, R230.reuse, 0x2 ;  /* 0x000000e6040e7211 */ /* 0x0c4fe600078010ff */
[----:B------:R2:W-:Y:S01]  /*88f0*/  REDG.E.ADD.F32.FTZ.RN.STRONG.GPU desc[UR6][R8.64], R106 ;  /* 0x0000006a080079a6 */ /* 0x0005e2000c10f386 */
[-C--:B------:R-:W-:Y:S02]  /*8900*/  LEA.HI.X.SX32 R15, R4, R231.reuse, 0x2, P0 ;  /* 0x000000e7040f7211 */ /* 0x080fe400000f16ff */
[CC--:B---3--:R-:W-:Y:S03]  /*8910*/  LEA R16, P0, R5.reuse, R230.reuse, 0x2 ;  /* 0x000000e605107211 */ /* 0x0c8fe600078010ff */
[----:B------:R3:W-:Y:S01]  /*8920*/  REDG.E.ADD.F32.FTZ.RN.STRONG.GPU desc[UR6][R14.64], R107 ;  /* 0x0000006b0e0079a6 */ /* 0x0007e2000c10f386 */
[-C--:B------:R-:W-:Y:S01]  /*8930*/  LEA.HI.X.SX32 R17, R5, R231.reuse, 0x2, P0 ;  /* 0x000000e705117211 */ /* 0x080fe200000f16ff */
[C---:B----4-:R-:W-:Y:S02]  /*8940*/  IMAD.IADD R11, R196.reuse, 0x1, R5 ;  /* 0x00000001c40b7824 */ /* 0x050fe400078e0205 */
[----:B------:R-:W-:Y:S02]  /*8950*/  REDG.E.ADD.F32.FTZ.RN.STRONG.GPU desc[UR6][R230.64+0x280], R112 ;  /* 0x00028070e60079a6 */ /* 0x000fe4000c10f386 */
[C---:B------:R-:W-:Y:S01]  /*8960*/  IMAD.IADD R5, R196.reuse, 0x1, R11 ;  /* 0x00000001c4057824 */ /* 0x040fe200078e020b */
[CC--:B------:R-:W-:Y:S01]  /*8970*/  LEA R10, P0, R11.reuse, R230.reuse, 0x2 ;  /* 0x000000e60b0a7211 */ /* 0x0c0fe200078010ff */
[----:B------:R-:W-:Y:S03]  /*8980*/  REDG.E.ADD.F32.FTZ.RN.STRONG.GPU desc[UR6][R200.64+0x280], R113 ;  /* 0x00028071c80079a6 */ /* 0x000fe6000c10f386 */
[-C--:B------:R-:W-:Y:S01]  /*8990*/  LEA.HI.X.SX32 R11, R11, R231.reuse, 0x2, P0 ;  /* 0x000000e70b0b7211 */ /* 0x080fe200000f16ff */
[----:B------:R4:W-:Y:S01]  /*89a0*/  REDG.E.ADD.F32.FTZ.RN.STRONG.GPU desc[UR6][R16.64], R114 ;  /* 0x00000072100079a6 */ /* 0x0009e2000c10f386 */
[CC--:B-1----:R-:W-:Y:S01]  /*89b0*/  LEA R12, P1, R5.reuse, R230.reuse, 0x2 ;  /* 0x000000e6050c7211 */ /* 0x0c2fe200078210ff */
[C---:B------:R-:W-:Y:S03]  /*89c0*/  IMAD.IADD R7, R196.reuse, 0x1, R5 ;  /* 0x00000001c4077824 */ /* 0x040fe600078e0205 */
[-C--:B------:R-:W-:Y:S01]  /*89d0*/  LEA.HI.X.SX32 R13, R5, R231.reuse, 0x2, P1 ;  /* 0x000000e7050d7211 */ /* 0x080fe200008f16ff */
[----:B------:R1:W-:Y:S01]  /*89e0*/  REDG.E.ADD.F32.FTZ.RN.STRONG.GPU desc[UR6][R10.64], R115 ;  /* 0x000000730a0079a6 */ /* 0x0003e2000c10f386 */
[----:B------:R-:W-:Y:S01]  /*89f0*/  VIADD R5, R197, 0xc0 ;  /* 0x000000c0c5057836 */ /* 0x000fe20000000000 */
[-C--:B------:R-:W-:Y:S01]  /*8a00*/  LEA R6, P0, R7, R230.reuse, 0x2 ;  /* 0x000000e607067211 */ /* 0x080fe200078010ff */
[C---:B--2---:R-:W-:Y:S01]  /*8a10*/  IMAD.IADD R9, R196.reuse, 0x1, R7 ;  /* 0x00000001c4097824 */ /* 0x044fe200078e0207 */
[----:B------:R2:W-:Y:S01]  /*8a20*/  REDG.E.ADD.F32.FTZ.RN.STRONG.GPU desc[UR6][R12.64], R108 ;  /* 0x0000006c0c0079a6 */ /* 0x0005e2000c10f386 */
[----:B------:R-:W-:Y:S01]  /*8a30*/  VIADD R197, R197, 0xe0 ;  /* 0x000000e0c5c57836 */ /* 0x000fe20000000000 */
[-C--:B------:R-:W-:Y:S01]  /*8a40*/  LEA.HI.X.SX32 R7, R7, R231.reuse, 0x2, P0 ;  /* 0x000000e707077211 */ /* 0x080fe200000f16ff */
[----:B------:R-:W-:Y:S01]  /*8a50*/  IMAD.IADD R4, R196, 0x1, R9 ;  /* 0x00000001c4047824 */ /* 0x000fe200078e0209 */
[CC--:B------:R-:W-:Y:S01]  /*8a60*/  LEA R8, P0, R9.reuse, R230.reuse, 0x2 ;  /* 0x000000e609087211 */ /* 0x0c0fe200078010ff */
[----:B------:R-:W-:Y:S03]  /*8a70*/  LDSM.16.MT88.4 R112, [R247+0x7800] ;  /* 0x00780000f770783b */ /* 0x000fe60000004200 */
[-C--:B------:R-:W-:Y:S01]  /*8a80*/  LEA.HI.X.SX32 R9, R9, R231.reuse, 0x2, P0 ;  /* 0x000000e709097211 */ /* 0x080fe200000f16ff */
[----:B------:R2:W-:Y:S01]  /*8a90*/  REDG.E.ADD.F32.FTZ.RN.STRONG.GPU desc[UR6][R6.64], R109 ;  /* 0x0000006d060079a6 */ /* 0x0005e2000c10f386 */
[CC--:B---3--:R-:W-:Y:S03]  /*8aa0*/  LEA R14, P0, R4.reuse, R230.reuse, 0x2 ;  /* 0x000000e6040e7211 */ /* 0x0c8fe600078010ff */
[----:B------:R3:W-:Y:S01]  /*8ab0*/  REDG.E.ADD.F32.FTZ.RN.STRONG.GPU desc[UR6][R8.64], R110 ;  /* 0x0000006e080079a6 */ /* 0x0007e2000c10f386 */
[-C--:B------:R-:W-:Y:S02]  /*8ac0*/  LEA.HI.X.SX32 R15, R4, R231.reuse, 0x2, P0 ;  /* 0x000000e7040f7211 */ /* 0x080fe400000f16ff */
[CC--:B----4-:R-:W-:Y:S03]  /*8ad0*/  LEA R16, P0, R5.reuse, R230.reuse, 0x2 ;  /* 0x000000e605107211 */ /* 0x0d0fe600078010ff */
[----:B------:R4:W-:Y:S01]  /*8ae0*/  REDG.E.ADD.F32.FTZ.RN.STRONG.GPU desc[UR6][R14.64], R111 ;  /* 0x0000006f0e0079a6 */ /* 0x0009e2000c10f386 */
[-C--:B------:R-:W-:Y:S01]  /*8af0*/  LEA.HI.X.SX32 R17, R5, R231.reuse, 0x2, P0 ;  /* 0x000000e705117211 */ /* 0x080fe200000f16ff */
[C---:B-1----:R-:W-:Y:S02]  /*8b00*/  IMAD.IADD R11, R196.reuse, 0x1, R5 ;  /* 0x00000001c40b7824 */ /* 0x042fe400078e0205 */
[----:B------:R-:W-:Y:S02]  /*8b10*/  REDG.E.ADD.F32.FTZ.RN.STRONG.GPU desc[UR6][R230.64+0x300], R116 ;  /* 0x00030074e60079a6 */ /* 0x000fe4000c10f386 */
[C---:B------:R-:W-:Y:S01]  /*8b20*/  IMAD.IADD R5, R196.reuse, 0x1, R11 ;  /* 0x00000001c4057824 */ /* 0x040fe200078e020b */
[CC--:B------:R-:W-:Y:S01]  /*8b30*/  LEA R10, P0, R11.reuse, R230.reuse, 0x2 ;  /* 0x000000e60b0a7211 */ /* 0x0c0fe200078010ff */
[----:B------:R-:W-:Y:S03]  /*8b40*/  REDG.E.ADD.F32.FTZ.RN.STRONG.GPU desc[UR6][R200.64+0x300], R117 ;  /* 0x00030075c80079a6 */ /* 0x000fe6000c10f386 */
[-C--:B------:R-:W-:Y:S01]  /*8b50*/  LEA.HI.X.SX32 R11, R11, R231.reuse, 0x2, P0 ;  /* 0x000000e70b0b7211 */ /* 0x080fe200000f16ff */
[----:B------:R1:W-:Y:S01]  /*8b60*/  REDG.E.ADD.F32.FTZ.RN.STRONG.GPU desc[UR6][R16.64], R118 ;  /* 0x00000076100079a6 */ /* 0x0003e2000c10f386 */
[CC--:B--2---:R-:W-:Y:S01]  /*8b70*/  LEA R12, P1, R5.reuse, R230.reuse, 0x2 ;  /* 0x000000e6050c7211 */ /* 0x0c4fe200078210ff */
[C---:B------:R-:W-:Y:S03]  /*8b80*/  IMAD.IADD R7, R196.reuse, 0x1, R5 ;  /* 0x00000001c4077824 */ /* 0x040fe600078e0205 */
[-C--:B------:R-:W-:Y:S01]  /*8b90*/  LEA.HI.X.SX32 R13, R5, R231.reuse, 0x2, P1 ;  /* 0x000000e7050d7211 */ /* 0x080fe200008f16ff */
[----:B------:R2:W-:Y:S01]  /*8ba0*/  REDG.E.ADD.F32.FTZ.RN.STRONG.GPU desc[UR6][R10.64], R119 ;  /* 0x000000770a0079a6 */ /* 0x0005e2000c10f386 */
[C---:B------:R-:W-:Y:S01]  /*8bb0*/  IMAD.IADD R5, R196.reuse, 0x1, R197 ;  /* 0x00000001c4057824 */ /* 0x040fe200078e02c5 */
[CC--:B------:R-:W-:Y:S01]  /*8bc0*/  LEA R6, P0, R7.reuse, R230.reuse, 0x2 ;  /* 0x000000e607067211 */ /* 0x0c0fe200078010ff */
[C---:B---3--:R-:W-:Y:S01]  /*8bd0*/  IMAD.IADD R9, R196.reuse, 0x1, R7 ;  /* 0x00000001c4097824 */ /* 0x048fe200078e0207 */
[----:B------:R-:W-:Y:S02]  /*8be0*/  REDG.E.ADD.F32.FTZ.RN.STRONG.GPU desc[UR6][R12.64], R120 ;  /* 0x000000780c0079a6 */ /* 0x000fe4000c10f386 */
[-C--:B------:R-:W-:Y:S01]  /*8bf0*/  LEA.HI.X.SX32 R7, R7, R231.reuse, 0x2, P0 ;  /* 0x000000e707077211 */ /* 0x080fe200000f16ff */
[----:B------:R-:W-:Y:S01]  /*8c00*/  IMAD.IADD R4, R196, 0x1, R9 ;  /* 0x00000001c4047824 */ /* 0x000fe200078e0209 */
[CC--:B------:R-:W-:Y:S01]  /*8c10*/  LEA R8, P0, R9.reuse, R230.reuse, 0x2 ;  /* 0x000000e609087211 */ /* 0x0c0fe200078010ff */
[----:B------:R-:W-:Y:S03]  /*8c20*/  LDSM.16.MT88.4 R108, [R247+0x5800] ;  /* 0x00580000f76c783b */ /* 0x000fe60000004200 */
[-C--:B------:R-:W-:Y:S01]  /*8c30*/  LEA.HI.X.SX32 R9, R9, R231.reuse, 0x2, P0 ;  /* 0x000000e709097211 */ /* 0x080fe200000f16ff */
[----:B------:R3:W-:Y:S01]  /*8c40*/  REDG.E.ADD.F32.FTZ.RN.STRONG.GPU desc[UR6][R6.64], R121 ;  /* 0x00000079060079a6 */ /* 0x0007e2000c10f386 */
[CC--:B----4-:R-:W-:Y:S03]  /*8c50*/  LEA R14, P0, R4.reuse, R230.reuse, 0x2 ;  /* 0x000000e6040e7211 */ /* 0x0d0fe600078010ff */
[----:B------:R-:W-:Y:S01]  /*8c60*/  REDG.E.ADD.F32.FTZ.RN.STRONG.GPU desc[UR6][R8.64], R122 ;  /* 0x0000007a080079a6 */ /* 0x000fe2000c10f386 */
[-C--:B------:R-:W-:Y:S02]  /*8c70*/  LEA.HI.X.SX32 R15, R4, R231.reuse, 0x2, P0 ;  /* 0x000000e7040f7211 */ /* 0x080fe400000f16ff */
[CC--:B-1----:R-:W-:Y:S03]  /*8c80*/  LEA R16, P0, R197.reuse, R230.reuse, 0x2 ;  /* 0x000000e6c5107211 */ /* 0x0c2fe600078010ff */
[----:B------:R-:W-:Y:S01]  /*8c90*/  REDG.E.ADD.F32.FTZ.RN.STRONG.GPU desc[UR6][R14.64], R123 ;  /* 0x0000007b0e0079a6 */ /* 0x000fe2000c10f386 */
[-C--:B------:R-:W-:Y:S01]  /*8ca0*/  LEA.HI.X.SX32 R17, R197, R231.reuse, 0x2, P0 ;  /* 0x000000e7c5117211 */ /* 0x080fe200000f16ff */
[C---:B--2---:R-:W-:Y:S01]  /*8cb0*/  IMAD.IADD R11, R196.reuse, 0x1, R5 ;  /* 0x00000001c40b7824 */ /* 0x044fe200078e0205 */
[CC--:B------:R-:W-:Y:S01]  /*8cc0*/  LEA R18, P0, R5.reuse, R230.reuse, 0x2 ;  /* 0x000000e605127211 */ /* 0x0c0fe200078010ff */
[----:B------:R-:W-:Y:S03]  /*8cd0*/  LDSM.16.MT88.4 R12, [R0+0x28000] ;  /* 0x02800000000c783b */ /* 0x000fe60000004200 */
[-C--:B------:R-:W-:Y:S01]  /*8ce0*/  LEA.HI.X.SX32 R19, R5, R231.reuse, 0x2, P0 ;  /* 0x000000e705137211 */ /* 0x080fe200000f16ff */
[----:B------:R-:W-:Y:S01]  /*8cf0*/  REDG.E.ADD.F32.FTZ.RN.STRONG.GPU desc[UR6][R230.64+0x380], R128 ;  /* 0x00038080e60079a6 */ /* 0x000fe2000c10f386 */
[CC--:B------:R-:W-:Y:S03]  /*8d00*/  LEA R96, P0, R11.reuse, R230.reuse, 0x2 ;  /* 0x000000e60b607211 */ /* 0x0c0fe600078010ff */
[----:B------:R-:W-:Y:S01]  /*8d10*/  REDG.E.ADD.F32.FTZ.RN.STRONG.GPU desc[UR6][R200.64+0x380], R129 ;  /* 0x00038081c80079a6 */ /* 0x000fe2000c10f386 */
[-C--:B------:R-:W-:Y:S01]  /*8d20*/  LEA.HI.X.SX32 R97, R11, R231.reuse, 0x2, P0 ;  /* 0x000000e70b617211 */ /* 0x080fe200000f16ff */
[C---:B---3--:R-:W-:Y:S02]  /*8d30*/  IMAD.IADD R7, R196.reuse, 0x1, R11 ;  /* 0x00000001c4077824 */ /* 0x048fe400078e020b */
[----:B------:R-:W-:Y:S02]  /*8d40*/  REDG.E.ADD.F32.FTZ.RN.STRONG.GPU desc[UR6][R16.64], R130 ;  /* 0x00000082100079a6 */ /* 0x000fe4000c10f386 */
[C---:B------:R-:W-:Y:S01]  /*8d50*/  IMAD.IADD R5, R196.reuse, 0x1, R7 ;  /* 0x00000001c4057824 */ /* 0x040fe200078e0207 */
[-C--:B------:R-:W-:Y:S01]  /*8d60*/  LEA R100, P2, R7, R230.reuse, 0x2 ;  /* 0x000000e607647211 */ /* 0x080fe200078410ff */
[----:B------:R-:W-:Y:S02]  /*8d70*/  LDSM.16.MT88.4 R8, [R247] ;  /* 0x00000000f708783b */ /* 0x000fe40000004200 */
        /* <DEDUP_REMOVED lines=104> */
[----:B------:R-:W-:Y:S01]  /*9400*/  ULDC UR8, c[0x0][0x390] ;  /* 0x0000e40000087ab9 */ /* 0x000fe20000000800 */
[----:B------:R-:W-:Y:S02]  /*9410*/  ULDC UR9, c[0x0][0x38c] ;  /* 0x0000e30000097ab9 */ /* 0x000fe40000000800 */
        /* <DEDUP_REMOVED lines=196> */
[----:B------:R-:W-:Y:S01]  /*a060*/  PLOP3.LUT P0, PT, PT, PT, UP0, 0x80, 0x0 ;  /* 0x000000000000781c */ /* 0x000fe20003f0f008 */
[----:B------:R-:W-:Y:S01]  /*a070*/  @UP0 UIADD3 UR12, UR21, UR34, URZ ;  /* 0x00000022150c0290 */ /* 0x000fe2000fffe03f */
[----:B------:R-:W-:-:S03]  /*a080*/  @UP0 ULDC.64 UR10, c[0x0][0x450] ;  /* 0x00011400000a0ab9 */ /* 0x000fc60000000a00 */
[----:B------:R-:W-:Y:S02]  /*a090*/  @UP0 UIMAD.WIDE.U32 UR8, UR12, UR10, URZ ;  /* 0x0000000a0c0802a5 */ /* 0x000fe4000f8e003f */
[----:B------:R-:W-:-:S04]  /*a0a0*/  @UP0 UIMAD UR12, UR12, UR11, URZ ;  /* 0x0000000b0c0c02a4 */ /* 0x000fc8000f8e023f */
[----:B------:R-:W-:Y:S01]  /*a0b0*/  @UP0 UIADD3 UR22, UR9, UR12, URZ ;  /* 0x0000000c09160290 */ /* 0x000fe2000fffe03f */
[----:B------:R-:W-:Y:S01]  /*a0c0*/  @UP0 UMOV UR20, UR8 ;  /* 0x0000000800140c82 */ /* 0x000fe20008000000 */
        /* <DEDUP_REMOVED lines=78> */
.L_x_1484:
        /* <DEDUP_REMOVED lines=21> */
.L_x_1485:
        /* <DEDUP_REMOVED lines=27> */
[----:B------:R-:W-:Y:S01]  /*a8b0*/  IMAD.MOV.U32 R60, RZ, RZ, R68 ;  /* 0x000000ffff3c7224 */ /* 0x000fe200078e0044 */
[C---:B------:R-:W-:Y:S01]  /*a8c0*/  IADD3 R54, R68.reuse, 0xc0, RZ ;  /* 0x000000c044367810 */ /* 0x040fe20007ffe0ff */
[----:B------:R-:W-:-:S02]  /*a8d0*/  VIADD R56, R68, 0x80 ;  /* 0x0000008044387836 */ /* 0x000fc40000000000 */
[----:B------:R-:W-:-:S04]  /*a8e0*/  IMAD.WIDE.U32 R8, R5, UR12, R60 ;  /* 0x0000000c05087c25 */ /* 0x000fc8000f8e003c */
[----:B------:R-:W-:Y:S01]  /*a8f0*/  VIADD R5, R53, 0x20 ;  /* 0x0000002035057836 */ /* 0x000fe20000000000 */
[----:B------:R-:W-:Y:S01]  /*a900*/  IADD3 R62, P0, R8, UR20, RZ ;  /* 0x00000014083e7c10 */ /* 0x000fe2000ff1e0ff */
[----:B------:R-:W-:-:S03]  /*a910*/  VIADD R55, R68, 0x40 ;  /* 0x0000004044377836 */ /* 0x000fc60000000000 */
[----:B------:R-:W-:Y:S02]  /*a920*/  IADD3.X R63, R9, UR22, R4, P0, !PT ;  /* 0x00000016093f7c10 */ /* 0x000fe400087fe404 */
[----:B------:R-:W-:Y:S02]  /*a930*/  MOV R4, UR18 ;  /* 0x0000001200047c02 */ /* 0x000fe40008000f00 */
[----:B------:R-:W-:-:S03]  /*a940*/  ISETP.GE.AND P4, PT, R5, UR5, PT ;  /* 0x0000000505007c0c */ /* 0x000fc6000bf86270 */
[----:B------:R-:W-:-:S04]  /*a950*/  IMAD.WIDE.U32 R62, R4, UR55, R62 ;  /* 0x00000037043e7c25 */ /* 0x000fc8000f8e003e */
        /* <DEDUP_REMOVED lines=12> */
[C---:B------:R-:W-:Y:S01]  /*aa20*/  IMAD R58, R53.reuse, UR11, R58 ;  /* 0x0000000b353a7c24 */ /* 0x040fe2000f8e023a */
        /* <DEDUP_REMOVED lines=11> */
.L_x_1487:
[----:B------:R-:W-:Y:S05]  /*aae0*/  BSYNC B0 ;  /* 0x0000000000007941 */ /* 0x000fea0003800000 */
.L_x_1486:
        /* <DEDUP_REMOVED lines=21> */
.L_x_1489:
[----:B------:R-:W-:Y:S05]  /*ac40*/  BSYNC B0 ;  /* 0x0000000000007941 */ /* 0x000fea0003800000 */
.L_x_1488:
        /* <DEDUP_REMOVED lines=38> */
.L_x_1491:
[----:B------:R-:W-:Y:S05]  /*aeb0*/  BSYNC B0 ;  /* 0x0000000000007941 */ /* 0x000fea0003800000 */
.L_x_1490:
        /* <DEDUP_REMOVED lines=8> */
[----:B-1-3--:R-:W-:Y:S01]  /*af40*/  IMAD.WIDE.U32 R4, R53, UR8, R36 ;  /* 0x0000000835047c25 */ /* 0x00afe2000f8e0024 */
        /* <DEDUP_REMOVED lines=13> */
.L_x_1462:
        /* <DEDUP_REMOVED lines=24> */
.L_x_1493:
[----:B------:R-:W-:Y:S01]  /*b1a0*/  @UP0 UIADD3 UR15, UR21, UR34, URZ ;  /* 0x00000022150f0290 */ /* 0x000fe2000fffe03f */
[----:B-1----:R-:W-:Y:S01]  /*b1b0*/  SHF.R.S32.HI R8, RZ, 0x1f, R5 ;  /* 0x0000001fff087819 */ /* 0x002fe20000011405 */
        /* <DEDUP_REMOVED lines=18> */
.L_x_1494:
        /* <DEDUP_REMOVED lines=17> */
[----:B--2---:R-:W-:-:S04]  /*b3f0*/  IMAD.WIDE.U32 R6, R6, UR14, R18 ;  /* 0x0000000e06067c25 */ /* 0x004fc8000f8e0012 */
[----:B------:R-:W-:Y:S01]  /*b400*/  VIADD R4, R18, 0x40 ;  /* 0x0000004012047836 */ /* 0x000fe20000000000 */
[----:B------:R-:W-:-:S04]  /*b410*/  IADD3 R6, P0, R6, UR20, RZ ;  /* 0x0000001406067c10 */ /* 0x000fc8000ff1e0ff */
[----:B------:R-:W-:Y:S02]  /*b420*/  IADD3.X R7, R7, UR22, R5, P0, !PT ;  /* 0x0000001607077c10 */ /* 0x000fe400087fe405 */
[----:B------:R-:W-:Y:S01]  /*b430*/  IADD3 R5, R18, 0x80, RZ ;  /* 0x0000008012057810 */ /* 0x000fe20007ffe0ff */
[----:B------:R-:W-:Y:S01]  /*b440*/  IMAD.WIDE.U32 R12, R12, UR55, R6 ;  /* 0x000000370c0c7c25 */ /* 0x000fe2000f8e0006 */
[----:B------:R-:W-:-:S03]  /*b450*/  SHF.R.S32.HI R6, RZ, 0x1f, R8 ;  /* 0x0000001fff067819 */ /* 0x000fc60000011408 */
        /* <DEDUP_REMOVED lines=20> */
.L_x_1496:
[----:B------:R-:W-:Y:S05]  /*b5a0*/  BSYNC B0 ;  /* 0x0000000000007941 */ /* 0x000fea0003800000 */
.L_x_1495:
        /* <DEDUP_REMOVED lines=21> */
.L_x_1498:
[----:B------:R-:W-:Y:S05]  /*b700*/  BSYNC B0 ;  /* 0x0000000000007941 */ /* 0x000fea0003800000 */
.L_x_1497:
[----:B------:R-:W-:Y:S01]  /*b710*/  IMAD.U32 R9, RZ, RZ, UR10 ;  /* 0x0000000aff097e24 */ /* 0x000fe2000f8e00ff */
[----:B------:R-:W-:Y:S01]  /*b720*/  UIMAD UR5, UR16, UR10, URZ ;  /* 0x0000000a100572a4 */ /* 0x000fe2000f8e023f */
[----:B------:R-:W-:Y:S01]  /*b730*/  BSSY B0, `(.L_x_1499) ;  /* 0x000001f000007945 */ /* 0x000fe20003800000 */
[----:B------:R-:W-:Y:S01]  /*b740*/  USHF.R.S32.HI UR13, URZ, 0x1f, UR55 ;  /* 0x0000001f3f0d7899 */ /* 0x000fe20008011437 */
[----:B--2---:R-:W-:Y:S01]  /*b750*/  IMAD.WIDE.U32 R10, R9, UR14, R18 ;  /* 0x0000000e090a7c25 */ /* 0x004fe2000f8e0012 */
[----:B------:R-:W-:Y:S01]  /*b760*/  UIMAD UR14, UR14, UR11, UR5 ;  /* 0x0000000b0e0e72a4 */ /* 0x000fe2000f8e0205 */
[----:B------:R-:W-:Y:S01]  /*b770*/  ULDC.64 UR8, c[0x0][0x470] ;  /* 0x00011c0000087ab9 */ /* 0x000fe20000000a00 */
[----:B------:R-:W-:Y:S01]  /*b780*/  IADD3 R10, P0, R10, UR12, RZ ;  /* 0x0000000c0a0a7c10 */ /* 0x000fe2000ff1e0ff */
[----:B------:R-:W-:-:S03]  /*b790*/  UIMAD UR5, UR13, UR8, URZ ;  /* 0x000000080d0572a4 */ /* 0x000fc6000f8e023f */
[----:B------:R-:W-:Y:S01]  /*b7a0*/  IMAD.U32 R9, RZ, RZ, UR14 ;  /* 0x0000000eff097e24 */ /* 0x000fe2000f8e00ff */
[----:B------:R-:W-:Y:S01]  /*b7b0*/  MOV R12, UR8 ;  /* 0x00000008000c7c02 */ /* 0x000fe20008000f00 */
[----:B------:R-:W-:-:S03]  /*b7c0*/  UIMAD UR9, UR55, UR9, UR5 ;  /* 0x00000009370972a4 */ /* 0x000fc6000f8e0205 */
[----:B------:R-:W-:-:S03]  /*b7d0*/  IADD3.X R11, R11, UR15, R9, P0, !PT ;  /* 0x0000000f0b0b7c10 */ /* 0x000fc600087fe409 */
        /* <DEDUP_REMOVED lines=20> */
.L_x_1500:
[----:B------:R-:W-:Y:S05]  /*b920*/  BSYNC B0 ;  /* 0x0000000000007941 */ /* 0x000fea0003800000 */
.L_x_1499:
        /* <DEDUP_REMOVED lines=20> */
.L_x_1492:
[----:B------:R-:W-:Y:S05]  /*ba70*/  BSYNC B1 ;  /* 0x0000000000017941 */ /* 0x000fea0003800000 */
.L_x_1457:
        /* <DEDUP_REMOVED lines=12> */
.L_x_1501:
[----:B------:R-:W-:Y:S05]  /*bb40*/  EXIT ;  /* 0x000000000000794d */ /* 0x000fea0003800000 */
.L_x_1503:
        /* <DEDUP_REMOVED lines=11> */
.L_x_2062:


//--------------------- .text._ZN5flash44flash_bwd_dq_dk_dv_loop_seqk_parallel_kernelI23Flash_bwd_kernel_traitsILi256ELi64ELi64ELi8ELi4ELi2ELi2ELb0ELb0EN7cutlass10bfloat16_tE19Flash_kernel_traitsILi256ELi64ELi64ELi8ES3_EELb0ELb0ELb0ELb0ELb0ELb0ELb1EEEvNS_16Flash_bwd_paramsE --------------------------
	.section	.text._ZN5flash44flash_bwd_dq_dk_dv_loop_seqk_parallel_kernelI23Flash_bwd_kernel_traitsILi256ELi64ELi64ELi8ELi4ELi2ELi2ELb0ELb0EN7cutlass10bfloat16_tE19Flash_kernel_traitsILi256ELi64ELi64ELi8ES3_EELb0ELb0ELb0ELb0ELb0ELb0ELb1EEEvNS_16Flash_bwd_paramsE,"ax",@progbits
	.align	128
        .global         _ZN5flash44flash_bwd_dq_dk_dv_loop_seqk_parallel_kernelI23Flash_bwd_kernel_traitsILi256ELi64ELi64ELi8ELi4ELi2ELi2ELb0ELb0EN7cutlass10bfloat16_tE19Flash_kernel_traitsILi256ELi64ELi64ELi8ES3_EELb0ELb0ELb0ELb0ELb0ELb0ELb1EEEvNS_16Flash_bwd_paramsE
        .type           _ZN5flash44flash_bwd_dq_dk_dv_loop_seqk_parallel_kernelI23Flash_bwd_kernel_traitsILi256ELi64ELi64ELi8ELi4ELi2ELi2ELb0ELb0EN7cutlass10bfloat16_tE19Flash_kernel_traitsILi256ELi64ELi64ELi8ES3_EELb0ELb0ELb0ELb0ELb0ELb0ELb1EEEvNS_16Flash_bwd_paramsE,@function
        .size           _ZN5flash44flash_bwd_dq_dk_dv_loop_seqk_parallel_kernelI23Flash_bwd_kernel_traitsILi256ELi64ELi64ELi8ELi4ELi2ELi2ELb0ELb0EN7cutlass10bfloat16_tE19Flash_kernel_traitsILi256ELi64ELi64ELi8ES3_EELb0ELb0ELb0ELb0ELb0ELb0ELb1EEEvNS_16Flash_bwd_paramsE,(.L_x_2063 - _ZN5flash44flash_bwd_dq_dk_dv_loop_seqk_parallel_kernelI23Flash_bwd_kernel_traitsILi256ELi64ELi64ELi8ELi4ELi2ELi2ELb0ELb0EN7cutlass10bfloat16_tE19Flash_kernel_traitsILi256ELi64ELi64ELi8ES3_EELb0ELb0ELb0ELb0ELb0ELb0ELb1EEEvNS_16Flash_bwd_paramsE)
        .other          _ZN5flash44flash_bwd_dq_dk_dv_loop_seqk_parallel_kernelI23Flash_bwd_kernel_traitsILi256ELi64ELi64ELi8ELi4ELi2ELi2ELb0ELb0EN7cutlass10bfloat16_tE19Flash_kernel_traitsILi256ELi64ELi64ELi8ES3_EELb0ELb0ELb0ELb0ELb0ELb0ELb1EEEvNS_16Flash_bwd_paramsE,@"STO_CUDA_ENTRY STV_DEFAULT"
_ZN5flash44flash_bwd_dq_dk_dv_loop_seqk_parallel_kernelI23Flash_bwd_kernel_traitsILi256ELi64ELi64ELi8ELi4ELi2ELi2ELb0ELb0EN7cutlass10bfloat16_tE19Flash_kernel_traitsILi256ELi64ELi64ELi8ES3_EELb0ELb0ELb0ELb0ELb0ELb0ELb1EEEvNS_16Flash_bwd_paramsE:
.text._ZN5flash44flash_bwd_dq_dk_dv_loop_seqk_parallel_kernelI23Flash_bwd_kernel_traitsILi256ELi64ELi64ELi8ELi4ELi2ELi2ELb0ELb0EN7cutlass10bfloat16_tE19Flash_kernel_traitsILi256ELi64ELi64ELi8ES3_EELb0ELb0ELb0ELb0ELb0ELb0ELb1EEEvNS_16Flash_bwd_paramsE:
        /* <DEDUP_REMOVED lines=29> */
[----:B------:R-:W-:Y:S02]  /*01d0*/  SHF.R.S32.HI R7, RZ, 0x4, R9 ;  /* 0x00000004ff077819 */ /* 0x000fe40000011409 */
[----:B------:R-:W-:-:S02]  /*01e0*/  LEA.HI R0, R0, R6, RZ, 0x2 ;  /* 0x0000000600007211 */ /* 0x000fc400078f10ff */
[----:B------:R-:W-:Y:S02]  /*01f0*/  LEA.HI R3, R4, R6, RZ, 0x1 ;  /* 0x0000000604037211 */ /* 0x000fe400078f08ff */
[----:B------:R-:W-:Y:S02]  /*0200*/  LEA.HI R19, R16, R15, RZ, 0x2 ;  /* 0x0000000f10137211 */ /* 0x000fe400078f10ff */
[----:B------:R-:W-:Y:S02]  /*0210*/  LOP3.LUT R2, R0, 0xfffffffc, RZ, 0xc0, !PT ;  /* 0xfffffffc00027812 */ /* 0x000fe400078ec0ff */
[----:B------:R-:W-:Y:S02]  /*0220*/  LEA.HI R8, R9, R7, RZ, 0x1 ;  /* 0x0000000709087211 */ /* 0x000fe400078f08ff */
[----:B------:R-:W-:Y:S01]  /*0230*/  LOP3.LUT R0, R3, 0xfffffffe, RZ, 0xc0, !PT ;  /* 0xfffffffe03007812 */ /* 0x000fe200078ec0ff */
[----:B------:R-:W-:Y:S01]  /*0240*/  IMAD.IADD R14, R6, 0x1, -R2 ;  /* 0x00000001060e7824 */ /* 0x000fe200078e0a02 */
[----:B------:R-:W-:-:S02]  /*0250*/  SHF.R.S32.HI R10, RZ, 0x2, R19 ;  /* 0x00000002ff0a7819 */ /* 0x000fc40000011413 */
[----:B------:R-:W-:Y:S01]  /*0260*/  SHF.R.S32.HI R5, RZ, 0x1f, R19 ;  /* 0x0000001fff057819 */ /* 0x000fe20000011413 */
[----:B------:R-:W-:Y:S01]  /*0270*/  IMAD.IADD R218, R6, 0x1, -R0 ;  /* 0x0000000106da7824 */ /* 0x000fe200078e0a00 */
[----:B------:R-:W-:Y:S02]  /*0280*/  LOP3.LUT R3, R8, 0xfffffffe, RZ, 0xc0, !PT ;  /* 0xfffffffe08037812 */ /* 0x000fe400078ec0ff */
[----:B------:R-:W-:Y:S02]  /*0290*/  LEA.HI R0, R5, R10, RZ, 0x3 ;  /* 0x0000000a05007211 */ /* 0x000fe400078f18ff */
[-C--:B------:R-:W-:Y:S01]  /*02a0*/  LEA.HI R17, R16, R15.reuse, RZ, 0x3 ;  /* 0x0000000f10117211 */ /* 0x080fe200078f18ff */
[----:B------:R-:W-:Y:S01]  /*02b0*/  IMAD.IADD R12, R7, 0x1, -R3 ;  /* 0x00000001070c7824 */ /* 0x000fe200078e0a03 */
[----:B------:R-:W-:Y:S02]  /*02c0*/  LOP3.LUT R2, R4, 0xffffffe0, RZ, 0xc0, !PT ;  /* 0xffffffe004027812 */ /* 0x000fe400078ec0ff */
[----:B------:R-:W-:Y:S01]  /*02d0*/  LOP3.LUT R0, R0, 0xfffffff8, RZ, 0xc0, !PT ;  /* 0xfffffff800007812 */ /* 0x000fe200078ec0ff */
[----:B------:R-:W-:Y:S01]  /*02e0*/  IMAD.SHL.U32 R8, R12, 0x200, RZ ;  /* 0x000002000c087824 */ /* 0x000fe200078e00ff */
[----:B------:R-:W-:Y:S01]  /*02f0*/  SHF.R.S32.HI R3, RZ, 0x3, R17 ;  /* 0x00000003ff037819 */ /* 0x000fe20000011411 */
[----:B------:R-:W-:Y:S01]  /*0300*/  IMAD.IADD R2, R15, 0x1, -R2 ;  /* 0x000000010f027824 */ /* 0x000fe200078e0a02 */
[----:B------:R-:W-:Y:S01]  /*0310*/  LOP3.LUT R4, R17, 0xfffffff8, RZ, 0xc0, !PT ;  /* 0xfffffff811047812 */ /* 0x000fe200078ec0ff */
[----:B------:R-:W-:Y:S01]  /*0320*/  IMAD.IADD R7, R10, 0x1, -R0 ;  /* 0x000000010a077824 */ /* 0x000fe200078e0a00 */
[----:B------:R-:W-:Y:S01]  /*0330*/  LEA.HI R6, R16, R15, RZ, 0x7 ;  /* 0x0000000f10067211 */ /* 0x000fe200078f38ff */
[----:B------:R-:W-:Y:S01]  /*0340*/  IMAD.SHL.U32 R3, R3, 0x40, RZ ;  /* 0x0000004003037824 */ /* 0x000fe200078e00ff */
[----:B------:R-:W-:Y:S01]  /*0350*/  SHF.R.S32.HI R5, RZ, 0x1f, R2 ;  /* 0x0000001fff057819 */ /* 0x000fe20000011402 */
[----:B------:R-:W-:Y:S01]  /*0360*/  IMAD.IADD R0, R15, 0x1, -R4 ;  /* 0x000000010f007824 */ /* 0x000fe200078e0a04 */
[----:B------:R-:W-:-:S02]  /*0370*/  LOP3.LUT R4, R9, 0xfffffff0, RZ, 0xc0, !PT ;  /* 0xfffffff009047812 */ /* 0x000fc400078ec0ff */
[----:B------:R-:W-:Y:S01]  /*0380*/  LOP3.LUT R3, R3, 0x1c0, RZ, 0xc0, !PT ;  /* 0x000001c003037812 */ /* 0x000fe200078ec0ff */
[C---:B------:R-:W-:Y:S01]  /*0390*/  IMAD.SHL.U32 R236, R0.reuse, 0x8, RZ ;  /* 0x0000000800ec7824 */ /* 0x040fe200078e00ff */
[C---:B------:R-:W-:Y:S02]  /*03a0*/  LOP3.LUT P4, RZ, R0.reuse, 0x4, RZ, 0xc0, !PT ;  /* 0x0000000400ff7812 */ /* 0x040fe4000788c0ff */
[C---:B------:R-:W-:Y:S01]  /*03b0*/  LOP3.LUT P3, RZ, R0.reuse, 0x2, RZ, 0xc0, !PT ;  /* 0x0000000200ff7812 */ /* 0x040fe2000786c0ff */
[----:B------:R-:W-:Y:S01]  /*03c0*/  IMAD.SHL.U32 R0, R0, 0x40, RZ ;  /* 0x0000004000007824 */ /* 0x000fe200078e00ff */
[----:B------:R-:W-:Y:S01]  /*03d0*/  LEA.HI R18, R5, R2, RZ, 0x2 ;  /* 0x0000000205127211 */ /* 0x000fe200078f10ff */
[----:B------:R-:W-:Y:S01]  /*03e0*/  IMAD.IADD R2, R15, 0x1, -R4 ;  /* 0x000000010f027824 */ /* 0x000fe200078e0a04 */
[----:B------:R-:W-:Y:S02]  /*03f0*/  SHF.R.U32.HI R4, RZ, 0x3, R3 ;  /* 0x00000003ff047819 */ /* 0x000fe40000011603 */
[----:B------:R-:W-:-:S02]  /*0400*/  LOP3.LUT R3, R3, 0x38, R236, 0xf8, !PT ;  /* 0x0000003803037812 */ /* 0x000fc400078ef8ec */
[----:B------:R-:W-:Y:S02]  /*0410*/  LOP3.LUT R0, R0, 0x1c0, RZ, 0xc0, !PT ;  /* 0x000001c000007812 */ /* 0x000fe400078ec0ff */
[----:B------:R-:W-:Y:S01]  /*0420*/  LOP3.LUT R10, R3, R4, RZ, 0x3c, !PT ;  /* 0x00000004030a7212 */ /* 0x000fe200078e3cff */
[----:B------:R-:W-:Y:S01]  /*0430*/  IMAD.SHL.U32 R3, R218, 0x10, RZ ;  /* 0x00000010da037824 */ /* 0x000fe200078e00ff */
[----:B------:R-:W-:Y:S02]  /*0440*/  SHF.R.S32.HI R6, RZ, 0x7, R6 ;  /* 0x00000007ff067819 */ /* 0x000fe40000011406 */
[----:B------:R-:W-:Y:S02]  /*0450*/  LOP3.LUT R210, R0, 0x8, R17, 0xf8, !PT ;  /* 0x0000000800d27812 */ /* 0x000fe400078ef811 */
[----:B------:R-:W-:Y:S02]  /*0460*/  SHF.R.U32.HI R214, RZ, 0x3, R0 ;  /* 0x00000003ffd67819 */ /* 0x000fe40000011600 */
[----:B------:R-:W-:-:S02]  /*0470*/  SHF.R.S32.HI R4, RZ, 0x1f, R2 ;  /* 0x0000001fff047819 */ /* 0x000fc40000011402 */
[----:B------:R-:W-:Y:S01]  /*0480*/  LOP3.LUT R5, R0, 0x10, R3, 0xf8, !PT ;  /* 0x0000001000057812 */ /* 0x000fe200078ef803 */
[----:B------:R-:W-:Y:S01]  /*0490*/  IMAD R3, R6, 0x800, R8 ;  /* 0x0000080006037824 */ /* 0x000fe200078e0208 */
[----:B------:R-:W-:Y:S02]  /*04a0*/  LOP3.LUT R210, R210, R214, RZ, 0x3c, !PT ;  /* 0x000000d6d2d27212 */ /* 0x000fe400078e3cff */
[----:B------:R-:W-:Y:S02]  /*04b0*/  LEA.HI R11, R4, R2, RZ, 0x3 ;  /* 0x00000002040b7211 */ /* 0x000fe400078f18ff */
[----:B------:R-:W-:Y:S01]  /*04c0*/  LOP3.LUT R0, R7, 0x1, RZ, 0xc0, !PT ;  /* 0x0000000107007812 */ /* 0x000fe200078ec0ff */
[----:B------:R-:W-:Y:S01]  /*04d0*/  IMAD.IADD R210, R3, 0x1, R210 ;  /* 0x0000000103d27824 */ /* 0x000fe200078e02d2 */
[----:B------:R-:W-:Y:S02]  /*04e0*/  LOP3.LUT R4, R11, 0xfffffff8, RZ, 0xc0, !PT ;  /* 0xfffffff80b047812 */ /* 0x000fe400078ec0ff */
[----:B------:R-:W-:Y:S01]  /*04f0*/  LEA.HI R3, R16, R15, RZ, 0x6 ;  /* 0x0000000f10037211 */ /* 0x000fe200078f30ff */
[----:B------:R-:W-:Y:S01]  /*0500*/  IMAD.SHL.U32 R210, R210, 0x2, RZ ;  /* 0x00000002d2d27824 */ /* 0x000fe200078e00ff */
[----:B------:R-:W-:Y:S01]  /*0510*/  ISETP.NE.U32.AND P0, PT, R0, 0x1, PT ;  /* 0x000000010000780c */ /* 0x000fe20003f05070 */
[----:B------:R-:W-:Y:S01]  /*0520*/  IMAD.IADD R13, R2, 0x1, -R4 ;  /* 0x00000001020d7824 */ /* 0x000fe200078e0a04 */
[----:B------:R-:W-:Y:S01]  /*0530*/  LOP3.LUT R0, R19, 0x7ffffffc, RZ, 0xc0, !PT ;  /* 0x7ffffffc13007812 */ /* 0x000fe200078ec0ff */
[----:B------:R-:W-:Y:S01]  /*0540*/  IMAD.SHL.U32 R2, R7, 0x40, RZ ;  /* 0x0000004007027824 */ /* 0x000fe200078e00ff */
[----:B------:R-:W-:-:S02]  /*0550*/  SHF.R.S32.HI R3, RZ, 0x6, R3 ;  /* 0x00000006ff037819 */ /* 0x000fc40000011403 */
[----:B------:R-:W-:Y:S01]  /*0560*/  LOP3.LUT R9, R5, 0x8, R17, 0xf8, !PT ;  /* 0x0000000805097812 */ /* 0x000fe200078ef811 */
[----:B------:R-:W-:Y:S01]  /*0570*/  IMAD.IADD R4, R15, 0x1, -R0 ;  /* 0x000000010f047824 */ /* 0x000fe200078e0a00 */
[----:B------:R-:W-:Y:S01]  /*0580*/  LOP3.LUT R2, R2, 0x1c0, RZ, 0xc0, !PT ;  /* 0x000001c002027812 */ /* 0x000fe200078ec0ff */
[----:B------:R-:W-:Y:S01]  /*0590*/  IMAD.SHL.U32 R0, R6, 0x20, RZ ;  /* 0x0000002006007824 */ /* 0x000fe200078e00ff */
[----:B------:R-:W-:Y:S01]  /*05a0*/  R2P PR, R7, 0x6 ;  /* 0x0000000607007804 */ /* 0x000fe20000000000 */
[----:B------:R-:W-:Y:S01]  /*05b0*/  IMAD R6, R3, 0x200, R10 ;  /* 0x0000020003067824 */ /* 0x000fe200078e020a */
[----:B------:R-:W-:Y:S01]  /*05c0*/  LOP3.LUT R214, R8, R9, R214, 0xf6, !PT ;  /* 0x0000000908d67212 */ /* 0x000fe200078ef6d6 */
[----:B------:R-:W-:Y:S01]  /*05d0*/  IMAD.SHL.U32 R15, R15, 0x2, RZ ;  /* 0x000000020f0f7824 */ /* 0x000fe200078e00ff */
[----:B------:R-:W-:Y:S01]  /*05e0*/  SEL R209, R209, 0xffffffe0, !P3 ;  /* 0xffffffe0d1d17807 */ /* 0x000fe20005800000 */
[----:B------:R-:W-:Y:S01]  /*05f0*/  IMAD.SHL.U32 R5, R3, 0x8, RZ ;  /* 0x0000000803057824 */ /* 0x000fe200078e00ff */
[----:B------:R1:W-:Y:S01]  /*0600*/  STL [R1+0x8], R6 ;  /* 0x0000080601007387 */ /* 0x0003e20000100800 */
[----:B------:R-:W-:Y:S01]  /*0610*/  SHF.R.U32.HI R3, RZ, 0x3, R2 ;  /* 0x00000003ff037819 */ /* 0x000fe20000011602 */
[----:B------:R-:W-:Y:S01]  /*0620*/  IMAD.SHL.U32 R4, R4, 0x2, RZ ;  /* 0x0000000204047824 */ /* 0x000fe200078e00ff */
[----:B------:R-:W-:-:S02]  /*0630*/  LOP3.LUT R7, R0, 0x6, R15, 0xf8, !PT ;  /* 0x0000000600077812 */ /* 0x000fc400078ef80f */
[----:B------:R-:W-:Y:S02]  /*0640*/  SEL R211, R211, 0xffffffc0, !P4 ;  /* 0xffffffc0d3d37807 */ /* 0x000fe40006000000 */
[----:B------:R-:W-:Y:S01]  /*0650*/  SEL R242, R242, 0x10, !P0 ;  /* 0x00000010f2f27807 */ /* 0x000fe20004000000 */
[----:B------:R2:W-:Y:S01]  /*0660*/  STL [R1], R7 ;  /* 0x0000000701007387 */ /* 0x0005e20000100800 */
[----:B------:R-:W-:-:S05]  /*0670*/  LEA R214, R214, UR4, 0x1 ;  /* 0x00000004d6d67c11 */ /* 0x000fca000f8e08ff */
[----:B------:R-:W-:Y:S01]  /*0680*/  IMAD.IADD R215, R211, 0x1, R214 ;  /* 0x00000001d3d77824 */ /* 0x000fe200078e02d6 */
[----:B-1----:R-:W-:Y:S02]  /*0690*/  LOP3.LUT R6, R2, 0x20, R0, 0xf8, !PT ;  /* 0x0000002002067812 */ /* 0x002fe400078ef800 */
[----:B------:R-:W-:Y:S01]  /*06a0*/  LOP3.LUT R0, R5, 0x18, RZ, 0xc0, !PT ;  /* 0x0000001805007812 */ /* 0x000fe200078ec0ff */
[----:B------:R-:W-:Y:S01]  /*06b0*/  IMAD.SHL.U32 R5, R12, 0x20, RZ ;  /* 0x000000200c057824 */ /* 0x000fe200078e00ff */
[----:B------:R-:W-:Y:S02]  /*06c0*/  LOP3.LUT R6, R6, R3, RZ, 0x3c, !PT ;  /* 0x0000000306067212 */ /* 0x000fe400078e3cff */
[----:B------:R-:W-:Y:S01]  /*06d0*/  LOP3.LUT R2, R3, R2, R0, 0x1e, !PT ;  /* 0x0000000203027212 */ /* 0x000fe200078e1e00 */
[----:B------:R-:W-:Y:S01]  /*06e0*/  IMAD.SHL.U32 R3, R13, 0x40, RZ ;  /* 0x000000400d037824 */ /* 0x000fe200078e00ff */
[----:B------:R-:W-:Y:S01]  /*06f0*/  LOP3.LUT R8, R0, 0x20, R5, 0xf8, !PT ;  /* 0x0000002000087812 */ /* 0x000fe200078ef805 */
[----:B------:R-:W-:-:S02]  /*0700*/  IMAD R0, R218, 0x400, R4 ;  /* 0x00000400da007824 */ /* 0x000fc400078e0204 */
[----:B--2---:R-:W-:Y:S01]  /*0710*/  IMAD R7, R14, 0x400, R4 ;  /* 0x000004000e077824 */ /* 0x004fe200078e0204 */
[----:B------:R-:W-:Y:S01]  /*0720*/  LOP3.LUT R3, R3, 0x1c0, RZ, 0xc0, !PT ;  /* 0x000001c003037812 */ /* 0x000fe200078ec0ff */
[----:B------:R-:W-:Y:S01]  /*0730*/  IMAD.IADD R251, R0, 0x1, R2 ;  /* 0x0000000100fb7824 */ /* 0x000fe200078e0202 */
[----:B------:R-:W-:Y:S01]  /*0740*/  SHF.R.S32.HI R4, RZ, 0x2, R18 ;  /* 0x00000002ff047819 */ /* 0x000fe20000011412 */
[----:B------:R-:W-:Y:S01]  /*0750*/  IMAD.SHL.U32 R0, R12, 0x8, RZ ;  /* 0x000000080c007824 */ /* 0x000fe200078e00ff */
[--C-:B------:R-:W-:Y:S01]  /*0760*/  SHF.R.U32.HI R2, RZ, 0x3, R3.reuse ;  /* 0x00000003ff027819 */ /* 0x100fe20000011603 */
[----:B------:R-:W-:Y:S02]  /*0770*/  IMAD.IADD R7, R7, 0x1, R6 ;  /* 0x0000000107077824 */ /* 0x000fe400078e0206 */
[----:B------:R-:W-:Y:S01]  /*0780*/  IMAD.SHL.U32 R5, R11, 0x40, RZ ;  /* 0x000000400b057824 */ /* 0x000fe200078e00ff */
[----:B------:R-:W-:Y:S01]  /*0790*/  LOP3.LUT R6, R3, 0x8, R0, 0xf8, !PT ;  /* 0x0000000803067812 */ /* 0x000fe200078ef800 */
[----:B------:R-:W-:Y:S01]  /*07a0*/  IMAD.U32 R0, RZ, RZ, UR5 ;  /* 0x00000005ff007e24 */ /* 0x000fe2000f8e00ff */
[----:B----4-:R-:W-:Y:S01]  /*07b0*/  USHF.R.S32.HI UR5, URZ, 0x1f, UR56 ;  /* 0x0000001f3f057899 */ /* 0x010fe20008011438 */
[----:B------:R-:W-:-:S02]  /*07c0*/  LOP3.LUT R3, R2, R8, R3, 0x1e, !PT ;  /* 0x0000000802037212 */ /* 0x000fc400078e1e03 */
[----:B------:R-:W-:Y:S02]  /*07d0*/  LOP3.LUT R0, R5, 0xfffffe00, RZ, 0xc0, !PT ;  /* 0xfffffe0005007812 */ /* 0x000fe400078ec0ff */
[----:B------:R-:W-:Y:S01]  /*07e0*/  LOP3.LUT R2, R6, R2, RZ, 0x3c, !PT ;  /* 0x0000000206027212 */ /* 0x000fe200078e3cff */
[----:B------:R-:W-:Y:S01]  /*07f0*/  IMAD.U32 R5, RZ, RZ, UR5 ;  /* 0x00000005ff057e24 */ /* 0x000fe2000f8e00ff */
[----:B------:R-:W-:Y:S01]  /*0800*/  USHF.R.S32.HI UR5, URZ, 0x1f, UR48 ;  /* 0x0000001f3f057899 */ /* 0x000fe20008011430 */
[C---:B------:R-:W-:Y:S01]  /*0810*/  IMAD R6, R14.reuse, 0x10, R4 ;  /* 0x000000100e067824 */ /* 0x040fe200078e0204 */
[----:B------:R-:W-:Y:S01]  /*0820*/  LOP3.LUT R223, R3, R0, RZ, 0xfc, !PT ;  /* 0x0000000003df7212 */ /* 0x000fe200078efcff */
[--C-:B------:R-:W-:Y:S01]  /*0830*/  IMAD R4, R14, 0x400, R0.reuse ;  /* 0x000004000e047824 */ /* 0x100fe200078e0200 */
[----:B------:R-:W-:Y:S01]  /*0840*/  LEA R240, R7, UR4, 0x1 ;  /* 0x0000000407f07c11 */ /* 0x000fe2000f8e08ff */
[----:B------:R-:W-:Y:S01]  /*0850*/  IMAD R218, R218, 0x400, R0 ;  /* 0x00000400dada7824 */ /* 0x000fe200078e0200 */
[----:B------:R1:W-:Y:S01]  /*0860*/  STL [R1+0x4], R6 ;  /* 0x0000040601007387 */ /* 0x0003e20000100800 */
[----:B------:R-:W-:Y:S01]  /*0870*/  IMAD.U32 R5, RZ, RZ, UR5 ;  /* 0x00000005ff057e24 */ /* 0x000fe2000f8e00ff */
[----:B------:R-:W-:Y:S01]  /*0880*/  USHF.R.S32.HI UR5, URZ, 0x1f, UR56 ;  /* 0x0000001f3f057899 */ /* 0x000fe20008011438 */
[----:B------:R-:W-:-:S02]  /*0890*/  IMAD.IADD R218, R2, 0x1, R218 ;  /* 0x0000000102da7824 */ /* 0x000fc400078e02da */
[C---:B------:R-:W-:Y:S02]  /*08a0*/  VIADD R241, R240.reuse, 0x20 ;  /* 0x00000020f0f17836 */ /* 0x040fe40000000000 */
[C---:B------:R-:W-:Y:S02]  /*08b0*/  @P1 VIADD R241, R240.reuse, 0xffffffe0 ;  /* 0xffffffe0f0f11836 */ /* 0x040fe40000000000 */
[----:B------:R-:W-:Y:S02]  /*08c0*/  IMAD.U32 R0, RZ, RZ, UR5 ;  /* 0x00000005ff007e24 */ /* 0x000fe4000f8e00ff */
[----:B------:R-:W-:Y:S01]  /*08d0*/  IMAD.U32 R0, RZ, RZ, UR6 ;  /* 0x00000006ff007e24 */ /* 0x000fe2000f8e00ff */
[----:B------:R-:W-:Y:S01]  /*08e0*/  UIADD3 UR6, UR4, 0x18000, URZ ;  /* 0x0001800004067890 */ /* 0x000fe2000fffe03f */
[----:B------:R-:W-:Y:S01]  /*08f0*/  IMAD.U32 R0, RZ, RZ, UR5 ;  /* 0x00000005ff007e24 */ /* 0x000fe2000f8e00ff */
[----:B------:R-:W-:Y:S01]  /*0900*/  UIADD3 UR5, UR4, 0x28000, URZ ;  /* 0x0002800004057890 */ /* 0x000fe2000fffe03f */
[----:B------:R-:W-:-:S02]  /*0910*/  IMAD.IADD R243, R240, 0x1, R242 ;  /* 0x00000001f0f37824 */ /* 0x000fc400078e02f2 */
[----:B------:R-:W-:Y:S01]  /*0920*/  IMAD.IADD R222, R4, 0x1, R2 ;  /* 0x0000000104de7824 */ /* 0x000fe200078e0202 */
[----:B------:R-:W-:Y:S01]  /*0930*/  LEA R251, R251, UR6, 0x1 ;  /* 0x00000006fbfb7c11 */ /* 0x000fe2000f8e08ff */
[----:B------:R-:W-:Y:S01]  /*0940*/  VIADD R212, R210, UR6 ;  /* 0x00000006d2d47c36 */ /* 0x000fe20008000000 */
[----:B------:R-:W-:Y:S01]  /*0950*/  LEA R218, R218, UR5, 0x1 ;  /* 0x00000005dada7c11 */ /* 0x000fe2000f8e08ff */
[----:B------:R-:W-:Y:S01]  /*0960*/  IMAD.IADD R242, R242, 0x1, R241 ;  /* 0x00000001f2f27824 */ /* 0x000fe200078e02f1 */
[----:B------:R-:W-:Y:S01]  /*0970*/  ULDC.64 UR6, c[0x0][0x208] ;  /* 0x0000820000067ab9 */ /* 0x000fe20000000a00 */
[C---:B------:R-:W-:Y:S02]  /*0980*/  IMAD.IADD R209, R212.reuse, 0x1, R209 ;  /* 0x00000001d4d17824 */ /* 0x040fe400078e02d1 */
[----:B------:R-:W-:Y:S02]  /*0990*/  IMAD.IADD R212, R212, 0x1, R211 ;  /* 0x00000001d4d47824 */ /* 0x000fe400078e02d3 */
[----:B------:R-:W-:-:S02]  /*09a0*/  VIADD R252, R251, 0x40 ;  /* 0x00000040fbfc7836 */ /* 0x000fc40000000000 */
[----:B------:R-:W-:Y:S02]  /*09b0*/  IMAD.IADD R211, R209, 0x1, R211 ;  /* 0x00000001d1d37824 */ /* 0x000fe400078e02d3 */
[----:B-1----:R-:W-:-:S07]  /*09c0*/  @P2 VIADD R252, R251, 0xffffffc0 ;  /* 0xffffffc0fbfc2836 */ /* 0x002fce0000000000 */
.L_x_1550:
        /* <DEDUP_REMOVED lines=19> */
[----:B-1----:R-:W-:Y:S01]  /*0b00*/  IMAD.U32 R4, RZ, RZ, UR8 ;  /* 0x00000008ff047e24 */ /* 0x002fe2000f8e00ff */
[----:B------:R-:W-:Y:S01]  /*0b10*/  ULDC.U8 UR17, c[0x0][0x3c2] ;  /* 0x0000f08000117ab9 */ /* 0x000fe20000000000 */
[----:B------:R-:W-:Y:S01]  /*0b20*/  ULDC.64 UR12, c[0x0][0x2f8] ;  /* 0x0000be00000c7ab9 */ /* 0x000fe20000000a00 */
[----:B------:R-:W-:Y:S01]  /*0b30*/  @UP4 UIADD3.X UR11, UR5, UR11, URZ, UP1, !UPT ;  /* 0x0000000b050b4290 */ /* 0x000fe20008ffe43f */
[----:B------:R-:W-:Y:S01]  /*0b40*/  IMAD.U32 R5, RZ, RZ, UR9 ;  /* 0x00000009ff057e24 */ /* 0x000fe2000f8e00ff */
[----:B------:R-:W-:Y:S01]  /*0b50*/  UISETP.NE.AND UP4, UPT, UR17, URZ, UPT ;  /* 0x0000003f1100728c */ /* 0x000fe2000bf85270 */
[----:B------:R-:W-:Y:S01]  /*0b60*/  PLOP3.LUT P3, PT, PT, PT, UP2, 0x80, 0x0 ;  /* 0x000000000000781c */ /* 0x000fe20003f6f028 */
        /* <DEDUP_REMOVED lines=30> */
[----:B-1----:R-:W-:Y:S01]  /*0d50*/  SHF.R.S32.HI R25, RZ, 0x1f, R26 ;  /* 0x0000001fff197819 */ /* 0x002fe2000001141a */
[----:B------:R-:W-:Y:S01]  /*0d60*/  USHF.L.U32 UR15, UR16, 0x6, URZ ;  /* 0x00000006100f7899 */ /* 0x000fe2000800063f */
[----:B--2---:R-:W-:Y:S02]  /*0d70*/  @P0 R2UR UR11, R5 ;  /* 0x00000000050b02ca */ /* 0x004fe400000e0000 */
[----:B------:R-:W-:-:S04]  /*0d80*/  ISETP.NE.U32.AND P0, PT, RZ, UR12, PT ;  /* 0x0000000cff007c0c */ /* 0x000fc8000bf05070 */
[----:B------:R-:W-:Y:S02]  /*0d90*/  ISETP.NE.AND.EX P0, PT, RZ, UR13, PT, P0 ;  /* 0x0000000dff007c0c */ /* 0x000fe4000bf05300 */
[----:B----4-:R-:W-:-:S13]  /*0da0*/  @P1 R2UR UR19, R7 ;  /* 0x00000000071312ca */ /* 0x010fda00000e0000 */
[----:B------:R-:W-:Y:S01]  /*0db0*/  @UP3 UIADD3 UR5, UR11, -UR19, URZ ;  /* 0x800000130b053290 */ /* 0x000fe2000fffe03f */
        /* <DEDUP_REMOVED lines=10> */
.L_x_1504:
        /* <DEDUP_REMOVED lines=72> */
[----:B------:R-:W-:Y:S01]  /*12e0*/  MOV R2, R4 ;  /* 0x0000000400027202 */ /* 0x000fe20000000f00 */
[----:B------:R-:W-:Y:S02]  /*12f0*/  UISETP.NE.AND UP0, UPT, UR32, -0x1, UPT ;  /* 0xffffffff2000788c */ /* 0x000fe4000bf05270 */
[----:B------:R-:W-:Y:S02]  /*1300*/  UIMAD UR26, UR11, UR8, URZ ;  /* 0x000000080b1a72a4 */ /* 0x000fe4000f8e023f */
[----:B------:R-:W-:Y:S01]  /*1310*/  IMAD.HI.U32 R0, R0, R2, RZ ;  /* 0x0000000200007227 */ /* 0x000fe200078e00ff */
[----:B------:R-:W-:Y:S02]  /*1320*/  USEL UR55, UR24, UR12, !UP1 ;  /* 0x0000000c18377287 */ /* 0x000fe4000c800000 */
[----:B------:R-:W-:Y:S01]  /*1330*/  UIADD3.X UR12, UR36, UR30, URZ, UP2, !UPT ;  /* 0x0000001e240c7290 */ /* 0x000fe200097fe43f */
[----:B------:R-:W-:Y:S01]  /*1340*/  IMAD.MOV R3, RZ, RZ, -R0 ;  /* 0x000000ffff037224 */ /* 0x000fe200078e0a00 */
[----:B------:R-:W-:-:S02]  /*1350*/  UIMAD UR11, UR11, UR18, URZ ;  /* 0x000000120b0b72a4 */ /* 0x000fc4000f8e023f */
[----:B------:R-:W-:Y:S01]  /*1360*/  UIADD3 UR49, UR25, UR14, URZ ;  /* 0x0000000e19317290 */ /* 0x000fe2000fffe03f */
[C---:B------:R-:W-:Y:S01]  /*1370*/  IMAD R2, R5.reuse, R3, R2 ;  /* 0x0000000305027224 */ /* 0x040fe200078e0202 */
[----:B------:R-:W-:Y:S01]  /*1380*/  UIMAD UR24, UR10, UR12, UR11 ;  /* 0x0000000c0a1872a4 */ /* 0x000fe2000f8e020b */
[----:B------:R-:W-:Y:S01]  /*1390*/  ULDC UR25, c[0x0][0x2c4] ;  /* 0x0000b10000197ab9 */ /* 0x000fe20000000800 */
[----:B------:R-:W-:Y:S02]  /*13a0*/  UIMAD.WIDE.U32 UR40, UR10, UR18, URZ ;  /* 0x000000120a2872a5 */ /* 0x000fe4000f8e003f */
[----:B------:R-:W-:Y:S01]  /*13b0*/  ISETP.GT.U32.AND P1, PT, R5, R2, PT ;  /* 0x000000020500720c */ /* 0x000fe20003f24070 */
[----:B------:R-:W-:Y:S01]  /*13c0*/  @UP3 UIMAD UR10, UR48, UR25, URZ ;  /* 0x00000019300a32a4 */ /* 0x000fe2000f8e023f */
[----:B------:R-:W-:Y:S01]  /*13d0*/  ULDC.U8 UR20, c[0x0][0x480] ;  /* 0x0001200000147ab9 */ /* 0x000fe20000000000 */
[----:B------:R-:W-:Y:S02]  /*13e0*/  @UP0 UIADD3 UR27, UR19, UR32, URZ ;  /* 0x00000020131b0290 */ /* 0x000fe4000fffe03f */
[----:B------:R-:W-:-:S02]  /*13f0*/  @UP0 UIADD3 UR31, UR19, UR32, URZ ;  /* 0x00000020131f0290 */ /* 0x000fc4000fffe03f */
[----:B------:R-:W-:Y:S02]  /*1400*/  UIMAD UR50, UR56, UR21, URZ ;  /* 0x00000015383272a4 */ /* 0x000fe4000f8e023f */
        /* <DEDUP_REMOVED lines=20> */
[----:B------:R-:W-:Y:S01]  /*1550*/  USEL UR53, UR28, URZ, UP4 ;  /* 0x0000003f1c357287 */ /* 0x000fe2000a000000 */
[----:B------:R-:W-:Y:S01]  /*1560*/  IMAD.MOV.U32 R17, RZ, RZ, R0 ;  /* 0x000000ffff117224 */ /* 0x000fe200078e0000 */
[----:B------:R-:W-:Y:S02]  /*1570*/  USEL UR52, UR51, URZ, UP4 ;  /* 0x0000003f33347287 */ /* 0x000fe4000a000000 */
[----:B------:R-:W-:-:S02]  /*1580*/  @!UP1 UIADD3 UR37, UR45, UR35, URZ ;  /* 0x000000232d259290 */ /* 0x000fc4000fffe03f */
        /* <DEDUP_REMOVED lines=22> */
.L_x_1506:
        /* <DEDUP_REMOVED lines=13> */
.L_x_1507:
        /* <DEDUP_REMOVED lines=11> */
.L_x_1508:
[----:B------:R-:W-:-:S04]  /*1870*/  UIMAD UR8, UR48, UR61, UR56 ;  /* 0x0000003d300872a4 */ /* 0x000fc8000f8e0238 */
[----:B------:R-:W-:-:S12]  /*1880*/  UIMAD UR8, UR8, UR58, URZ ;  /* 0x0000003a080872a4 */ /* 0x000fd8000f8e023f */
.L_x_1509:
[----:B------:R-:W1:Y:S01]  /*1890*/  LDC.64 R6, c[0x0][0x420] ;  /* 0x00010800ff067b82 */ /* 0x000e620000000a00 */
[----:B------:R-:W-:Y:S01]  /*18a0*/  ULDC UR10, c[0x0][0x2dc] ;  /* 0x0000b700000a7ab9 */ /* 0x000fe20000000800 */
[----:B------:R-:W-:Y:S01]  /*18b0*/  UIADD3 UR8, UR9, UR8, URZ ;  /* 0x0000000809087290 */ /* 0x000fe2000fffe03f */
[----:B------:R-:W-:Y:S01]  /*18c0*/  LEA.HI R5, R25, R26, RZ, 0x5 ;  /* 0x0000001a19057211 */ /* 0x000fe200078f28ff */
[----:B------:R-:W-:Y:S01]  /*18d0*/  UIMAD UR10, UR10, UR61, URZ ;  /* 0x0000003d0a0a72a4 */ /* 0x000fe2000f8e023f */
[----:B------:R-:W-:Y:S01]  /*18e0*/  SHF.R.S32.HI R237, RZ, 0x1f, R236 ;  /* 0x0000001fffed7819 */ /* 0x000fe200000114ec */
[----:B------:R-:W-:Y:S01]  /*18f0*/  ULDC.64 UR12, c[0x0][0x478] ;  /* 0x00011e00000c7ab9 */ /* 0x000fe20000000a00 */
[----:B------:R-:W-:Y:S01]  /*1900*/  IADD3 R2, P0, R236, UR15, RZ ;  /* 0x0000000fec027c10 */ /* 0x000fe2000ff1e0ff */
[----:B------:R-:W-:Y:S01]  /*1910*/  UIMAD.WIDE UR12, UR8, 0x4, UR12 ;  /* 0x00000004080c78a5 */ /* 0x000fe2000f8e020c */
[----:B------:R-:W-:Y:S01]  /*1920*/  LOP3.LUT R4, R5, 0xffffffe0, RZ, 0xc0, !PT ;  /* 0xffffffe005047812 */ /* 0x000fe200078ec0ff */
[----:B------:R-:W-:Y:S01]  /*1930*/  USHF.L.U32 UR8, UR10, 0x6, URZ ;  /* 0x000000060a087899 */ /* 0x000fe2000800063f */
[----:B------:R-:W-:Y:S01]  /*1940*/  IADD3.X R3, R237, UR37, RZ, P0, !PT ;  /* 0x00000025ed037c10 */ /* 0x000fe200087fe4ff */
[----:B------:R-:W-:Y:S01]  /*1950*/  UISETP.GE.AND UP2, UPT, UR42, 0x1, UPT ;  /* 0x000000012a00788c */ /* 0x000fe2000bf46270 */
[----:B------:R-:W-:Y:S01]  /*1960*/  SHF.R.S32.HI R5, RZ, 0x5, R5 ;  /* 0x00000005ff057819 */ /* 0x000fe20000011405 */
[----:B------:R-:W-:Y:S01]  /*1970*/  UIADD3 UR11, UP1, UP0, UR40, UR8, UR50 ;  /* 0x00000008280b7290 */ /* 0x000fe2000f83e032 */
[----:B------:R-:W-:Y:S01]  /*1980*/  IMAD.IADD R4, R26, 0x1, -R4 ;  /* 0x000000011a047824 */ /* 0x000fe200078e0a04 */
[----:B------:R-:W-:Y:S01]  /*1990*/  USHF.R.S32.HI UR8, URZ, 0x1f, UR8 ;  /* 0x0000001f3f087899 */ /* 0x000fe20008011408 */
[----:B------:R-:W-:Y:S01]  /*19a0*/  IADD3 R13, P0, R14, UR9, RZ ;  /* 0x000000090e0d7c10 */ /* 0x000fe2000ff1e0ff */
[----:B------:R-:W-:Y:S01]  /*19b0*/  UIADD3 UR14, UR9, UR18, URZ ;  /* 0x00000012090e7290 */ /* 0x000fe2000fffe03f */
[----:B------:R-:W-:Y:S01]  /*19c0*/  IMAD R4, R5, UR10, R4 ;  /* 0x0000000a05047c24 */ /* 0x000fe2000f8e0204 */
[----:B------:R-:W-:Y:S01]  /*19d0*/  UIADD3.X UR8, UR51, UR8, UR54, UP1, UP0 ;  /* 0x0000000833087290 */ /* 0x000fe20008fe0436 */
[----:B------:R-:W-:Y:S01]  /*19e0*/  IADD3.X R12, R23, UR36, RZ, P0, !PT ;  /* 0x00000024170c7c10 */ /* 0x000fe200087fe4ff */
[----:B------:R-:W-:Y:S01]  /*19f0*/  USHF.R.S32.HI UR57, URZ, 0x1f, UR56 ;  /* 0x0000001f3f397899 */ /* 0x000fe20008011438 */
[----:B------:R-:W-:Y:S01]  /*1a00*/  PLOP3.LUT P0, PT, PT, PT, UP2, 0x80, 0x0 ;  /* 0x000000000000781c */ /* 0x000fe20003f0f028 */
[C---:B-1----:R-:W-:Y:S01]  /*1a10*/  IMAD R0, R6.reuse, UR36, RZ ;  /* 0x0000002406007c24 */ /* 0x042fe2000f8e02ff */
[----:B------:R-:W-:Y:S01]  /*1a20*/  ULDC.64 UR24, c[0x0][0x428] ;  /* 0x00010a0000187ab9 */ /* 0x000fe20000000a00 */
[----:B------:R-:W-:Y:S01]  /*1a30*/  IMAD.WIDE.U32 R2, R6, UR9, R2 ;  /* 0x0000000906027c25 */ /* 0x000fe2000f8e0002 */
[----:B------:R-:W-:Y:S01]  /*1a40*/  UIMAD UR18, UR57, UR24, URZ ;  /* 0x00000018391272a4 */ /* 0x000fe2000f8e023f */
[----:B------:R-:W-:Y:S01]  /*1a50*/  BSSY B1, `(.L_x_1505) ;  /* 0x0000950000017945 */ /* 0x000fe20003800000 */
[----:B------:R-:W-:Y:S01]  /*1a60*/  ULDC.64 UR26, c[0x0][0x258] ;  /* 0x00009600001a7ab9 */ /* 0x000fe20000000a00 */
[----:B------:R-:W-:Y:S01]  /*1a70*/  IMAD R0, R7, UR9, R0 ;  /* 0x0000000907007c24 */ /* 0x000fe2000f8e0200 */
[----:B------:R-:W-:Y:S01]  /*1a80*/  UIADD3 UR9, UP1, UP0, UR53, UR11, UR55 ;  /* 0x0000000b35097290 */ /* 0x000fe2000f83e037 */
[----:B------:R-:W-:Y:S01]  /*1a90*/  IMAD R5, R12, UR22, RZ ;  /* 0x000000160c057c24 */ /* 0x000fe2000f8e02ff */
[----:B------:R-:W-:Y:S01]  /*1aa0*/  ULDC.64 UR44, c[0x0][0x400] ;  /* 0x00010000002c7ab9 */ /* 0x000fe20000000a00 */
[----:B------:R-:W-:Y:S01]  /*1ab0*/  IMAD.IADD R3, R3, 0x1, R0 ;  /* 0x0000000103037824 */ /* 0x000fe200078e0200 */
[----:B------:R-:W-:Y:S01]  /*1ac0*/  UIADD3.X UR8, UR52, UR8, UR49, UP1, UP0 ;  /* 0x0000000834087290 */ /* 0x000fe20008fe0431 */
[----:B------:R-:W-:Y:S01]  /*1ad0*/  IMAD.WIDE.U32 R8, R13, UR22, R236 ;  /* 0x000000160d087c25 */ /* 0x000fe2000f8e00ec */
[----:B------:R-:W-:Y:S01]  /*1ae0*/  IADD3 R0, P1, R4, UR9, RZ ;  /* 0x0000000904007c10 */ /* 0x000fe2000ff3e0ff */
[----:B------:R-:W-:-:S02]  /*1af0*/  UIMAD UR35, UR57, UR26, URZ ;  /* 0x0000001a392372a4 */ /* 0x000fc4000f8e023f */
[----:B------:R-:W-:Y:S01]  /*1b00*/  IMAD.U32 R16, RZ, RZ, UR24 ;  /* 0x00000018ff107e24 */ /* 0x000fe2000f8e00ff */
[----:B------:R-:W-:Y:S01]  /*1b10*/  LEA.HI.X.SX32 R4, R4, UR8, 0x1, P1 ;  /* 0x0000000804047c11 */ /* 0x000fe200088f0eff */
[----:B------:R-:W-:Y:S01]  /*1b20*/  UIMAD UR18, UR56, UR25, UR18 ;  /* 0x00000019381272a4 */ /* 0x000fe2000f8e0212 */
[----:B------:R-:W-:Y:S01]  /*1b30*/  LEA R224, P1, R0, UR44, 0x2 ;  /* 0x0000002c00e07c11 */ /* 0x000fe2000f8210ff */
[----:B------:R-:W-:Y:S01]  /*1b40*/  ULDC.64 UR46, c[0x0][0x2b0] ;  /* 0x0000ac00002e7ab9 */ /* 0x000fe20000000a00 */
[----:B------:R-:W-:Y:S01]  /*1b50*/  IMAD R19, R13, UR23, R5 ;  /* 0x000000170d137c24 */ /* 0x000fe2000f8e0205 */
[----:B------:R-:W-:Y:S01]  /*1b60*/  IADD3 R10, P2, R8, UR39, RZ ;  /* 0x00000027080a7c10 */ /* 0x000fe2000ff5e0ff */
        /* <DEDUP_REMOVED lines=9> */
[----:B------:R-:W2:Y:S01]  /*1c00*/  LDL R27, [R1+0x8] ;  /* 0x00000800011b7983 */ /* 0x000ea20000100800 */
[----:B------:R-:W-:Y:S01]  /*1c10*/  PLOP3.LUT P0, PT, PT, PT, UP4, 0x80, 0x0 ;  /* 0x000000000000781c */ /* 0x000fe20003f0f048 */
[----:B------:R-:W-:Y:S01]  /*1c20*/  UMOV UR8, UR41 ;  /* 0x0000002900087c82 */ /* 0x000fe20008000000 */
[-C--:B------:R-:W-:Y:S01]  /*1c30*/  IMAD R0, R23, R6.reuse, RZ ;  /* 0x0000000617007224 */ /* 0x080fe200078e02ff */
[----:B------:R-:W-:Y:S01]  /*1c40*/  UIMAD UR9, UR8, -0x40, UR42 ;  /* 0xffffffc0080978a4 */ /* 0x000fe2000f8e022a */
[C---:B------:R-:W-:Y:S01]  /*1c50*/  IMAD.WIDE.U32 R4, R14.reuse, R6, R4 ;  /* 0x000000060e047225 */ /* 0x040fe200078e0004 */
[----:B------:R-:W-:Y:S01]  /*1c60*/  ULEA.HI UR35, UR8, UR8, URZ, 0x1 ;  /* 0x0000000808237291 */ /* 0x000fe2000f8f083f */
[C---:B------:R-:W-:Y:S01]  /*1c70*/  IADD3 R24, R14.reuse, 0x20, RZ ;  /* 0x000000200e187810 */ /* 0x040fe20007ffe0ff */
[----:B------:R-:W-:Y:S01]  /*1c80*/  UMOV UR14, UR12 ;  /* 0x0000000c000e7c82 */ /* 0x000fe20008000000 */
[C---:B------:R-:W-:Y:S01]  /*1c90*/  IMAD R0, R14.reuse, R7, R0 ;  /* 0x000000070e007224 */ /* 0x040fe200078e0200 */
[----:B------:R-:W-:Y:S01]  /*1ca0*/  ISETP.GE.AND P5, PT, R14, UR9, PT ;  /* 0x000000090e007c0c */ /* 0x000fe2000bfa6270 */
[----:B------:R-:W-:Y:S01]  /*1cb0*/  ULOP3.LUT UR35, UR35, 0xfffffffe, URZ, 0xc0, !UPT ;  /* 0xfffffffe23237892 */ /* 0x000fe2000f8ec03f */
[----:B------:R-:W-:Y:S01]  /*1cc0*/  IMAD.U32 R18, RZ, RZ, UR26 ;  /* 0x0000001aff127e24 */ /* 0x000fe2000f8e00ff */
[----:B------:R-:W-:Y:S01]  /*1cd0*/  ULDC.64 UR26, c[0x0][0x3e0] ;  /* 0x0000f800001a7ab9 */ /* 0x000fe20000000a00 */
[----:B------:R-:W-:Y:S01]  /*1ce0*/  @P0 BAR.SYNC.DEFER_BLOCKING 0x0 ;  /* 0x0000000000000b1d */ /* 0x000fe20000010000 */
[----:B------:R-:W-:Y:S01]  /*1cf0*/  UIADD3 UR35, UR8, -UR35, URZ ;  /* 0x8000002308237290 */ /* 0x000fe2000fffe03f */
[----:B------:R-:W-:Y:S01]  /*1d00*/  IMAD.IADD R15, R5, 0x1, R0 ;  /* 0x00000001050f7824 */ /* 0x000fe200078e0200 */
[----:B------:R-:W-:Y:S01]  /*1d10*/  LEA R233, P0, R4, UR26, 0x1 ;  /* 0x0000001a04e97c11 */ /* 0x000fe2000f8008ff */
[C---:B------:R-:W-:Y:S01]  /*1d20*/  VIADD R248, R236.reuse, 0x80 ;  /* 0x00000080ecf87836 */ /* 0x040fe20000000000 */
[----:B------:R-:W-:Y:S01]  /*1d30*/  UISETP.NE.AND UP0, UPT, UR35, 0x1, UPT ;  /* 0x000000012300788c */ /* 0x000fe2000bf05270 */
[----:B------:R-:W-:Y:S01]  /*1d40*/  BSSY B0, `(.L_x_1511) ;  /* 0x0000035000007945 */ /* 0x000fe20003800000 */
[----:B------:R-:W-:Y:S01]  /*1d50*/  UMOV UR12, UR24 ;  /* 0x00000018000c7c82 */ /* 0x000fe20008000000 */
[----:B------:R-:W-:Y:S01]  /*1d60*/  UMOV UR11, UR25 ;  /* 0x00000019000b7c82 */ /* 0x000fe20008000000 */
[----:B------:R-:W-:Y:S01]  /*1d70*/  ULDC.64 UR24, c[0x0][0x210] ;  /* 0x0000840000187ab9 */ /* 0x000fe20000000a00 */
[C---:B------:R-:W-:Y:S01]  /*1d80*/  IADD3 R247, R236.reuse, 0xc0, RZ ;  /* 0x000000c0ecf77810 */ /* 0x040fe20007ffe0ff */
[----:B------:R-:W-:Y:S01]  /*1d90*/  VIADD R246, R236, 0x40 ;  /* 0x00000040ecf67836 */ /* 0x000fe20000000000 */
[----:B------:R-:W-:-:S02]  /*1da0*/  ISETP.GE.AND P4, PT, R24, UR9, PT ;  /* 0x0000000918007c0c */ /* 0x000fc4000bf86270 */
[----:B------:R-:W-:Y:S02]  /*1db0*/  LEA.HI.X R234, R4, UR27, R15, 0x1, P0 ;  /* 0x0000001b04ea7c11 */ /* 0x000fe400080f0c0f */
[----:B--2---:R-:W-:-:S05]  /*1dc0*/  LEA R228, R27, UR4, 0x1 ;  /* 0x000000041be47c11 */ /* 0x004fca000f8e08ff */
        /* <DEDUP_REMOVED lines=13> */
[----:B------:R-:W-:Y:S02]  /*1ea0*/  ISETP.GE.AND P2, PT, R248, UR35, PT ;  /* 0x00000023f8007c0c */ /* 0x000fe4000bf46270 */
[----:B------:R-:W-:Y:S01]  /*1eb0*/  ISETP.GE.AND P1, PT, R247, UR35, PT ;  /* 0x00000023f7007c0c */ /* 0x000fe2000bf26270 */
[----:B------:R-:W-:-:S02]  /*1ec0*/  IMAD.IADD R3, R3, 0x1, R0 ;  /* 0x0000000103037824 */ /* 0x000fc400078e0200 */
[----:B------:R-:W-:-:S04]  /*1ed0*/  IMAD.WIDE.U32 R8, R16, UR56, R2 ;  /* 0x0000003810087c25 */ /* 0x000fc8000f8e0002 */
[----:B------:R3:W-:Y:S01]  /*1ee0*/  @P6 STS.128 [R228+0x10000], RZ ;  /* 0x010000ffe4006388 */ /* 0x0007e20000000c00 */
[----:B------:R-:W-:Y:S01]  /*1ef0*/  VIADD R0, R9, UR18 ;  /* 0x0000001209007c36 */ /* 0x000fe20008000000 */
[----:B------:R-:W-:Y:S01]  /*1f00*/  @!P6 MOV R9, R234 ;  /* 0x000000ea0009e202 */ /* 0x000fe20000000f00 */
        /* <DEDUP_REMOVED lines=24> */
.L_x_1512:
[----:B------:R-:W-:Y:S05]  /*2090*/  BSYNC B0 ;  /* 0x0000000000007941 */ /* 0x000fea0003800000 */
.L_x_1511:
[----:B------:R4:W-:Y:S01]  /*20a0*/  @P4 STS.128 [R228+0x11000], RZ ;  /* 0x011000ffe4004388 */ /* 0x0009e20000000c00 */
[----:B---3--:R-:W-:Y:S01]  /*20b0*/  IMAD.WIDE.U32 R8, R18, UR56, R10 ;  /* 0x0000003812087c25 */ /* 0x008fe2000f8e000a */
[----:B------:R-:W-:Y:S01]  /*20c0*/  PLOP3.LUT P0, PT, PT, PT, UP0, 0x80, 0x0 ;  /* 0x000000000000781c */ /* 0x000fe20003f0f008 */
[----:B------:R-:W-:Y:S01]  /*20d0*/  BSSY B0, `(.L_x_1513) ;  /* 0x000002f000007945 */ /* 0x000fe20003800000 */
[----:B------:R4:W-:Y:S01]  /*20e0*/  @P4 STS.128 [R228+0x13000], RZ ;  /* 0x013000ffe4004388 */ /* 0x0009e20000000c00 */
[----:B------:R-:W-:Y:S01]  /*20f0*/  VIADD R0, R27, 0x4000 ;  /* 0x000040001b007836 */ /* 0x000fe20000000000 */
[----:B------:R-:W-:Y:S01]  /*2100*/  LEA R232, P6, R8, UR24, 0x1 ;  /* 0x0000001808e87c11 */ /* 0x000fe2000f8c08ff */
[----:B------:R-:W-:Y:S01]  /*2110*/  VIADD R11, R9, UR10 ;  /* 0x0000000a090b7c36 */ /* 0x000fe20008000000 */
[----:B------:R4:W-:Y:S02]  /*2120*/  @P4 STS.128 [R228+0x15000], RZ ;  /* 0x015000ffe4004388 */ /* 0x0009e40000000c00 */
[----:B------:R-:W-:-:S02]  /*2130*/  SEL R226, R0, R27, !P0 ;  /* 0x0000001b00e27207 */ /* 0x000fc40004000000 */
[----:B------:R4:W-:Y:S01]  /*2140*/  @P4 STS.128 [R228+0x17000], RZ ;  /* 0x017000ffe4004388 */ /* 0x0009e20000000c00 */
[----:B------:R-:W-:Y:S06]  /*2150*/  @P4 BRA `(.L_x_1514) ;  /* 0x0000000000984947 */ /* 0x000fec0003800000 */
[----:B------:R-:W-:Y:S01]  /*2160*/  ULDC UR15, c[0x0][0x2d0] ;  /* 0x0000b400000f7ab9 */ /* 0x000fe20000000800 */
[----:B--2---:R-:W-:Y:S01]  /*2170*/  IMAD.WIDE.U32 R2, R6, 0x20, RZ ;  /* 0x0000002006027825 */ /* 0x004fe200078e00ff */
        /* <DEDUP_REMOVED lines=16> */
[----:B------:R-:W-:Y:S01]  /*2280*/  @!PT LDS RZ, [RZ] ;  /* 0x00000000fffff984 */ /* 0x000fe20000000800 */
[----:B------:R-:W-:Y:S01]  /*2290*/  @!PT LDS RZ, [RZ] ;  /* 0x00000000fffff984 */ /* 0x000fe20000000800 */
[----:B------:R-:W-:Y:S01]  /*22a0*/  @!PT LDS RZ, [RZ] ;  /* 0x00000000fffff984 */ /* 0x000fe20000000800 */
[----:B------:R3:W-:Y:S04]  /*22b0*/  @!P3 LDGSTS.E.BYPASS.LTC128B.128 [R228+0x13000], desc[UR6][R4.64+0x80] ;  /* 0x1300008004e4bfae */ /* 0x0007e8000b901d46 */
[----:B------:R3:W-:Y:S01]  /*22c0*/  @P2 STS.128 [R228+0x15000], RZ ;  /* 0x015000ffe4002388 */ /* 0x0007e20000000c00 */
[----:B--2---:R-:W-:-:S04]  /*22d0*/  @!P2 LEA R2, P1, R0, UR26, 0x1 ;  /* 0x0000001a0002ac11 */ /* 0x004fc8000f8208ff */
[----:B------:R-:W-:Y:S02]  /*22e0*/  @!P2 LEA.HI.X R3, R0, UR27, R10, 0x1, P1 ;  /* 0x0000001b0003ac11 */ /* 0x000fe400088f0c0a */
        /* <DEDUP_REMOVED lines=13> */
.L_x_1514:
[----:B------:R-:W-:Y:S05]  /*23c0*/  BSYNC B0 ;  /* 0x0000000000007941 */ /* 0x000fea0003800000 */
.L_x_1513:
        /* <DEDUP_REMOVED lines=21> */
.L_x_1516:
        /* <DEDUP_REMOVED lines=50> */
.L_x_1517:
[----:B------:R-:W-:Y:S05]  /*2840*/  BSYNC B0 ;  /* 0x0000000000007941 */ /* 0x000fea0003800000 */
.L_x_1515:
        /* <DEDUP_REMOVED lines=21> */
.L_x_1519:
[----:B------:R-:W-:Y:S01]  /*29a0*/  ULDC UR15, c[0x0][0x2d0] ;  /* 0x0000b400000f7ab9 */ /* 0x000fe20000000800 */
[----:B--23--:R-:W-:Y:S01]  /*29b0*/  IMAD.U32 R3, RZ, RZ, UR22 ;  /* 0x00000016ff037e24 */ /* 0x00cfe2000f8e00ff */
[----:B------:R-:W-:Y:S01]  /*29c0*/  ISETP.GE.AND P4, PT, R236, UR15, PT ;  /* 0x0000000fec007c0c */ /* 0x000fe2000bf86270 */
[----:B------:R-:W-:Y:S01]  /*29d0*/  IMAD.U32 R2, RZ, RZ, UR23 ;  /* 0x00000017ff027e24 */ /* 0x000fe2000f8e00ff */
[----:B------:R-:W-:Y:S02]  /*29e0*/  ISETP.GE.AND P2, PT, R248, UR15, PT ;  /* 0x0000000ff8007c0c */ /* 0x000fe4000bf46270 */
[----:B------:R-:W-:Y:S02]  /*29f0*/  ISETP.GE.AND P3, PT, R246, UR15, PT ;  /* 0x0000000ff6007c0c */ /* 0x000fe4000bf66270 */
[----:B------:R-:W-:Y:S01]  /*2a00*/  IADD3 R0, P5, R8, UR26, RZ ;  /* 0x0000001a08007c10 */ /* 0x000fe2000ffbe0ff */
[----:B------:R-:W-:-:S05]  /*2a10*/  IMAD.U32 R8, RZ, RZ, UR10 ;  /* 0x0000000aff087e24 */ /* 0x000fca000f8e00ff */
[----:B------:R-:W-:Y:S01]  /*2a20*/  IADD3.X R8, R11, UR27, R8, P5, !PT ;  /* 0x0000001b0b087c10 */ /* 0x000fe2000affe408 */
[----:B------:R2:W-:Y:S01]  /*2a30*/  @P4 STS [R226+0x1000], RZ ;  /* 0x001000ffe2004388 */ /* 0x0005e20000000800 */
[----:B------:R-:W-:-:S03]  /*2a40*/  @!P4 LEA R6, P1, R3, R232, 0x6 ;  /* 0x000000e80306c211 */ /* 0x000fc600078230ff */
[C---:B------:R-:W-:Y:S01]  /*2a50*/  @!P3 LEA R4, P5, R0.reuse, UR24, 0x1 ;  /* 0x000000180004bc11 */ /* 0x040fe2000f8a08ff */
[----:B------:R2:W-:Y:S01]  /*2a60*/  @P4 STS [R226+0x1004], RZ ;  /* 0x001004ffe2004388 */ /* 0x0005e20000000800 */
[----:B------:R-:W-:Y:S02]  /*2a70*/  @!P4 LEA.HI.X R7, R3, R231, R2, 0x6, P1 ;  /* 0x000000e70307c211 */ /* 0x000fe400008f3402 */
[C---:B------:R-:W-:Y:S01]  /*2a80*/  @!P2 LEA R2, P1, R0.reuse, UR24, 0x1 ;  /* 0x000000180002ac11 */ /* 0x040fe2000f8208ff */
[----:B------:R2:W-:Y:S01]  /*2a90*/  @P4 STS [R226+0x1008], RZ ;  /* 0x001008ffe2004388 */ /* 0x0005e20000000800 */
[C-C-:B------:R-:W-:Y:S02]  /*2aa0*/  @!P3 LEA.HI.X R5, R0.reuse, UR25, R8.reuse, 0x1, P5 ;  /* 0x000000190005bc11 */ /* 0x140fe4000a8f0c08 */
[----:B------:R-:W-:Y:S01]  /*2ab0*/  @!P2 LEA.HI.X R3, R0, UR25, R8, 0x1, P1 ;  /* 0x000000190003ac11 */ /* 0x000fe200088f0c08 */
[----:B------:R2:W-:Y:S01]  /*2ac0*/  @P4 STS [R226+0x100c], RZ ;  /* 0x00100cffe2004388 */ /* 0x0005e20000000800 */
[----:B------:R-:W-:-:S03]  /*2ad0*/  ISETP.GE.AND P1, PT, R247, UR15, PT ;  /* 0x0000000ff7007c0c */ /* 0x000fc6000bf26270 */
        /* <DEDUP_REMOVED lines=31> */
.L_x_1520:
[----:B------:R-:W-:Y:S05]  /*2cd0*/  BSYNC B0 ;  /* 0x0000000000007941 */ /* 0x000fea0003800000 */
.L_x_1518:
[----:B------:R-:W5:Y:S01]  /*2ce0*/  LDL R84, [R1+0x4] ;  /* 0x0000040001547983 */ /* 0x000f620000100800 */
[----:B------:R-:W-:Y:S01]  /*2cf0*/  UIADD3 UR15, -UR34, UR5, URZ ;  /* 0x00000005220f7290 */ /* 0x000fe2000fffe13f */
[----:B--23--:R-:W-:Y:S01]  /*2d00*/  IMAD.U32 R2, RZ, RZ, UR16 ;  /* 0x00000010ff027e24 */ /* 0x00cfe2000f8e00ff */
        /* <DEDUP_REMOVED lines=41> */
[----:B--2---:R-:W-:Y:S01]  /*2fa0*/  IMAD.WIDE R2, R236, 0x2, R28 ;  /* 0x00000002ec027825 */ /* 0x004fe200078e021c */
        /* <DEDUP_REMOVED lines=27> */
.L_x_1522:
[----:B------:R-:W-:Y:S05]  /*3160*/  BSYNC B0 ;  /* 0x0000000000007941 */ /* 0x000fea0003800000 */
.L_x_1521:
        /* <DEDUP_REMOVED lines=12> */
[----:B-12---:R-:W-:Y:S01]  /*3230*/  IMAD.U32 R2, RZ, RZ, UR28 ;  /* 0x0000001cff027e24 */ /* 0x006fe2000f8e00ff */
        /* <DEDUP_REMOVED lines=46> */
.L_x_1524:
[----:B------:R-:W-:Y:S05]  /*3520*/  BSYNC B0 ;  /* 0x0000000000007941 */ /* 0x000fea0003800000 */
.L_x_1523:
        /* <DEDUP_REMOVED lines=44> */
[----:B--2---:R-:W-:-:S04]  /*37f0*/  @!P2 LEA R10, P1, R6, R18, 0x1 ;  /* 0x00000012060aa211 */ /* 0x004fc800078208ff */
        /* <DEDUP_REMOVED lines=26> */
.L_x_1526:
[----:B------:R-:W-:Y:S05]  /*39a0*/  BSYNC B0 ;  /* 0x0000000000007941 */ /* 0x000fea0003800000 */
.L_x_1525:
        /* <DEDUP_REMOVED lines=57> */
.L_x_1528:
[----:B------:R-:W-:Y:S05]  /*3d40*/  BSYNC B0 ;  /* 0x0000000000007941 */ /* 0x000fea0003800000 */
.L_x_1527:
[----:B------:R-:W-:Y:S01]  /*3d50*/  LEA.HI R0, R25, R26, RZ, 0x4 ;  /* 0x0000001a19007211 */ /* 0x000fe200078f20ff */
[----:B------:R-:W-:Y:S01]  /*3d60*/  IMAD.MOV.U32 R217, RZ, RZ, 0x20 ;  /* 0x00000020ffd97424 */ /* 0x000fe200078e00ff */
[----:B------:R-:W-:Y:S01]  /*3d70*/  ULDC UR18, c[0x0][0x2d0] ;  /* 0x0000b40000127ab9 */ /* 0x000fe20000000800 */
[----:B------:R-:W-:Y:S01]  /*3d80*/  IMAD.MOV.U32 R216, RZ, RZ, 0x40 ;  /* 0x00000040ffd87424 */ /* 0x000fe200078e00ff */
[----:B------:R-:W-:Y:S01]  /*3d90*/  LOP3.LUT R0, R0, 0xfffffff0, RZ, 0xc0, !PT ;  /* 0xfffffff000007812 */ /* 0x000fe200078ec0ff */
[----:B------:R-:W-:Y:S01]  /*3da0*/  UIADD3 UR9, UR34, 0x40, URZ ;  /* 0x0000004022097890 */ /* 0x000fe2000fffe03f */
[----:B------:R-:W-:Y:S01]  /*3db0*/  IMAD.MOV.U32 R230, RZ, RZ, R226 ;  /* 0x000000ffffe67224 */ /* 0x000fe200078e00e2 */
[----:B------:R-:W-:Y:S01]  /*3dc0*/  CS2R R190, SRZ ;  /* 0x0000000000be7805 */ /* 0x000fe2000001ff00 */
[----:B------:R-:W-:Y:S01]  /*3dd0*/  IMAD.SHL.U32 R250, R84, 0x4, RZ ;  /* 0x0000000454fa7824 */ /* 0x000fe200078e00ff */
[----:B------:R-:W-:Y:S01]  /*3de0*/  CS2R R188, SRZ ;  /* 0x0000000000bc7805 */ /* 0x000fe2000001ff00 */
[----:B------:R-:W-:Y:S01]  /*3df0*/  IMAD.IADD R0, R26, 0x1, -R0 ;  /* 0x000000011a007824 */ /* 0x000fe200078e0a00 */
[----:B------:R-:W-:-:S02]  /*3e00*/  CS2R R194, SRZ ;  /* 0x0000000000c27805 */ /* 0x000fc4000001ff00 */
[----:B------:R-:W-:Y:S02]  /*3e10*/  CS2R R192, SRZ ;  /* 0x0000000000c07805 */ /* 0x000fe4000001ff00 */
[----:B------:R-:W-:Y:S02]  /*3e20*/  CS2R R186, SRZ ;  /* 0x0000000000ba7805 */ /* 0x000fe4000001ff00 */
[----:B------:R-:W-:Y:S02]  /*3e30*/  CS2R R184, SRZ ;  /* 0x0000000000b87805 */ /* 0x000fe4000001ff00 */
[----:B-12---:R-:W-:Y:S02]  /*3e40*/  SHF.R.S32.HI R2, RZ, 0x1f, R0 ;  /* 0x0000001fff027819 */ /* 0x006fe40000011400 */
[----:B------:R-:W-:Y:S02]  /*3e50*/  CS2R R182, SRZ ;  /* 0x0000000000b67805 */ /* 0x000fe4000001ff00 */
[----:B------:R-:W-:-:S02]  /*3e60*/  CS2R R180, SRZ ;  /* 0x0000000000b47805 */ /* 0x000fc4000001ff00 */
[----:B------:R-:W-:Y:S02]  /*3e70*/  CS2R R174, SRZ ;  /* 0x0000000000ae7805 */ /* 0x000fe4000001ff00 */
[----:B------:R-:W-:Y:S02]  /*3e80*/  LEA.HI R2, R2, R0, RZ, 0x3 ;  /* 0x0000000002027211 */ /* 0x000fe400078f18ff */
[----:B------:R-:W-:Y:S02]  /*3e90*/  CS2R R172, SRZ ;  /* 0x0000000000ac7805 */ /* 0x000fe4000001ff00 */
[----:B------:R-:W-:Y:S02]  /*3ea0*/  CS2R R178, SRZ ;  /* 0x0000000000b27805 */ /* 0x000fe4000001ff00 */
[----:B------:R-:W-:Y:S02]  /*3eb0*/  CS2R R176, SRZ ;  /* 0x0000000000b07805 */ /* 0x000fe4000001ff00 */
[----:B------:R-:W-:-:S02]  /*3ec0*/  LOP3.LUT R2, R2, 0xfffffff8, RZ, 0xc0, !PT ;  /* 0xfffffff802027812 */ /* 0x000fc400078ec0ff */
[----:B------:R-:W-:Y:S02]  /*3ed0*/  CS2R R170, SRZ ;  /* 0x0000000000aa7805 */ /* 0x000fe4000001ff00 */
[----:B------:R-:W-:Y:S02]  /*3ee0*/  CS2R R168, SRZ ;  /* 0x0000000000a87805 */ /* 0x000fe4000001ff00 */
[----:B------:R-:W-:Y:S02]  /*3ef0*/  CS2R R166, SRZ ;  /* 0x0000000000a67805 */ /* 0x000fe4000001ff00 */
[----:B------:R-:W-:Y:S01]  /*3f00*/  CS2R R164, SRZ ;  /* 0x0000000000a47805 */ /* 0x000fe2000001ff00 */
[----:B------:R-:W-:Y:S01]  /*3f10*/  IMAD.IADD R0, R0, 0x1, -R2 ;  /* 0x0000000100007824 */ /* 0x000fe200078e0a02 */
[----:B------:R-:W-:Y:S02]  /*3f20*/  CS2R R158, SRZ ;  /* 0x00000000009e7805 */ /* 0x000fe4000001ff00 */
[----:B------:R-:W-:-:S02]  /*3f30*/  CS2R R156, SRZ ;  /* 0x00000000009c7805 */ /* 0x000fc4000001ff00 */
[----:B------:R-:W-:Y:S02]  /*3f40*/  CS2R R162, SRZ ;  /* 0x0000000000a27805 */ /* 0x000fe4000001ff00 */
[----:B------:R-:W-:Y:S02]  /*3f50*/  CS2R R160, SRZ ;  /* 0x0000000000a07805 */ /* 0x000fe4000001ff00 */
[----:B------:R-:W-:Y:S01]  /*3f60*/  R2P PR, R0, 0x6 ;  /* 0x0000000600007804 */ /* 0x000fe20000000000 */
[----:B------:R-:W-:Y:S01]  /*3f70*/  VIADD R2, R222, 0x4000 ;  /* 0x00004000de027836 */ /* 0x000fe20000000000 */
[----:B------:R-:W-:Y:S01]  /*3f80*/  CS2R R154, SRZ ;  /* 0x00000000009a7805 */ /* 0x000fe2000001ff00 */
[----:B------:R-:W-:Y:S01]  /*3f90*/  VIADD R0, R223, 0x4000 ;  /* 0x00004000df007836 */ /* 0x000fe20000000000 */
[----:B------:R-:W-:Y:S02]  /*3fa0*/  CS2R R152, SRZ ;  /* 0x0000000000987805 */ /* 0x000fe4000001ff00 */
[----:B------:R-:W-:-:S02]  /*3fb0*/  SEL R217, R217, 0xffffffe0, !P1 ;  /* 0xffffffe0d9d97807 */ /* 0x000fc40004800000 */
[----:B------:R-:W-:Y:S02]  /*3fc0*/  CS2R R150, SRZ ;  /* 0x0000000000967805 */ /* 0x000fe4000001ff00 */
[----:B------:R-:W-:Y:S02]  /*3fd0*/  SEL R216, R216, 0xffffffc0, !P2 ;  /* 0xffffffc0d8d87807 */ /* 0x000fe40005000000 */
[----:B------:R-:W-:Y:S02]  /*3fe0*/  CS2R R148, SRZ ;  /* 0x0000000000947805 */ /* 0x000fe4000001ff00 */
[----:B------:R-:W-:Y:S01]  /*3ff0*/  SEL R2, R2, R222, !P0 ;  /* 0x000000de02027207 */ /* 0x000fe20004000000 */
[----:B------:R-:W-:Y:S01]  /*4000*/  IMAD.IADD R219, R218, 0x1, R217 ;  /* 0x00000001dadb7824 */ /* 0x000fe200078e02d9 */
[----:B------:R-:W-:Y:S02]  /*4010*/  SEL R0, R0, R223, !P0 ;  /* 0x000000df00007207 */ /* 0x000fe40004000000 */
        /* <DEDUP_REMOVED lines=48> */
[----:B------:R-:W-:Y:S01]  /*4320*/  ULDC UR9, c[0x0][0x39c] ;  /* 0x0000e70000097ab9 */ /* 0x000fe20000000800 */
[----:B------:R-:W-:Y:S01]  /*4330*/  ULDC UR15, c[0x0][0x2ec] ;  /* 0x0000bb00000f7ab9 */ /* 0x000fe20000000800 */
[----:B------:R1:W5:Y:S04]  /*4340*/  @!P5 LDG.E R245, desc[UR6][R12.64+0x20] ;  /* 0x000020060cf5d981 */ /* 0x000368000c1e1900 */
[----:B------:R-:W0:Y:S02]  /*4350*/  LDGDEPBAR ;  /* 0x00000000000079af */ /* 0x000e240000000000 */
.L_x_1531:
[----:B------:R-:W0:Y:S01]  /*4360*/  LDGDEPBAR ;  /* 0x00000000000079af */ /* 0x000e220000000000 */
[C---:B------:R-:W-:Y:S01]  /*4370*/  IADD3 R3, R213.reuse, R217, RZ ;  /* 0x000000d9d5037210 */ /* 0x040fe20007ffe0ff */
[----:B------:R-:W-:Y:S01]  /*4380*/  UISETP.GE.AND UP3, UPT, UR8, 0x1, UPT ;  /* 0x000000010800788c */ /* 0x000fe2000bf66270 */
[-C--:B------:R-:W-:Y:S02]  /*4390*/  IADD3 R2, R213, R216.reuse, RZ ;  /* 0x000000d8d5027210 */ /* 0x080fe40007ffe0ff */
[----:B------:R-:W2:Y:S01]  /*43a0*/  LDL R116, [R1] ;  /* 0x0000000001747983 */ /* 0x000ea20000100800 */
[----:B------:R-:W-:Y:S02]  /*43b0*/  IADD3 R0, R3, R216, RZ ;  /* 0x000000d803007210 */ /* 0x000fe40007ffe0ff */
[----:B------:R-:W-:Y:S02]  /*43c0*/  PLOP3.LUT P1, PT, PT, PT, UP0, 0x80, 0x0 ;  /* 0x000000000000781c */ /* 0x000fe40003f2f008 */
[----:B------:R-:W-:Y:S02]  /*43d0*/  PLOP3.LUT P5, PT, PT, PT, UP0, 0x80, 0x0 ;  /* 0x000000000000781c */ /* 0x000fe40003faf008 */
[----:B------:R-:W-:Y:S02]  /*43e0*/  PLOP3.LUT P0, PT, PT, PT, UP0, 0x80, 0x0 ;  /* 0x000000000000781c */ /* 0x000fe40003f0f008 */
[C---:B-----5:R-:W-:Y:S02]  /*43f0*/  FSETP.NEU.FTZ.AND P2, PT, R244.reuse, -INF , PT ;  /* 0xff800000f400780b */ /* 0x060fe40003f5d000 */
[----:B------:R-:W-:Y:S02]  /*4400*/  PLOP3.LUT P3, PT, PT, PT, UP0, 0x80, 0x0 ;  /* 0x000000000000781c */ /* 0x000fe40003f6f008 */
[----:B------:R-:W-:Y:S02]  /*4410*/  PLOP3.LUT P4, PT, PT, PT, UP0, 0x80, 0x0 ;  /* 0x000000000000781c */ /* 0x000fe40003f8f008 */
[----:B------:R-:W-:Y:S01]  /*4420*/  PLOP3.LUT P6, PT, PT, PT, UP0, 0x80, 0x0 ;  /* 0x000000000000781c */ /* 0x000fe20003fcf008 */
[----:B------:R-:W-:Y:S04]  /*4430*/  DEPBAR.LE SB0, 0x0 ;  /* 0x000080000000791a */ /* 0x000fe80000000000 */
[----:B------:R-:W-:Y:S06]  /*4440*/  BAR.SYNC.DEFER_BLOCKING 0x0 ;  /* 0x0000000000007b1d */ /* 0x000fec0000010000 */
[----:B------:R-:W-:Y:S05]  /*4450*/  LDSM.16.M88.4 R16, [R213] ;  /* 0x00000000d510783b */ /* 0x000fea0000000200 */
[----:B------:R-:W3:Y:S05]  /*4460*/  LDSM.16.M88.4 R8, [R210+UR4+0x18000] ;  /* 0x01800004d208783b */ /* 0x000eea0008000200 */
[----:B------:R-:W1:Y:S05]  /*4470*/  LDSM.16.M88.4 R84, [R210+UR4+0x18800] ;  /* 0x01880004d254783b */ /* 0x000e6a0008000200 */
[----:B------:R-:W-:Y:S05]  /*4480*/  LDSM.16.M88.4 R88, [R3] ;  /* 0x000000000358783b */ /* 0x000fea0000000200 */
[----:B------:R-:W4:Y:S05]  /*4490*/  LDSM.16.M88.4 R92, [R209] ;  /* 0x00000000d15c783b */ /* 0x000f2a0000000200 */
[----:B------:R-:W4:Y:S05]  /*44a0*/  LDSM.16.M88.4 R96, [R209+0x800] ;  /* 0x00080000d160783b */ /* 0x000f2a0000000200 */
[----:B------:R-:W-:Y:S05]  /*44b0*/  LDSM.16.M88.4 R100, [R2] ;  /* 0x000000000264783b */ /* 0x000fea0000000200 */
[----:B------:R-:W4:Y:S05]  /*44c0*/  LDSM.16.M88.4 R104, [R212] ;  /* 0x00000000d468783b */ /* 0x000f2a0000000200 */
[----:B------:R-:W-:Y:S01]  /*44d0*/  LDSM.16.M88.4 R108, [R0] ;  /* 0x00000000006c783b */ /* 0x000fe20000000200 */
[C---:B---3--:R-:W-:Y:S04]  /*44e0*/  HMMA.16816.F32.BF16 R4, R16.reuse, R8, RZ ;  /* 0x000000081004723c */ /* 0x048fe800000418ff */
[----:B------:R-:W-:Y:S02]  /*44f0*/  LDSM.16.M88.4 R112, [R211] ;  /* 0x00000000d370783b */ /* 0x000fe40000000200 */
[C---:B------:R-:W-:Y:S06]  /*4500*/  HMMA.16816.F32.BF16 R8, R16.reuse, R10, RZ ;  /* 0x0000000a1008723c */ /* 0x040fec00000418ff */
[C---:B-1----:R-:W-:Y:S06]  /*4510*/  HMMA.16816.F32.BF16 R12, R16.reuse, R84, RZ ;  /* 0x00000054100c723c */ /* 0x042fec00000418ff */
[----:B------:R-:W-:Y:S01]  /*4520*/  HMMA.16816.F32.BF16 R16, R16, R86, RZ ;  /* 0x000000561010723c */ /* 0x000fe200000418ff */
[----:B------:R-:W1:Y:S05]  /*4530*/  LDSM.16.M88.4 R84, [R212+0x800] ;  /* 0x00080000d454783b */ /* 0x000e6a0000000200 */
[C---:B----4-:R-:W-:Y:S06]  /*4540*/  HMMA.16816.F32.BF16 R4, R88.reuse, R92, R4 ;  /* 0x0000005c5804723c */ /* 0x050fec0000041804 */
[C---:B------:R-:W-:Y:S01]  /*4550*/  HMMA.16816.F32.BF16 R8, R88.reuse, R94, R8 ;  /* 0x0000005e5808723c */ /* 0x040fe20000041808 */
[----:B------:R-:W-:Y:S05]  /*4560*/  LDSM.16.M88.4 R92, [R213+0x2000] ;  /* 0x00200000d55c783b */ /* 0x000fea0000000200 */
[C---:B------:R-:W-:Y:S06]  /*4570*/  HMMA.16816.F32.BF16 R12, R88.reuse, R96, R12 ;  /* 0x00000060580c723c */ /* 0x040fec000004180c */
[----:B------:R-:W-:Y:S01]  /*4580*/  HMMA.16816.F32.BF16 R16, R88, R98, R16 ;  /* 0x000000625810723c */ /* 0x000fe20000041810 */
[----:B------:R-:W3:Y:S05]  /*4590*/  LDSM.16.M88.4 R88, [R211+0x800] ;  /* 0x00080000d358783b */ /* 0x000eea0000000200 */
[C---:B------:R-:W-:Y:S01]  /*45a0*/  HMMA.16816.F32.BF16 R4, R100.reuse, R104, R4 ;  /* 0x000000686404723c */ /* 0x040fe20000041804 */
[----:B------:R-:W4:Y:S05]  /*45b0*/  LDSM.16.M88.4 R96, [R210+UR4+0x1a000] ;  /* 0x01a00004d260783b */ /* 0x000f2a0008000200 */
[C---:B------:R-:W-:Y:S01]  /*45c0*/  HMMA.16816.F32.BF16 R8, R100.reuse, R106, R8 ;  /* 0x0000006a6408723c */ /* 0x040fe20000041808 */
[----:B------:R-:W-:Y:S05]  /*45d0*/  LDSM.16.M88.4 R104, [R209+0x2000] ;  /* 0x00200000d168783b */ /* 0x000fea0000000200 */
[C---:B-1----:R-:W-:Y:S06]  /*45e0*/  HMMA.16816.F32.BF16 R12, R100.reuse, R84, R12 ;  /* 0x00000054640c723c */ /* 0x042fec000004180c */
[----:B------:R-:W-:Y:S01]  /*45f0*/  HMMA.16816.F32.BF16 R16, R100, R86, R16 ;  /* 0x000000566410723c */ /* 0x000fe20000041810 */
[----:B------:R-:W1:Y:S05]  /*4600*/  LDSM.16.M88.4 R84, [R210+UR4+0x1a800] ;  /* 0x01a80004d254783b */ /* 0x000e6a0008000200 */
[C---:B------:R-:W-:Y:S01]  /*4610*/  HMMA.16816.F32.BF16 R4, R108.reuse, R112, R4 ;  /* 0x000000706c04723c */ /* 0x040fe20000041804 */
[----:B------:R-:W1:Y:S05]  /*4620*/  LDSM.16.M88.4 R100, [R3+0x2000] ;  /* 0x002000000364783b */ /* 0x000e6a0000000200 */
[C---:B------:R-:W-:Y:S01]  /*4630*/  HMMA.16816.F32.BF16 R8, R108.reuse, R114, R8 ;  /* 0x000000726c08723c */ /* 0x040fe20000041808 */
[----:B------:R-:W-:Y:S05]  /*4640*/  LDSM.16.M88.4 R112, [R212+0x2000] ;  /* 0x00200000d470783b */ /* 0x000fea0000000200 */
[C---:B---3--:R-:W-:Y:S06]  /*4650*/  HMMA.16816.F32.BF16 R12, R108.reuse, R88, R12 ;  /* 0x000000586c0c723c */ /* 0x048fec000004180c */
[----:B------:R-:W-:Y:S01]  /*4660*/  HMMA.16816.F32.BF16 R16, R108, R90, R16 ;  /* 0x0000005a6c10723c */ /* 0x000fe20000041810 */
[----:B------:R-:W3:Y:S05]  /*4670*/  LDSM.16.M88.4 R88, [R209+0x2800] ;  /* 0x00280000d158783b */ /* 0x000eea0000000200 */
[C---:B----4-:R-:W-:Y:S01]  /*4680*/  HMMA.16816.F32.BF16 R4, R92.reuse, R96, R4 ;  /* 0x000000605c04723c */ /* 0x050fe20000041804 */
[----:B------:R-:W4:Y:S05]  /*4690*/  LDSM.16.M88.4 R108, [R2+0x2000] ;  /* 0x00200000026c783b */ /* 0x000f2a0000000200 */
[C---:B------:R-:W-:Y:S01]  /*46a0*/  HMMA.16816.F32.BF16 R8, R92.reuse, R98, R8 ;  /* 0x000000625c08723c */ /* 0x040fe20000041808 */
[----:B------:R-:W-:Y:S05]  /*46b0*/  LDSM.16.M88.4 R96, [R211+0x2000] ;  /* 0x00200000d360783b */ /* 0x000fea0000000200 */
[C---:B-1----:R-:W-:Y:S06]  /*46c0*/  HMMA.16816.F32.BF16 R12, R92.reuse, R84, R12 ;  /* 0x000000545c0c723c */ /* 0x042fec000004180c */
[----:B------:R-:W-:Y:S01]  /*46d0*/  HMMA.16816.F32.BF16 R16, R92, R86, R16 ;  /* 0x000000565c10723c */ /* 0x000fe20000041810 */
[----:B------:R-:W1:Y:S05]  /*46e0*/  LDSM.16.M88.4 R84, [R212+0x2800] ;  /* 0x00280000d454783b */ /* 0x000e6a0000000200 */
[C---:B------:R-:W-:Y:S01]  /*46f0*/  HMMA.16816.F32.BF16 R4, R100.reuse, R104, R4 ;  /* 0x000000686404723c */ /* 0x040fe20000041804 */
[----:B------:R-:W1:Y:S05]  /*4700*/  LDSM.16.M88.4 R92, [R0+0x2000] ;  /* 0x00200000005c783b */ /* 0x000e6a0000000200 */
[C---:B------:R-:W-:Y:S01]  /*4710*/  HMMA.16816.F32.BF16 R8, R100.reuse, R106, R8 ;  /* 0x0000006a6408723c */ /* 0x040fe20000041808 */
[----:B------:R-:W-:Y:S05]  /*4720*/  LDSM.16.M88.4 R104, [R210+UR4+0x1c000] ;  /* 0x01c00004d268783b */ /* 0x000fea0008000200 */
        /* <DEDUP_REMOVED lines=25> */
[----:B------:R-:W2:Y:S05]  /*48c0*/  LDSM.16.M88.4 R100, [R0+0x4000] ;  /* 0x004000000064783b */ /* 0x000eaa0000000200 */
        /* <DEDUP_REMOVED lines=12> */
[C---:B--2---:R-:W-:Y:S01]  /*4990*/  HMMA.16816.F32.BF16 R4, R100.reuse, R104, R4 ;  /* 0x000000686404723c */ /* 0x044fe20000041804 */
[----:B------:R2:W1:Y:S05]  /*49a0*/  LDSM.16.M88.4 R92, [R3+0x6000] ;  /* 0x00600000035c783b */ /* 0x00046a0000000200 */
[C---:B------:R-:W-:Y:S01]  /*49b0*/  HMMA.16816.F32.BF16 R8, R100.reuse, R106, R8 ;  /* 0x0000006a6408723c */ /* 0x040fe20000041808 */
[----:B------:R-:W-:Y:S05]  /*49c0*/  LDSM.16.M88.4 R104, [R212+0x6000] ;  /* 0x00600000d468783b */ /* 0x000fea0000000200 */
[C---:B---3--:R-:W-:Y:S06]  /*49d0*/  HMMA.16816.F32.BF16 R12, R100.reuse, R88, R12 ;  /* 0x00000058640c723c */ /* 0x048fec000004180c */
[----:B------:R-:W-:Y:S01]  /*49e0*/  HMMA.16816.F32.BF16 R16, R100, R90, R16 ;  /* 0x0000005a6410723c */ /* 0x000fe20000041810 */
[----:B------:R-:W3:Y:S05]  /*49f0*/  LDSM.16.M88.4 R88, [R209+0x6800] ;  /* 0x00680000d158783b */ /* 0x000eea0000000200 */
[C---:B----4-:R-:W-:Y:S01]  /*4a00*/  HMMA.16816.F32.BF16 R4, R108.reuse, R112, R4 ;  /* 0x000000706c04723c */ /* 0x050fe20000041804 */
[----:B------:R4:W3:Y:S01]  /*4a10*/  LDSM.16.M88.4 R100, [R2+0x6000] ;  /* 0x006000000264783b */ /* 0x0008e20000000200 */
[----:B--2---:R-:W-:Y:S04]  /*4a20*/  MOV R3, UR33 ;  /* 0x0000002100037c02 */ /* 0x004fe80008000f00 */
[C---:B------:R-:W-:Y:S01]  /*4a30*/  HMMA.16816.F32.BF16 R8, R108.reuse, R114, R8 ;  /* 0x000000726c08723c */ /* 0x040fe20000041808 */
[----:B------:R-:W-:Y:S04]  /*4a40*/  LDSM.16.M88.4 R112, [R211+0x6000] ;  /* 0x00600000d370783b */ /* 0x000fe80000000200 */
[----:B------:R-:W-:Y:S01]  /*4a50*/  @P1 LEA R3, R3, R116, 0x6 ;  /* 0x0000007403031211 */ /* 0x000fe200078e30ff */
[C---:B-1----:R-:W-:Y:S01]  /*4a60*/  HMMA.16816.F32.BF16 R12, R108.reuse, R84, R12 ;  /* 0x000000546c0c723c */ /* 0x042fe2000004180c */
[----:B------:R-:W-:Y:S02]  /*4a70*/  PLOP3.LUT P1, PT, PT, PT, UP0, 0x80, 0x0 ;  /* 0x000000000000781c */ /* 0x000fe40003f2f008 */
[----:B------:R-:W-:Y:S03]  /*4a80*/  @P5 ISETP.GE.AND P5, PT, R3, UR5, PT ;  /* 0x0000000503005c0c */ /* 0x000fe6000bfa6270 */
[----:B------:R-:W-:Y:S01]  /*4a90*/  HMMA.16816.F32.BF16 R16, R108, R86, R16 ;  /* 0x000000566c10723c */ /* 0x000fe20000041810 */
[----:B------:R-:W1:Y:S05]  /*4aa0*/  LDSM.16.M88.4 R84, [R212+0x6800] ;  /* 0x00680000d454783b */ /* 0x000e6a0000000200 */
[C---:B------:R-:W-:Y:S01]  /*4ab0*/  HMMA.16816.F32.BF16 R4, R92.reuse, R96, R4 ;  /* 0x000000605c04723c */ /* 0x040fe20000041804 */
[----:B------:R2:W1:Y:S04]  /*4ac0*/  LDSM.16.M88.4 R108, [R0+0x6000] ;  /* 0x00600000006c783b */ /* 0x0004680000000200 */
[----:B----4-:R-:W-:Y:S01]  /*4ad0*/  FMUL.FTZ R2, R244, 1.4426950216293334961 ;  /* 0x3fb8aa3bf4027820 */ /* 0x010fe20000410000 */
[C---:B------:R-:W-:Y:S05]  /*4ae0*/  HMMA.16816.F32.BF16 R8, R92.reuse, R98, R8 ;  /* 0x000000625c08723c */ /* 0x040fea0000041808 */
[----:B------:R-:W-:Y:S01]  /*4af0*/  FSEL R2, R2, RZ, P2 ;  /* 0x000000ff02027208 */ /* 0x000fe20001000000 */
[C---:B---3--:R-:W-:Y:S03]  /*4b00*/  HMMA.16816.F32.BF16 R12, R92.reuse, R88, R12 ;  /* 0x000000585c0c723c */ /* 0x048fe6000004180c */
[----:B------:R-:W-:Y:S03]  /*4b10*/  FSETP.NEU.FTZ.AND P2, PT, R245, -INF , PT ;  /* 0xff800000f500780b */ /* 0x000fe60003f5d000 */
[----:B------:R-:W-:Y:S06]  /*4b20*/  HMMA.16816.F32.BF16 R16, R92, R90, R16 ;  /* 0x0000005a5c10723c */ /* 0x000fec0000041810 */
[C---:B------:R-:W-:Y:S05]  /*4b30*/  HMMA.16816.F32.BF16 R4, R100.reuse, R104, R4 ;  /* 0x000000686404723c */ /* 0x040fea0000041804 */
[----:B--2---:R-:W-:Y:S01]  /*4b40*/  @P3 IADD3 R0, R3, 0x1, RZ ;  /* 0x0000000103003810 */ /* 0x004fe20007ffe0ff */
[C---:B------:R-:W-:Y:S01]  /*4b50*/  HMMA.16816.F32.BF16 R8, R100.reuse, R106, R8 ;  /* 0x0000006a6408723c */ /* 0x040fe20000041808 */
[----:B------:R-:W-:Y:S02]  /*4b60*/  PLOP3.LUT P3, PT, PT, PT, UP0, 0x80, 0x0 ;  /* 0x000000000000781c */ /* 0x000fe40003f6f008 */
[----:B------:R-:W-:Y:S03]  /*4b70*/  @P4 ISETP.GE.AND P4, PT, R0, UR5, PT ;  /* 0x0000000500004c0c */ /* 0x000fe6000bf86270 */
[C---:B-1----:R-:W-:Y:S06]  /*4b80*/  HMMA.16816.F32.BF16 R12, R100.reuse, R84, R12 ;  /* 0x00000054640c723c */ /* 0x042fec000004180c */
[----:B------:R-:W-:Y:S01]  /*4b90*/  HMMA.16816.F32.BF16 R16, R100, R86, R16 ;  /* 0x000000566410723c */ /* 0x000fe20000041810 */
[----:B------:R-:W1:Y:S05]  /*4ba0*/  LDSM.16.M88.4 R84, [R211+0x6800] ;  /* 0x00680000d354783b */ /* 0x000e6a0000000200 */
[C---:B------:R-:W-:Y:S06]  /*4bb0*/  HMMA.16816.F32.BF16 R4, R108.reuse, R112, R4 ;  /* 0x000000706c04723c */ /* 0x040fec0000041804 */
[C---:B------:R-:W-:Y:S11]  /*4bc0*/  HMMA.16816.F32.BF16 R8, R108.reuse, R114, R8 ;  /* 0x000000726c08723c */ /* 0x040ff60000041808 */
[----:B------:R-:W-:Y:S07]  /*4bd0*/  @!UPT UIADD3 URZ, URZ, URZ, URZ ;  /* 0x0000003f3f3ff290 */ /* 0x000fee000fffe03f */
[----:B------:R-:W-:Y:S01]  /*4be0*/  FMUL.FTZ R4, R4, UR9 ;  /* 0x0000000904047c20 */ /* 0x000fe20008410000 */
[----:B------:R-:W-:Y:S01]  /*4bf0*/  FMUL.FTZ R5, R5, UR9 ;  /* 0x0000000905057c20 */ /* 0x000fe20008410000 */
[----:B------:R-:W-:Y:S01]  /*4c00*/  FMUL.FTZ R6, R6, UR9 ;  /* 0x0000000906067c20 */ /* 0x000fe20008410000 */
[----:B------:R-:W-:Y:S01]  /*4c10*/  FMUL.FTZ R7, R7, UR9 ;  /* 0x0000000907077c20 */ /* 0x000fe20008410000 */
[----:B------:R-:W2:Y:S02]  /*4c20*/  MUFU.TANH R124, R4 ;  /* 0x00000004007c7308 */ /* 0x000ea40000002400 */
[----:B------:R-:W-:Y:S01]  /*4c30*/  FMUL.FTZ R8, R8, UR9 ;  /* 0x0000000908087c20 */ /* 0x000fe20008410000 */
[----:B------:R-:W-:Y:S01]  /*4c40*/  FMUL.FTZ R9, R9, UR9 ;  /* 0x0000000909097c20 */ /* 0x000fe20008410000 */
[----:B------:R-:W-:Y:S01]  /*4c50*/  FMUL.FTZ R10, R10, UR9 ;  /* 0x000000090a0a7c20 */ /* 0x000fe20008410000 */
[----:B------:R-:W-:Y:S01]  /*4c60*/  FMUL.FTZ R11, R11, UR9 ;  /* 0x000000090b0b7c20 */ /* 0x000fe20008410000 */
[C---:B-1----:R-:W-:Y:S04]  /*4c70*/  HMMA.16816.F32.BF16 R12, R108.reuse, R84, R12 ;  /* 0x000000546c0c723c */ /* 0x042fe8000004180c */
[----:B------:R-:W1:Y:S02]  /*4c80*/  MUFU.TANH R123, R5 ;  /* 0x00000005007b7308 */ /* 0x000e640000002400 */
[----:B------:R-:W-:Y:S08]  /*4c90*/  HMMA.16816.F32.BF16 R16, R108, R86, R16 ;  /* 0x000000566c10723c */ /* 0x000ff00000041810 */
[----:B------:R3:W4:Y:S03]  /*4ca0*/  MUFU.TANH R196, R6 ;  /* 0x0000000600c47308 */ /* 0x0007260000002400 */
[----:B--2---:R-:W-:Y:S02]  /*4cb0*/  MOV R4, R124 ;  /* 0x0000007c00047202 */ /* 0x004fe40000000f00 */
[----:B------:R-:W-:Y:S02]  /*4cc0*/  @P0 FSEL R4, R124, -INF , !P5 ;  /* 0xff8000007c040808 */ /* 0x000fe40006800000 */
[----:B------:R-:W-:Y:S03]  /*4cd0*/  PLOP3.LUT P0, PT, PT, PT, UP0, 0x80, 0x0 ;  /* 0x000000000000781c */ /* 0x000fe60003f0f008 */
[----:B------:R-:W2:Y:S01]  /*4ce0*/  MUFU.TANH R130, R7 ;  /* 0x0000000700827308 */ /* 0x000ea20000002400 */
[--C-:B------:R-:W-:Y:S01]  /*4cf0*/  FFMA.FTZ R4, R4, UR15, -R2.reuse ;  /* 0x0000000f04047c23 */ /* 0x100fe20008010802 */
[----:B-1----:R-:W-:Y:S02]  /*4d00*/  MOV R0, R123 ;  /* 0x0000007b00007202 */ /* 0x002fe40000000f00 */
[----:B------:R-:W-:Y:S02]  /*4d10*/  @P1 FSEL R0, R123, -INF , !P4 ;  /* 0xff8000007b001808 */ /* 0x000fe40006000000 */
[----:B------:R-:W-:Y:S01]  /*4d20*/  PLOP3.LUT P1, PT, PT, PT, UP0, 0x80, 0x0 ;  /* 0x000000000000781c */ /* 0x000fe20003f2f008 */
[----:B------:R-:W-:Y:S03]  /*4d30*/  FMUL.FTZ R12, R12, UR9 ;  /* 0x000000090c0c7c20 */ /* 0x000fe60008410000 */
[----:B------:R1:W-:Y:S01]  /*4d40*/  MUFU.EX2 R204, R4 ;  /* 0x0000000400cc7308 */ /* 0x0003e20000000800 */
[----:B---3--:R-:W-:Y:S01]  /*4d50*/  FMUL.FTZ R6, R245, 1.4426950216293334961 ;  /* 0x3fb8aa3bf5067820 */ /* 0x008fe20000410000 */
[----:B----4-:R-:W-:Y:S01]  /*4d60*/  MOV R5, R196 ;  /* 0x000000c400057202 */ /* 0x010fe20000000f00 */
[----:B------:R-:W-:Y:S01]  /*4d70*/  FMUL.FTZ R13, R13, UR9 ;  /* 0x000000090d0d7c20 */ /* 0x000fe20008410000 */
[----:B------:R-:W-:Y:S01]  /*4d80*/  @P0 FSEL R5, R196, -INF , !P5 ;  /* 0xff800000c4050808 */ /* 0x000fe20006800000 */
[----:B------:R-:W-:Y:S01]  /*4d90*/  FMUL.FTZ R14, R14, UR9 ;  /* 0x000000090e0e7c20 */ /* 0x000fe20008410000 */
[----:B------:R-:W-:Y:S01]  /*4da0*/  PLOP3.LUT P0, PT, PT, PT, UP0, 0x80, 0x0 ;  /* 0x000000000000781c */ /* 0x000fe20003f0f008 */
[----:B------:R-:W-:Y:S03]  /*4db0*/  FMUL.FTZ R15, R15, UR9 ;  /* 0x000000090f0f7c20 */ /* 0x000fe60008410000 */
[----:B------:R-:W3:Y:S01]  /*4dc0*/  MUFU.TANH R122, R8 ;  /* 0x00000008007a7308 */ /* 0x000ee20000002400 */
[----:B------:R-:W-:Y:S01]  /*4dd0*/  PLOP3.LUT P5, PT, PT, PT, UP0, 0x80, 0x0 ;  /* 0x000000000000781c */ /* 0x000fe20003faf008 */
[----:B------:R-:W-:Y:S01]  /*4de0*/  FMUL.FTZ R16, R16, UR9 ;  /* 0x0000000910107c20 */ /* 0x000fe20008410000 */
[----:B------:R-:W-:Y:S01]  /*4df0*/  FMUL.FTZ R17, R17, UR9 ;  /* 0x0000000911117c20 */ /* 0x000fe20008410000 */
[----:B------:R-:W-:Y:S01]  /*4e00*/  FMUL.FTZ R18, R18, UR9 ;  /* 0x0000000912127c20 */ /* 0x000fe20008410000 */
[----:B------:R-:W-:Y:S05]  /*4e10*/  FMUL.FTZ R19, R19, UR9 ;  /* 0x0000000913137c20 */ /* 0x000fea0008410000 */
[----:B------:R-:W4:Y:S01]  /*4e20*/  MUFU.TANH R121, R9 ;  /* 0x0000000900797308 */ /* 0x000f220000002400 */
[----:B-1----:R-:W-:Y:S01]  /*4e30*/  FFMA.FTZ R4, R0, UR15, -R2 ;  /* 0x0000000f00047c23 */ /* 0x002fe20008010802 */
[----:B------:R-:W-:Y:S02]  /*4e40*/  FSEL R0, R6, RZ, P2 ;  /* 0x000000ff06007208 */ /* 0x000fe40001000000 */
[----:B------:R-:W-:Y:S02]  /*4e50*/  PLOP3.LUT P2, PT, PT, PT, UP0, 0x80, 0x0 ;  /* 0x000000000000781c */ /* 0x000fe40003f4f008 */
[----:B------:R-:W-:Y:S01]  /*4e60*/  @P3 IADD3 R6, R3, 0x8, RZ ;  /* 0x0000000803063810 */ /* 0x000fe20007ffe0ff */
[--C-:B------:R-:W-:Y:S03]  /*4e70*/  FFMA.FTZ R5, R5, UR15, -R0.reuse ;  /* 0x0000000f05057c23 */ /* 0x100fe60008010800 */
[----:B------:R2:W-:Y:S01]  /*4e80*/  MUFU.EX2 R202, R4 ;  /* 0x0000000400ca7308 */ /* 0x0005e20000000800 */
[----:B------:R-:W-:Y:S02]  /*4e90*/  PLOP3.LUT P3, PT, PT, PT, UP0, 0x80, 0x0 ;  /* 0x000000000000781c */ /* 0x000fe40003f6f008 */
[----:B------:R-:W-:Y:S07]  /*4ea0*/  @P6 ISETP.GE.AND P6, PT, R6, UR5, PT ;  /* 0x0000000506006c0c */ /* 0x000fee000bfc6270 */
[----:B------:R3:W-:Y:S01]  /*4eb0*/  MUFU.EX2 R239, R5 ;  /* 0x0000000500ef7308 */ /* 0x0007e20000000800 */
[C---:B------:R-:W-:Y:S02]  /*4ec0*/  @P2 IADD3 R6, R3.reuse, 0x9, RZ ;  /* 0x0000000903062810 */ /* 0x040fe40007ffe0ff */
[----:B------:R-:W-:Y:S02]  /*4ed0*/  PLOP3.LUT P2, PT, PT, PT, UP0, 0x80, 0x0 ;  /* 0x000000000000781c */ /* 0x000fe40003f4f008 */
[----:B------:R-:W-:Y:S02]  /*4ee0*/  @P5 ISETP.GE.AND P5, PT, R6, UR5, PT ;  /* 0x0000000506005c0c */ /* 0x000fe4000bfa6270 */
[----:B------:R-:W-:Y:S03]  /*4ef0*/  @P3 IADD3 R6, R3, 0x10, RZ ;  /* 0x0000001003063810 */ /* 0x000fe60007ffe0ff */
[----:B------:R-:W1:Y:S01]  /*4f00*/  MUFU.TANH R131, R10 ;  /* 0x0000000a00837308 */ /* 0x000e620000002400 */
[----:B--2---:R-:W-:Y:S02]  /*4f10*/  MOV R4, R130 ;  /* 0x0000008200047202 */ /* 0x004fe40000000f00 */
[----:B------:R-:W-:Y:S02]  /*4f20*/  @P1 FSEL R4, R130, -INF , !P4 ;  /* 0xff80000082041808 */ /* 0x000fe40006000000 */
[----:B------:R-:W-:Y:S02]  /*4f30*/  PLOP3.LUT P1, PT, PT, PT, UP0, 0x80, 0x0 ;  /* 0x000000000000781c */ /* 0x000fe40003f2f008 */
[----:B------:R-:W-:Y:S01]  /*4f40*/  PLOP3.LUT P4, PT, PT, PT, UP0, 0x80, 0x0 ;  /* 0x000000000000781c */ /* 0x000fe20003f8f008 */
[----:B------:R-:W-:Y:S01]  /*4f50*/  FFMA.FTZ R4, R4, UR15, -R0 ;  /* 0x0000000f04047c23 */ /* 0x000fe20008010800 */
[----:B---3--:R-:W-:Y:S01]  /*4f60*/  MOV R5, R122 ;  /* 0x0000007a00057202 */ /* 0x008fe20000000f00 */
[----:B------:R-:W2:Y:S01]  /*4f70*/  MUFU.TANH R127, R11 ;  /* 0x0000000b007f7308 */ /* 0x000ea20000002400 */
[----:B------:R-:W-:Y:S02]  /*4f80*/  @P0 FSEL R5, R122, -INF , !P6 ;  /* 0xff8000007a050808 */ /* 0x000fe40007000000 */
[----:B------:R-:W-:Y:S02]  /*4f90*/  PLOP3.LUT P0, PT, PT, PT, UP0, 0x80, 0x0 ;  /* 0x000000000000781c */ /* 0x000fe40003f0f008 */
[----:B------:R-:W-:Y:S01]  /*4fa0*/  PLOP3.LUT P3, PT, PT, PT, UP0, 0x80, 0x0 ;  /* 0x000000000000781c */ /* 0x000fe20003f6f008 */
        /* <DEDUP_REMOVED lines=10> */
[----:B------:R-:W-:Y:S01]  /*5050*/  FFMA.FTZ R4, R4, UR15, -R2 ;  /* 0x0000000f04047c23 */ /* 0x000fe20008010802 */
[----:B-1----:R-:W-:Y:S01]  /*5060*/  MOV R5, R131 ;  /* 0x0000008300057202 */ /* 0x002fe20000000f00 */
[----:B------:R-:W1:Y:S01]  /*5070*/  MUFU.TANH R119, R13 ;  /* 0x0000000d00777308 */ /* 0x000e620000002400 */
        /* <DEDUP_REMOVED lines=9> */
[----:B------:R-:W4:Y:S01]  /*5110*/  MUFU.TANH R129, R14 ;  /* 0x0000000e00817308 */ /* 0x000f220000002400 */
[----:B--2---:R-:W-:Y:S02]  /*5120*/  MOV R4, R127 ;  /* 0x0000007f00047202 */ /* 0x004fe40000000f00 */
[----:B------:R-:W-:Y:S02]  /*5130*/  @P1 FSEL R4, R127, -INF , !P5 ;  /* 0xff8000007f041808 */ /* 0x000fe40006800000 */
[----:B------:R-:W-:Y:S02]  /*5140*/  PLOP3.LUT P1, PT, PT, PT, UP0, 0x80, 0x0 ;  /* 0x000000000000781c */ /* 0x000fe40003f2f008 */
[----:B------:R-:W-:Y:S01]  /*5150*/  PLOP3.LUT P5, PT, PT, PT, UP0, 0x80, 0x0 ;  /* 0x000000000000781c */ /* 0x000fe20003faf008 */
[----:B------:R-:W-:Y:S01]  /*5160*/  FFMA.FTZ R4, R4, UR15, -R0 ;  /* 0x0000000f04047c23 */ /* 0x000fe20008010800 */
[----:B---3--:R-:W-:Y:S01]  /*5170*/  MOV R5, R120 ;  /* 0x0000007800057202 */ /* 0x008fe20000000f00 */
[----:B------:R-:W-:Y:S01]  /*5180*/  MUFU.TANH R128, R15 ;  /* 0x0000000f00807308 */ /* 0x000fe20000002400 */
        /* <DEDUP_REMOVED lines=8> */
[----:B-1----:R-:W-:Y:S02]  /*5210*/  MOV R4, R119 ;  /* 0x0000007700047202 */ /* 0x002fe40000000f00 */
[----:B------:R-:W-:Y:S02]  /*5220*/  @P1 FSEL R4, R119, -INF , !P6 ;  /* 0xff80000077041808 */ /* 0x000fe40007000000 */
[----:B------:R-:W-:Y:S03]  /*5230*/  PLOP3.LUT P1, PT, PT, PT, UP0, 0x80, 0x0 ;  /* 0x000000000000781c */ /* 0x000fe60003f2f008 */
[----:B------:R-:W-:Y:S01]  /*5240*/  FFMA.FTZ R4, R4, UR15, -R2 ;  /* 0x0000000f04047c23 */ /* 0x000fe20008010802 */
[----:B----4-:R-:W-:Y:S01]  /*5250*/  MOV R5, R129 ;  /* 0x0000008100057202 */ /* 0x010fe20000000f00 */
        /* <DEDUP_REMOVED lines=8> */
[----:B-1----:R-:W-:Y:S07]  /*52e0*/  MOV R3, R115 ;  /* 0x0000007300037202 */ /* 0x002fee0000000f00 */
[----:B------:R-:W-:Y:S01]  /*52f0*/  MUFU.TANH R126, R18 ;  /* 0x00000012007e7308 */ /* 0x000fe20000002400 */
[----:B--2---:R-:W-:Y:S02]  /*5300*/  MOV R4, R128 ;  /* 0x0000008000047202 */ /* 0x004fe40000000f00 */
[----:B------:R-:W-:Y:S02]  /*5310*/  @P1 FSEL R4, R128, -INF , !P6 ;  /* 0xff80000080041808 */ /* 0x000fe40007000000 */
[----:B------:R-:W-:Y:S03]  /*5320*/  PLOP3.LUT P1, PT, PT, PT, UP0, 0x80, 0x0 ;  /* 0x000000000000781c */ /* 0x000fe60003f2f008 */
[----:B------:R-:W-:Y:S01]  /*5330*/  FFMA.FTZ R4, R4, UR15, -R0 ;  /* 0x0000000f04047c23 */ /* 0x000fe20008010800 */
[----:B---3--:R-:W-:Y:S01]  /*5340*/  MOV R5, R118 ;  /* 0x0000007600057202 */ /* 0x008fe20000000f00 */
[----:B------:R-:W1:Y:S01]  /*5350*/  MUFU.TANH R125, R19 ;  /* 0x00000013007d7308 */ /* 0x000e620000002400 */
[----:B------:R-:W-:Y:S02]  /*5360*/  @P0 FSEL R5, R118, -INF , !P2 ;  /* 0xff80000076050808 */ /* 0x000fe40005000000 */
[----:B------:R-:W-:Y:S07]  /*5370*/  PLOP3.LUT P0, PT, PT, PT, UP0, 0x80, 0x0 ;  /* 0x000000000000781c */ /* 0x000fee0003f0f008 */
[----:B------:R2:W3:Y:S01]  /*5380*/  MUFU.EX2 R227, R4 ;  /* 0x0000000400e37308 */ /* 0x0004e20000000800 */
[----:B------:R-:W-:Y:S01]  /*5390*/  @P1 FSEL R3, R115, -INF , !P4 ;  /* 0xff80000073031808 */ /* 0x000fe20006000000 */
[--C-:B--2---:R-:W-:Y:S04]  /*53a0*/  FFMA.FTZ R4, R5, UR15, -R2.reuse ;  /* 0x0000000f05047c23 */ /* 0x104fe80008010802 */
[----:B------:R-:W-:Y:S01]  /*53b0*/  FFMA.FTZ R2, R3, UR15, -R2 ;  /* 0x0000000f03027c23 */ /* 0x000fe20008010802 */
[----:B-1----:R-:W-:Y:S03]  /*53c0*/  MOV R3, R125 ;  /* 0x0000007d00037202 */ /* 0x002fe60000000f00 */
[----:B------:R1:W-:Y:S01]  /*53d0*/  MUFU.EX2 R198, R4 ;  /* 0x0000000400c67308 */ /* 0x0003e20000000800 */
[----:B------:R-:W-:Y:S02]  /*53e0*/  @P0 FSEL R3, R125, -INF , !P4 ;  /* 0xff8000007d030808 */ /* 0x000fe40006000000 */
[----:B------:R-:W-:Y:S02]  /*53f0*/  F2FP.BF16.F32.PACK_AB R5, R201, R203 ;  /* 0x000000cbc905723e */ /* 0x000fe400000010ff */
[----:B------:R-:W-:Y:S05]  /*5400*/  IADD3 R116, P0, R250, UR14, RZ ;  /* 0x0000000efa747c10 */ /* 0x000fea000ff1e0ff */
[----:B------:R2:W4:Y:S01]  /*5410*/  MUFU.EX2 R197, R2 ;  /* 0x0000000200c57308 */ /* 0x0005220000000800 */
[----:B------:R-:W-:Y:S02]  /*5420*/  IADD3.X R117, R249, UR13, RZ, P0, !PT ;  /* 0x0000000df9757c10 */ /* 0x000fe400087fe4ff */
[----:B------:R-:W-:Y:S03]  /*5430*/  PLOP3.LUT P0, PT, PT, PT, UP3, 0x80, 0x0 ;  /* 0x000000000000781c */ /* 0x000fe60003f0f038 */
[----:B------:R-:W4:Y:S01]  /*5440*/  LDG.E R114, desc[UR6][R116.64] ;  /* 0x0000000674727981 */ /* 0x000f22000c1e1900 */
[----:B-1----:R-:W-:Y:S04]  /*5450*/  MOV R4, R126 ;  /* 0x0000007e00047202 */ /* 0x002fe80000000f00 */
[----:B------:R-:W4:Y:S01]  /*5460*/  LDG.E R113, desc[UR6][R116.64+0x20] ;  /* 0x0000200674717981 */ /* 0x000f22000c1e1900 */
[----:B------:R-:W-:Y:S05]  /*5470*/  @P3 FSEL R4, R126, -INF , !P2 ;  /* 0xff8000007e043808 */ /* 0x000fea0005000000 */
[--C-:B--2---:R-:W-:Y:S01]  /*5480*/  FFMA.FTZ R2, R4, UR15, -R0.reuse ;  /* 0x0000000f04027c23 */ /* 0x104fe20008010800 */
[----:B------:R-:W-:Y:S01]  /*5490*/  FFMA.FTZ R0, R3, UR15, -R0 ;  /* 0x0000000f03007c23 */ /* 0x000fe20008010800 */
[----:B------:R-:W-:Y:S02]  /*54a0*/  F2FP.BF16.F32.PACK_AB R4, R202, R204 ;  /* 0x000000ccca04723e */ /* 0x000fe400000010ff */
[----:B------:R1:W-:Y:S01]  /*54b0*/  MUFU.EX2 R206, R2 ;  /* 0x0000000200ce7308 */ /* 0x0003e20000000800 */
[----:B------:R-:W-:Y:S02]  /*54c0*/  F2FP.BF16.F32.PACK_AB R3, R238, R239 ;  /* 0x000000efee03723e */ /* 0x000fe400000010ff */
[----:B------:R3:W-:Y:S05]  /*54d0*/  STS [R240+0x2a000], R4 ;  /* 0x02a00004f0007388 */ /* 0x0007ea0000000800 */
[----:B------:R4:W-:Y:S02]  /*54e0*/  STS [R240+0x2a400], R3 ;  /* 0x02a40003f0007388 */ /* 0x0009e40000000800 */
[----:B------:R2:W4:Y:S01]  /*54f0*/  MUFU.EX2 R205, R0 ;  /* 0x0000000000cd7308 */ /* 0x0005220000000800 */
[----:B-1----:R-:W-:Y:S05]  /*5500*/  F2FP.BF16.F32.PACK_AB R2, R199, R200 ;  /* 0x000000c8c702723e */ /* 0x002fea00000010ff */
[----:B------:R1:W-:Y:S01]  /*5510*/  STS [R243+0x2a000], R2 ;  /* 0x02a00002f3007388 */ /* 0x0003e20000000800 */
[----:B--2---:R-:W-:Y:S02]  /*5520*/  F2FP.BF16.F32.PACK_AB R0, R207, R235 ;  /* 0x000000ebcf00723e */ /* 0x004fe400000010ff */
[----:B---3--:R-:W-:Y:S03]  /*5530*/  F2FP.BF16.F32.PACK_AB R4, R227, R229 ;  /* 0x000000e5e304723e */ /* 0x008fe600000010ff */
[----:B------:R2:W-:Y:S01]  /*5540*/  STS [R243+0x2a400], R0 ;  /* 0x02a40000f3007388 */ /* 0x0005e20000000800 */
[----:B----4-:R-:W-:Y:S04]  /*5550*/  F2FP.BF16.F32.PACK_AB R3, R197, R198 ;  /* 0x000000c6c503723e */ /* 0x010fe800000010ff */
[----:B------:R-:W-:Y:S05]  /*5560*/  STS [R241+0x2a000], R5 ;  /* 0x02a00005f1007388 */ /* 0x000fea0000000800 */
[----:B------:R-:W-:Y:S05]  /*5570*/  STS [R241+0x2a400], R4 ;  /* 0x02a40004f1007388 */ /* 0x000fea0000000800 */
[----:B------:R3:W-:Y:S01]  /*5580*/  STS [R242+0x2a000], R3 ;  /* 0x02a00003f2007388 */ /* 0x0007e20000000800 */
[----:B-1----:R-:W-:Y:S05]  /*5590*/  F2FP.BF16.F32.PACK_AB R2, R205, R206 ;  /* 0x000000cecd02723e */ /* 0x002fea00000010ff */
[----:B------:R1:W-:Y:S01]  /*55a0*/  STS [R242+0x2a400], R2 ;  /* 0x02a40002f2007388 */ /* 0x0003e20000000800 */
[----:B--2---:R-:W-:Y:S04]  /*55b0*/  LEA R0, R222, UR4, 0x1 ;  /* 0x00000004de007c11 */ /* 0x004fe8000f8e08ff */
[----:B------:R-:W-:Y:S05]  /*55c0*/  LDSM.16.M88.4 R8, [R210+UR4+0x20000] ;  /* 0x02000004d208783b */ /* 0x000fea0008000200 */
[----:B------:R-:W2:Y:S05]  /*55d0*/  LDSM.16.M88.4 R16, [R0+0x10000] ;  /* 0x010000000010783b */ /* 0x000eaa0000000200 */
[----:B------:R-:W4:Y:S01]  /*55e0*/  LDSM.16.M88.4 R84, [R210+UR4+0x20800] ;  /* 0x02080004d254783b */ /* 0x000f220008000200 */
[CC--:B---3--:R-:W-:Y:S04]  /*55f0*/  IADD3 R3, R216.reuse, R0.reuse, RZ ;  /* 0x00000000d8037210 */ /* 0x0c8fe80007ffe0ff */
[----:B------:R-:W-:Y:S05]  /*5600*/  LDSM.16.M88.4 R92, [R209+0x8000] ;  /* 0x00800000d15c783b */ /* 0x000fea0000000200 */
[----:B------:R-:W-:Y:S01]  /*5610*/  LDSM.16.M88.4 R96, [R209+0x8800] ;  /* 0x00880000d160783b */ /* 0x000fe20000000200 */
[----:B-1----:R-:W-:Y:S04]  /*5620*/  IADD3 R2, R217, R0, RZ ;  /* 0x00000000d9027210 */ /* 0x002fe80007ffe0ff */
[----:B------:R-:W-:Y:S01]  /*5630*/  LDSM.16.M88.4 R100, [R3+0x10000] ;  /* 0x010000000364783b */ /* 0x000fe20000000200 */
[----:B------:R-:W-:Y:S04]  /*5640*/  IADD3 R112, R216, R2, RZ ;  /* 0x00000002d8707210 */ /* 0x000fe80007ffe0ff */
[----:B------:R-:W1:Y:S05]  /*5650*/  LDSM.16.M88.4 R88, [R2+0x10000] ;  /* 0x010000000258783b */ /* 0x000e6a0000000200 */
[----:B------:R-:W3:Y:S05]  /*5660*/  LDSM.16.M88.4 R104, [R212+0x8000] ;  /* 0x00800000d468783b */ /* 0x000eea0000000200 */
[----:B------:R-:W-:Y:S01]  /*5670*/  LDSM.16.M88.4 R108, [R211+0x8000] ;  /* 0x00800000d36c783b */ /* 0x000fe20000000200 */
[C---:B--2---:R-:W-:Y:S06]  /*5680*/  HMMA.16816.F32.BF16 R4, R16.reuse, R8, RZ ;  /* 0x000000081004723c */ /* 0x044fec00000418ff */
        /* <DEDUP_REMOVED lines=9> */
[----:B------:R-:W4:Y:S05]  /*5720*/  LDSM.16.M88.4 R88, [R211+0x8800] ;  /* 0x00880000d358783b */ /* 0x000f2a0000000200 */
[C---:B---3--:R-:W-:Y:S01]  /*5730*/  HMMA.16816.F32.BF16 R4, R100.reuse, R104, R4 ;  /* 0x000000686404723c */ /* 0x048fe20000041804 */
[----:B------:R-:W-:Y:S05]  /*5740*/  LDSM.16.M88.4 R96, [R0+0x12000] ;  /* 0x012000000060783b */ /* 0x000fea0000000200 */
[C---:B------:R-:W-:Y:S01]  /*5750*/  HMMA.16816.F32.BF16 R8, R100.reuse, R106, R8 ;  /* 0x0000006a6408723c */ /* 0x040fe20000041808 */
[----:B------:R-:W3:Y:S05]  /*5760*/  LDSM.16.M88.4 R104, [R210+UR4+0x22000] ;  /* 0x02200004d268783b */ /* 0x000eea0008000200 */
[C---:B--2---:R-:W-:Y:S06]  /*5770*/  HMMA.16816.F32.BF16 R12, R100.reuse, R84, R12 ;  /* 0x00000054640c723c */ /* 0x044fec000004180c */
[----:B------:R-:W-:Y:S01]  /*5780*/  HMMA.16816.F32.BF16 R16, R100, R86, R16 ;  /* 0x000000566410723c */ /* 0x000fe20000041810 */
[----:B------:R-:W2:Y:S05]  /*5790*/  LDSM.16.M88.4 R84, [R210+UR4+0x22800] ;  /* 0x02280004d254783b */ /* 0x000eaa0008000200 */
[C---:B-1----:R-:W-:Y:S01]  /*57a0*/  HMMA.16816.F32.BF16 R4, R92.reuse, R108, R4 ;  /* 0x0000006c5c04723c */ /* 0x042fe20000041804 */
[----:B------:R-:W-:Y:S05]  /*57b0*/  LDSM.16.M88.4 R100, [R2+0x12000] ;  /* 0x012000000264783b */ /* 0x000fea0000000200 */
[C---:B------:R-:W-:Y:S01]  /*57c0*/  HMMA.16816.F32.BF16 R8, R92.reuse, R110, R8 ;  /* 0x0000006e5c08723c */ /* 0x040fe20000041808 */
[----:B------:R-:W1:Y:S05]  /*57d0*/  LDSM.16.M88.4 R108, [R209+0xa000] ;  /* 0x00a00000d16c783b */ /* 0x000e6a0000000200 */
[C---:B----4-:R-:W-:Y:S06]  /*57e0*/  HMMA.16816.F32.BF16 R12, R92.reuse, R88, R12 ;  /* 0x000000585c0c723c */ /* 0x050fec000004180c */
[----:B------:R-:W-:Y:S01]  /*57f0*/  HMMA.16816.F32.BF16 R16, R92, R90, R16 ;  /* 0x0000005a5c10723c */ /* 0x000fe20000041810 */
[----:B------:R-:W4:Y:S05]  /*5800*/  LDSM.16.M88.4 R88, [R209+0xa800] ;  /* 0x00a80000d158783b */ /* 0x000f2a0000000200 */
[C---:B---3--:R-:W-:Y:S01]  /*5810*/  HMMA.16816.F32.BF16 R4, R96.reuse, R104, R4 ;  /* 0x000000686004723c */ /* 0x048fe20000041804 */
[----:B------:R-:W-:Y:S05]  /*5820*/  LDSM.16.M88.4 R92, [R212+0xa000] ;  /* 0x00a00000d45c783b */ /* 0x000fea0000000200 */
[C---:B------:R-:W-:Y:S01]  /*5830*/  HMMA.16816.F32.BF16 R8, R96.reuse, R106, R8 ;  /* 0x0000006a6008723c */ /* 0x040fe20000041808 */
[----:B------:R-:W-:Y:S05]  /*5840*/  LDSM.16.M88.4 R104, [R211+0xa800] ;  /* 0x00a80000d368783b */ /* 0x000fea0000000200 */
[C---:B--2---:R-:W-:Y:S06]  /*5850*/  HMMA.16816.F32.BF16 R12, R96.reuse, R84, R12 ;  /* 0x00000054600c723c */ /* 0x044fec000004180c */
[----:B------:R-:W-:Y:S01]  /*5860*/  HMMA.16816.F32.BF16 R16, R96, R86, R16 ;  /* 0x000000566010723c */ /* 0x000fe20000041810 */
[----:B------:R-:W2:Y:S05]  /*5870*/  LDSM.16.M88.4 R84, [R3+0x12000] ;  /* 0x012000000354783b */ /* 0x000eaa0000000200 */
[C---:B-1----:R-:W-:Y:S01]  /*5880*/  HMMA.16816.F32.BF16 R4, R100.reuse, R108, R4 ;  /* 0x0000006c6404723c */ /* 0x042fe20000041804 */
[----:B------:R-:W1:Y:S05]  /*5890*/  LDSM.16.M88.4 R96, [R212+0xa800] ;  /* 0x00a80000d460783b */ /* 0x000e6a0000000200 */
[C---:B------:R-:W-:Y:S01]  /*58a0*/  HMMA.16816.F32.BF16 R8, R100.reuse, R110, R8 ;  /* 0x0000006e6408723c */ /* 0x040fe20000041808 */
[----:B------:R-:W-:Y:S05]  /*58b0*/  LDSM.16.M88.4 R108, [R212+0xe000] ;  /* 0x00e00000d46c783b */ /* 0x000fea0000000200 */
[C---:B----4-:R-:W-:Y:S06]  /*58c0*/  HMMA.16816.F32.BF16 R12, R100.reuse, R88, R12 ;  /* 0x00000058640c723c */ /* 0x050fec000004180c */
[----:B------:R-:W-:Y:S01]  /*58d0*/  HMMA.16816.F32.BF16 R16, R100, R90, R16 ;  /* 0x0000005a6410723c */ /* 0x000fe20000041810 */
[----:B------:R-:W-:Y:S05]  /*58e0*/  LDSM.16.M88.4 R88, [R112+0x12000] ;  /* 0x012000007058783b */ /* 0x000fea0000000200 */
[----:B------:R-:W3:Y:S01]  /*58f0*/  LDSM.16.M88.4 R100, [R211+0xa000] ;  /* 0x00a00000d364783b */ /* 0x000ee20000000200 */
[C---:B--2---:R-:W-:Y:S06]  /*5900*/  HMMA.16816.F32.BF16 R4, R84.reuse, R92, R4 ;  /* 0x0000005c5404723c */ /* 0x044fec0000041804 */
[C---:B------:R-:W-:Y:S01]  /*5910*/  HMMA.16816.F32.BF16 R8, R84.reuse, R94, R8 ;  /* 0x0000005e5408723c */ /* 0x040fe20000041808 */
[----:B------:R-:W-:Y:S05]  /*5920*/  LDSM.16.M88.4 R92, [R210+UR4+0x24000] ;  /* 0x02400004d25c783b */ /* 0x000fea0008000200 */
[C---:B-1----:R-:W-:Y:S06]  /*5930*/  HMMA.16816.F32.BF16 R12, R84.reuse, R96, R12 ;  /* 0x00000060540c723c */ /* 0x042fec000004180c */
[----:B------:R-:W-:Y:S01]  /*5940*/  HMMA.16816.F32.BF16 R16, R84, R98, R16 ;  /* 0x000000625410723c */ /* 0x000fe20000041810 */
[----:B------:R-:W1:Y:S05]  /*5950*/  LDSM.16.M88.4 R84, [R0+0x14000] ;  /* 0x014000000054783b */ /* 0x000e6a0000000200 */
[----:B------:R-:W2:Y:S01]  /*5960*/  LDSM.16.M88.4 R96, [R210+UR4+0x24800] ;  /* 0x02480004d260783b */ /* 0x000ea20008000200 */
[C---:B---3--:R-:W-:Y:S06]  /*5970*/  HMMA.16816.F32.BF16 R4, R88.reuse, R100, R4 ;  /* 0x000000645804723c */ /* 0x048fec0000041804 */
[C---:B------:R-:W-:Y:S01]  /*5980*/  HMMA.16816.F32.BF16 R8, R88.reuse, R102, R8 ;  /* 0x000000665808723c */ /* 0x040fe20000041808 */
[----:B------:R-:W-:Y:S05]  /*5990*/  LDSM.16.M88.4 R100, [R209+0xc000] ;  /* 0x00c00000d164783b */ /* 0x000fea0000000200 */
[C---:B------:R-:W-:Y:S06]  /*59a0*/  HMMA.16816.F32.BF16 R12, R88.reuse, R104, R12 ;  /* 0x00000068580c723c */ /* 0x040fec000004180c */
[----:B------:R-:W-:Y:S01]  /*59b0*/  HMMA.16816.F32.BF16 R16, R88, R106, R16 ;  /* 0x0000006a5810723c */ /* 0x000fe20000041810 */
[----:B------:R-:W3:Y:S05]  /*59c0*/  LDSM.16.M88.4 R88, [R2+0x14000] ;  /* 0x014000000258783b */ /* 0x000eea0000000200 */
[----:B------:R-:W-:Y:S01]  /*59d0*/  LDSM.16.M88.4 R104, [R212+0xc800] ;  /* 0x00c80000d468783b */ /* 0x000fe20000000200 */
[C---:B-1----:R-:W-:Y:S06]  /*59e0*/  HMMA.16816.F32.BF16 R4, R84.reuse, R92, R4 ;  /* 0x0000005c5404723c */ /* 0x042fec0000041804 */
[C---:B------:R-:W-:Y:S01]  /*59f0*/  HMMA.16816.F32.BF16 R8, R84.reuse, R94, R8 ;  /* 0x0000005e5408723c */ /* 0x040fe20000041808 */
[----:B------:R-:W1:Y:S05]  /*5a00*/  LDSM.16.M88.4 R92, [R209+0xc800] ;  /* 0x00c80000d15c783b */ /* 0x000e6a0000000200 */
[C---:B--2---:R-:W-:Y:S06]  /*5a10*/  HMMA.16816.F32.BF16 R12, R84.reuse, R96, R12 ;  /* 0x00000060540c723c */ /* 0x044fec000004180c */
[----:B------:R-:W-:Y:S01]  /*5a20*/  HMMA.16816.F32.BF16 R16, R84, R98, R16 ;  /* 0x000000625410723c */ /* 0x000fe20000041810 */
[----:B------:R-:W-:Y:S05]  /*5a30*/  LDSM.16.M88.4 R84, [R3+0x14000] ;  /* 0x014000000354783b */ /* 0x000fea0000000200 */
[----:B------:R-:W2:Y:S01]  /*5a40*/  LDSM.16.M88.4 R96, [R212+0xc000] ;  /* 0x00c00000d460783b */ /* 0x000ea20000000200 */
[C---:B---3--:R-:W-:Y:S06]  /*5a50*/  HMMA.16816.F32.BF16 R4, R88.reuse, R100, R4 ;  /* 0x000000645804723c */ /* 0x048fec0000041804 */
[C---:B------:R-:W-:Y:S01]  /*5a60*/  HMMA.16816.F32.BF16 R8, R88.reuse, R102, R8 ;  /* 0x000000665808723c */ /* 0x040fe20000041808 */
[----:B------:R-:W-:Y:S05]  /*5a70*/  LDSM.16.M88.4 R100, [R211+0xc800] ;  /* 0x00c80000d364783b */ /* 0x000fea0000000200 */
[C---:B-1----:R-:W-:Y:S06]  /*5a80*/  HMMA.16816.F32.BF16 R12, R88.reuse, R92, R12 ;  /* 0x0000005c580c723c */ /* 0x042fec000004180c */
[----:B------:R-:W-:Y:S01]  /*5a90*/  HMMA.16816.F32.BF16 R16, R88, R94, R16 ;  /* 0x0000005e5810723c */ /* 0x000fe20000041810 */
[----:B------:R-:W-:Y:S05]  /*5aa0*/  LDSM.16.M88.4 R88, [R112+0x14000] ;  /* 0x014000007058783b */ /* 0x000fea0000000200 */
[----:B------:R-:W1:Y:S01]  /*5ab0*/  LDSM.16.M88.4 R92, [R211+0xc000] ;  /* 0x00c00000d35c783b */ /* 0x000e620000000200 */
[C---:B--2---:R-:W-:Y:S06]  /*5ac0*/  HMMA.16816.F32.BF16 R4, R84.reuse, R96, R4 ;  /* 0x000000605404723c */ /* 0x044fec0000041804 */
[C---:B------:R-:W-:Y:S01]  /*5ad0*/  HMMA.16816.F32.BF16 R8, R84.reuse, R98, R8 ;  /* 0x000000625408723c */ /* 0x040fe20000041808 */
[----:B------:R-:W-:Y:S05]  /*5ae0*/  LDSM.16.M88.4 R96, [R210+UR4+0x26000] ;  /* 0x02600004d260783b */ /* 0x000fea0008000200 */
[C---:B------:R-:W-:Y:S06]  /*5af0*/  HMMA.16816.F32.BF16 R12, R84.reuse, R104, R12 ;  /* 0x00000068540c723c */ /* 0x040fec000004180c */
[----:B------:R-:W-:Y:S01]  /*5b00*/  HMMA.16816.F32.BF16 R16, R84, R106, R16 ;  /* 0x0000006a5410723c */ /* 0x000fe20000041810 */
[----:B------:R-:W2:Y:S05]  /*5b10*/  LDSM.16.M88.4 R84, [R0+0x16000] ;  /* 0x016000000054783b */ /* 0x000eaa0000000200 */
[----:B------:R-:W3:Y:S01]  /*5b20*/  LDSM.16.M88.4 R104, [R210+UR4+0x26800] ;  /* 0x02680004d268783b */ /* 0x000ee20008000200 */
[C---:B-1----:R-:W-:Y:S06]  /*5b30*/  HMMA.16816.F32.BF16 R4, R88.reuse, R92, R4 ;  /* 0x0000005c5804723c */ /* 0x042fec0000041804 */
[C---:B------:R-:W-:Y:S01]  /*5b40*/  HMMA.16816.F32.BF16 R8, R88.reuse, R94, R8 ;  /* 0x0000005e5808723c */ /* 0x040fe20000041808 */
[----:B------:R-:W-:Y:S05]  /*5b50*/  LDSM.16.M88.4 R92, [R209+0xe000] ;  /* 0x00e00000d15c783b */ /* 0x000fea0000000200 */
[C---:B------:R-:W-:Y:S06]  /*5b60*/  HMMA.16816.F32.BF16 R12, R88.reuse, R100, R12 ;  /* 0x00000064580c723c */ /* 0x040fec000004180c */
[----:B------:R-:W-:Y:S01]  /*5b70*/  HMMA.16816.F32.BF16 R16, R88, R102, R16 ;  /* 0x000000665810723c */ /* 0x000fe20000041810 */
[----:B------:R1:W4:Y:S05]  /*5b80*/  LDSM.16.M88.4 R88, [R2+0x16000] ;  /* 0x016000000258783b */ /* 0x00032a0000000200 */
[C---:B--2---:R-:W-:Y:S01]  /*5b90*/  HMMA.16816.F32.BF16 R4, R84.reuse, R96, R4 ;  /* 0x000000605404723c */ /* 0x044fe20000041804 */
[----:B------:R2:W-:Y:S05]  /*5ba0*/  LDSM.16.M88.4 R100, [R3+0x16000] ;  /* 0x016000000364783b */ /* 0x0005ea0000000200 */
[C---:B------:R-:W-:Y:S01]  /*5bb0*/  HMMA.16816.F32.BF16 R8, R84.reuse, R98, R8 ;  /* 0x000000625408723c */ /* 0x040fe20000041808 */
[----:B------:R-:W4:Y:S05]  /*5bc0*/  LDSM.16.M88.4 R96, [R209+0xe800] ;  /* 0x00e80000d160783b */ /* 0x000f2a0000000200 */
[C---:B---3--:R-:W-:Y:S06]  /*5bd0*/  HMMA.16816.F32.BF16 R12, R84.reuse, R104, R12 ;  /* 0x00000068540c723c */ /* 0x048fec000004180c */
[----:B------:R-:W-:Y:S01]  /*5be0*/  HMMA.16816.F32.BF16 R16, R84, R106, R16 ;  /* 0x0000006a5410723c */ /* 0x000fe20000041810 */
[----:B------:R-:W3:Y:S04]  /*5bf0*/  LDSM.16.M88.4 R84, [R212+0xe800] ;  /* 0x00e80000d454783b */ /* 0x000ee80000000200 */
[----:B-1----:R-:W-:Y:S01]  /*5c00*/  FFMA.FTZ R2, -R123, R123, 1 ;  /* 0x3f8000007b027423 */ /* 0x002fe2000001017b */
[----:B------:R-:W-:Y:S01]  /*5c10*/  LDSM.16.M88.4 R104, [R211+0xe000] ;  /* 0x00e00000d368783b */ /* 0x000fe20000000200 */
[----:B--2---:R-:W-:Y:S04]  /*5c20*/  FFMA.FTZ R3, -R124, R124, 1 ;  /* 0x3f8000007c037423 */ /* 0x004fe8000001017c */
[----:B------:R-:W-:Y:S01]  /*5c30*/  FMUL.FTZ R3, R3, UR9 ;  /* 0x0000000903037c20 */ /* 0x000fe20008410000 */
[----:B------:R-:W-:Y:S01]  /*5c40*/  FMUL.FTZ R2, R2, UR9 ;  /* 0x0000000902027c20 */ /* 0x000fe20008410000 */
[C---:B----4-:R-:W-:Y:S06]  /*5c50*/  HMMA.16816.F32.BF16 R4, R88.reuse, R92, R4 ;  /* 0x0000005c5804723c */ /* 0x050fec0000041804 */
[C---:B------:R-:W-:Y:S01]  /*5c60*/  HMMA.16816.F32.BF16 R8, R88.reuse, R94, R8 ;  /* 0x0000005e5808723c */ /* 0x040fe20000041808 */
[----:B------:R-:W1:Y:S05]  /*5c70*/  LDSM.16.M88.4 R92, [R112+0x16000] ;  /* 0x01600000705c783b */ /* 0x000e6a0000000200 */
[C---:B------:R-:W-:Y:S06]  /*5c80*/  HMMA.16816.F32.BF16 R12, R88.reuse, R96, R12 ;  /* 0x00000060580c723c */ /* 0x040fec000004180c */
[----:B------:R-:W-:Y:S01]  /*5c90*/  HMMA.16816.F32.BF16 R16, R88, R98, R16 ;  /* 0x000000625810723c */ /* 0x000fe20000041810 */
[----:B------:R-:W2:Y:S05]  /*5ca0*/  LDSM.16.M88.4 R88, [R211+0xe800] ;  /* 0x00e80000d358783b */ /* 0x000eaa0000000200 */
[C---:B------:R-:W-:Y:S06]  /*5cb0*/  HMMA.16816.F32.BF16 R4, R100.reuse, R108, R4 ;  /* 0x0000006c6404723c */ /* 0x040fec0000041804 */
[C---:B------:R-:W-:Y:S06]  /*5cc0*/  HMMA.16816.F32.BF16 R8, R100.reuse, R110, R8 ;  /* 0x0000006e6408723c */ /* 0x040fec0000041808 */
[C---:B---3--:R-:W-:Y:S06]  /*5cd0*/  HMMA.16816.F32.BF16 R12, R100.reuse, R84, R12 ;  /* 0x00000054640c723c */ /* 0x048fec000004180c */
[----:B------:R-:W-:Y:S05]  /*5ce0*/  HMMA.16816.F32.BF16 R16, R100, R86, R16 ;  /* 0x000000566410723c */ /* 0x000fea0000041810 */
[----:B------:R-:W-:Y:S01]  /*5cf0*/  FFMA.FTZ R85, -R121, R121, 1 ;  /* 0x3f80000079557423 */ /* 0x000fe20000010179 */
[C---:B-1----:R-:W-:Y:S05]  /*5d00*/  HMMA.16816.F32.BF16 R4, R92.reuse, R104, R4 ;  /* 0x000000685c04723c */ /* 0x042fea0000041804 */
[----:B------:R-:W-:Y:S01]  /*5d10*/  FMUL.FTZ R85, R85, UR9 ;  /* 0x0000000955557c20 */ /* 0x000fe20008410000 */
[C---:B------:R-:W-:Y:S05]  /*5d20*/  HMMA.16816.F32.BF16 R8, R92.reuse, R106, R8 ;  /* 0x0000006a5c08723c */ /* 0x040fea0000041808 */
[----:B------:R-:W-:Y:S01]  /*5d30*/  FFMA.FTZ R84, -R115, R115, 1 ;  /* 0x3f80000073547423 */ /* 0x000fe20000010173 */
[C---:B--2---:R-:W-:Y:S05]  /*5d40*/  HMMA.16816.F32.BF16 R12, R92.reuse, R88, R12 ;  /* 0x000000585c0c723c */ /* 0x044fea000004180c */
[----:B------:R-:W-:Y:S01]  /*5d50*/  FMUL.FTZ R84, R84, UR9 ;  /* 0x0000000954547c20 */ /* 0x000fe20008410000 */
[----:B------:R-:W-:Y:S05]  /*5d60*/  HMMA.16816.F32.BF16 R16, R92, R90, R16 ;  /* 0x0000005a5c10723c */ /* 0x000fea0000041810 */
[----:B------:R-:W-:Y:S01]  /*5d70*/  FFMA.FTZ R87, -R131, R131, 1 ;  /* 0x3f80000083577423 */ /* 0x000fe20000010183 */
[C---:B------:R-:W-:Y:S01]  /*5d80*/  FADD.FTZ R0, -R114.reuse, R4 ;  /* 0x0000000472007221 */ /* 0x040fe20000010100 */
[----:B------:R-:W-:Y:S01]  /*5d90*/  FADD.FTZ R4, -R114, R5 ;  /* 0x0000000572047221 */ /* 0x000fe20000010100 */
[----:B------:R-:W-:Y:S03]  /*5da0*/  FADD.FTZ R6, -R113, R6 ;  /* 0x0000000671067221 */ /* 0x000fe60000010100 */
[----:B------:R-:W-:Y:S01]  /*5db0*/  FMUL.FTZ R0, R204, R0 ;  /* 0x00000000cc007220 */ /* 0x000fe20000410000 */
[----:B------:R-:W-:Y:S01]  /*5dc0*/  FMUL.FTZ R4, R202, R4 ;  /* 0x00000004ca047220 */ /* 0x000fe20000410000 */
[C---:B------:R-:W-:Y:S01]  /*5dd0*/  FADD.FTZ R5, -R114.reuse, R8 ;  /* 0x0000000872057221 */ /* 0x040fe20000010100 */
[----:B------:R-:W-:Y:S01]  /*5de0*/  FADD.FTZ R8, -R114, R9 ;  /* 0x0000000972087221 */ /* 0x000fe20000010100 */
[----:B------:R-:W-:Y:S01]  /*5df0*/  FMUL.FTZ R3, R0, R3 ;  /* 0x0000000300037220 */ /* 0x000fe20000410000 */
[----:B------:R-:W-:Y:S01]  /*5e00*/  FFMA.FTZ R0, -R122, R122, 1 ;  /* 0x3f8000007a007423 */ /* 0x000fe2000001017a */
[----:B------:R-:W-:Y:S01]  /*5e10*/  FMUL.FTZ R5, R200, R5 ;  /* 0x00000005c8057220 */ /* 0x000fe20000410000 */
[----:B------:R-:W-:Y:S01]  /*5e20*/  FMUL.FTZ R2, R4, R2 ;  /* 0x0000000204027220 */ /* 0x000fe20000410000 */
[----:B------:R-:W-:Y:S01]  /*5e30*/  FADD.FTZ R9, -R114, R12 ;  /* 0x0000000c72097221 */ /* 0x000fe20000010100 */
[----:B------:R-:W-:Y:S01]  /*5e40*/  FMUL.FTZ R0, R0, UR9 ;  /* 0x0000000900007c20 */ /* 0x000fe20008410000 */
[----:B------:R-:W-:Y:S01]  /*5e50*/  FMUL.FTZ R8, R199, R8 ;  /* 0x00000008c7087220 */ /* 0x000fe20000410000 */
[C---:B------:R-:W-:Y:S01]  /*5e60*/  FADD.FTZ R12, -R114.reuse, R13 ;  /* 0x0000000d720c7221 */ /* 0x040fe20000010100 */
[----:B------:R-:W-:Y:S01]  /*5e70*/  FMUL.FTZ R9, R203, R9 ;  /* 0x00000009cb097220 */ /* 0x000fe20000410000 */
[C---:B------:R-:W-:Y:S01]  /*5e80*/  FADD.FTZ R17, -R114.reuse, R17 ;  /* 0x0000001172117221 */ /* 0x040fe20000010100 */
[----:B------:R-:W-:Y:S01]  /*5e90*/  FADD.FTZ R4, -R114, R16 ;  /* 0x0000001072047221 */ /* 0x000fe20000010100 */
[----:B------:R-:W-:Y:S01]  /*5ea0*/  F2FP.BF16.F32.PACK_AB R16, R2, R3 ;  /* 0x000000030210723e */ /* 0x000fe200000010ff */
[----:B------:R-:W-:Y:S01]  /*5eb0*/  FMUL.FTZ R0, R5, R0 ;  /* 0x0000000005007220 */ /* 0x000fe20000410000 */
[----:B------:R-:W-:Y:S01]  /*5ec0*/  FMUL.FTZ R5, R197, R17 ;  /* 0x00000011c5057220 */ /* 0x000fe20000410000 */
[----:B------:R-:W-:Y:S01]  /*5ed0*/  FFMA.FTZ R2, -R120, R120, 1 ;  /* 0x3f80000078027423 */ /* 0x000fe20000010178 */
[----:B------:R-:W-:Y:S01]  /*5ee0*/  FFMA.FTZ R17, -R119, R119, 1 ;  /* 0x3f80000077117423 */ /* 0x000fe20000010177 */
[----:B------:R-:W-:Y:S01]  /*5ef0*/  FFMA.FTZ R3, -R118, R118, 1 ;  /* 0x3f80000076037423 */ /* 0x000fe20000010176 */
[----:B------:R-:W-:Y:S01]  /*5f00*/  FMUL.FTZ R12, R201, R12 ;  /* 0x0000000cc90c7220 */ /* 0x000fe20000410000 */
[----:B------:R-:W-:Y:S01]  /*5f10*/  FMUL.FTZ R85, R8, R85 ;  /* 0x0000005508557220 */ /* 0x000fe20000410000 */
[----:B------:R-:W-:Y:S01]  /*5f20*/  FMUL.FTZ R4, R198, R4 ;  /* 0x00000004c6047220 */ /* 0x000fe20000410000 */
[----:B------:R-:W-:Y:S01]  /*5f30*/  FMUL.FTZ R2, R2, UR9 ;  /* 0x0000000902027c20 */ /* 0x000fe20008410000 */
[----:B------:R-:W-:Y:S01]  /*5f40*/  FMUL.FTZ R17, R17, UR9 ;  /* 0x0000000911117c20 */ /* 0x000fe20008410000 */
[----:B------:R-:W-:Y:S01]  /*5f50*/  FMUL.FTZ R3, R3, UR9 ;  /* 0x0000000903037c20 */ /* 0x000fe20008410000 */
[----:B------:R-:W-:Y:S01]  /*5f60*/  FMUL.FTZ R84, R5, R84 ;  /* 0x0000005405547220 */ /* 0x000fe20000410000 */
[----:B------:R-:W-:Y:S01]  /*5f70*/  FMUL.FTZ R2, R9, R2 ;  /* 0x0000000209027220 */ /* 0x000fe20000410000 */
[----:B------:R-:W-:Y:S01]  /*5f80*/  FMUL.FTZ R17, R12, R17 ;  /* 0x000000110c117220 */ /* 0x000fe20000410000 */
[----:B------:R-:W-:Y:S01]  /*5f90*/  FMUL.FTZ R3, R4, R3 ;  /* 0x0000000304037220 */ /* 0x000fe20000410000 */
[----:B------:R-:W-:Y:S01]  /*5fa0*/  F2FP.BF16.F32.PACK_AB R85, R85, R0 ;  /* 0x000000005555723e */ /* 0x000fe200000010ff */
[----:B------:R-:W-:Y:S01]  /*5fb0*/  FADD.FTZ R7, -R113, R7 ;  /* 0x0000000771077221 */ /* 0x000fe20000010100 */
[----:B------:R-:W-:Y:S01]  /*5fc0*/  FFMA.FTZ R0, -R196, R196, 1 ;  /* 0x3f800000c4007423 */ /* 0x000fe200000101c4 */
[----:B------:R-:W-:Y:S01]  /*5fd0*/  FFMA.FTZ R5, -R130, R130, 1 ;  /* 0x3f80000082057423 */ /* 0x000fe20000010182 */
[----:B------:R-:W-:Y:S01]  /*5fe0*/  F2FP.BF16.F32.PACK_AB R17, R17, R2 ;  /* 0x000000021111723e */ /* 0x000fe200000010ff */
[----:B------:R-:W-:Y:S01]  /*5ff0*/  FMUL.FTZ R2, R239, R6 ;  /* 0x00000006ef027220 */ /* 0x000fe20000410000 */
[----:B------:R-:W-:Y:S01]  /*6000*/  F2FP.BF16.F32.PACK_AB R84, R84, R3 ;  /* 0x000000035454723e */ /* 0x000fe200000010ff */
[----:B------:R-:W-:Y:S01]  /*6010*/  FMUL.FTZ R3, R238, R7 ;  /* 0x00000007ee037220 */ /* 0x000fe20000410000 */
[----:B------:R-:W-:Y:S01]  /*6020*/  FMUL.FTZ R0, R0, UR9 ;  /* 0x0000000900007c20 */ /* 0x000fe20008410000 */
[----:B------:R-:W-:Y:S01]  /*6030*/  FMUL.FTZ R5, R5, UR9 ;  /* 0x0000000905057c20 */ /* 0x000fe20008410000 */
[C---:B------:R-:W-:Y:S01]  /*6040*/  FADD.FTZ R18, -R113.reuse, R18 ;  /* 0x0000001271127221 */ /* 0x040fe20000010100 */
[----:B------:R-:W-:Y:S01]  /*6050*/  FADD.FTZ R7, -R113, R14 ;  /* 0x0000000e71077221 */ /* 0x000fe20000010100 */
[----:B------:R-:W-:Y:S01]  /*6060*/  FMUL.FTZ R0, R2, R0 ;  /* 0x0000000002007220 */ /* 0x000fe20000410000 */
[----:B------:R-:W-:Y:S01]  /*6070*/  FMUL.FTZ R5, R3, R5 ;  /* 0x0000000503057220 */ /* 0x000fe20000410000 */
[C---:B------:R-:W-:Y:S01]  /*6080*/  FADD.FTZ R3, -R113.reuse, R15 ;  /* 0x0000000f71037221 */ /* 0x040fe20000010100 */
[C---:B------:R-:W-:Y:S01]  /*6090*/  FADD.FTZ R2, -R113.reuse, R19 ;  /* 0x0000001371027221 */ /* 0x040fe20000010100 */
[C---:B------:R-:W-:Y:S01]  /*60a0*/  FADD.FTZ R4, -R113.reuse, R10 ;  /* 0x0000000a71047221 */ /* 0x040fe20000010100 */
[----:B------:R-:W-:Y:S01]  /*60b0*/  FADD.FTZ R6, -R113, R11 ;  /* 0x0000000b71067221 */ /* 0x000fe20000010100 */
[----:B------:R-:W-:Y:S01]  /*60c0*/  F2FP.BF16.F32.PACK_AB R5, R5, R0 ;  /* 0x000000000505723e */ /* 0x000fe200000010ff */
[----:B------:R-:W-:Y:S01]  /*60d0*/  FMUL.FTZ R0, R206, R18 ;  /* 0x00000012ce007220 */ /* 0x000fe20000410000 */
[----:B------:R-:W-:Y:S01]  /*60e0*/  FFMA.FTZ R86, -R127, R127, 1 ;  /* 0x3f8000007f567423 */ /* 0x000fe2000001017f */
[----:B------:R-:W-:Y:S01]  /*60f0*/  FFMA.FTZ R15, -R129, R129, 1 ;  /* 0x3f800000810f7423 */ /* 0x000fe20000010181 */
        /* <DEDUP_REMOVED lines=8> */
[----:B------:R-:W-:Y:S01]  /*6180*/  FMUL.FTZ R3, R227, R3 ;  /* 0x00000003e3037220 */ /* 0x000fe20000410000 */
[----:B------:R-:W-:Y:S01]  /*6190*/  FMUL.FTZ R2, R205, R2 ;  /* 0x00000002cd027220 */ /* 0x000fe20000410000 */
[----:B------:R-:W-:Y:S01]  /*61a0*/  FMUL.FTZ R15, R15, UR9 ;  /* 0x000000090f0f7c20 */ /* 0x000fe20008410000 */
[----:B------:R-:W-:Y:S01]  /*61b0*/  FMUL.FTZ R14, R14, UR9 ;  /* 0x000000090e0e7c20 */ /* 0x000fe20008410000 */
[----:B------:R-:W-:Y:S01]  /*61c0*/  FMUL.FTZ R19, R19, UR9 ;  /* 0x0000000913137c20 */ /* 0x000fe20008410000 */
[----:B------:R-:W-:Y:S01]  /*61d0*/  FMUL.FTZ R18, R18, UR9 ;  /* 0x0000000912127c20 */ /* 0x000fe20008410000 */
[----:B------:R-:W-:Y:S01]  /*61e0*/  FMUL.FTZ R87, R4, R87 ;  /* 0x0000005704577220 */ /* 0x000fe20000410000 */
[----:B------:R-:W-:Y:S01]  /*61f0*/  FMUL.FTZ R86, R6, R86 ;  /* 0x0000005606567220 */ /* 0x000fe20000410000 */
        /* <DEDUP_REMOVED lines=34> */
[----:B------:R-:W-:Y:S01]  /*6420*/  @!P5 LEA R10, P1, R0, R232, 0x1 ;  /* 0x000000e8000ad211 */ /* 0x000fe200078208ff */
        /* <DEDUP_REMOVED lines=65> */
.L_x_1529:
[----:B---3--:R-:W-:Y:S01]  /*6840*/  F2FP.BF16.F32.PACK_AB R2, R86, R87 ;  /* 0x000000575602723e */ /* 0x008fe200000010ff */
[----:B------:R-:W-:Y:S01]  /*6850*/  STS [R240+0x28000], R16 ;  /* 0x02800010f0007388 */ /* 0x000fe20000000800 */
[----:B------:R-:W-:Y:S01]  /*6860*/  F2FP.BF16.F32.PACK_AB R0, R14, R15 ;  /* 0x0000000f0e00723e */ /* 0x000fe200000010ff */
[----:B------:R-:W1:Y:S01]  /*6870*/  LDC R116, c[0x0][0x270] ;  /* 0x00009c00ff747b82 */ /* 0x000e620000000800 */
[----:B------:R-:W-:Y:S02]  /*6880*/  F2FP.BF16.F32.PACK_AB R3, R18, R19 ;  /* 0x000000131203723e */ /* 0x000fe400000010ff */
[----:B------:R-:W-:Y:S05]  /*6890*/  STS [R240+0x28400], R5 ;  /* 0x02840005f0007388 */ /* 0x000fea0000000800 */
[----:B------:R-:W-:Y:S05]  /*68a0*/  STS [R243+0x28000], R85 ;  /* 0x02800055f3007388 */ /* 0x000fea0000000800 */
[----:B------:R2:W-:Y:S05]  /*68b0*/  STS [R243+0x28400], R2 ;  /* 0x02840002f3007388 */ /* 0x0005ea0000000800 */
[----:B------:R-:W-:Y:S05]  /*68c0*/  STS [R241+0x28000], R17 ;  /* 0x02800011f1007388 */ /* 0x000fea0000000800 */
[----:B------:R3:W-:Y:S05]  /*68d0*/  STS [R241+0x28400], R0 ;  /* 0x02840000f1007388 */ /* 0x0007ea0000000800 */
[----:B------:R-:W-:Y:S01]  /*68e0*/  STS [R242+0x28000], R84 ;  /* 0x02800054f2007388 */ /* 0x000fe20000000800 */
[----:B-1----:R-:W-:Y:S04]  /*68f0*/  IMAD R227, R116, UR20, RZ ;  /* 0x0000001474e37c24 */ /* 0x002fe8000f8e02ff */
[----:B------:R-:W-:Y:S01]  /*6900*/  STS [R242+0x28400], R3 ;  /* 0x02840003f2007388 */ /* 0x000fe20000000800 */
[----:B------:R-:W-:Y:S01]  /*6910*/  BAR.SYNC.DEFER_BLOCKING 0x0 ;  /* 0x0000000000007b1d */ /* 0x000fe20000010000 */
[----:B--2---:R-:W-:Y:S05]  /*6920*/  IMAD.U32 R2, R227, -0x40, RZ ;  /* 0xffffffc0e3027824 */ /* 0x004fea00078e00ff */
[C---:B------:R-:W-:Y:S02]  /*6930*/  LEA R224, P1, R2.reuse, R224, 0x2 ;  /* 0x000000e002e07211 */ /* 0x040fe400078210ff */
[----:B---3--:R-:W-:Y:S02]  /*6940*/  LEA R0, R223, UR4, 0x1 ;  /* 0x00000004df007c11 */ /* 0x008fe4000f8e08ff */
        /* <DEDUP_REMOVED lines=158> */
.L_x_1530:
[----:B------:R-:W-:Y:S01]  /*7330*/  LDSM.16.M88.4 R128, [R218] ;  /* 0x00000000da80783b */ /* 0x000fe20000000200 */
[----:B---3--:R-:W-:Y:S01]  /*7340*/  @P0 IADD3 R2, P1, R250, UR12, RZ ;  /* 0x0000000cfa020c10 */ /* 0x008fe2000ff3e0ff */
[----:B------:R-:W-:Y:S01]  /*7350*/  IMAD.SHL.U32 R229, R227, 0x8, RZ ;  /* 0x00000008e3e57824 */ /* 0x000fe200078e00ff */
        /* <DEDUP_REMOVED lines=19> */
[-C--:B------:R-:W-:Y:S01]  /*7490*/  HMMA.16816.F32.BF16 R12, R124, R18.reuse, RZ ;  /* 0x000000127c0c723c */ /* 0x080fe200000418ff */
[CC--:B---3--:R-:W-:Y:S05]  /*74a0*/  LEA R2, P0, R229.reuse, R224.reuse, 0x2 ;  /* 0x000000e0e5027211 */ /* 0x0c8fea00078010ff */
[C---:B------:R-:W-:Y:S02]  /*74b0*/  HMMA.16816.F32.BF16 R16, R128.reuse, R18, RZ ;  /* 0x000000128010723c */ /* 0x040fe400000418ff */
[-C--:B------:R-:W-:Y:S04]  /*74c0*/  LEA.HI.X.SX32 R3, R229, R225.reuse, 0x2, P0 ;  /* 0x000000e1e5037211 */ /* 0x080fe800000f16ff */
[-C--:B------:R-:W-:Y:S06]  /*74d0*/  HMMA.16816.F32.BF16 R84, R128, R96.reuse, RZ ;  /* 0x000000608054723c */ /* 0x080fec00000418ff */
        /* <DEDUP_REMOVED lines=61> */
[----:B------:R-:W-:Y:S04]  /*78b0*/  REDG.E.ADD.F32.FTZ.RN.STRONG.GPU desc[UR6][R224.64], R4 ;  /* 0x00000004e00079a6 */ /* 0x000fe8000c10f386 */
        /* <DEDUP_REMOVED lines=11> */
[C---:B-1----:R-:W-:Y:S06]  /*7970*/  IMAD R0, R227.reuse, 0x18, RZ ;  /* 0x00000018e3007824 */ /* 0x042fec00078e02ff */
[CC--:B------:R-:W-:Y:S04]  /*7980*/  LEA R4, P0, R0.reuse, R224.reuse, 0x2 ;  /* 0x000000e000047211 */ /* 0x0c0fe800078010ff */
[-C--:B------:R-:W-:Y:S01]  /*7990*/  LEA.HI.X.SX32 R5, R0, R225.reuse, 0x2, P0 ;  /* 0x000000e100057211 */ /* 0x080fe200000f16ff */
[C---:B------:R-:W-:Y:S01]  /*79a0*/  IMAD R0, R227.reuse, 0x30, RZ ;  /* 0x00000030e3007824 */ /* 0x040fe200078e02ff */
[-C--:B--2---:R-:W-:Y:S06]  /*79b0*/  HMMA.16816.F32.BF16 R116, R204, R196.reuse, R116 ;  /* 0x000000c4cc74723c */ /* 0x084fec0000041874 */
[C---:B------:R-:W-:Y:S06]  /*79c0*/  HMMA.16816.F32.BF16 R120, R200.reuse, R196, R120 ;  /* 0x000000c4c878723c */ /* 0x040fec0000041878 */
[-C--:B------:R-:W-:Y:S05]  /*79d0*/  HMMA.16816.F32.BF16 R124, R200, R198.reuse, R124 ;  /* 0x000000c6c87c723c */ /* 0x080fea000004187c */
[C---:B------:R-:W-:Y:S01]  /*79e0*/  IMAD.SHL.U32 R197, R227.reuse, 0x20, RZ ;  /* 0x00000020e3c57824 */ /* 0x040fe200078e00ff */
[----:B------:R-:W-:Y:S05]  /*79f0*/  HMMA.16816.F32.BF16 R128, R204, R198, R128 ;  /* 0x000000c6cc80723c */ /* 0x000fea0000041880 */
[C---:B------:R-:W-:Y:S02]  /*7a00*/  IMAD.SHL.U32 R200, R227.reuse, 0x10, RZ ;  /* 0x00000010e3c87824 */ /* 0x040fe400078e00ff */
[C---:B------:R-:W-:Y:S04]  /*7a10*/  IMAD R201, R227.reuse, 0x28, RZ ;  /* 0x00000028e3c97824 */ /* 0x040fe800078e02ff */
[CC--:B------:R-:W-:Y:S01]  /*7a20*/  LEA R198, P1, R200.reuse, R224.reuse, 0x2 ;  /* 0x000000e0c8c67211 */ /* 0x0c0fe200078210ff */
[----:B------:R-:W-:Y:S03]  /*7a30*/  IMAD R227, R227, 0x38, RZ ;  /* 0x00000038e3e37824 */ /* 0x000fe600078e02ff */
        /* <DEDUP_REMOVED lines=8> */
[CC--:B------:R-:W-:Y:S02]  /*7ac0*/  LEA R4, P1, R0.reuse, R224.reuse, 0x2 ;  /* 0x000000e000047211 */ /* 0x0c0fe400078210ff */
[CC--:B---3--:R-:W-:Y:S01]  /*7ad0*/  LEA R8, P0, R227.reuse, R224.reuse, 0x2 ;  /* 0x000000e0e3087211 */ /* 0x0c8fe200078010ff */
        /* <DEDUP_REMOVED lines=503> */
.L_x_1532:
[----:B--2---:R-:W2:Y:S01]  /*9a50*/  LDL R0, [R1+0x8] ;  /* 0x0000080001007983 */ /* 0x004ea20000100800 */
        /* <DEDUP_REMOVED lines=20> */
.L_x_1533:
[----:B------:R-:W-:Y:S01]  /*9ba0*/  BAR.SYNC.DEFER_BLOCKING 0x0 ;  /* 0x0000000000007b1d */ /* 0x000fe20000010000 */
[----:B------:R-:W-:Y:S01]  /*9bb0*/  USHF.R.S32.HI UR13, URZ, 0x1f, UR12 ;  /* 0x0000001f3f0d7899 */ /* 0x000fe2000801140c */
[--C-:B------:R-:W-:Y:S01]  /*9bc0*/  SHF.R.S32.HI R7, RZ, 0x1f, R236.reuse ;  /* 0x0000001fff077819 */ /* 0x100fe200000114ec */
[----:B------:R-:W-:Y:S01]  /*9bd0*/  IMAD.U32 R2, RZ, RZ, UR10 ;  /* 0x0000000aff027e24 */ /* 0x000fe2000f8e00ff */
[----:B-1----:R-:W-:Y:S01]  /*9be0*/  SHF.R.S32.HI R4, RZ, 0x1f, R3 ;  /* 0x0000001fff047819 */ /* 0x002fe20000011403 */
[----:B------:R-:W-:Y:S01]  /*9bf0*/  UIMAD UR15, UR13, UR10, URZ ;  /* 0x0000000a0d0f72a4 */ /* 0x000fe2000f8e023f */
[----:B------:R-:W-:Y:S01]  /*9c00*/  IMAD.MOV.U32 R6, RZ, RZ, R236 ;  /* 0x000000ffff067224 */ /* 0x000fe200078e00ec */
[----:B------:R-:W-:Y:S01]  /*9c10*/  UIMAD UR5, UR33, -0x40, UR5 ;  /* 0xffffffc0210578a4 */ /* 0x000fe2000f8e0205 */
[----:B------:R-:W-:Y:S01]  /*9c20*/  LEA.HI R3, R4, R3, RZ, 0x3 ;  /* 0x0000000304037211 */ /* 0x000fe200078f18ff */
[----:B------:R-:W-:Y:S01]  /*9c30*/  UIMAD UR15, UR12, UR11, UR15 ;  /* 0x0000000b0c0f72a4 */ /* 0x000fe2000f8e020f */
[----:B------:R-:W-:Y:S01]  /*9c40*/  IMAD.WIDE.U32 R4, R2, UR12, R6 ;  /* 0x0000000c02047c25 */ /* 0x000fe2000f8e0006 */
[----:B------:R-:W-:Y:S01]  /*9c50*/  USHF.R.S32.HI UR19, URZ, 0x1f, UR56 ;  /* 0x0000001f3f137899 */ /* 0x000fe20008011438 */
[----:B------:R-:W-:Y:S01]  /*9c60*/  SHF.R.S32.HI R2, RZ, 0x3, R3 ;  /* 0x00000003ff027819 */ /* 0x000fe20000011403 */
[----:B------:R-:W-:Y:S01]  /*9c70*/  ULDC.64 UR16, c[0x0][0x468] ;  /* 0x00011a0000107ab9 */ /* 0x000fe20000000a00 */
[----:B------:R-:W-:Y:S01]  /*9c80*/  BSSY B0, `(.L_x_1534) ;  /* 0x000002f000007945 */ /* 0x000fe20003800000 */
[----:B------:R-:W-:Y:S01]  /*9c90*/  IMAD.U32 R3, RZ, RZ, UR15 ;  /* 0x0000000fff037e24 */ /* 0x000fe2000f8e00ff */
[----:B------:R-:W-:Y:S01]  /*9ca0*/  IADD3 R4, P0, R4, UR20, RZ ;  /* 0x0000001404047c10 */ /* 0x000fe2000ff1e0ff */
[C---:B------:R-:W-:Y:S01]  /*9cb0*/  VIADD R8, R2.reuse, 0x20 ;  /* 0x0000002002087836 */ /* 0x040fe20000000000 */
[----:B------:R-:W-:Y:S01]  /*9cc0*/  ISETP.GE.AND P5, PT, R2, UR5, PT ;  /* 0x0000000502007c0c */ /* 0x000fe2000bfa6270 */
[----:B------:R-:W-:Y:S01]  /*9cd0*/  UIMAD UR15, UR19, UR16, URZ ;  /* 0x00000010130f72a4 */ /* 0x000fe2000f8e023f */
[----:B------:R-:W-:Y:S01]  /*9ce0*/  IADD3.X R5, R5, UR21, R3, P0, !PT ;  /* 0x0000001505057c10 */ /* 0x000fe200087fe403 */
[----:B------:R-:W-:Y:S01]  /*9cf0*/  VIADD R29, R236, 0x40 ;  /* 0x00000040ec1d7836 */ /* 0x000fe20000000000 */
[----:B------:R-:W-:Y:S01]  /*9d00*/  MOV R3, UR16 ;  /* 0x0000001000037c02 */ /* 0x000fe20008000f00 */
[----:B------:R-:W-:Y:S01]  /*9d10*/  UIMAD UR17, UR56, UR17, UR15 ;  /* 0x00000011381172a4 */ /* 0x000fe2000f8e020f */
[----:B------:R1:W2:Y:S01]  /*9d20*/  LDS.128 R44, [R0+0x19000] ;  /* 0x01900000002c7984 */ /* 0x0002a20000000c00 */
[----:B------:R-:W-:Y:S01]  /*9d30*/  ISETP.GE.AND P4, PT, R8, UR5, PT ;  /* 0x0000000508007c0c */ /* 0x000fe2000bf86270 */
[C---:B------:R-:W-:Y:S01]  /*9d40*/  VIADD R30, R236.reuse, 0x80 ;  /* 0x00000080ec1e7836 */ /* 0x040fe20000000000 */
[----:B------:R-:W-:Y:S01]  /*9d50*/  IADD3 R31, R236, 0xc0, RZ ;  /* 0x000000c0ec1f7810 */ /* 0x000fe20007ffe0ff */
[----:B------:R1:W3:Y:S01]  /*9d60*/  LDS.128 R40, [R0+0x1b000] ;  /* 0x01b0000000287984 */ /* 0x0002e20000000c00 */
[----:B------:R-:W-:Y:S01]  /*9d70*/  IMAD.WIDE.U32 R8, R3, UR56, R4 ;  /* 0x0000003803087c25 */ /* 0x000fe2000f8e0004 */
[----:B------:R-:W-:-:S02]  /*9d80*/  SHF.R.S32.HI R64, RZ, 0x1f, R2 ;  /* 0x0000001fff407819 */ /* 0x000fc40000011402 */
[----:B------:R1:W4:Y:S01]  /*9d90*/  LDS.128 R36, [R0+0x1d000] ;  /* 0x01d0000000247984 */ /* 0x0003220000000c00 */
[----:B------:R-:W-:-:S03]  /*9da0*/  VIADD R28, R9, UR17 ;  /* 0x00000011091c7c36 */ /* 0x000fc60008000000 */
        /* <DEDUP_REMOVED lines=28> */
.L_x_1535:
[----:B------:R-:W-:Y:S05]  /*9f70*/  BSYNC B0 ;  /* 0x0000000000007941 */ /* 0x000fea0003800000 */
.L_x_1534:
        /* <DEDUP_REMOVED lines=22> */
.L_x_1537:
[----:B------:R-:W-:Y:S05]  /*a0e0*/  BSYNC B0 ;  /* 0x0000000000007941 */ /* 0x000fea0003800000 */
.L_x_1536:
[----:B------:R-:W-:Y:S01]  /*a0f0*/  IMAD.U32 R3, RZ, RZ, UR8 ;  /* 0x00000008ff037e24 */ /* 0x000fe2000f8e00ff */
[----:B------:R-:W-:Y:S01]  /*a100*/  UIMAD UR13, UR13, UR8, URZ ;  /* 0x000000080d0d72a4 */ /* 0x000fe2000f8e023f */
[----:B--2---:R-:W2:Y:S01]  /*a110*/  LDS.128 R24, [R0+0x20000] ;  /* 0x0200000000187984 */ /* 0x004ea20000000c00 */
        /* <DEDUP_REMOVED lines=35> */
.L_x_1539:
[----:B------:R-:W-:Y:S05]  /*a350*/  BSYNC B0 ;  /* 0x0000000000007941 */ /* 0x000fea0003800000 */
.L_x_1538:
        /* <DEDUP_REMOVED lines=9> */
[----:B------:R-:W-:Y:S01]  /*a3f0*/  ULDC.64 UR10, c[0x0][0x3f8] ;  /* 0x0000fe00000a7ab9 */ /* 0x000fe20000000a00 */
[----:B------:R-:W-:Y:S02]  /*a400*/  ISETP.GE.AND P0, PT, R30, UR5, PT ;  /* 0x000000051e007c0c */ /* 0x000fe4000bf06270 */
[----:B------:R-:W-:-:S04]  /*a410*/  IMAD R3, R3, UR8, RZ ;  /* 0x0000000803037c24 */ /* 0x000fc8000f8e02ff */
        /* <DEDUP_REMOVED lines=11> */
.L_x_1510:
        /* <DEDUP_REMOVED lines=24> */
.L_x_1541:
        /* <DEDUP_REMOVED lines=22> */
.L_x_1542:
        /* <DEDUP_REMOVED lines=14> */
[----:B------:R-:W-:Y:S01]  /*a890*/  ISETP.GE.AND P5, PT, R0, UR5, PT ;  /* 0x0000000500007c0c */ /* 0x000fe2000bfa6270 */
[----:B------:R-:W-:Y:S01]  /*a8a0*/  UIMAD UR14, UR14, UR12, URZ ;  /* 0x0000000c0e0e72a4 */ /* 0x000fe2000f8e023f */
[----:B------:R-:W-:Y:S01]  /*a8b0*/  IMAD.U32 R2, RZ, RZ, UR12 ;  /* 0x0000000cff027e24 */ /* 0x000fe2000f8e00ff */
[----:B------:R-:W-:Y:S01]  /*a8c0*/  IADD3.X R5, R3, UR21, R5, P0, !PT ;  /* 0x0000001503057c10 */ /* 0x000fe200087fe405 */
[----:B------:R-:W-:Y:S01]  /*a8d0*/  VIADD R10, R236, 0x80 ;  /* 0x00000080ec0a7836 */ /* 0x000fe20000000000 */
[----:B------:R-:W-:Y:S01]  /*a8e0*/  UIMAD UR13, UR56, UR13, UR14 ;  /* 0x0000000d380d72a4 */ /* 0x000fe2000f8e020e */
[----:B------:R-:W-:Y:S01]  /*a8f0*/  IADD3 R6, R0, 0x20, RZ ;  /* 0x0000002000067810 */ /* 0x000fe20007ffe0ff */
[----:B------:R-:W-:Y:S01]  /*a900*/  IMAD.WIDE.U32 R4, R2, UR56, R4 ;  /* 0x0000003802047c25 */ /* 0x000fe2000f8e0004 */
[----:B------:R-:W-:-:S02]  /*a910*/  SHF.R.S32.HI R13, RZ, 0x1f, R0 ;  /* 0x0000001fff0d7819 */ /* 0x000fc40000011400 */
[----:B------:R-:W-:Y:S02]  /*a920*/  ISETP.GE.AND P4, PT, R6, UR5, PT ;  /* 0x0000000506007c0c */ /* 0x000fe4000bf86270 */
[----:B------:R-:W-:Y:S01]  /*a930*/  IADD3 R8, R5, UR13, RZ ;  /* 0x0000000d05087c10 */ /* 0x000fe2000fffe0ff */
[----:B------:R-:W-:Y:S10]  /*a940*/  @P5 BRA `(.L_x_1544) ;  /* 0x0000000000485947 */ /* 0x000ff40003800000 */
        /* <DEDUP_REMOVED lines=18> */
.L_x_1544:
[----:B------:R-:W-:Y:S05]  /*aa70*/  BSYNC B0 ;  /* 0x0000000000007941 */ /* 0x000fea0003800000 */
.L_x_1543:
        /* <DEDUP_REMOVED lines=21> */
.L_x_1546:
[----:B------:R-:W-:Y:S05]  /*abd0*/  BSYNC B0 ;  /* 0x0000000000007941 */ /* 0x000fea0003800000 */
.L_x_1545:
        /* <DEDUP_REMOVED lines=34> */
.L_x_1548:
[----:B------:R-:W-:Y:S05]  /*ae00*/  BSYNC B0 ;  /* 0x0000000000007941 */ /* 0x000fea0003800000 */
.L_x_1547:
        /* <DEDUP_REMOVED lines=20> */
.L_x_1540:
[----:B------:R-:W-:Y:S05]  /*af50*/  BSYNC B1 ;  /* 0x0000000000017941 */ /* 0x000fea0003800000 */
.L_x_1505:
        /* <DEDUP_REMOVED lines=12> */
.L_x_1549:
[----:B------:R-:W-:Y:S05]  /*b020*/  EXIT ;  /* 0x000000000000794d */ /* 0x000fea0003800000 */
.L_x_1551:
        /* <DEDUP_REMOVED lines=13> */
.L_x_2063:


//--------------------- .text._ZN5flash44flash_bwd_dq_dk_dv_loop_seqk_parallel_kernelI23Flash_bwd_kernel_traitsILi256ELi64ELi64ELi8ELi4ELi2ELi2ELb0ELb0EN7cutlass10bfloat16_tE19Flash_kernel_traitsILi256ELi64ELi64ELi8ES3_EELb1ELb0ELb1ELb0ELb0ELb0ELb0EEEvNS_16Flash_bwd_paramsE --------------------------
	.section	.text._ZN5flash44flash_bwd_dq_dk_dv_loop_seqk_parallel_kernelI23Flash_bwd_kernel_traitsILi256ELi64ELi64ELi8ELi4ELi2ELi2ELb0ELb0EN7cutlass10bfloat16_tE19Flash_kernel_traitsILi256ELi64ELi64ELi8ES3_EELb1ELb0ELb1ELb0ELb0ELb0ELb0EEEvNS_16Flash_bwd_paramsE,"ax",@progbits
	.align	128
        .global         _ZN5flash44flash_bwd_dq_dk_dv_loop_seqk_parallel_kernelI23Flash_bwd_kernel_traitsILi256ELi64ELi64ELi8ELi4ELi2ELi2ELb0ELb0EN7cutlass10bfloat16_tE19Flash_kernel_traitsILi256ELi64ELi64ELi8ES3_EELb1ELb0ELb1ELb0ELb0ELb0ELb0EEEvNS_16Flash_bwd_paramsE
        .type           _ZN5flash44flash_bwd_dq_dk_dv_loop_seqk_parallel_kernelI23Flash_bwd_kernel_traitsILi256ELi64ELi64ELi8ELi4ELi2ELi2ELb0ELb0EN7cutlass10bfloat16_tE19Flash_kernel_traitsILi256ELi64ELi64ELi8ES3_EELb1ELb0ELb1ELb0ELb0ELb0ELb0EEEvNS_16Flash_bwd_paramsE,@function
        .size           _ZN5flash44flash_bwd_dq_dk_dv_loop_seqk_parallel_kernelI23Flash_bwd_kernel_traitsILi256ELi64ELi64ELi8ELi4ELi2ELi2ELb0ELb0EN7cutlass10bfloat16_tE19Flash_kernel_traitsILi256ELi64ELi64ELi8ES3_EELb1ELb0ELb1ELb0ELb0ELb0ELb0EEEvNS_16Flash_bwd_paramsE,(.L_x_2064 - _ZN5flash44flash_bwd_dq_dk_dv_loop_seqk_parallel_kernelI23Flash_bwd_kernel_traitsILi256ELi64ELi64ELi8ELi4ELi2ELi2ELb0ELb0EN7cutlass10bfloat16_tE19Flash_kernel_traitsILi256ELi64ELi64ELi8ES3_EELb1ELb0ELb1ELb0ELb0ELb0ELb0EEEvNS_16Flash_bwd_paramsE)
        .other          _ZN5flash44flash_bwd_dq_dk_dv_loop_seqk_parallel_kernelI23Flash_bwd_kernel_traitsILi256ELi64ELi64ELi8ELi4ELi2ELi2ELb0ELb0EN7cutlass10bfloat16_tE19Flash_kernel_traitsILi256ELi64ELi64ELi8ES3_EELb1ELb0ELb1ELb0ELb0ELb0ELb0EEEvNS_16Flash_bwd_paramsE,@"STO_CUDA_ENTRY STV_DEFAULT"
_ZN5flash44flash_bwd_dq_dk_dv_loop_seqk_parallel_kernelI23Flash_bwd_kernel_traitsILi256ELi64ELi64ELi8ELi4ELi2ELi2ELb0ELb0EN7cutlass10bfloat16_tE19Flash_kernel_traitsILi256ELi64ELi64ELi8ES3_EELb1ELb0ELb1ELb0ELb0ELb0ELb0EEEvNS_16Flash_bwd_paramsE:
.text._ZN5flash44flash_bwd_dq_dk_dv_loop_seqk_parallel_kernelI23Flash_bwd_kernel_traitsILi256ELi64ELi64ELi8ELi4ELi2ELi2ELb0ELb0EN7cutlass10bfloat16_tE19Flash_kernel_traitsILi256ELi64ELi64ELi8ES3_EELb1ELb0ELb1ELb0ELb0ELb0ELb0EEEvNS_16Flash_bwd_paramsE:
        /* <DEDUP_REMOVED lines=16> */
[----:B------:R-:W-:Y:S01]  /*0100*/  ULDC.64 UR6, c[0x0][0x208] ;  /* 0x0000820000067ab9 */ /* 0x000fe20000000a00 */
[----:B------:R-:W-:Y:S01]  /*0110*/  ULDC UR58, c[0x0][0x394] ;  /* 0x0000e500003a7ab9 */ /* 0x000fe20000000800 */
[----:B------:R-:W-:Y:S02]  /*0120*/  UMOV UR59, 0xffff8000 ;  /* 0xffff8000003b7882 */ /* 0x000fe40000000000 */
        /* <DEDUP_REMOVED lines=8> */
[--C-:B------:R-:W-:Y:S02]  /*01b0*/  SHF.R.S32.HI R18, RZ, 0x5, R7.reuse ;  /* 0x00000005ff127819 */ /* 0x100fe40000011407 */
[----:B------:R-:W-:Y:S02]  /*01c0*/  SHF.R.S32.HI R5, RZ, 0x1f, R7 ;  /* 0x0000001fff057819 */ /* 0x000fe40000011407 */
[CC--:B------:R-:W-:Y:S02]  /*01d0*/  LEA.HI R6, R3.reuse, R10.reuse, RZ, 0x4 ;  /* 0x0000000a03067211 */ /* 0x0c0fe400078f20ff */
[----:B------:R-:W-:-:S02]  /*01e0*/  LEA.HI R12, R3, R10, RZ, 0x7 ;  /* 0x0000000a030c7211 */ /* 0x000fc400078f38ff */
[CC--:B------:R-:W-:Y:S02]  /*01f0*/  LEA.HI R2, R3.reuse, R10.reuse, RZ, 0x6 ;  /* 0x0000000a03027211 */ /* 0x0c0fe400078f30ff */
[----:B------:R-:W-:Y:S02]  /*0200*/  LEA.HI R3, R3, R10, RZ, 0x2 ;  /* 0x0000000a03037211 */ /* 0x000fe400078f10ff */
[----:B------:R-:W-:Y:S02]  /*0210*/  LOP3.LUT R15, R7, 0xffffffe0, RZ, 0xc0, !PT ;  /* 0xffffffe0070f7812 */ /* 0x000fe400078ec0ff */
[-C--:B------:R-:W-:Y:S02]  /*0220*/  LEA.HI R5, R5, R18.reuse, RZ, 0x2 ;  /* 0x0000001205057211 */ /* 0x080fe400078f10ff */
[----:B------:R-:W-:Y:S01]  /*0230*/  LEA.HI R7, R7, R18, RZ, 0x1 ;  /* 0x0000001207077211 */ /* 0x000fe200078f08ff */
[----:B------:R-:W-:Y:S01]  /*0240*/  IMAD.IADD R4, R10, 0x1, -R15 ;  /* 0x000000010a047824 */ /* 0x000fe200078e0a0f */
[----:B------:R-:W-:-:S02]  /*0250*/  LOP3.LUT R13, R8, 0xfffffff8, RZ, 0xc0, !PT ;  /* 0xfffffff8080d7812 */ /* 0x000fc400078ec0ff */
[----:B------:R-:W-:Y:S02]  /*0260*/  LOP3.LUT R11, R6, 0xfffffff0, RZ, 0xc0, !PT ;  /* 0xfffffff0060b7812 */ /* 0x000fe400078ec0ff */
[----:B------:R-:W-:Y:S01]  /*0270*/  LOP3.LUT R9, R3, 0x7ffffffc, RZ, 0xc0, !PT ;  /* 0x7ffffffc03097812 */ /* 0x000fe200078ec0ff */
[C---:B------:R-:W-:Y:S01]  /*0280*/  IMAD.IADD R0, R10.reuse, 0x1, -R13 ;  /* 0x000000010a007824 */ /* 0x040fe200078e0a0d */
[----:B------:R-:W-:Y:S01]  /*0290*/  LOP3.LUT R5, R5, 0xfffffffc, RZ, 0xc0, !PT ;  /* 0xfffffffc05057812 */ /* 0x000fe200078ec0ff */
[C---:B------:R-:W-:Y:S01]  /*02a0*/  IMAD.IADD R14, R10.reuse, 0x1, -R11 ;  /* 0x000000010a0e7824 */ /* 0x040fe200078e0a0b */
[----:B------:R-:W-:Y:S01]  /*02b0*/  LOP3.LUT R7, R7, 0xfffffffe, RZ, 0xc0, !PT ;  /* 0xfffffffe07077812 */ /* 0x000fe200078ec0ff */
[----:B------:R-:W-:Y:S01]  /*02c0*/  IMAD.IADD R10, R10, 0x1, -R9 ;  /* 0x000000010a0a7824 */ /* 0x000fe200078e0a09 */
[----:B------:R-:W-:Y:S01]  /*02d0*/  SHF.R.S32.HI R9, RZ, 0x4, R6 ;  /* 0x00000004ff097819 */ /* 0x000fe20000011406 */
[C---:B------:R-:W-:Y:S01]  /*02e0*/  IMAD.IADD R17, R18.reuse, 0x1, -R5 ;  /* 0x0000000112117824 */ /* 0x040fe200078e0a05 */
[----:B------:R-:W-:Y:S01]  /*02f0*/  SHF.R.S32.HI R16, RZ, 0x2, R3 ;  /* 0x00000002ff107819 */ /* 0x000fe20000011403 */
[----:B------:R-:W-:Y:S01]  /*0300*/  IMAD.IADD R7, R18, 0x1, -R7 ;  /* 0x0000000112077824 */ /* 0x000fe200078e0a07 */
[----:B------:R-:W-:Y:S01]  /*0310*/  SHF.R.S32.HI R18, RZ, 0x3, R8 ;  /* 0x00000003ff127819 */ /* 0x000fe20000011408 */
[----:B------:R-:W-:Y:S01]  /*0320*/  IMAD.SHL.U32 R20, R0, 0x8, RZ ;  /* 0x0000000800147824 */ /* 0x000fe200078e00ff */
[----:B------:R-:W-:Y:S01]  /*0330*/  LEA.HI R6, R6, R9, RZ, 0x1 ;  /* 0x0000000906067211 */ /* 0x000fe200078f08ff */
[----:B------:R-:W-:Y:S01]  /*0340*/  STL [R1], R17 ;  /* 0x0000001101007387 */ /* 0x000fe20000100800 */
[----:B------:R-:W-:Y:S01]  /*0350*/  SHF.R.S32.HI R3, RZ, 0x1f, R3 ;  /* 0x0000001fff037819 */ /* 0x000fe20000011403 */
[----:B------:R-:W-:Y:S01]  /*0360*/  IMAD.SHL.U32 R18, R18, 0x40, RZ ;  /* 0x0000004012127824 */ /* 0x000fe200078e00ff */
[----:B------:R-:W-:Y:S01]  /*0370*/  LOP3.LUT R6, R6, 0xfffffffe, RZ, 0xc0, !PT ;  /* 0xfffffffe06067812 */ /* 0x000fe200078ec0ff */
[----:B------:R-:W-:Y:S01]  /*0380*/  STL [R1+0x10], R20 ;  /* 0x0000101401007387 */ /* 0x000fe20000100800 */
[----:B------:R-:W-:Y:S01]  /*0390*/  LEA.HI R3, R3, R16, RZ, 0x3 ;  /* 0x0000001003037211 */ /* 0x000fe200078f18ff */
[----:B------:R-:W-:Y:S01]  /*03a0*/  IMAD.SHL.U32 R10, R10, 0x2, RZ ;  /* 0x000000020a0a7824 */ /* 0x000fe200078e00ff */
[----:B------:R-:W-:Y:S01]  /*03b0*/  SHF.R.S32.HI R11, RZ, 0x1f, R14 ;  /* 0x0000001fff0b7819 */ /* 0x000fe2000001140e */
[----:B------:R-:W-:Y:S01]  /*03c0*/  IMAD.IADD R6, R9, 0x1, -R6 ;  /* 0x0000000109067824 */ /* 0x000fe200078e0a06 */
[----:B------:R-:W-:Y:S01]  /*03d0*/  LOP3.LUT R18, R18, 0x1c0, RZ, 0xc0, !PT ;  /* 0x000001c012127812 */ /* 0x000fe200078ec0ff */
[----:B------:R-:W-:Y:S01]  /*03e0*/  IMAD.SHL.U32 R9, R0, 0x40, RZ ;  /* 0x0000004000097824 */ /* 0x000fe200078e00ff */
[----:B------:R-:W-:-:S02]  /*03f0*/  LOP3.LUT R3, R3, 0xfffffff8, RZ, 0xc0, !PT ;  /* 0xfffffff803037812 */ /* 0x000fc400078ec0ff */
[C---:B------:R-:W-:Y:S02]  /*0400*/  LOP3.LUT P4, RZ, R0.reuse, 0x4, RZ, 0xc0, !PT ;  /* 0x0000000400ff7812 */ /* 0x040fe4000788c0ff */
[----:B------:R-:W-:Y:S01]  /*0410*/  LOP3.LUT P3, RZ, R0, 0x2, RZ, 0xc0, !PT ;  /* 0x0000000200ff7812 */ /* 0x000fe2000786c0ff */
[----:B------:R-:W-:Y:S01]  /*0420*/  IMAD.IADD R3, R16, 0x1, -R3 ;  /* 0x0000000110037824 */ /* 0x000fe200078e0a03 */
[----:B------:R-:W-:Y:S01]  /*0430*/  LEA.HI R0, R11, R14, RZ, 0x3 ;  /* 0x0000000e0b007211 */ /* 0x000fe200078f18ff */
[----:B------:R-:W-:Y:S01]  /*0440*/  IMAD.SHL.U32 R16, R7, 0x10, RZ ;  /* 0x0000001007107824 */ /* 0x000fe200078e00ff */
[----:B------:R-:W-:Y:S02]  /*0450*/  SHF.R.U32.HI R11, RZ, 0x3, R18 ;  /* 0x00000003ff0b7819 */ /* 0x000fe40000011612 */
[----:B------:R-:W-:Y:S02]  /*0460*/  LOP3.LUT R18, R18, 0x38, R20, 0xf8, !PT ;  /* 0x0000003812127812 */ /* 0x000fe400078ef814 */
[----:B------:R-:W-:-:S02]  /*0470*/  SHF.R.S32.HI R5, RZ, 0x1f, R4 ;  /* 0x0000001fff057819 */ /* 0x000fc40000011404 */
[C---:B------:R-:W-:Y:S01]  /*0480*/  LOP3.LUT R251, R0.reuse, 0xfffffff8, RZ, 0xc0, !PT ;  /* 0xfffffff800fb7812 */ /* 0x040fe200078ec0ff */
[----:B------:R-:W-:Y:S01]  /*0490*/  IMAD.SHL.U32 R0, R0, 0x40, RZ ;  /* 0x0000004000007824 */ /* 0x000fe200078e00ff */
[----:B------:R-:W-:Y:S02]  /*04a0*/  LOP3.LUT R9, R9, 0x1c0, RZ, 0xc0, !PT ;  /* 0x000001c009097812 */ /* 0x000fe400078ec0ff */
[----:B------:R-:W-:Y:S01]  /*04b0*/  LOP3.LUT R11, R18, R11, RZ, 0x3c, !PT ;  /* 0x0000000b120b7212 */ /* 0x000fe200078e3cff */
[----:B------:R-:W-:Y:S01]  /*04c0*/  IMAD.IADD R251, R14, 0x1, -R251 ;  /* 0x000000010efb7824 */ /* 0x000fe200078e0afb */
[----:B------:R-:W-:Y:S02]  /*04d0*/  SHF.R.S32.HI R2, RZ, 0x6, R2 ;  /* 0x00000006ff027819 */ /* 0x000fe40000011402 */
[----:B------:R-:W-:Y:S01]  /*04e0*/  LEA.HI R5, R5, R4, RZ, 0x2 ;  /* 0x0000000405057211 */ /* 0x000fe200078f10ff */
[----:B------:R-:W-:Y:S01]  /*04f0*/  IMAD.SHL.U32 R251, R251, 0x40, RZ ;  /* 0x00000040fbfb7824 */ /* 0x000fe200078e00ff */
[----:B------:R-:W-:Y:S01]  /*0500*/  LOP3.LUT R4, R3, 0x1, RZ, 0xc0, !PT ;  /* 0x0000000103047812 */ /* 0x000fe200078ec0ff */
[C---:B------:R-:W-:Y:S01]  /*0510*/  IMAD R11, R2.reuse, 0x200, R11 ;  /* 0x00000200020b7824 */ /* 0x040fe200078e020b */
[----:B------:R-:W-:Y:S01]  /*0520*/  LOP3.LUT R13, R9, 0x10, R16, 0xf8, !PT ;  /* 0x00000010090d7812 */ /* 0x000fe200078ef810 */
[----:B------:R-:W-:Y:S01]  /*0530*/  IMAD.SHL.U32 R2, R2, 0x8, RZ ;  /* 0x0000000802027824 */ /* 0x000fe200078e00ff */
[----:B------:R-:W-:Y:S01]  /*0540*/  ISETP.NE.U32.AND P0, PT, R4, 0x1, PT ;  /* 0x000000010400780c */ /* 0x000fe20003f05070 */
[----:B------:R-:W-:Y:S01]  /*0550*/  IMAD.SHL.U32 R4, R6, 0x200, RZ ;  /* 0x0000020006047824 */ /* 0x000fe200078e00ff */
[--C-:B------:R-:W-:Y:S01]  /*0560*/  LOP3.LUT R250, R13, 0x8, R8.reuse, 0xf8, !PT ;  /* 0x000000080dfa7812 */ /* 0x100fe200078ef808 */
[----:B------:R1:W-:Y:S01]  /*0570*/  STL [R1+0x4], R11 ;  /* 0x0000040b01007387 */ /* 0x0003e20000100800 */
[----:B------:R-:W-:-:S02]  /*0580*/  LOP3.LUT R8, R9, 0x8, R8, 0xf8, !PT ;  /* 0x0000000809087812 */ /* 0x000fc400078ef808 */
[----:B------:R-:W-:Y:S02]  /*0590*/  SHF.R.S32.HI R15, RZ, 0x7, R12 ;  /* 0x00000007ff0f7819 */ /* 0x000fe4000001140c */
[----:B------:R-:W-:Y:S02]  /*05a0*/  SHF.R.U32.HI R9, RZ, 0x3, R9 ;  /* 0x00000003ff097819 */ /* 0x000fe40000011609 */
[C---:B------:R-:W-:Y:S01]  /*05b0*/  R2P PR, R3.reuse, 0x6 ;  /* 0x0000000603007804 */ /* 0x040fe20000000000 */
[----:B------:R-:W-:Y:S01]  /*05c0*/  IMAD.SHL.U32 R3, R3, 0x40, RZ ;  /* 0x0000004003037824 */ /* 0x000fe200078e00ff */
[----:B------:R-:W-:Y:S02]  /*05d0*/  LOP3.LUT R2, R2, 0x18, RZ, 0xc0, !PT ;  /* 0x0000001802027812 */ /* 0x000fe400078ec0ff */
[----:B------:R-:W-:Y:S02]  /*05e0*/  LOP3.LUT R251, R251, 0x1c0, RZ, 0xc0, !PT ;  /* 0x000001c0fbfb7812 */ /* 0x000fe400078ec0ff */
[----:B------:R-:W-:Y:S01]  /*05f0*/  LOP3.LUT R241, R8, R9, RZ, 0x3c, !PT ;  /* 0x0000000908f17212 */ /* 0x000fe200078e3cff */
[C---:B------:R-:W-:Y:S01]  /*0600*/  IMAD R8, R15.reuse, 0x800, R4 ;  /* 0x000008000f087824 */ /* 0x040fe200078e0204 */
[----:B------:R-:W-:Y:S01]  /*0610*/  LOP3.LUT R250, R4, R250, R9, 0xf6, !PT ;  /* 0x000000fa04fa7212 */ /* 0x000fe200078ef609 */
[----:B------:R-:W-:Y:S01]  /*0620*/  IMAD.SHL.U32 R9, R15, 0x20, RZ ;  /* 0x000000200f097824 */ /* 0x000fe200078e00ff */
[----:B------:R-:W-:Y:S01]  /*0630*/  SHF.R.U32.HI R249, RZ, 0x3, R251 ;  /* 0x00000003fff97819 */ /* 0x000fe200000116fb */
[----:B------:R-:W-:Y:S01]  /*0640*/  IMAD.IADD R241, R8, 0x1, R241 ;  /* 0x0000000108f17824 */ /* 0x000fe200078e02f1 */
[----:B------:R-:W-:-:S02]  /*0650*/  LOP3.LUT R12, R3, 0x1c0, RZ, 0xc0, !PT ;  /* 0x000001c0030c7812 */ /* 0x000fc400078ec0ff */
[----:B------:R-:W-:Y:S02]  /*0660*/  LOP3.LUT R0, R0, 0xfffffe00, RZ, 0xc0, !PT ;  /* 0xfffffe0000007812 */ /* 0x000fe400078ec0ff */
[----:B------:R-:W-:Y:S01]  /*0670*/  SHF.R.U32.HI R3, RZ, 0x3, R12 ;  /* 0x00000003ff037819 */ /* 0x000fe2000001160c */
[----:B-1----:R-:W-:Y:S01]  /*0680*/  IMAD.SHL.U32 R11, R6, 0x20, RZ ;  /* 0x00000020060b7824 */ /* 0x002fe200078e00ff */
[----:B------:R-:W-:Y:S01]  /*0690*/  LOP3.LUT R8, R12, 0x20, R9, 0xf8, !PT ;  /* 0x000000200c087812 */ /* 0x000fe200078ef809 */
[----:B------:R-:W-:Y:S01]  /*06a0*/  IMAD.SHL.U32 R6, R6, 0x8, RZ ;  /* 0x0000000806067824 */ /* 0x000fe200078e00ff */
[----:B------:R-:W-:Y:S01]  /*06b0*/  SEL R240, R240, 0xffffffe0, !P3 ;  /* 0xffffffe0f0f07807 */ /* 0x000fe20005800000 */
[----:B------:R-:W-:Y:S01]  /*06c0*/  IMAD R252, R17, 0x400, R0 ;  /* 0x0000040011fc7824 */ /* 0x000fe200078e0200 */
[----:B------:R-:W-:Y:S01]  /*06d0*/  LOP3.LUT R4, R2, 0x20, R11, 0xf8, !PT ;  /* 0x0000002002047812 */ /* 0x000fe200078ef80b */
[----:B------:R-:W-:Y:S01]  /*06e0*/  IMAD R9, R7, 0x400, R10 ;  /* 0x0000040007097824 */ /* 0x000fe200078e020a */
[----:B------:R-:W-:-:S02]  /*06f0*/  LOP3.LUT R6, R251, 0x8, R6, 0xf8, !PT ;  /* 0x00000008fb067812 */ /* 0x000fc400078ef806 */
[----:B------:R-:W-:Y:S01]  /*0700*/  LOP3.LUT R251, R249, R4, R251, 0x1e, !PT ;  /* 0x00000004f9fb7212 */ /* 0x000fe200078e1efb */
[----:B------:R-:W-:Y:S01]  /*0710*/  IMAD R4, R7, 0x400, R0 ;  /* 0x0000040007047824 */ /* 0x000fe200078e0200 */
[----:B------:R-:W-:Y:S02]  /*0720*/  LOP3.LUT R2, R3, R12, R2, 0x1e, !PT ;  /* 0x0000000c03027212 */ /* 0x000fe400078e1e02 */
[----:B------:R-:W-:Y:S01]  /*0730*/  LOP3.LUT R251, R251, R0, RZ, 0xfc, !PT ;  /* 0x00000000fbfb7212 */ /* 0x000fe200078efcff */
[----:B------:R-:W-:Y:S01]  /*0740*/  IMAD.U32 R0, RZ, RZ, UR5 ;  /* 0x00000005ff007e24 */ /* 0x000fe2000f8e00ff */
[----:B------:R-:W-:Y:S01]  /*0750*/  LOP3.LUT R249, R6, R249, RZ, 0x3c, !PT ;  /* 0x000000f906f97212 */ /* 0x000fe200078e3cff */
[----:B----4-:R-:W-:Y:S01]  /*0760*/  USHF.R.S32.HI UR5, URZ, 0x1f, UR54 ;  /* 0x0000001f3f057899 */ /* 0x010fe20008011436 */
[----:B------:R-:W-:Y:S01]  /*0770*/  LOP3.LUT R3, R8, R3, RZ, 0x3c, !PT ;  /* 0x0000000308037212 */ /* 0x000fe200078e3cff */
[----:B------:R-:W-:Y:S01]  /*0780*/  IMAD R8, R17, 0x400, R10 ;  /* 0x0000040011087824 */ /* 0x000fe200078e020a */
[----:B------:R-:W-:Y:S01]  /*0790*/  LEA R241, R241, UR4, 0x1 ;  /* 0x00000004f1f17c11 */ /* 0x000fe2000f8e08ff */
[----:B------:R-:W-:Y:S01]  /*07a0*/  IMAD.IADD R252, R252, 0x1, R249 ;  /* 0x00000001fcfc7824 */ /* 0x000fe200078e02f9 */
[----:B------:R-:W-:Y:S01]  /*07b0*/  LEA R250, R250, UR4, 0x1 ;  /* 0x00000004fafa7c11 */ /* 0x000fe2000f8e08ff */
[----:B------:R-:W-:-:S02]  /*07c0*/  IMAD.MOV.U32 R0, RZ, RZ, 0x40 ;  /* 0x00000040ff007424 */ /* 0x000fc400078e00ff */
[----:B------:R-:W-:Y:S01]  /*07d0*/  IMAD.U32 R6, RZ, RZ, UR8 ;  /* 0x00000008ff067e24 */ /* 0x000fe2000f8e00ff */
[----:B------:R-:W-:Y:S01]  /*07e0*/  SHF.R.S32.HI R6, RZ, 0x2, R5 ;  /* 0x00000002ff067819 */ /* 0x000fe20000011405 */
[----:B------:R-:W-:Y:S01]  /*07f0*/  IMAD.IADD R3, R8, 0x1, R3 ;  /* 0x0000000108037824 */ /* 0x000fe200078e0203 */
[----:B------:R-:W-:Y:S01]  /*0800*/  UIADD3 UR8, UR4, 0x18000, URZ ;  /* 0x0001800004087890 */ /* 0x000fe2000fffe03f */
[----:B------:R-:W-:Y:S01]  /*0810*/  IMAD.IADD R249, R249, 0x1, R4 ;  /* 0x00000001f9f97824 */ /* 0x000fe200078e0204 */
[----:B------:R-:W-:Y:S01]  /*0820*/  SEL R5, R0, 0xffffffc0, !P4 ;  /* 0xffffffc000057807 */ /* 0x000fe20006000000 */
[----:B------:R-:W-:Y:S02]  /*0830*/  IMAD.U32 R4, RZ, RZ, UR5 ;  /* 0x00000005ff047e24 */ /* 0x000fe4000f8e00ff */
[----:B------:R-:W-:Y:S02]  /*0840*/  IMAD.MOV.U32 R4, RZ, RZ, -0x10 ;  /* 0xfffffff0ff047424 */ /* 0x000fe400078e00ff */
[----:B------:R-:W-:Y:S01]  /*0850*/  IMAD.IADD R2, R9, 0x1, R2 ;  /* 0x0000000109027824 */ /* 0x000fe200078e0202 */
[----:B------:R-:W-:Y:S01]  /*0860*/  LEA R9, R3, UR4, 0x1 ;  /* 0x0000000403097c11 */ /* 0x000fe2000f8e08ff */
[----:B------:R-:W-:Y:S01]  /*0870*/  IMAD R0, R17, 0x10, R6 ;  /* 0x0000001011007824 */ /* 0x000fe200078e0206 */
[----:B------:R-:W-:Y:S01]  /*0880*/  SEL R4, R4, 0x10, !P0 ;  /* 0x0000001004047807 */ /* 0x000fe20004000000 */
[--C-:B------:R-:W-:Y:S01]  /*0890*/  IMAD.IADD R240, R240, 0x1, R241.reuse ;  /* 0x00000001f0f07824 */ /* 0x100fe200078e02f1 */
[----:B------:R-:W-:Y:S01]  /*08a0*/  LEA R8, R2, UR8, 0x1 ;  /* 0x0000000802087c11 */ /* 0x000fe2000f8e08ff */
[----:B------:R-:W-:Y:S01]  /*08b0*/  IMAD.U32 R7, RZ, RZ, UR5 ;  /* 0x00000005ff077e24 */ /* 0x000fe2000f8e00ff */
[----:B------:R1:W-:Y:S01]  /*08c0*/  STL [R1+0x8], R0 ;  /* 0x0000080001007387 */ /* 0x0003e20000100800 */
[----:B------:R-:W-:Y:S01]  /*08d0*/  VIADD R7, R9, 0x20 ;  /* 0x0000002009077836 */ /* 0x000fe20000000000 */
[----:B------:R-:W-:Y:S01]  /*08e0*/  UIADD3 UR5, UR4, 0x28000, URZ ;  /* 0x0002800004057890 */ /* 0x000fe2000fffe03f */
[C---:B------:R-:W-:Y:S01]  /*08f0*/  IMAD.IADD R3, R5.reuse, 0x1, R241 ;  /* 0x0000000105037824 */ /* 0x040fe200078e02f1 */
[----:B------:R2:W-:Y:S01]  /*0900*/  STL [R1+0x18], R9 ;  /* 0x0000180901007387 */ /* 0x0005e20000100800 */
[----:B------:R-:W-:-:S02]  /*0910*/  IMAD.IADD R2, R5, 0x1, R240 ;  /* 0x0000000105027824 */ /* 0x000fc400078e02f0 */
[----:B------:R-:W-:Y:S01]  /*0920*/  @P1 VIADD R7, R9, 0xffffffe0 ;  /* 0xffffffe009071836 */ /* 0x000fe20000000000 */
[----:B------:R2:W-:Y:S01]  /*0930*/  STL [R1+0x1c], R8 ;  /* 0x00001c0801007387 */ /* 0x0005e20000100800 */
[C---:B------:R-:W-:Y:S01]  /*0940*/  VIADD R6, R8.reuse, 0x40 ;  /* 0x0000004008067836 */ /* 0x040fe20000000000 */
[----:B------:R-:W-:Y:S01]  /*0950*/  LEA R249, R249, UR5, 0x1 ;  /* 0x00000005f9f97c11 */ /* 0x000fe2000f8e08ff */
[----:B------:R-:W-:Y:S02]  /*0960*/  @P2 VIADD R6, R8, 0xffffffc0 ;  /* 0xffffffc008062836 */ /* 0x000fe40000000000 */
[----:B-1----:R-:W-:Y:S02]  /*0970*/  IMAD.IADD R0, R5, 0x1, R250 ;  /* 0x0000000105007824 */ /* 0x002fe400078e02fa */
[----:B------:R-:W-:Y:S02]  /*0980*/  IMAD.IADD R5, R9, 0x1, R4 ;  /* 0x0000000109057824 */ /* 0x000fe400078e0204 */
[----:B------:R-:W-:-:S03]  /*0990*/  IMAD.IADD R4, R4, 0x1, R7 ;  /* 0x0000000104047824 */ /* 0x000fc600078e0207 */
[----:B------:R2:W-:Y:S04]  /*09a0*/  STL [R1+0x28], R5 ;  /* 0x0000280501007387 */ /* 0x0005e80000100800 */
[----:B------:R2:W-:Y:S04]  /*09b0*/  STL [R1+0x20], R7 ;  /* 0x0000200701007387 */ /* 0x0005e80000100800 */
[----:B------:R2:W-:Y:S04]  /*09c0*/  STL [R1+0x24], R6 ;  /* 0x0000240601007387 */ /* 0x0005e80000100800 */
[----:B------:R2:W-:Y:S02]  /*09d0*/  STL [R1+0x3c], R4 ;  /* 0x00003c0401007387 */ /* 0x0005e40000100800 */
.L_x_1600:
        /* <DEDUP_REMOVED lines=33> */
[----:B------:R-:W1:Y:S01]  /*0bf0*/  S2R R8, SR_TID.X ;  /* 0x0000000000087919 */ /* 0x000e620000002100 */
        /* <DEDUP_REMOVED lines=23> */
[----:B--2---:R-:W-:Y:S02]  /*0d70*/  @P0 R2UR UR11, R4 ;  /* 0x00000000040b02ca */ /* 0x004fe400000e0000 */
[----:B------:R-:W-:-:S04]  /*0d80*/  ISETP.NE.U32.AND P0, PT, RZ, UR12, PT ;  /* 0x0000000cff007c0c */ /* 0x000fc8000bf05070 */
[----:B------:R-:W-:Y:S02]  /*0d90*/  ISETP.NE.AND.EX P0, PT, RZ, UR13, PT, P0 ;  /* 0x0000000dff007c0c */ /* 0x000fe4000bf05300 */
[----:B---3--:R-:W-:Y:S02]  /*0da0*/  @P1 R2UR UR26, R6 ;  /* 0x00000000061a12ca */ /* 0x008fe400000e0000 */
[----:B-----5:R-:W-:Y:S02]  /*0db0*/  @P3 R2UR UR5, R9 ;  /* 0x00000000090532ca */ /* 0x020fe400000e0000 */
[----:B------:R-:W-:-:S09]  /*0dc0*/  @P3 R2UR UR12, R5 ;  /* 0x00000000050c32ca */ /* 0x000fd200000e0000 */
[----:B------:R-:W-:Y:S01]  /*0dd0*/  @UP3 UIADD3 UR8, UR11, -UR26, URZ ;  /* 0x8000001a0b083290 */ /* 0x000fe2000fffe03f */
[----:B------:R-:W-:Y:S02]  /*0de0*/  @!P2 R2UR UR43, R7 ;  /* 0x00000000072ba2ca */ /* 0x000fe400000e0000 */
[----:B-1----:R-:W-:Y:S01]  /*0df0*/  SHF.R.S32.HI R7, RZ, 0x1f, R8 ;  /* 0x0000001fff077819 */ /* 0x002fe20000011408 */
[----:B------:R-:W-:-:S12]  /*0e00*/  @!P0 BRA `(.L_x_1552) ;  /* 0x0000000000188947 */ /* 0x000fd80003800000 */
[----:B------:R-:W-:-:S13]  /*0e10*/  PLOP3.LUT P0, PT, PT, PT, UP4, 0x80, 0x0 ;  /* 0x000000000000781c */ /* 0x000fda0003f0f048 */
[----:B------:R-:W2:Y:S04]  /*0e20*/  @P0 LDG.E R4, desc[UR6][R10.64+0x4] ;  /* 0x000004060a040981 */ /* 0x000ea8000c1e1900 */
[----:B------:R-:W3:Y:S01]  /*0e30*/  @!P0 LDG.E R5, desc[UR6][R10.64] ;  /* 0x000000060a058981 */ /* 0x000ee2000c1e1900 */
[----:B--2---:R-:W-:-:S13]  /*0e40*/  @P0 R2UR UR9, R4 ;  /* 0x00000000040902ca */ /* 0x004fda00000e0000 */
[----:B------:R-:W-:-:S07]  /*0e50*/  @UP4 UIADD3 UR9, UR9, -UR43, URZ ;  /* 0x8000002b09094290 */ /* 0x000fce000fffe03f */
[----:B---3--:R-:W-:-:S15]  /*0e60*/  @!P0 R2UR UR9, R5 ;  /* 0x00000000050982ca */ /* 0x008fde00000e0000 */
.L_x_1552:
        /* <DEDUP_REMOVED lines=16> */
[----:B------:R-:W-:Y:S01]  /*0f70*/  ULDC.64 UR18, c[0x0][0x488] ;  /* 0x0001220000127ab9 */ /* 0x000fe20000000a00 */
[----:B------:R-:W-:Y:S02]  /*0f80*/  UIMAD.WIDE.U32 UR24, UR49, UR10, URZ ;  /* 0x0000000a311872a5 */ /* 0x000fe4000f8e003f */
[----:B------:R-:W-:Y:S02]  /*0f90*/  UIMAD UR10, UR55, UR10, URZ ;  /* 0x0000000a370a72a4 */ /* 0x000fe4000f8e023f */
[----:B------:R-:W-:Y:S02]  /*0fa0*/  UIMAD.WIDE.U32 UR34, UR38, UR18, URZ ;  /* 0x00000012262272a5 */ /* 0x000fe4000f8e003f */
[----:B------:R-:W-:-:S02]  /*0fb0*/  UIMAD UR31, UR49, UR11, UR10 ;  /* 0x0000000b311f72a4 */ /* 0x000fc4000f8e020a */
[----:B------:R-:W-:Y:S01]  /*0fc0*/  USHF.L.U32 UR17, UR49, 0x7, URZ ;  /* 0x0000000731117899 */ /* 0x000fe2000800063f */
[----:B------:R-:W-:Y:S01]  /*0fd0*/  @!UP2 ULDC.64 UR10, c[0x0][0x418] ;  /* 0x00010600000aaab9 */ /* 0x000fe20000000a00 */
[----:B------:R-:W-:Y:S02]  /*0fe0*/  UIADD3 UR12, UR13, 0x3f, URZ ;  /* 0x0000003f0d0c7890 */ /* 0x000fe4000fffe03f */
        /* <DEDUP_REMOVED lines=8> */
[----:B------:R-:W-:-:S02]  /*1070*/  UIADD3 UR9, UR9, UR10, -UR8 ;  /* 0x0000000a09097290 */ /* 0x000fc4000fffe808 */
[----:B------:R-:W-:Y:S02]  /*1080*/  UIMAD UR38, UR38, UR19, UR35 ;  /* 0x00000013262672a4 */ /* 0x000fe4000f8e0223 */
[----:B------:R-:W-:Y:S02]  /*1090*/  USEL UR35, UR17, URZ, UP0 ;  /* 0x0000003f11237287 */ /* 0x000fe40008000000 */
[----:B------:R-:W-:Y:S01]  /*10a0*/  USHF.R.S32.HI UR17, URZ, 0x1f, UR12 ;  /* 0x0000001f3f117899 */ /* 0x000fe2000801140c */
[----:B------:R-:W-:Y:S01]  /*10b0*/  ULDC.U8 UR27, c[0x0][0x480] ;  /* 0x00012000001b7ab9 */ /* 0x000fe20000000000 */
[----:B------:R-:W-:Y:S02]  /*10c0*/  UIADD3 UR9, UR9, 0x3f, URZ ;  /* 0x0000003f09097890 */ /* 0x000fe4000fffe03f */
[----:B------:R-:W-:Y:S02]  /*10d0*/  UISETP.NE.AND UP4, UPT, UR27, URZ, UPT ;  /* 0x0000003f1b00728c */ /* 0x000fe4000bf85270 */
[----:B------:R-:W-:Y:S01]  /*10e0*/  ULEA.HI UR27, UR17, UR12, URZ, 0x6 ;  /* 0x0000000c111b7291 */ /* 0x000fe2000f8f303f */
[----:B-1----:R-:W1:Y:S01]  /*10f0*/  MUFU.RCP R14, R14 ;  /* 0x0000000e000e7308 */ /* 0x002e620000001000 */
[----:B------:R-:W-:Y:S01]  /*1100*/  USHF.R.S32.HI UR12, URZ, 0x1f, UR9 ;  /* 0x0000001f3f0c7899 */ /* 0x000fe20008011409 */
[----:B------:R-:W-:Y:S01]  /*1110*/  ULDC UR56, c[0x0][0x2d4] ;  /* 0x0000b50000387ab9 */ /* 0x000fe20000000800 */
[----:B------:R-:W-:Y:S01]  /*1120*/  @UP2 ULDC.64 UR14, c[0x0][0x420] ;  /* 0x00010800000e2ab9 */ /* 0x000fe20000000a00 */
[----:B------:R-:W-:-:S02]  /*1130*/  USHF.R.S32.HI UR33, URZ, 0x1f, UR56 ;  /* 0x0000001f3f217899 */ /* 0x000fc40008011438 */
[----:B------:R-:W-:Y:S02]  /*1140*/  ULEA.HI UR9, UR12, UR9, URZ, 0x6 ;  /* 0x000000090c097291 */ /* 0x000fe4000f8f303f */
[----:B------:R-:W-:Y:S02]  /*1150*/  @UP2 UIMAD.WIDE.U32 UR46, UR5, UR14, URZ ;  /* 0x0000000e052e22a5 */ /* 0x000fe4000f8e003f */
[----:B------:R-:W-:Y:S02]  /*1160*/  USHF.L.U64.HI UR14, UR49, 0x7, UR55 ;  /* 0x00000007310e7899 */ /* 0x000fe40008010237 */
[----:B------:R-:W-:Y:S02]  /*1170*/  UIMAD UR17, UR33, UR49, URZ ;  /* 0x00000031211172a4 */ /* 0x000fe4000f8e023f */
[----:B------:R-:W-:Y:S01]  /*1180*/  USHF.R.S32.HI UR12, URZ, 0x6, UR27 ;  /* 0x000000063f0c7899 */ /* 0x000fe2000801141b */
[----:B-1----:R-:W-:Y:S01]  /*1190*/  VIADD R14, R14, 0xffffffe ;  /* 0x0ffffffe0e0e7836 */ /* 0x002fe20000000000 */
[----:B------:R-:W-:Y:S01]  /*11a0*/  USHF.R.S32.HI UR9, URZ, 0x6, UR9 ;  /* 0x000000063f097899 */ /* 0x000fe20008011409 */
[----:B------:R-:W-:-:S02]  /*11b0*/  ULDC UR61, c[0x0][0x2dc] ;  /* 0x0000b700003d7ab9 */ /* 0x000fc40000000800 */
[----:B------:R-:W1:Y:S01]  /*11c0*/  F2I.FTZ.U32.TRUNC.NTZ R15, R14 ;  /* 0x0000000e000f7305 */ /* 0x000e62000021f000 */
[----:B------:R-:W-:Y:S01]  /*11d0*/  ULDC UR60, c[0x0][0x270] ;  /* 0x00009c00003c7ab9 */ /* 0x000fe20000000800 */
[----:B------:R-:W-:Y:S02]  /*11e0*/  UIMAD.WIDE.U32 UR18, UR49, UR56, URZ ;  /* 0x00000038311272a5 */ /* 0x000fe4000f8e003f */
[----:B------:R-:W-:Y:S02]  /*11f0*/  UIMAD.WIDE UR10, UR61, UR60, URZ ;  /* 0x0000003c3d0a72a5 */ /* 0x000fe4000f8e023f */
[----:B------:R-:W-:Y:S02]  /*1200*/  USEL UR36, UR14, URZ, UP0 ;  /* 0x0000003f0e247287 */ /* 0x000fe40008000000 */
[----:B------:R-:W-:Y:S01]  /*1210*/  UIMAD UR17, UR55, UR56, UR17 ;  /* 0x00000038371172a4 */ /* 0x000fe2000f8e0211 */
[----:B------:R-:W-:Y:S01]  /*1220*/  ULDC.64 UR28, c[0x0][0x240] ;  /* 0x00009000001c7ab9 */ /* 0x000fe20000000a00 */
[----:B------:R-:W-:-:S02]  /*1230*/  UISETP.LT.AND UP0, UPT, UR12, UR9, UPT ;  /* 0x000000090c00728c */ /* 0x000fc4000bf01270 */
[----:B------:R-:W-:Y:S01]  /*1240*/  UIMAD.WIDE.U32 UR20, UR5, UR28, URZ ;  /* 0x0000001c051472a5 */ /* 0x000fe2000f8e003f */
[--C-:B-1----:R-:W-:Y:S01]  /*1250*/  IMAD.MOV R5, RZ, RZ, -R15.reuse ;  /* 0x000000ffff057224 */ /* 0x102fe200078e0a0f */
[----:B------:R-:W-:Y:S01]  /*1260*/  UIMAD UR23, UR5, UR29, URZ ;  /* 0x0000001d051772a4 */ /* 0x000fe2000f8e023f */
[----:B------:R-:W-:Y:S01]  /*1270*/  IMAD.MOV.U32 R14, RZ, RZ, RZ ;  /* 0x000000ffff0e7224 */ /* 0x000fe200078e00ff */
[----:B------:R-:W-:Y:S01]  /*1280*/  UIMAD UR27, UR11, UR18, URZ ;  /* 0x000000120b1b72a4 */ /* 0x000fe2000f8e023f */
[----:B------:R-:W-:Y:S01]  /*1290*/  IMAD R6, R5, R11, RZ ;  /* 0x0000000b05067224 */ /* 0x000fe200078e02ff */
[----:B------:R-:W-:Y:S01]  /*12a0*/  IABS R5, UR54 ;  /* 0x0000003600057c13 */ /* 0x000fe20008000000 */
[----:B------:R-:W-:Y:S02]  /*12b0*/  UIADD3 UR17, UR19, UR17, URZ ;  /* 0x0000001113117290 */ /* 0x000fe4000fffe03f */
[----:B------:R-:W-:Y:S01]  /*12c0*/  IMAD.HI.U32 R6, R15, R6, R14 ;  /* 0x000000060f067227 */ /* 0x000fe200078e000e */
[----:B------:R-:W-:-:S02]  /*12d0*/  UISETP.NE.AND UP1, UPT, UR43, -0x1, UPT ;  /* 0xffffffff2b00788c */ /* 0x000fc4000bf25270 */
[----:B------:R-:W-:Y:S02]  /*12e0*/  USEL UR42, UR12, UR9, UP0 ;  /* 0x000000090c2a7287 */ /* 0x000fe40008000000 */
[----:B------:R-:W-:Y:S01]  /*12f0*/  UIADD3 UR39, UR25, UR31, URZ ;  /* 0x0000001f19277290 */ /* 0x000fe2000fffe03f */
[----:B------:R-:W-:Y:S01]  /*1300*/  IMAD.HI.U32 R14, R6, R5, RZ ;  /* 0x00000005060e7227 */ /* 0x000fe200078e00ff */
[----:B------:R-:W-:Y:S02]  /*1310*/  USEL UR40, UR24, UR20, !UP2 ;  /* 0x0000001418287287 */ /* 0x000fe4000d000000 */
[----:B------:R-:W-:Y:S02]  /*1320*/  @UP2 UIADD3 UR39, UR21, UR23, URZ ;  /* 0x0000001715272290 */ /* 0x000fe4000fffe03f */
[----:B------:R-:W-:Y:S01]  /*1330*/  IADD3 R6, -R14, RZ, RZ ;  /* 0x000000ff0e067210 */ /* 0x000fe20007ffe1ff */
[----:B------:R-:W-:Y:S02]  /*1340*/  @UP2 UIMAD UR41, UR5, UR15, UR47 ;  /* 0x0000000f052922a4 */ /* 0x000fe4000f8e022f */
[----:B------:R-:W-:-:S02]  /*1350*/  UIMAD.WIDE.U32 UR20, UR10, UR18, URZ ;  /* 0x000000120a1472a5 */ /* 0x000fc4000f8e003f */
[C---:B------:R-:W-:Y:S01]  /*1360*/  IMAD R6, R11.reuse, R6, R5 ;  /* 0x000000060b067224 */ /* 0x040fe200078e0205 */
[----:B------:R-:W-:Y:S01]  /*1370*/  UIMAD UR12, UR10, UR17, UR27 ;  /* 0x000000110a0c72a4 */ /* 0x000fe2000f8e021b */
[----:B------:R-:W-:Y:S01]  /*1380*/  LOP3.LUT R5, R4, UR54, RZ, 0x3c, !PT ;  /* 0x0000003604057c12 */ /* 0x000fe2000f8e3cff */
[----:B------:R-:W-:Y:S01]  /*1390*/  ULDC.U8 UR15, c[0x0][0x3d8] ;  /* 0x0000f600000f7ab9 */ /* 0x000fe20000000000 */
[----:B------:R-:W-:Y:S01]  /*13a0*/  ULEA UR9, UR42, 0xffffffc0, 0x6 ;  /* 0xffffffc02a097891 */ /* 0x000fe2000f8e303f */
[----:B------:R-:W-:Y:S01]  /*13b0*/  ISETP.GT.U32.AND P1, PT, R11, R6, PT ;  /* 0x000000060b00720c */ /* 0x000fe20003f24070 */
[----:B------:R-:W-:Y:S01]  /*13c0*/  UISETP.NE.AND UP3, UPT, UR15, URZ, UPT ;  /* 0x0000003f0f00728c */ /* 0x000fe2000bf65270 */
[----:B------:R-:W-:Y:S01]  /*13d0*/  ISETP.GE.AND P2, PT, R5, RZ, PT ;  /* 0x000000ff0500720c */ /* 0x000fe20003f46270 */
[----:B------:R-:W-:Y:S02]  /*13e0*/  UIADD3 UR48, UR21, UR12, URZ ;  /* 0x0000000c15307290 */ /* 0x000fe4000fffe03f */
[----:B------:R-:W-:-:S02]  /*13f0*/  USHF.R.S32.HI UR33, URZ, 0x1f, UR9 ;  /* 0x0000001f3f217899 */ /* 0x000fc40008011409 */
[----:B------:R-:W-:Y:S02]  /*1400*/  UIADD3 UR12, UP0, UR9, UR35, URZ ;  /* 0x00000023090c7290 */ /* 0x000fe4000ff1e03f */
[----:B------:R-:W-:Y:S02]  /*1410*/  UIMAD.WIDE.U32 UR18, UR10, UR5, URZ ;  /* 0x000000050a1272a5 */ /* 0x000fe4000f8e003f */
[----:B------:R-:W-:Y:S02]  /*1420*/  @UP1 UIADD3 UR30, UR26, UR43, URZ ;  /* 0x0000002b1a1e1290 */ /* 0x000fe4000fffe03f */
[----:B------:R-:W-:Y:S01]  /*1430*/  @!P1 IMAD.IADD R6, R6, 0x1, -R11 ;  /* 0x0000000106069824 */ /* 0x000fe200078e0a0b */
[----:B------:R-:W-:Y:S01]  /*1440*/  UIMAD UR23, UR11, UR5, URZ ;  /* 0x000000050b1772a4 */ /* 0x000fe2000f8e023f */
[----:B------:R-:W-:Y:S01]  /*1450*/  @!P1 VIADD R14, R14, 0x1 ;  /* 0x000000010e0e9836 */ /* 0x000fe20000000000 */
[----:B------:R-:W-:Y:S01]  /*1460*/  UIADD3.X UR17, UR33, UR36, URZ, UP0, !UPT ;  /* 0x0000002421117290 */ /* 0x000fe200087fe43f */
[----:B------:R-:W-:Y:S01]  /*1470*/  PLOP3.LUT P1, PT, PT, PT, UP1, 0x80, 0x0 ;  /* 0x000000000000781c */ /* 0x000fe20003f2f018 */
[----:B------:R-:W-:Y:S01]  /*1480*/  UIMAD UR11, UR11, UR12, URZ ;  /* 0x0000000c0b0b72a4 */ /* 0x000fe2000f8e023f */
[----:B------:R-:W-:Y:S01]  /*1490*/  ISETP.GE.U32.AND P0, PT, R6, R11, PT ;  /* 0x0000000b0600720c */ /* 0x000fe20003f06070 */
[----:B------:R-:W-:Y:S01]  /*14a0*/  @UP1 ULDC.64 UR14, c[0x0][0x248] ;  /* 0x00009200000e1ab9 */ /* 0x000fe20000000a00 */
[----:B------:R-:W-:-:S02]  /*14b0*/  USEL UR53, UR20, UR18, !UP2 ;  /* 0x0000001214357287 */ /* 0x000fc4000d000000 */
[----:B------:R-:W-:Y:S02]  /*14c0*/  @UP1 UIMAD.WIDE.U32 UR20, UR30, UR14, URZ ;  /* 0x0000000e1e1412a5 */ /* 0x000fe4000f8e003f */
[----:B------:R-:W-:Y:S01]  /*14d0*/  @UP1 UIMAD UR27, UR30, UR15, URZ ;  /* 0x0000000f1e1b12a4 */ /* 0x000fe2000f8e023f */
[----:B------:R-:W-:Y:S01]  /*14e0*/  ULDC UR36, c[0x0][0x2c4] ;  /* 0x0000b10000247ab9 */ /* 0x000fe20000000800 */
[----:B------:R-:W-:Y:S02]  /*14f0*/  UIMAD UR17, UR10, UR17, UR11 ;  /* 0x000000110a1172a4 */ /* 0x000fe4000f8e020b */
[----:B------:R-:W-:Y:S02]  /*1500*/  UIMAD.WIDE.U32 UR30, UR10, UR12, URZ ;  /* 0x0000000c0a1e72a5 */ /* 0x000fe4000f8e003f */
[----:B------:R-:W-:Y:S01]  /*1510*/  @UP3 UIMAD UR10, UR49, UR36, URZ ;  /* 0x00000024310a32a4 */ /* 0x000fe2000f8e023f */
[----:B------:R-:W-:Y:S01]  /*1520*/  @P0 IADD3 R14, R14, 0x1, RZ ;  /* 0x000000010e0e0810 */ /* 0x000fe20007ffe0ff */
[----:B------:R-:W-:Y:S01]  /*1530*/  @UP1 UIADD3 UR32, UR26, UR43, URZ ;  /* 0x0000002b1a201290 */ /* 0x000fe2000fffe03f */
[----:B------:R-:W-:Y:S01]  /*1540*/  PLOP3.LUT P0, PT, PT, PT, UP3, 0x80, 0x0 ;  /* 0x000000000000781c */ /* 0x000fe20003f0f038 */
[----:B------:R-:W-:Y:S01]  /*1550*/  @UP3 USEL UR11, UR10, UR5, !UP2 ;  /* 0x000000050a0b3287 */ /* 0x000fe2000d000000 */
[----:B------:R-:W-:Y:S01]  /*1560*/  @UP1 ULDC.64 UR24, c[0x0][0x250] ;  /* 0x0000940000181ab9 */ /* 0x000fe20000000a00 */
[----:B------:R-:W-:Y:S01]  /*1570*/  @UP2 UIADD3 UR48, UR19, UR23, URZ ;  /* 0x0000001713302290 */ /* 0x000fe2000fffe03f */
[----:B------:R-:W-:Y:S01]  /*1580*/  IMAD.MOV.U32 R11, RZ, RZ, R14 ;  /* 0x000000ffff0b7224 */ /* 0x000fe200078e000e */
[----:B------:R-:W-:Y:S01]  /*1590*/  @UP3 ULDC UR10, c[0x0][0x2e4] ;  /* 0x0000b900000a3ab9 */ /* 0x000fe20000000800 */
[----:B------:R-:W-:-:S02]  /*15a0*/  @UP1 UIMAD.WIDE.U32 UR18, UR32, UR24, URZ ;  /* 0x00000018201212a5 */ /* 0x000fc4000f8e003f */
[----:B------:R-:W-:Y:S01]  /*15b0*/  @UP1 UIMAD UR23, UR32, UR25, URZ ;  /* 0x00000019201712a4 */ /* 0x000fe2000f8e023f */
[----:B------:R-:W-:Y:S01]  /*15c0*/  @!P2 IADD3 R11, -R11, RZ, RZ ;  /* 0x000000ff0b0ba210 */ /* 0x000fe20007ffe1ff */
[----:B------:R-:W-:Y:S01]  /*15d0*/  @UP3 UIMAD UR32, UR54, UR10, UR11 ;  /* 0x0000000a362032a4 */ /* 0x000fe2000f8e020b */
[----:B------:R-:W-:Y:S01]  /*15e0*/  @!P3 LOP3.LUT R11, RZ, R4, RZ, 0x33, !PT ;  /* 0x00000004ff0bb212 */ /* 0x000fe200078e33ff */
[----:B------:R-:W-:Y:S02]  /*15f0*/  @!UP3 UIMAD UR10, UR49, UR60, UR54 ;  /* 0x0000003c310ab2a4 */ /* 0x000fe4000f8e0236 */
[----:B------:R-:W-:Y:S02]  /*1600*/  UIMAD UR50, UR54, UR61, URZ ;  /* 0x0000003d363272a4 */ /* 0x000fe4000f8e023f */
[----:B------:R-:W-:Y:S02]  /*1610*/  @!UP2 UIADD3 UR41, UR45, UR37, URZ ;  /* 0x000000252d29a290 */ /* 0x000fe4000fffe03f */
[----:B------:R-:W-:-:S02]  /*1620*/  @UP1 UIADD3 UR37, UR19, UR23, URZ ;  /* 0x0000001713251290 */ /* 0x000fc4000fffe03f */
[----:B------:R-:W-:Y:S02]  /*1630*/  @!UP3 UIMAD UR32, UR10, UR36, URZ ;  /* 0x000000240a20b2a4 */ /* 0x000fe4000f8e023f */
[----:B------:R-:W-:Y:S02]  /*1640*/  @UP1 UIADD3 UR27, UR21, UR27, URZ ;  /* 0x0000001b151b1290 */ /* 0x000fe4000fffe03f */
[----:B------:R-:W-:Y:S02]  /*1650*/  USHF.R.S32.HI UR35, URZ, 0x1f, UR50 ;  /* 0x0000001f3f237899 */ /* 0x000fe40008011432 */
[----:B------:R-:W-:Y:S02]  /*1660*/  USEL UR52, UR34, URZ, UP4 ;  /* 0x0000003f22347287 */ /* 0x000fe4000a000000 */
[----:B------:R-:W-:Y:S02]  /*1670*/  USEL UR51, UR38, URZ, UP4 ;  /* 0x0000003f26337287 */ /* 0x000fe4000a000000 */
[----:B------:R-:W-:Y:S01]  /*1680*/  UIADD3 UR23, UR31, UR17, URZ ;  /* 0x000000111f177290 */ /* 0x000fe2000fffe03f */
        /* <DEDUP_REMOVED lines=15> */
.L_x_1554:
        /* <DEDUP_REMOVED lines=13> */
.L_x_1555:
        /* <DEDUP_REMOVED lines=11> */
.L_x_1556:
[----:B------:R-:W-:-:S04]  /*1900*/  UIMAD UR5, UR49, UR60, UR54 ;  /* 0x0000003c310572a4 */ /* 0x000fc8000f8e0236 */
[----:B------:R-:W-:-:S12]  /*1910*/  UIMAD UR5, UR5, UR56, URZ ;  /* 0x00000038050572a4 */ /* 0x000fd8000f8e023f */
.L_x_1557:
[----:B------:R-:W2:Y:S01]  /*1920*/  LDL.64 R16, [R1+0x10] ;  /* 0x0000100001107983 */ /* 0x000ea20000100a00 */
[----:B------:R-:W1:Y:S03]  /*1930*/  LDC.64 R4, c[0x0][0x420] ;  /* 0x00010800ff047b82 */ /* 0x000e660000000a00 */
[----:B------:R3:W4:Y:S01]  /*1940*/  LDL.64 R36, [R1+0x10] ;  /* 0x0000100001247983 */ /* 0x0007220000100a00 */
[----:B------:R-:W-:Y:S01]  /*1950*/  UIMAD UR11, UR61, UR60, URZ ;  /* 0x0000003c3d0b72a4 */ /* 0x000fe2000f8e023f */
[----:B------:R-:W-:Y:S01]  /*1960*/  LEA.HI R15, R7, R8, RZ, 0x5 ;  /* 0x00000008070f7211 */ /* 0x000fe200078f28ff */
[----:B------:R-:W-:Y:S01]  /*1970*/  USHF.R.S32.HI UR45, URZ, 0x1f, UR54 ;  /* 0x0000001f3f2d7899 */ /* 0x000fe20008011436 */
[----:B------:R-:W-:Y:S01]  /*1980*/  IADD3 R18, P2, R10, UR9, RZ ;  /* 0x000000090a127c10 */ /* 0x000fe2000ff5e0ff */
[----:B------:R-:W-:Y:S01]  /*1990*/  USHF.L.U32 UR10, UR11, 0x6, URZ ;  /* 0x000000060b0a7899 */ /* 0x000fe2000800063f */
[----:B------:R-:W-:Y:S01]  /*19a0*/  BSSY B1, `(.L_x_1553) ;  /* 0x0000a1c000017945 */ /* 0x000fe20003800000 */
[----:B------:R-:W-:Y:S01]  /*19b0*/  UIADD3 UR38, UR22, UR13, URZ ;  /* 0x0000000d16267290 */ /* 0x000fe2000fffe03f */
[----:B------:R-:W-:Y:S01]  /*19c0*/  IADD3.X R23, R9, UR33, RZ, P2, !PT ;  /* 0x0000002109177c10 */ /* 0x000fe200097fe4ff */
[----:B------:R-:W-:-:S02]  /*19d0*/  UIADD3 UR12, UP2, UP0, UR30, UR10, UR50 ;  /* 0x0000000a1e0c7290 */ /* 0x000fc4000f85e032 */
[----:B------:R-:W-:Y:S01]  /*19e0*/  USHF.R.S32.HI UR10, URZ, 0x1f, UR10 ;  /* 0x0000001f3f0a7899 */ /* 0x000fe2000801140a */
[----:B------:R-:W-:Y:S01]  /*19f0*/  ULDC.64 UR30, c[0x0][0x428] ;  /* 0x00010a00001e7ab9 */ /* 0x000fe20000000a00 */
[----:B------:R-:W-:Y:S02]  /*1a00*/  ULDC UR44, c[0x0][0x398] ;  /* 0x0000e600002c7ab9 */ /* 0x000fe40000000800 */
[----:B------:R-:W-:Y:S01]  /*1a10*/  UIADD3.X UR10, UR23, UR10, UR35, UP2, UP0 ;  /* 0x0000000a170a7290 */ /* 0x000fe200097e0423 */
[----:B------:R-:W-:Y:S01]  /*1a20*/  IMAD.U32 R20, RZ, RZ, UR30 ;  /* 0x0000001eff147e24 */ /* 0x000fe2000f8e00ff */
[----:B------:R-:W-:Y:S02]  /*1a30*/  UIADD3 UR12, UP2, UP0, UR52, UR12, UR53 ;  /* 0x0000000c340c7290 */ /* 0x000fe4000f85e035 */
[----:B------:R-:W-:Y:S01]  /*1a40*/  UIMAD UR18, UR45, UR30, URZ ;  /* 0x0000001e2d1272a4 */ /* 0x000fe2000f8e023f */
[----:B-1----:R-:W-:Y:S01]  /*1a50*/  IMAD R6, R4, UR33, RZ ;  /* 0x0000002104067c24 */ /* 0x002fe2000f8e02ff */
[----:B------:R-:W-:Y:S01]  /*1a60*/  UIADD3.X UR10, UR51, UR10, UR48, UP2, UP0 ;  /* 0x0000000a330a7290 */ /* 0x000fe200097e0430 */
[----:B------:R-:W-:Y:S01]  /*1a70*/  IMAD R21, R9, R4, RZ ;  /* 0x0000000409157224 */ /* 0x000fe200078e02ff */
[----:B------:R-:W-:Y:S01]  /*1a80*/  UIADD3 UR19, UR9, UR5, URZ ;  /* 0x0000000509137290 */ /* 0x000fe2000fffe03f */
[----:B------:R-:W-:Y:S01]  /*1a90*/  IMAD R19, R5, UR9, R6 ;  /* 0x0000000905137c24 */ /* 0x000fe2000f8e0206 */
[----:B------:R-:W-:Y:S01]  /*1aa0*/  UIADD3 UR20, UR9, UR32, URZ ;  /* 0x0000002009147290 */ /* 0x000fe2000fffe03f */
[----:B------:R-:W-:Y:S01]  /*1ab0*/  IMAD R21, R10, R5, R21 ;  /* 0x000000050a157224 */ /* 0x000fe200078e0215 */
[----:B------:R-:W-:Y:S01]  /*1ac0*/  ULDC.64 UR34, c[0x0][0x400] ;  /* 0x0001000000227ab9 */ /* 0x000fe20000000a00 */
[----:B------:R-:W-:Y:S01]  /*1ad0*/  UIMAD UR18, UR54, UR31, UR18 ;  /* 0x0000001f361272a4 */ /* 0x000fe2000f8e0212 */
[----:B------:R-:W-:-:S02]  /*1ae0*/  ULDC.64 UR32, c[0x0][0x258] ;  /* 0x0000960000207ab9 */ /* 0x000fc40000000a00 */
[----:B------:R-:W-:Y:S01]  /*1af0*/  ULDC.64 UR30, c[0x0][0x210] ;  /* 0x00008400001e7ab9 */ /* 0x000fe20000000a00 */
[----:B------:R-:W-:Y:S01]  /*1b00*/  ULDC.64 UR52, c[0x0][0x478] ;  /* 0x00011e0000347ab9 */ /* 0x000fe20000000a00 */
[----:B------:R-:W-:Y:S01]  /*1b10*/  ULDC.64 UR46, c[0x0][0x2b0] ;  /* 0x0000ac00002e7ab9 */ /* 0x000fe20000000a00 */
[----:B------:R-:W-:Y:S01]  /*1b20*/  UIADD3 UR5, UR42, -0x1, URZ ;  /* 0xffffffff2a057890 */ /* 0x000fe2000fffe03f */
[----:B--2---:R-:W-:Y:S02]  /*1b30*/  LOP3.LUT R17, R15, 0xffffffe0, RZ, 0xc0, !PT ;  /* 0xffffffe00f117812 */ /* 0x004fe400078ec0ff */
[----:B------:R-:W-:Y:S01]  /*1b40*/  SHF.R.S32.HI R15, RZ, 0x5, R15 ;  /* 0x00000005ff0f7819 */ /* 0x000fe2000001140f */
[----:B----4-:R-:W-:Y:S01]  /*1b50*/  IMAD.MOV.U32 R36, RZ, RZ, R16 ;  /* 0x000000ffff247224 */ /* 0x010fe200078e0010 */
[----:B------:R-:W-:-:S03]  /*1b60*/  IADD3 R6, -R17, R8, RZ ;  /* 0x0000000811067210 */ /* 0x000fc60007ffe1ff */
[C---:B------:R-:W-:Y:S01]  /*1b70*/  VIADD R34, R36.reuse, 0x80 ;  /* 0x0000008024227836 */ /* 0x040fe20000000000 */
[----:B------:R-:W-:Y:S01]  /*1b80*/  SHF.R.S32.HI R37, RZ, 0x1f, R36 ;  /* 0x0000001fff257819 */ /* 0x000fe20000011424 */
[----:B------:R-:W-:Y:S01]  /*1b90*/  IMAD R15, R15, UR11, R6 ;  /* 0x0000000b0f0f7c24 */ /* 0x000fe2000f8e0206 */
[C---:B------:R-:W-:Y:S01]  /*1ba0*/  IADD3 R26, P0, R36.reuse, UR17, RZ ;  /* 0x00000011241a7c10 */ /* 0x040fe2000ff1e0ff */
[C---:B------:R-:W-:Y:S01]  /*1bb0*/  VIADD R33, R36.reuse, 0xc0 ;  /* 0x000000c024217836 */ /* 0x040fe20000000000 */
[----:B------:R-:W-:Y:S01]  /*1bc0*/  IADD3 R35, R36, 0x40, RZ ;  /* 0x0000004024237810 */ /* 0x000fe20007ffe0ff */
[----:B------:R-:W-:Y:S01]  /*1bd0*/  IMAD.WIDE.U32 R24, R18, UR28, R36 ;  /* 0x0000001c12187c25 */ /* 0x000fe2000f8e0024 */
[----:B------:R-:W-:Y:S01]  /*1be0*/  IADD3.X R27, R37, UR41, RZ, P0, !PT ;  /* 0x00000029251b7c10 */ /* 0x000fe200087fe4ff */
[----:B------:R3:W-:Y:S01]  /*1bf0*/  STL [R1+0x14], R37 ;  /* 0x0000142501007387 */ /* 0x0007e20000100800 */
[C---:B------:R-:W-:Y:S01]  /*1c00*/  IADD3 R16, P0, R15.reuse, UR12, RZ ;  /* 0x0000000c0f107c10 */ /* 0x040fe2000ff1e0ff */
[----:B------:R-:W-:Y:S01]  /*1c10*/  UIMAD UR12, UR45, UR32, URZ ;  /* 0x000000202d0c72a4 */ /* 0x000fe2000f8e023f */
[----:B------:R-:W-:Y:S01]  /*1c20*/  IADD3 R24, P2, R24, UR40, RZ ;  /* 0x0000002818187c10 */ /* 0x000fe2000ff5e0ff */
[----:B------:R-:W-:Y:S01]  /*1c30*/  IMAD.WIDE.U32 R26, R4, UR9, R26 ;  /* 0x00000009041a7c25 */ /* 0x000fe2000f8e001a */
[----:B------:R-:W-:Y:S01]  /*1c40*/  UIADD3 UR9, UR38, -UR44, -UR8 ;  /* 0x8000002c26097290 */ /* 0x000fe2000fffe808 */
[----:B------:R-:W-:Y:S01]  /*1c50*/  LEA.HI.X.SX32 R15, R15, UR10, 0x1, P0 ;  /* 0x0000000a0f0f7c11 */ /* 0x000fe200080f0eff */
[----:B------:R-:W-:Y:S01]  /*1c60*/  UIMAD UR12, UR54, UR33, UR12 ;  /* 0x00000021360c72a4 */ /* 0x000fe2000f8e020c */
[----:B------:R-:W-:Y:S01]  /*1c70*/  IMAD.IADD R27, R27, 0x1, R19 ;  /* 0x000000011b1b7824 */ /* 0x000fe200078e0213 */
[----:B------:R-:W-:Y:S01]  /*1c80*/  LEA R28, P0, R16, UR34, 0x2 ;  /* 0x00000022101c7c11 */ /* 0x000fe2000f8010ff */
[----:B------:R-:W-:Y:S01]  /*1c90*/  IMAD R19, R23, UR28, RZ ;  /* 0x0000001c17137c24 */ /* 0x000fe2000f8e02ff */
[----:B------:R-:W-:Y:S01]  /*1ca0*/  USHF.R.S32.HI UR23, URZ, 0x1f, UR9 ;  /* 0x0000001f3f177899 */ /* 0x000fe20008011409 */
[----:B------:R-:W-:Y:S01]  /*1cb0*/  IMAD.WIDE.U32 R26, R20, UR54, R26 ;  /* 0x00000036141a7c25 */ /* 0x000fe2000f8e001a */
[----:B------:R-:W-:Y:S01]  /*1cc0*/  LEA.HI.X R29, R16, UR35, R15, 0x2, P0 ;  /* 0x00000023101d7c11 */ /* 0x000fe200080f140f */
[----:B------:R-:W-:-:S02]  /*1cd0*/  UIMAD.WIDE UR34, UR19, 0x4, UR52 ;  /* 0x00000004132278a5 */ /* 0x000fc4000f8e0234 */
[----:B------:R-:W-:Y:S01]  /*1ce0*/  IMAD R19, R18, UR29, R19 ;  /* 0x0000001d12137c24 */ /* 0x000fe2000f8e0213 */
[----:B------:R-:W-:Y:S01]  /*1cf0*/  ULEA.HI UR23, UR23, UR9, URZ, 0x6 ;  /* 0x0000000917177291 */ /* 0x000fe2000f8f303f */
[----:B------:R-:W-:Y:S01]  /*1d00*/  IMAD.U32 R16, RZ, RZ, UR32 ;  /* 0x00000020ff107e24 */ /* 0x000fe2000f8e00ff */
[----:B------:R-:W-:Y:S01]  /*1d10*/  ULDC.64 UR32, c[0x0][0x3e0] ;  /* 0x0000f80000207ab9 */ /* 0x000fe20000000a00 */
[----:B------:R-:W-:Y:S01]  /*1d20*/  VIADD R27, R27, UR18 ;  /* 0x000000121b1b7c36 */ /* 0x000fe20008000000 */
[----:B------:R-:W-:Y:S01]  /*1d30*/  IADD3.X R25, R25, UR39, R19, P2, !PT ;  /* 0x0000002719197c10 */ /* 0x000fe200097fe413 */
[----:B------:R-:W-:Y:S01]  /*1d40*/  USHF.R.S32.HI UR23, URZ, 0x6, UR23 ;  /* 0x000000063f177899 */ /* 0x000fe20008011417 */
[----:B------:R3:W-:Y:S01]  /*1d50*/  STL.64 [R1+0x68], R28 ;  /* 0x0000681c01007387 */ /* 0x0007e20000100a00 */
[----:B------:R-:W-:Y:S01]  /*1d60*/  IMAD.WIDE.U32 R26, R10, R4, R26 ;  /* 0x000000040a1a7225 */ /* 0x000fe200078e001a */
[----:B------:R-:W-:Y:S02]  /*1d70*/  UIMAD.WIDE UR10, UR20, 0x4, UR46 ;  /* 0x00000004140a78a5 */ /* 0x000fe4000f8e022e */
[----:B------:R-:W-:Y:S01]  /*1d80*/  UISETP.LT.AND UP0, UPT, URZ, UR23, UPT ;  /* 0x000000173f00728c */ /* 0x000fe2000bf01270 */
[----:B------:R-:W-:Y:S01]  /*1d90*/  IMAD.WIDE.U32 R24, R16, UR54, R24 ;  /* 0x0000003610187c25 */ /* 0x000fe2000f8e0018 */
[----:B------:R-:W-:Y:S01]  /*1da0*/  LEA R41, P2, R26, UR32, 0x1 ;  /* 0x000000201a297c11 */ /* 0x000fe2000f8408ff */
[----:B------:R3:W-:Y:S01]  /*1db0*/  STL [R1+0x38], R35 ;  /* 0x0000382301007387 */ /* 0x0007e20000100800 */
[----:B------:R-:W-:Y:S01]  /*1dc0*/  IADD3 R21, R27, R21, RZ ;  /* 0x000000151b157210 */ /* 0x000fe20007ffe0ff */
[----:B------:R-:W-:Y:S01]  /*1dd0*/  VIADD R17, R25, UR12 ;  /* 0x0000000c19117c36 */ /* 0x000fe20008000000 */
[----:B------:R-:W-:Y:S01]  /*1de0*/  LEA R39, P3, R24, UR30, 0x1 ;  /* 0x0000001e18277c11 */ /* 0x000fe2000f8608ff */
[----:B------:R-:W-:Y:S01]  /*1df0*/  USEL UR23, URZ, UR23, !UP0 ;  /* 0x000000173f177287 */ /* 0x000fe2000c000000 */
[----:B------:R3:W-:Y:S01]  /*1e00*/  STL [R1+0x34], R34 ;  /* 0x0000342201007387 */ /* 0x0007e20000100800 */
[----:B------:R-:W-:Y:S01]  /*1e10*/  LEA.HI.X R40, R26, UR33, R21, 0x1, P2 ;  /* 0x000000211a287c11 */ /* 0x000fe200090f0c15 */
[----:B------:R-:W-:Y:S01]  /*1e20*/  UMOV UR20, UR34 ;  /* 0x0000002200147c82 */ /* 0x000fe20008000000 */
[----:B------:R-:W-:Y:S01]  /*1e30*/  LEA.HI.X R38, R24, UR31, R17, 0x1, P3 ;  /* 0x0000001f18267c11 */ /* 0x000fe200098f0c11 */
[----:B------:R3:W-:Y:S01]  /*1e40*/  STL [R1+0x44], R39 ;  /* 0x0000442701007387 */ /* 0x0007e20000100800 */
[----:B------:R-:W-:Y:S01]  /*1e50*/  UISETP.GT.AND UP0, UPT, UR42, UR23, UPT ;  /* 0x000000172a00728c */ /* 0x000fe2000bf04270 */
[----:B------:R-:W-:-:S02]  /*1e60*/  UMOV UR19, UR35 ;  /* 0x0000002300137c82 */ /* 0x000fc40008000000 */
[----:B------:R3:W-:Y:S03]  /*1e70*/  STL [R1+0x4c], R41 ;  /* 0x00004c2901007387 */ /* 0x0007e60000100800 */
[----:B------:R-:W-:Y:S01]  /*1e80*/  PLOP3.LUT P0, PT, PT, PT, UP0, 0x80, 0x0 ;  /* 0x000000000000781c */ /* 0x000fe20003f0f008 */
[----:B------:R3:W-:Y:S04]  /*1e90*/  STL [R1+0x30], R33 ;  /* 0x0000302101007387 */ /* 0x0007e80000100800 */
[----:B------:R3:W-:Y:S04]  /*1ea0*/  STL [R1+0x40], R38 ;  /* 0x0000402601007387 */ /* 0x0007e80000100800 */
[----:B------:R3:W-:Y:S04]  /*1eb0*/  STL [R1+0x48], R40 ;  /* 0x0000482801007387 */ /* 0x0007e80000100800 */
        /* <DEDUP_REMOVED lines=20> */
.L_x_1559:
        /* <DEDUP_REMOVED lines=20> */
.L_x_1560:
        /* <DEDUP_REMOVED lines=37> */
.L_x_1562:
[----:B------:R-:W-:Y:S05]  /*2390*/  BSYNC B0 ;  /* 0x0000000000007941 */ /* 0x000fea0003800000 */
.L_x_1561:
        /* <DEDUP_REMOVED lines=21> */
.L_x_1564:
[----:B------:R-:W-:Y:S05]  /*24f0*/  BSYNC B0 ;  /* 0x0000000000007941 */ /* 0x000fea0003800000 */
.L_x_1563:
        /* <DEDUP_REMOVED lines=33> */
.L_x_1566:
[----:B------:R-:W-:Y:S05]  /*2710*/  BSYNC B0 ;  /* 0x0000000000007941 */ /* 0x000fea0003800000 */
.L_x_1565:
        /* <DEDUP_REMOVED lines=22> */
.L_x_1558:
        /* <DEDUP_REMOVED lines=19> */
[----:B---3--:R-:W2:Y:S01]  /*29b0*/  LDC.64 R28, c[0x0][0x3e0] ;  /* 0x0000f800ff1c7b82 */ /* 0x008ea20000000a00 */
        /* <DEDUP_REMOVED lines=39> */
.L_x_1569:
[----:B------:R-:W-:Y:S05]  /*2c30*/  BSYNC B0 ;  /* 0x0000000000007941 */ /* 0x000fea0003800000 */
.L_x_1568:
[----:B------:R1:W-:Y:S01]  /*2c40*/  @P5 STS.128 [R32+0x11000], RZ ;  /* 0x011000ff20005388 */ /* 0x0003e20000000c00 */
[----:B--2---:R-:W-:Y:S01]  /*2c50*/  VIADD R22, R42, 0x4000 ;  /* 0x000040002a167836 */ /* 0x004fe20000000000 */
        /* <DEDUP_REMOVED lines=45> */
.L_x_1571:
[----:B------:R-:W-:Y:S05]  /*2f30*/  BSYNC B0 ;  /* 0x0000000000007941 */ /* 0x000fea0003800000 */
.L_x_1570:
        /* <DEDUP_REMOVED lines=21> */
.L_x_1573:
        /* <DEDUP_REMOVED lines=50> */
.L_x_1574:
[----:B------:R-:W-:Y:S05]  /*33b0*/  BSYNC B0 ;  /* 0x0000000000007941 */ /* 0x000fea0003800000 */
.L_x_1572:
        /* <DEDUP_REMOVED lines=21> */
.L_x_1576:
        /* <DEDUP_REMOVED lines=14> */
[C---:B---34-:R-:W-:Y:S01]  /*35f0*/  @!P3 LEA R20, P5, R24.reuse, UR30, 0x1 ;  /* 0x0000001e1814bc11 */ /* 0x058fe2000f8a08ff */
        /* <DEDUP_REMOVED lines=36> */
.L_x_1577:
[----:B------:R-:W-:Y:S05]  /*3840*/  BSYNC B0 ;  /* 0x0000000000007941 */ /* 0x000fea0003800000 */
.L_x_1575:
        /* <DEDUP_REMOVED lines=8> */
[----:B------:R-:W-:Y:S01]  /*38d0*/  UIMAD UR18, UR12, UR14, URZ ;  /* 0x0000000e0c1272a4 */ /* 0x000fe2000f8e023f */
[----:B---34-:R-:W-:-:S03]  /*38e0*/  IADD3 R20, P1, R16, UR21, RZ ;  /* 0x0000001510147c10 */ /* 0x018fc6000ff3e0ff */
[----:B------:R-:W-:Y:S01]  /*38f0*/  UIMAD UR18, UR22, UR15, UR18 ;  /* 0x0000000f161272a4 */ /* 0x000fe2000f8e0212 */
[----:B------:R-:W-:-:S04]  /*3900*/  IMAD R16, R14, UR28, RZ ;  /* 0x0000001c0e107c24 */ /* 0x000fc8000f8e02ff */
[----:B------:R-:W-:Y:S02]  /*3910*/  IMAD R16, R11, UR29, R16 ;  /* 0x0000001d0b107c24 */ /* 0x000fe4000f8e0210 */
[----:B------:R-:W-:Y:S01]  /*3920*/  IMAD.U32 R4, RZ, RZ, UR18 ;  /* 0x00000012ff047e24 */ /* 0x000fe2000f8e00ff */
[----:B------:R1:W-:Y:S04]  /*3930*/  @P3 STS.128 [R32+0x18000], RZ ;  /* 0x018000ff20003388 */ /* 0x0003e80000000c00 */
[----:B------:R1:W-:Y:S01]  /*3940*/  @P3 STS.128 [R32+0x1a000], RZ ;  /* 0x01a000ff20003388 */ /* 0x0003e20000000c00 */
[----:B------:R-:W-:-:S03]  /*3950*/  IADD3.X R21, R17, UR27, R4, P1, !PT ;  /* 0x0000001b11157c10 */ /* 0x000fc60008ffe404 */
        /* <DEDUP_REMOVED lines=55> */
.L_x_1579:
[----:B------:R-:W-:Y:S05]  /*3cd0*/  BSYNC B0 ;  /* 0x0000000000007941 */ /* 0x000fea0003800000 */
.L_x_1578:
        /* <DEDUP_REMOVED lines=58> */
.L_x_1581:
[----:B------:R-:W-:Y:S05]  /*4080*/  BSYNC B0 ;  /* 0x0000000000007941 */ /* 0x000fea0003800000 */
.L_x_1580:
        /* <DEDUP_REMOVED lines=64> */
.L_x_1583:
[----:B------:R-:W-:Y:S05]  /*4490*/  BSYNC B0 ;  /* 0x0000000000007941 */ /* 0x000fea0003800000 */
.L_x_1582:
        /* <DEDUP_REMOVED lines=14> */
[----:B------:R-:W-:Y:S02]  /*4580*/  MOV R21, UR37 ;  /* 0x0000002500157c02 */ /* 0x000fe40008000f00 */
[----:B------:R-:W-:Y:S01]  /*4590*/  MOV R19, R15 ;  /* 0x0000000f00137202 */ /* 0x000fe20000000f00 */
        /* <DEDUP_REMOVED lines=10> */
[----:B------:R-:W-:Y:S02]  /*4640*/  IMAD.IADD R21, R21, 0x1, R12 ;  /* 0x0000000115157824 */ /* 0x000fe400078e020c */
[----:B-----5:R-:W-:-:S04]  /*4650*/  IMAD.WIDE R22, R36, 0x2, R22 ;  /* 0x0000000224167825 */ /* 0x020fc800078e0216 */
[----:B------:R-:W-:-:S04]  /*4660*/  IMAD.WIDE.U32 R20, R11, UR14, R20 ;  /* 0x0000000e0b147c25 */ /* 0x000fc8000f8e0014 */
[----:B------:R-:W-:Y:S01]  /*4670*/  IMAD.IADD R14, R14, 0x1, R21 ;  /* 0x000000010e0e7824 */ /* 0x000fe200078e0215 */
[----:B-1----:R-:W-:Y:S02]  /*4680*/  @!P1 LEA R12, P2, R18, R4, 0x1 ;  /* 0x00000004120c9211 */ /* 0x002fe400078408ff */
        /* <DEDUP_REMOVED lines=25> */
.L_x_1585:
[----:B------:R-:W-:Y:S05]  /*4820*/  BSYNC B0 ;  /* 0x0000000000007941 */ /* 0x000fea0003800000 */
.L_x_1584:
[----:B------:R-:W-:Y:S01]  /*4830*/  IMAD.MOV.U32 R9, RZ, RZ, 0x4 ;  /* 0x00000004ff097424 */ /* 0x000fe200078e00ff */
[----:B-1----:R-:W5:Y:S01]  /*4840*/  LDG.E.64 R10, desc[UR6][R16.64+0x8] ;  /* 0x00000806100a7981 */ /* 0x002f62000c1e1b00 */
[----:B------:R-:W-:Y:S02]  /*4850*/  IMAD.MOV.U32 R15, RZ, RZ, 0x7f800000 ;  /* 0x7f800000ff0f7424 */ /* 0x000fe400078e00ff */
[----:B------:R-:W-:Y:S01]  /*4860*/  IMAD.MOV.U32 R14, RZ, RZ, 0x7f800000 ;  /* 0x7f800000ff0e7424 */ /* 0x000fe200078e00ff */
[----:B------:R-:W-:Y:S01]  /*4870*/  LEA.HI R7, R7, R8, RZ, 0x4 ;  /* 0x0000000807077211 */ /* 0x000fe200078f20ff */
[----:B----4-:R-:W-:Y:S01]  /*4880*/  IMAD.WIDE R12, R29, R9, UR10 ;  /* 0x0000000a1d0c7e25 */ /* 0x010fe2000f8e0209 */
[----:B------:R-:W4:Y:S01]  /*4890*/  LDG.E.64 R4, desc[UR6][R16.64] ;  /* 0x0000000610047981 */ /* 0x000f22000c1e1b00 */
[----:B------:R-:W-:-:S03]  /*48a0*/  UIMAD UR9, UR49, UR60, UR54 ;  /* 0x0000003c310972a4 */ /* 0x000fc6000f8e0236 */
[----:B------:R-:W0:Y:S01]  /*48b0*/  LDGDEPBAR ;  /* 0x00000000000079af */ /* 0x000e220000000000 */
[----:B------:R-:W-:Y:S01]  /*48c0*/  IMAD.MOV.U32 R246, RZ, RZ, 0x20 ;  /* 0x00000020fff67424 */ /* 0x000fe200078e00ff */
[----:B------:R-:W-:Y:S01]  /*48d0*/  ULDC UR27, c[0x0][0x2d0] ;  /* 0x0000b400001b7ab9 */ /* 0x000fe20000000800 */
[----:B------:R-:W-:Y:S01]  /*48e0*/  IMAD.MOV.U32 R245, RZ, RZ, 0x40 ;  /* 0x00000040fff57424 */ /* 0x000fe200078e00ff */
[----:B------:R-:W4:Y:S01]  /*48f0*/  @!P6 LDG.E R15, desc[UR6][R12.64] ;  /* 0x000000060c0fe981 */ /* 0x000f22000c1e1900 */
[----:B------:R-:W-:Y:S01]  /*4900*/  UIADD3 UR28, -UR8, 0x40, UR38 ;  /* 0x00000040081c7890 */ /* 0x000fe2000fffe126 */
[----:B------:R-:W-:Y:S02]  /*4910*/  CS2R R190, SRZ ;  /* 0x0000000000be7805 */ /* 0x000fe4000001ff00 */
[----:B------:R-:W-:Y:S01]  /*4920*/  CS2R R188, SRZ ;  /* 0x0000000000bc7805 */ /* 0x000fe2000001ff00 */
[----:B------:R-:W4:Y:S01]  /*4930*/  @!P5 LDG.E R14, desc[UR6][R12.64+0x20] ;  /* 0x000020060c0ed981 */ /* 0x000f22000c1e1900 */
        /* <DEDUP_REMOVED lines=10> */
[----:B------:R-:W-:Y:S02]  /*49e0*/  SHF.R.S32.HI R7, RZ, 0x1f, R8 ;  /* 0x0000001fff077819 */ /* 0x000fe40000011408 */
[----:B------:R-:W-:Y:S02]  /*49f0*/  CS2R R178, SRZ ;  /* 0x0000000000b27805 */ /* 0x000fe4000001ff00 */
[----:B------:R-:W-:Y:S02]  /*4a00*/  CS2R R176, SRZ ;  /* 0x0000000000b07805 */ /* 0x000fe4000001ff00 */
[----:B------:R-:W-:-:S02]  /*4a10*/  CS2R R170, SRZ ;  /* 0x0000000000aa7805 */ /* 0x000fc4000001ff00 */
[----:B------:R-:W-:Y:S01]  /*4a20*/  LEA.HI R7, R7, R8, RZ, 0x3 ;  /* 0x0000000807077211 */ /* 0x000fe200078f18ff */
[----:B------:R-:W-:Y:S01]  /*4a30*/  USHF.L.U32 UR9, UR9, 0x5, URZ ;  /* 0x0000000509097899 */ /* 0x000fe2000800063f */
[----:B------:R-:W-:Y:S02]  /*4a40*/  CS2R R168, SRZ ;  /* 0x0000000000a87805 */ /* 0x000fe4000001ff00 */
[----:B------:R-:W-:Y:S02]  /*4a50*/  CS2R R166, SRZ ;  /* 0x0000000000a67805 */ /* 0x000fe4000001ff00 */
[----:B------:R-:W-:Y:S01]  /*4a60*/  LOP3.LUT R7, R7, 0xfffffff8, RZ, 0xc0, !PT ;  /* 0xfffffff807077812 */ /* 0x000fe200078ec0ff */
[----:B------:R-:W-:Y:S01]  /*4a70*/  USHF.R.S32.HI UR12, URZ, 0x1f, UR9 ;  /* 0x0000001f3f0c7899 */ /* 0x000fe20008011409 */
[----:B------:R-:W-:Y:S02]  /*4a80*/  CS2R R164, SRZ ;  /* 0x0000000000a47805 */ /* 0x000fe4000001ff00 */
[----:B------:R-:W-:-:S02]  /*4a90*/  CS2R R158, SRZ ;  /* 0x00000000009e7805 */ /* 0x000fc4000001ff00 */
[----:B------:R-:W-:Y:S01]  /*4aa0*/  CS2R R156, SRZ ;  /* 0x00000000009c7805 */ /* 0x000fe2000001ff00 */
[----:B------:R-:W-:Y:S01]  /*4ab0*/  IMAD.IADD R7, R8, 0x1, -R7 ;  /* 0x0000000108077824 */ /* 0x000fe200078e0a07 */
[----:B------:R-:W-:Y:S02]  /*4ac0*/  SHF.R.S32.HI R8, RZ, 0x1f, R6 ;  /* 0x0000001fff087819 */ /* 0x000fe40000011406 */
        /* <DEDUP_REMOVED lines=40> */
[----:B--23--:R-:W-:Y:S02]  /*4d50*/  CS2R R32, SRZ ;  /* 0x0000000000207805 */ /* 0x00cfe4000001ff00 */
[----:B------:R-:W-:Y:S02]  /*4d60*/  CS2R R26, SRZ ;  /* 0x00000000001a7805 */ /* 0x000fe4000001ff00 */
[----:B------:R-:W-:Y:S02]  /*4d70*/  CS2R R24, SRZ ;  /* 0x0000000000187805 */ /* 0x000fe4000001ff00 */
[----:B------:R-:W-:Y:S02]  /*4d80*/  CS2R R22, SRZ ;  /* 0x0000000000167805 */ /* 0x000fe4000001ff00 */
[----:B------:R-:W-:Y:S01]  /*4d90*/  CS2R R20, SRZ ;  /* 0x0000000000147805 */ /* 0x000fe2000001ff00 */
[----:B------:R-:W-:Y:S01]  /*4da0*/  ULDC UR14, c[0x0][0x394] ;  /* 0x0000e500000e7ab9 */ /* 0x000fe20000000800 */
[----:B------:R-:W-:Y:S01]  /*4db0*/  ULDC UR41, c[0x0][0x398] ;  /* 0x0000e60000297ab9 */ /* 0x000fe20000000800 */
[----:B------:R-:W-:Y:S01]  /*4dc0*/  ULDC UR42, c[0x0][0x2dc] ;  /* 0x0000b700002a7ab9 */ /* 0x000fe20000000800 */
[----:B------:R-:W-:Y:S01]  /*4dd0*/  UIADD3 UR28, UR28, -UR44, URZ ;  /* 0x8000002c1c1c7290 */ /* 0x000fe2000fffe03f */
[----:B------:R-:W-:Y:S01]  /*4de0*/  UMOV UR17, UR14 ;  /* 0x0000000e00117c82 */ /* 0x000fe20008000000 */
[----:B------:R-:W-:Y:S01]  /*4df0*/  ULDC.U8 UR22, c[0x0][0x388] ;  /* 0x0000e20000167ab9 */ /* 0x000fe20000000000 */
[----:B------:R-:W-:Y:S01]  /*4e00*/  ULDC UR21, c[0x0][0x2ec] ;  /* 0x0000bb0000157ab9 */ /* 0x000fe20000000800 */
[----:B-----5:R-:W-:-:S04]  /*4e10*/  IADD3 R9, P4, P3, R10, UR9, R6 ;  /* 0x000000090a097c10 */ /* 0x020fc8000fb9e006 */
[----:B------:R-:W-:Y:S01]  /*4e20*/  IADD3.X R6, R11, UR12, R8, P4, P3 ;  /* 0x0000000c0b067c10 */ /* 0x000fe2000a7e6408 */
[----:B------:R-:W-:Y:S04]  /*4e30*/  STL [R1+0x54], R9 ;  /* 0x0000540901007387 */ /* 0x000fe80000100800 */
[----:B------:R1:W-:Y:S01]  /*4e40*/  STL [R1+0x50], R6 ;  /* 0x0000500601007387 */ /* 0x0003e20000100800 */
[----:B------:R-:W-:Y:S02]  /*4e50*/  R2P PR, R7, 0x6 ;  /* 0x0000000607007804 */ /* 0x000fe40000000000 */
[----:B----4-:R-:W-:Y:S01]  /*4e60*/  R2UR UR24, R5 ;  /* 0x00000000051872ca */ /* 0x010fe200000e0000 */
[----:B------:R-:W-:Y:S01]  /*4e70*/  VIADD R5, R252, 0x4000 ;  /* 0x00004000fc057836 */ /* 0x000fe20000000000 */
[----:B------:R-:W-:Y:S01]  /*4e80*/  R2UR UR25, R4 ;  /* 0x00000000041972ca */ /* 0x000fe200000e0000 */
[----:B------:R-:W-:Y:S01]  /*4e90*/  VIADD R4, R251, 0x4000 ;  /* 0x00004000fb047836 */ /* 0x000fe20000000000 */
[----:B------:R-:W-:Y:S01]  /*4ea0*/  SEL R246, R246, 0xffffffe0, !P1 ;  /* 0xffffffe0f6f67807 */ /* 0x000fe20004800000 */
[----:B-1----:R-:W-:-:S05]  /*4eb0*/  IMAD.MOV.U32 R6, RZ, RZ, R28 ;  /* 0x000000ffff067224 */ /* 0x002fca00078e001c */
[----:B------:R1:W-:Y:S04]  /*4ec0*/  STL [R1+0x58], R6 ;  /* 0x0000580601007387 */ /* 0x0003e80000100800 */
[----:B------:R1:W-:Y:S04]  /*4ed0*/  STL [R1+0x5c], R15 ;  /* 0x00005c0f01007387 */ /* 0x0003e80000100800 */
[----:B------:R1:W-:Y:S01]  /*4ee0*/  STL [R1+0x60], R14 ;  /* 0x0000600e01007387 */ /* 0x0003e20000100800 */
[----:B------:R-:W-:Y:S01]  /*4ef0*/  SEL R245, R245, 0xffffffc0, !P2 ;  /* 0xffffffc0f5f57807 */ /* 0x000fe20005000000 */
[----:B------:R-:W-:Y:S01]  /*4f00*/  IMAD.IADD R244, R249, 0x1, R246 ;  /* 0x00000001f9f47824 */ /* 0x000fe200078e02f6 */
[----:B------:R-:W-:-:S02]  /*4f10*/  SEL R248, R5, R252, !P0 ;  /* 0x000000fc05f87207 */ /* 0x000fc40004000000 */
        /* <DEDUP_REMOVED lines=17> */
[----:B-1----:R-:W-:-:S12]  /*5030*/  UIADD3 UR29, UR24, 0x646e171e, URZ ;  /* 0x646e171e181d7890 */ /* 0x002fd8000fffe03f */
.L_x_1590:
[----:B------:R-:W2:Y:S01]  /*5040*/  LDL R121, [R1+0x8] ;  /* 0x0000080001797983 */ /* 0x000ea20000100800 */
[C---:B------:R-:W-:Y:S01]  /*5050*/  IMAD.IADD R114, R248.reuse, 0x1, R246 ;  /* 0x00000001f8727824 */ /* 0x040fe200078e02f6 */
[----:B------:R-:W-:Y:S01]  /*5060*/  USHF.L.U32 UR12, UR5, 0x6, URZ ;  /* 0x00000006050c7899 */ /* 0x000fe2000800063f */
[--C-:B------:R-:W-:Y:S01]  /*5070*/  IMAD.IADD R113, R248, 0x1, R245.reuse ;  /* 0x00000001f8717824 */ /* 0x100fe200078e02f5 */
[----:B------:R-:W0:Y:S01]  /*5080*/  LDGDEPBAR ;  /* 0x00000000000079af */ /* 0x000e220000000000 */
[----:B------:R-:W-:Y:S01]  /*5090*/  IMAD.IADD R112, R114, 0x1, R245 ;  /* 0x0000000172707824 */ /* 0x000fe200078e02f5 */
[----:B------:R-:W-:Y:S01]  /*50a0*/  UISETP.GE.AND UP0, UPT, UR12, UR28, UPT ;  /* 0x0000001c0c00728c */ /* 0x000fe2000bf06270 */
[----:B------:R-:W-:Y:S01]  /*50b0*/  IMAD.U32 R116, RZ, RZ, UR20 ;  /* 0x00000014ff747e24 */ /* 0x000fe2000f8e00ff */
[----:B------:R-:W1:Y:S01]  /*50c0*/  S2R R115, SR_TID.X ;  /* 0x0000000000737919 */ /* 0x000e620000002100 */
[----:B------:R-:W-:Y:S01]  /*50d0*/  IMAD.U32 R117, RZ, RZ, UR19 ;  /* 0x00000013ff757e24 */ /* 0x000fe2000f8e00ff */
[----:B------:R-:W-:Y:S01]  /*50e0*/  UMOV UR9, UR58 ;  /* 0x0000003a00097c82 */ /* 0x000fe20008000000 */
[----:B------:R-:W3:Y:S01]  /*50f0*/  S2R R120, SR_TID.X ;  /* 0x0000000000787919 */ /* 0x000ee20000002100 */
[C---:B--2---:R-:W-:Y:S01]  /*5100*/  LEA R118, P0, R121.reuse, R116, 0x2 ;  /* 0x0000007479767211 */ /* 0x044fe200078010ff */
[----:B------:R-:W-:Y:S04]  /*5110*/  DEPBAR.LE SB0, 0x0 ;  /* 0x000080000000791a */ /* 0x000fe80000000000 */
[----:B------:R-:W-:Y:S01]  /*5120*/  BAR.SYNC.DEFER_BLOCKING 0x0 ;  /* 0x0000000000007b1d */ /* 0x000fe20000010000 */
[----:B------:R-:W-:Y:S02]  /*5130*/  LEA.HI.X.SX32 R119, R121, R117, 0x2, P0 ;  /* 0x0000007579777211 */ /* 0x000fe400000f16ff */
[----:B------:R-:W-:Y:S02]  /*5140*/  PLOP3.LUT P0, PT, PT, PT, UP0, 0x80, 0x0 ;  /* 0x000000000000781c */ /* 0x000fe40003f0f008 */
[----:B-1----:R-:W-:Y:S04]  /*5150*/  SHF.R.S32.HI R115, RZ, 0x1f, R115 ;  /* 0x0000001fff737819 */ /* 0x002fe80000011473 */
[----:B---3--:R-:W-:Y:S04]  /*5160*/  LEA.HI R115, R115, R120, RZ, 0x7 ;  /* 0x0000007873737211 */ /* 0x008fe800078f38ff */
[----:B------:R-:W-:Y:S01]  /*5170*/  SHF.R.S32.HI R115, RZ, 0x7, R115 ;  /* 0x00000007ff737819 */ /* 0x000fe20000011473 */
[----:B------:R-:W-:Y:S04]  /*5180*/  LDSM.16.M88.4 R84, [R248] ;  /* 0x00000000f854783b */ /* 0x000fe80000000200 */
[----:B------:R-:W1:Y:S04]  /*5190*/  LDSM.16.M88.4 R88, [R241+0x18000] ;  /* 0x01800000f158783b */ /* 0x000e680000000200 */
[----:B------:R-:W2:Y:S04]  /*51a0*/  LDSM.16.M88.4 R92, [R241+0x18800] ;  /* 0x01880000f15c783b */ /* 0x000ea80000000200 */
[----:B------:R-:W-:Y:S04]  /*51b0*/  LDSM.16.M88.4 R96, [R114] ;  /* 0x000000007260783b */ /* 0x000fe80000000200 */
[----:B------:R-:W3:Y:S04]  /*51c0*/  LDSM.16.M88.4 R100, [R240+0x18000] ;  /* 0x01800000f064783b */ /* 0x000ee80000000200 */
[----:B------:R-:W4:Y:S04]  /*51d0*/  LDSM.16.M88.4 R104, [R240+0x18800] ;  /* 0x01880000f068783b */ /* 0x000f280000000200 */
[----:B------:R-:W-:Y:S04]  /*51e0*/  LDSM.16.M88.4 R108, [R3+0x18000] ;  /* 0x01800000036c783b */ /* 0x000fe80000000200 */
[----:B------:R2:W5:Y:S04]  /*51f0*/  LDG.E R117, desc[UR6][R118.64] ;  /* 0x0000000676757981 */ /* 0x000568000c1e1900 */
[----:B------:R3:W5:Y:S01]  /*5200*/  LDG.E R116, desc[UR6][R118.64+0x20] ;  /* 0x0000200676747981 */ /* 0x000762000c1e1900 */
[C---:B-1----:R-:W-:Y:S06]  /*5210*/  HMMA.16816.F32.BF16 R4, R84.reuse, R88, RZ ;  /* 0x000000585404723c */ /* 0x042fec00000418ff */
[C---:B------:R-:W-:Y:S01]  /*5220*/  HMMA.16816.F32.BF16 R8, R84.reuse, R90, RZ ;  /* 0x0000005a5408723c */ /* 0x040fe200000418ff */
[----:B------:R-:W1:Y:S05]  /*5230*/  LDSM.16.M88.4 R88, [R113] ;  /* 0x000000007158783b */ /* 0x000e6a0000000200 */
[C---:B--2---:R-:W-:Y:S06]  /*5240*/  HMMA.16816.F32.BF16 R12, R84.reuse, R92, RZ ;  /* 0x0000005c540c723c */ /* 0x044fec00000418ff */
[----:B------:R-:W-:Y:S01]  /*5250*/  HMMA.16816.F32.BF16 R16, R84, R94, RZ ;  /* 0x0000005e5410723c */ /* 0x000fe200000418ff */
[----:B------:R-:W2:Y:S04]  /*5260*/  LDSM.16.M88.4 R84, [R3+0x18800] ;  /* 0x018800000354783b */ /* 0x000ea80000000200 */
[----:B------:R-:W-:Y:S01]  /*5270*/  LDSM.16.M88.4 R92, [R112] ;  /* 0x00000000705c783b */ /* 0x000fe20000000200 */
        /* <DEDUP_REMOVED lines=8> */
[C---:B------:R-:W-:Y:S06]  /*5300*/  HMMA.16816.F32.BF16 R8, R88.reuse, R110, R8 ;  /* 0x0000006e5808723c */ /* 0x040fec0000041808 */
[C---:B--2---:R-:W-:Y:S06]  /*5310*/  HMMA.16816.F32.BF16 R12, R88.reuse, R84, R12 ;  /* 0x00000054580c723c */ /* 0x044fec000004180c */
[----:B------:R-:W-:Y:S01]  /*5320*/  HMMA.16816.F32.BF16 R16, R88, R86, R16 ;  /* 0x000000565810723c */ /* 0x000fe20000041810 */
[----:B------:R-:W-:Y:S04]  /*5330*/  LDSM.16.M88.4 R84, [R248+0x2000] ;  /* 0x00200000f854783b */ /* 0x000fe80000000200 */
[----:B------:R-:W1:Y:S01]  /*5340*/  LDSM.16.M88.4 R88, [R241+0x1a000] ;  /* 0x01a00000f158783b */ /* 0x000e620000000200 */
[C---:B---3--:R-:W-:Y:S06]  /*5350*/  HMMA.16816.F32.BF16 R4, R92.reuse, R100, R4 ;  /* 0x000000645c04723c */ /* 0x048fec0000041804 */
[C---:B------:R-:W-:Y:S01]  /*5360*/  HMMA.16816.F32.BF16 R8, R92.reuse, R102, R8 ;  /* 0x000000665c08723c */ /* 0x040fe20000041808 */
[----:B------:R-:W-:Y:S05]  /*5370*/  LDSM.16.M88.4 R100, [R240+0x1a800] ;  /* 0x01a80000f064783b */ /* 0x000fea0000000200 */
[C---:B----4-:R-:W-:Y:S06]  /*5380*/  HMMA.16816.F32.BF16 R12, R92.reuse, R96, R12 ;  /* 0x000000605c0c723c */ /* 0x050fec000004180c */
[----:B------:R-:W-:Y:S01]  /*5390*/  HMMA.16816.F32.BF16 R16, R92, R98, R16 ;  /* 0x000000625c10723c */ /* 0x000fe20000041810 */
[----:B------:R-:W-:Y:S04]  /*53a0*/  LDSM.16.M88.4 R92, [R114+0x2000] ;  /* 0x00200000725c783b */ /* 0x000fe80000000200 */
[----:B------:R-:W2:Y:S01]  /*53b0*/  LDSM.16.M88.4 R96, [R240+0x1a000] ;  /* 0x01a00000f060783b */ /* 0x000ea20000000200 */
[C---:B-1----:R-:W-:Y:S06]  /*53c0*/  HMMA.16816.F32.BF16 R4, R84.reuse, R88, R4 ;  /* 0x000000585404723c */ /* 0x042fec0000041804 */
[C---:B------:R-:W-:Y:S01]  /*53d0*/  HMMA.16816.F32.BF16 R8, R84.reuse, R90, R8 ;  /* 0x0000005a5408723c */ /* 0x040fe20000041808 */
[----:B------:R-:W-:Y:S05]  /*53e0*/  LDSM.16.M88.4 R88, [R3+0x1a000] ;  /* 0x01a000000358783b */ /* 0x000fea0000000200 */
[C---:B------:R-:W-:Y:S06]  /*53f0*/  HMMA.16816.F32.BF16 R12, R84.reuse, R104, R12 ;  /* 0x00000068540c723c */ /* 0x040fec000004180c */
[----:B------:R-:W-:Y:S01]  /*5400*/  HMMA.16816.F32.BF16 R16, R84, R106, R16 ;  /* 0x0000006a5410723c */ /* 0x000fe20000041810 */
[----:B------:R-:W1:Y:S04]  /*5410*/  LDSM.16.M88.4 R84, [R113+0x2000] ;  /* 0x002000007154783b */ /* 0x000e680000000200 */
[----:B------:R-:W3:Y:S01]  /*5420*/  LDSM.16.M88.4 R104, [R3+0x1a800] ;  /* 0x01a800000368783b */ /* 0x000ee20000000200 */
[C---:B--2---:R-:W-:Y:S06]  /*5430*/  HMMA.16816.F32.BF16 R4, R92.reuse, R96, R4 ;  /* 0x000000605c04723c */ /* 0x044fec0000041804 */
[C---:B------:R-:W-:Y:S01]  /*5440*/  HMMA.16816.F32.BF16 R8, R92.reuse, R98, R8 ;  /* 0x000000625c08723c */ /* 0x040fe20000041808 */
[----:B------:R-:W-:Y:S05]  /*5450*/  LDSM.16.M88.4 R96, [R2+0x1a000] ;  /* 0x01a000000260783b */ /* 0x000fea0000000200 */
[C---:B------:R-:W-:Y:S06]  /*5460*/  HMMA.16816.F32.BF16 R12, R92.reuse, R100, R12 ;  /* 0x000000645c0c723c */ /* 0x040fec000004180c */
[----:B------:R-:W-:Y:S01]  /*5470*/  HMMA.16816.F32.BF16 R16, R92, R102, R16 ;  /* 0x000000665c10723c */ /* 0x000fe20000041810 */
[----:B------:R-:W2:Y:S04]  /*5480*/  LDSM.16.M88.4 R92, [R112+0x2000] ;  /* 0x00200000705c783b */ /* 0x000ea80000000200 */
[----:B------:R-:W4:Y:S01]  /*5490*/  LDSM.16.M88.4 R100, [R2+0x1a800] ;  /* 0x01a800000264783b */ /* 0x000f220000000200 */
[C---:B-1----:R-:W-:Y:S06]  /*54a0*/  HMMA.16816.F32.BF16 R4, R84.reuse, R88, R4 ;  /* 0x000000585404723c */ /* 0x042fec0000041804 */
[C---:B------:R-:W-:Y:S01]  /*54b0*/  HMMA.16816.F32.BF16 R8, R84.reuse, R90, R8 ;  /* 0x0000005a5408723c */ /* 0x040fe20000041808 */
[----:B------:R-:W-:Y:S05]  /*54c0*/  LDSM.16.M88.4 R88, [R241+0x1c000] ;  /* 0x01c00000f158783b */ /* 0x000fea0000000200 */
[C---:B---3--:R-:W-:Y:S06]  /*54d0*/  HMMA.16816.F32.BF16 R12, R84.reuse, R104, R12 ;  /* 0x00000068540c723c */ /* 0x048fec000004180c */
[----:B------:R-:W-:Y:S01]  /*54e0*/  HMMA.16816.F32.BF16 R16, R84, R106, R16 ;  /* 0x0000006a5410723c */ /* 0x000fe20000041810 */
[----:B------:R-:W1:Y:S04]  /*54f0*/  LDSM.16.M88.4 R84, [R248+0x4000] ;  /* 0x00400000f854783b */ /* 0x000e680000000200 */
[----:B------:R-:W3:Y:S01]  /*5500*/  LDSM.16.M88.4 R104, [R241+0x1c800] ;  /* 0x01c80000f168783b */ /* 0x000ee20000000200 */
[C---:B--2---:R-:W-:Y:S06]  /*5510*/  HMMA.16816.F32.BF16 R4, R92.reuse, R96, R4 ;  /* 0x000000605c04723c */ /* 0x044fec0000041804 */
[C---:B------:R-:W-:Y:S01]  /*5520*/  HMMA.16816.F32.BF16 R8, R92.reuse, R98, R8 ;  /* 0x000000625c08723c */ /* 0x040fe20000041808 */
[----:B------:R-:W-:Y:S05]  /*5530*/  LDSM.16.M88.4 R96, [R240+0x1c000] ;  /* 0x01c00000f060783b */ /* 0x000fea0000000200 */
[C---:B----4-:R-:W-:Y:S06]  /*5540*/  HMMA.16816.F32.BF16 R12, R92.reuse, R100, R12 ;  /* 0x000000645c0c723c */ /* 0x050fec000004180c */
        /* <DEDUP_REMOVED lines=46> */
[C---:B------:R-:W-:Y:S06]  /*5830*/  HMMA.16816.F32.BF16 R8, R84.reuse, R90, R8 ;  /* 0x0000005a5408723c */ /* 0x040fec0000041808 */
[C---:B---3--:R-:W-:Y:S06]  /*5840*/  HMMA.16816.F32.BF16 R12, R84.reuse, R104, R12 ;  /* 0x00000068540c723c */ /* 0x048fec000004180c */
[----:B------:R-:W-:Y:S06]  /*5850*/  HMMA.16816.F32.BF16 R16, R84, R106, R16 ;  /* 0x0000006a5410723c */ /* 0x000fec0000041810 */
[C---:B--2---:R-:W-:Y:S06]  /*5860*/  HMMA.16816.F32.BF16 R4, R92.reuse, R96, R4 ;  /* 0x000000605c04723c */ /* 0x044fec0000041804 */
        /* <DEDUP_REMOVED lines=18> */
.L_x_1586:
[----:B------:R-:W1:Y:S01]  /*5990*/  S2R R84, SR_TID.X ;  /* 0x0000000000547919 */ /* 0x000e620000002100 */
[----:B------:R-:W-:Y:S01]  /*59a0*/  IMAD.SHL.U32 R87, R115, 0x20, RZ ;  /* 0x0000002073577824 */ /* 0x000fe200078e00ff */
[----:B------:R-:W-:Y:S01]  /*59b0*/  UIADD3 UR15, UR8, 0x1, -UR13 ;  /* 0x00000001080f7890 */ /* 0x000fe2000fffe80d */
[----:B------:R-:W-:Y:S01]  /*59c0*/  VIADD R88, R121, UR12 ;  /* 0x0000000c79587c36 */ /* 0x000fe20008000000 */
[----:B------:R-:W-:Y:S01]  /*59d0*/  UIADD3 UR14, -UR9, UR8, -UR13 ;  /* 0x00000008090e7290 */ /* 0x000fe2000fffe90d */
[----:B------:R-:W-:Y:S01]  /*59e0*/  IMAD.U32 R86, RZ, RZ, UR16 ;  /* 0x00000010ff567e24 */ /* 0x000fe2000f8e00ff */
[----:B------:R-:W-:Y:S01]  /*59f0*/  UIADD3 UR12, UR15, UR41, URZ ;  /* 0x000000290f0c7290 */ /* 0x000fe2000fffe03f */
[C---:B------:R-:W-:Y:S01]  /*5a00*/  VIADD R85, R88.reuse, 0x8 ;  /* 0x0000000858557836 */ /* 0x040fe20000000000 */
[----:B------:R-:W-:Y:S02]  /*5a10*/  UMOV UR17, UR9 ;  /* 0x0000000900117c82 */ /* 0x000fe40008000000 */
[C---:B------:R-:W-:Y:S02]  /*5a20*/  VIADDMNMX R95, R88.reuse, UR14, RZ, !PT ;  /* 0x0000000e585f7c46 */ /* 0x040fe4000f8001ff */
[----:B------:R-:W-:Y:S05]  /*5a30*/  IMAD.U32 R93, RZ, RZ, UR12 ;  /* 0x0000000cff5d7e24 */ /* 0x000fea000f8e00ff */
[----:B------:R-:W-:Y:S01]  /*5a40*/  VIADDMNMX R93, R88, R93, UR8, PT ;  /* 0x00000008585d7e46 */ /* 0x000fe2000b80015d */
[----:B-1----:R-:W-:Y:S05]  /*5a50*/  IMAD.SHL.U32 R84, R84, 0x2, RZ ;  /* 0x0000000254547824 */ /* 0x002fea00078e00ff */
[----:B------:R-:W-:Y:S01]  /*5a60*/  LOP3.LUT R87, R87, 0x6, R84, 0xf8, !PT ;  /* 0x0000000657577812 */ /* 0x000fe200078ef854 */
[----:B------:R-:W-:Y:S04]  /*5a70*/  IMAD.U32 R84, RZ, RZ, UR41 ;  /* 0x00000029ff547e24 */ /* 0x000fe8000f8e00ff */
[----:B------:R-:W-:Y:S01]  /*5a80*/  IMAD R86, R86, 0x40, R87 ;  /* 0x0000004056567824 */ /* 0x000fe200078e0257 */
[C---:B------:R-:W-:Y:S02]  /*5a90*/  IADD3 R84, R85.reuse, UR15, R84 ;  /* 0x0000000f55547c10 */ /* 0x040fe4000fffe054 */
[----:B------:R-:W-:Y:S01]  /*5aa0*/  VIADDMNMX R85, R85, UR14, RZ, !PT ;  /* 0x0000000e55557c46 */ /* 0x000fe2000f8001ff */
[----:B------:R-:W-:Y:S01]  /*5ab0*/  VIADD R92, R86, 0x1 ;  /* 0x00000001565c7836 */ /* 0x000fe20000000000 */
[----:B------:R-:W-:Y:S01]  /*5ac0*/  VIMNMX R84, R84, UR8, PT ;  /* 0x0000000854547c48 */ /* 0x000fe2000bfe0100 */
[C---:B------:R-:W-:Y:S01]  /*5ad0*/  VIADD R91, R86.reuse, 0x8 ;  /* 0x00000008565b7836 */ /* 0x040fe20000000000 */
[C---:B------:R-:W-:Y:S01]  /*5ae0*/  ISETP.GE.AND P1, PT, R86.reuse, R95, PT ;  /* 0x0000005f5600720c */ /* 0x040fe20003f26270 */
[C---:B------:R-:W-:Y:S01]  /*5af0*/  VIADD R90, R86.reuse, 0x9 ;  /* 0x00000009565a7836 */ /* 0x040fe20000000000 */
[C---:B------:R-:W-:Y:S01]  /*5b00*/  ISETP.GE.AND P0, PT, R86.reuse, R85, PT ;  /* 0x000000555600720c */ /* 0x040fe20003f06270 */
[C---:B------:R-:W-:Y:S01]  /*5b10*/  VIADD R89, R86.reuse, 0x10 ;  /* 0x0000001056597836 */ /* 0x040fe20000000000 */
[C---:B------:R-:W-:Y:S01]  /*5b20*/  ISETP.GE.OR P1, PT, R86.reuse, R93, !P1 ;  /* 0x0000005d5600720c */ /* 0x040fe20004f26670 */
[C---:B------:R-:W-:Y:S01]  /*5b30*/  VIADD R88, R86.reuse, 0x11 ;  /* 0x0000001156587836 */ /* 0x040fe20000000000 */
[CC--:B------:R-:W-:Y:S01]  /*5b40*/  ISETP.GE.OR P0, PT, R86.reuse, R84.reuse, !P0 ;  /* 0x000000545600720c */ /* 0x0c0fe20004706670 */
[----:B------:R-:W-:Y:S01]  /*5b50*/  VIADD R87, R86, 0x18 ;  /* 0x0000001856577836 */ /* 0x000fe20000000000 */
[----:B------:R-:W-:Y:S01]  /*5b60*/  FSEL R4, R4, -INF , !P1 ;  /* 0xff80000004047808 */ /* 0x000fe20004800000 */
[----:B------:R-:W-:Y:S01]  /*5b70*/  VIADD R86, R86, 0x19 ;  /* 0x0000001956567836 */ /* 0x000fe20000000000 */
        /* <DEDUP_REMOVED lines=43> */
.L_x_1587:
[----:B------:R-:W2:Y:S01]  /*5e30*/  LDL R85, [R1+0x5c] ;  /* 0x00005c0001557983 */ /* 0x000ea20000100800 */
[----:B------:R-:W-:Y:S01]  /*5e40*/  IMAD.U32 R86, RZ, RZ, UR5 ;  /* 0x00000005ff567e24 */ /* 0x000fe2000f8e00ff */
[----:B------:R-:W-:Y:S03]  /*5e50*/  UISETP.GT.AND UP2, UPT, UR5, UR23, UPT ;  /* 0x000000170500728c */ /* 0x000fe6000bf44270 */
[----:B------:R-:W3:Y:S05]  /*5e60*/  LDL R88, [R1+0x54] ;  /* 0x0000540001587983 */ /* 0x000eea0000100800 */
[----:B------:R-:W4:Y:S05]  /*5e70*/  LDL R90, [R1] ;  /* 0x00000000015a7983 */ /* 0x000f2a0000100800 */
[----:B------:R-:W4:Y:S05]  /*5e80*/  LDL R87, [R1+0x60] ;  /* 0x0000600001577983 */ /* 0x000f2a0000100800 */
[----:B------:R-:W4:Y:S05]  /*5e90*/  LDL R92, [R1+0x50] ;  /* 0x00005000015c7983 */ /* 0x000f2a0000100800 */
[----:B------:R-:W4:Y:S05]  /*5ea0*/  LDL R206, [R1+0x18] ;  /* 0x0000180001ce7983 */ /* 0x000f2a0000100800 */
[----:B------:R-:W4:Y:S05]  /*5eb0*/  LDL R205, [R1+0x28] ;  /* 0x0000280001cd7983 */ /* 0x000f2a0000100800 */
[----:B------:R-:W4:Y:S05]  /*5ec0*/  LDL R204, [R1+0x20] ;  /* 0x0000200001cc7983 */ /* 0x000f2a0000100800 */
[----:B------:R-:W4:Y:S05]  /*5ed0*/  LDL R201, [R1+0x3c] ;  /* 0x00003c0001c97983 */ /* 0x000f2a0000100800 */
[----:B------:R1:W5:Y:S05]  /*5ee0*/  LDL.64 R202, [R1+0x10] ;  /* 0x0000100001ca7983 */ /* 0x00036a0000100a00 */
[----:B------:R1:W5:Y:S05]  /*5ef0*/  LDL R200, [R1+0x38] ;  /* 0x0000380001c87983 */ /* 0x00036a0000100800 */
[----:B------:R1:W5:Y:S05]  /*5f00*/  LDL R199, [R1+0x34] ;  /* 0x0000340001c77983 */ /* 0x00036a0000100800 */
[----:B------:R1:W5:Y:S01]  /*5f10*/  LDL R198, [R1+0x30] ;  /* 0x0000300001c67983 */ /* 0x0003620000100800 */
[C---:B--2---:R-:W-:Y:S01]  /*5f20*/  FMUL.FTZ R84, R85.reuse, 1.4426950216293334961 ;  /* 0x3fb8aa3b55547820 */ /* 0x044fe20000410000 */
[----:B------:R-:W-:Y:S01]  /*5f30*/  FSETP.NEU.FTZ.AND P0, PT, R85, -INF , PT ;  /* 0xff8000005500780b */ /* 0x000fe20003f1d000 */
[----:B------:R-:W-:Y:S02]  /*5f40*/  IMAD.U32 R85, RZ, RZ, UR16 ;  /* 0x00000010ff557e24 */ /* 0x000fe4000f8e00ff */
[----:B---3--:R-:W-:Y:S01]  /*5f50*/  IMAD.WIDE.U32 R88, R88, -0x2daee0ad, RZ ;  /* 0xd2511f5358587825 */ /* 0x008fe200078e00ff */
[----:B------:R-:W-:Y:S03]  /*5f60*/  FSEL R84, R84, RZ, P0 ;  /* 0x000000ff54547208 */ /* 0x000fe60000000000 */
[----:B------:R-:W-:Y:S01]  /*5f70*/  IMAD R85, R85, 0x2, R115 ;  /* 0x0000000255557824 */ /* 0x000fe200078e0273 */
[----:B------:R-:W-:Y:S01]  /*5f80*/  LEA R115, R252, UR4, 0x1 ;  /* 0x00000004fc737c11 */ /* 0x000fe2000f8e08ff */
[----:B----4-:R-:W-:Y:S02]  /*5f90*/  IMAD R86, R86, 0x4, R90 ;  /* 0x0000000456567824 */ /* 0x010fe400078e025a */
[--C-:B------:R-:W-:Y:S01]  /*5fa0*/  FFMA.FTZ R118, R16, UR21, -R84.reuse ;  /* 0x0000001510767c23 */ /* 0x100fe20008010854 */
[C---:B------:R-:W-:Y:S01]  /*5fb0*/  FSETP.NEU.FTZ.AND P0, PT, R87.reuse, -INF , PT ;  /* 0xff8000005700780b */ /* 0x040fe20003f1d000 */
[----:B------:R-:W-:Y:S01]  /*5fc0*/  FMUL.FTZ R16, R87, 1.4426950216293334961 ;  /* 0x3fb8aa3b57107820 */ /* 0x000fe20000410000 */
[----:B------:R-:W-:Y:S01]  /*5fd0*/  LOP3.LUT R90, R89, UR24, R85, 0x96, !PT ;  /* 0x00000018595a7c12 */ /* 0x000fe2000f8e9655 */
[----:B------:R-:W-:Y:S04]  /*5fe0*/  IMAD.WIDE.U32 R86, R86, -0x326172a9, RZ ;  /* 0xcd9e8d5756567825 */ /* 0x000fe800078e00ff */
[----:B------:R-:W-:Y:S01]  /*5ff0*/  FFMA.FTZ R119, R8, UR21, -R84 ;  /* 0x0000001508777c23 */ /* 0x000fe20008010854 */
[----:B------:R-:W-:Y:S01]  /*6000*/  MUFU.EX2 R118, R118 ;  /* 0x0000007600767308 */ /* 0x000fe20000000800 */
[----:B------:R-:W-:Y:S01]  /*6010*/  FSEL R8, R16, RZ, P0 ;  /* 0x000000ff10087208 */ /* 0x000fe20000000000 */
[----:B------:R-:W-:Y:S01]  /*6020*/  IMAD.WIDE.U32 R90, R90, -0x326172a9, RZ ;  /* 0xcd9e8d575a5a7825 */ /* 0x000fe200078e00ff */
[----:B------:R-:W-:Y:S03]  /*6030*/  LOP3.LUT R16, R87, UR25, R92, 0x96, !PT ;  /* 0x0000001957107c12 */ /* 0x000fe6000f8e965c */
[----:B------:R-:W-:Y:S01]  /*6040*/  FFMA.FTZ R122, R4, UR21, -R84 ;  /* 0x00000015047a7c23 */ /* 0x000fe20008010854 */
[----:B------:R-:W-:Y:S01]  /*6050*/  FFMA.FTZ R120, R11, UR21, -R8 ;  /* 0x000000150b787c23 */ /* 0x000fe20008010808 */
[----:B------:R-:W-:Y:S01]  /*6060*/  LOP3.LUT R86, R91, UR40, R86, 0x96, !PT ;  /* 0x000000285b567c12 */ /* 0x000fe2000f8e9656 */
[----:B------:R-:W-:Y:S04]  /*6070*/  IMAD.WIDE.U32 R92, R16, -0x2daee0ad, RZ ;  /* 0xd2511f53105c7825 */ /* 0x000fe800078e00ff */
[--C-:B------:R-:W-:Y:S01]  /*6080*/  FFMA.FTZ R121, R7, UR21, -R8.reuse ;  /* 0x0000001507797c23 */ /* 0x100fe20008010808 */
[----:B------:R-:W2:Y:S01]  /*6090*/  MUFU.EX2 R119, R119 ;  /* 0x0000007700777308 */ /* 0x000ea20000000800 */
[----:B------:R-:W-:Y:S01]  /*60a0*/  FFMA.FTZ R124, R6, UR21, -R8 ;  /* 0x00000015067c7c23 */ /* 0x000fe20008010808 */
[----:B------:R-:W-:Y:S01]  /*60b0*/  IMAD.WIDE.U32 R86, R86, -0x2daee0ad, RZ ;  /* 0xd2511f5356567825 */ /* 0x000fe200078e00ff */
[----:B------:R-:W-:Y:S03]  /*60c0*/  LOP3.LUT R11, R93, UR39, R88, 0x96, !PT ;  /* 0x000000275d0b7c12 */ /* 0x000fe6000f8e9658 */
[--C-:B------:R-:W-:Y:S01]  /*60d0*/  FFMA.FTZ R9, R9, UR21, -R84.reuse ;  /* 0x0000001509097c23 */ /* 0x100fe20008010854 */
[----:B------:R-:W-:Y:S01]  /*60e0*/  FFMA.FTZ R123, R5, UR21, -R84 ;  /* 0x00000015057b7c23 */ /* 0x000fe20008010854 */
[----:B------:R-:W-:Y:S01]  /*60f0*/  LOP3.LUT R88, R87, UR37, R92, 0x96, !PT ;  /* 0x0000002557587c12 */ /* 0x000fe2000f8e965c */
[----:B------:R-:W-:Y:S01]  /*6100*/  IMAD.WIDE.U32 R92, R11, -0x326172a9, RZ ;  /* 0xcd9e8d570b5c7825 */ /* 0x000fe200078e00ff */
[----:B------:R3:W-:Y:S03]  /*6110*/  MUFU.EX2 R126, R9 ;  /* 0x00000009007e7308 */ /* 0x0007e60000000800 */
[----:B------:R-:W-:Y:S01]  /*6120*/  FFMA.FTZ R12, R12, UR21, -R84 ;  /* 0x000000150c0c7c23 */ /* 0x000fe20008010854 */
[----:B------:R-:W-:Y:S01]  /*6130*/  IMAD.WIDE.U32 R88, R88, -0x326172a9, RZ ;  /* 0xcd9e8d5758587825 */ /* 0x000fe200078e00ff */
[----:B------:R-:W-:Y:S03]  /*6140*/  LOP3.LUT R4, R93, UR38, R90, 0x96, !PT ;  /* 0x000000265d047c12 */ /* 0x000fe6000f8e965a */
[--C-:B------:R-:W-:Y:S01]  /*6150*/  FFMA.FTZ R13, R13, UR21, -R84.reuse ;  /* 0x000000150d0d7c23 */ /* 0x100fe20008010854 */
[----:B------:R-:W-:Y:S01]  /*6160*/  FFMA.FTZ R84, R17, UR21, -R84 ;  /* 0x0000001511547c23 */ /* 0x000fe20008010854 */
[----:B------:R-:W-:Y:S01]  /*6170*/  LOP3.LUT R7, R89, UR36, R92, 0x96, !PT ;  /* 0x0000002459077c12 */ /* 0x000fe2000f8e965c */
[----:B------:R-:W-:Y:S04]  /*6180*/  IMAD.WIDE.U32 R90, R4, -0x2daee0ad, RZ ;  /* 0xd2511f53045a7825 */ /* 0x000fe800078e00ff */
[--C-:B------:R-:W-:Y:S01]  /*6190*/  FFMA.FTZ R129, R10, UR21, -R8.reuse ;  /* 0x000000150a817c23 */ /* 0x100fe20008010808 */
[----:B------:R-:W-:Y:S01]  /*61a0*/  MUFU.EX2 R124, R124 ;  /* 0x0000007c007c7308 */ /* 0x000fe20000000800 */
[----:B------:R-:W-:Y:S01]  /*61b0*/  FFMA.FTZ R15, R15, UR21, -R8 ;  /* 0x000000150f0f7c23 */ /* 0x000fe20008010808 */
[----:B------:R-:W-:Y:S01]  /*61c0*/  IMAD.WIDE.U32 R6, R7, -0x2daee0ad, RZ ;  /* 0xd2511f5307067825 */ /* 0x000fe200078e00ff */
[----:B------:R-:W-:Y:S03]  /*61d0*/  LOP3.LUT R86, R91, UR35, R86, 0x96, !PT ;  /* 0x000000235b567c12 */ /* 0x000fe6000f8e9656 */
[--C-:B------:R-:W-:Y:S01]  /*61e0*/  FFMA.FTZ R14, R14, UR21, -R8.reuse ;  /* 0x000000150e0e7c23 */ /* 0x100fe20008010808 */
[----:B------:R-:W-:Y:S01]  /*61f0*/  FFMA.FTZ R19, R19, UR21, -R8 ;  /* 0x0000001513137c23 */ /* 0x000fe20008010808 */
[----:B------:R-:W-:Y:S01]  /*6200*/  LOP3.LUT R4, R7, UR33, R90, 0x96, !PT ;  /* 0x0000002107047c12 */ /* 0x000fe2000f8e965a */
[----:B------:R-:W-:Y:S01]  /*6210*/  IMAD.WIDE.U32 R86, R86, -0x326172a9, RZ ;  /* 0xcd9e8d5756567825 */ /* 0x000fe200078e00ff */
[----:B------:R-:W-:Y:S03]  /*6220*/  MUFU.EX2 R122, R122 ;  /* 0x0000007a007a7308 */ /* 0x000fe60000000800 */
[----:B------:R-:W-:Y:S01]  /*6230*/  FFMA.FTZ R8, R18, UR21, -R8 ;  /* 0x0000001512087c23 */ /* 0x000fe20008010808 */
[----:B------:R-:W-:Y:S01]  /*6240*/  IMAD.WIDE.U32 R4, R4, -0x326172a9, RZ ;  /* 0xcd9e8d5704047825 */ /* 0x000fe200078e00ff */
[----:B------:R-:W-:Y:S03]  /*6250*/  LOP3.LUT R88, R87, UR34, R88, 0x96, !PT ;  /* 0x0000002257587c12 */ /* 0x000fe6000f8e9658 */
[--C-:B------:R-:W-:Y:S01]  /*6260*/  IMAD.IADD R114, R246, 0x1, R115.reuse ;  /* 0x00000001f6727824 */ /* 0x100fe200078e0273 */
[----:B------:R-:W-:Y:S01]  /*6270*/  LOP3.LUT R16, R5, UR32, R86, 0x96, !PT ;  /* 0x0000002005107c12 */ /* 0x000fe2000f8e9656 */
[----:B------:R-:W-:Y:S01]  /*6280*/  IMAD.WIDE.U32 R88, R88, -0x2daee0ad, RZ ;  /* 0xd2511f5358587825 */ /* 0x000fe200078e00ff */
[----:B------:R-:W-:Y:S03]  /*6290*/  MUFU.EX2 R121, R121 ;  /* 0x0000007900797308 */ /* 0x000fe60000000800 */
[----:B------:R-:W-:Y:S01]  /*62a0*/  IMAD.WIDE.U32 R16, R16, -0x2daee0ad, RZ ;  /* 0xd2511f5310107825 */ /* 0x000fe200078e00ff */
[----:B------:R-:W-:Y:S03]  /*62b0*/  LOP3.LUT R86, R89, UR31, R6, 0x96, !PT ;  /* 0x0000001f59567c12 */ /* 0x000fe6000f8e9606 */
[----:B------:R-:W-:Y:S01]  /*62c0*/  IMAD.IADD R113, R245, 0x1, R115 ;  /* 0x00000001f5717824 */ /* 0x000fe200078e0273 */
[----:B------:R-:W-:Y:S01]  /*62d0*/  LOP3.LUT R6, R17, UR29, R88, 0x96, !PT ;  /* 0x0000001d11067c12 */ /* 0x000fe2000f8e9658 */
[----:B------:R-:W-:Y:S01]  /*62e0*/  IMAD.WIDE.U32 R86, R86, -0x326172a9, RZ ;  /* 0xcd9e8d5756567825 */ /* 0x000fe200078e00ff */
[----:B------:R-:W-:Y:S01]  /*62f0*/  LOP3.LUT R5, R16, 0xffff, RZ, 0xc0, !PT ;  /* 0x0000ffff10057812 */ /* 0x000fe200078ec0ff */
[----:B------:R-:W-:Y:S01]  /*6300*/  MUFU.EX2 R129, R129 ;  /* 0x0000008100817308 */ /* 0x000fe20000000800 */
[----:B------:R-:W-:Y:S01]  /*6310*/  SHF.R.U32.HI R10, RZ, 0x18, R16 ;  /* 0x00000018ff0a7819 */ /* 0x000fe20000011610 */
[----:B------:R-:W-:Y:S01]  /*6320*/  IMAD.IADD R112, R245, 0x1, R114 ;  /* 0x00000001f5707824 */ /* 0x000fe200078e0272 */
[----:B------:R-:W-:Y:S02]  /*6330*/  LOP3.LUT R17, R86, 0xff, RZ, 0xc0, !PT ;  /* 0x000000ff56117812 */ /* 0x000fe400078ec0ff */
[----:B---3--:R-:W-:Y:S02]  /*6340*/  LOP3.LUT R9, R16, 0xff, RZ, 0xc0, !PT ;  /* 0x000000ff10097812 */ /* 0x008fe400078ec0ff */
[----:B------:R-:W-:Y:S03]  /*6350*/  SHF.R.U32.HI R7, RZ, 0x10, R16 ;  /* 0x00000010ff077819 */ /* 0x000fe60000011610 */
[----:B------:R-:W-:Y:S01]  /*6360*/  MUFU.EX2 R123, R123 ;  /* 0x0000007b007b7308 */ /* 0x000fe20000000800 */
[----:B------:R-:W-:Y:S02]  /*6370*/  ISETP.LE.U32.AND P6, PT, R17, UR22, PT ;  /* 0x0000001611007c0c */ /* 0x000fe4000bfc3070 */
[----:B------:R-:W-:Y:S02]  /*6380*/  ISETP.LE.U32.AND P0, PT, R10, UR22, PT ;  /* 0x000000160a007c0c */ /* 0x000fe4000bf03070 */
[----:B------:R-:W-:Y:S02]  /*6390*/  SHF.R.U32.HI R16, RZ, 0x18, R86 ;  /* 0x00000018ff107819 */ /* 0x000fe40000011656 */
[----:B------:R-:W-:Y:S03]  /*63a0*/  ISETP.LE.U32.AND P2, PT, R9, UR22, PT ;  /* 0x0000001609007c0c */ /* 0x000fe6000bf43070 */
[----:B------:R-:W3:Y:S01]  /*63b0*/  MUFU.EX2 R120, R120 ;  /* 0x0000007800787308 */ /* 0x000ee20000000800 */
[----:B------:R-:W-:Y:S02]  /*63c0*/  SHF.R.U32.HI R10, RZ, 0x18, R6 ;  /* 0x00000018ff0a7819 */ /* 0x000fe40000011606 */
[----:B------:R-:W-:Y:S02]  /*63d0*/  LOP3.LUT R11, R87, UR30, R4, 0x96, !PT ;  /* 0x0000001e570b7c12 */ /* 0x000fe4000f8e9604 */
[----:B------:R-:W-:Y:S01]  /*63e0*/  ISETP.LE.U32.AND P1, PT, R16, UR22, PT ;  /* 0x0000001610007c0c */ /* 0x000fe2000bf23070 */
[----:B--2---:R-:W-:Y:S01]  /*63f0*/  @!P6 FADD.FTZ R119, -R119, -RZ ;  /* 0x800000ff7777e221 */ /* 0x004fe20000010100 */
[----:B------:R-:W-:Y:S03]  /*6400*/  ISETP.LE.U32.AND P3, PT, R10, UR22, PT ;  /* 0x000000160a007c0c */ /* 0x000fe6000bf63070 */
[----:B------:R-:W-:Y:S01]  /*6410*/  MUFU.EX2 R197, R12 ;  /* 0x0000000c00c57308 */ /* 0x000fe20000000800 */
[--C-:B------:R-:W-:Y:S02]  /*6420*/  SHF.R.U32.HI R16, RZ, 0x18, R11.reuse ;  /* 0x00000018ff107819 */ /* 0x100fe4000001160b */
[----:B------:R-:W-:Y:S01]  /*6430*/  SHF.R.U32.HI R10, RZ, 0x10, R11 ;  /* 0x00000010ff0a7819 */ /* 0x000fe2000001160b */
[----:B------:R-:W-:Y:S01]  /*6440*/  @!P2 FADD.FTZ R118, -R118, -RZ ;  /* 0x800000ff7676a221 */ /* 0x000fe20000010100 */
[----:B------:R-:W-:Y:S02]  /*6450*/  ISETP.LE.U32.AND P4, PT, R16, UR22, PT ;  /* 0x0000001610007c0c */ /* 0x000fe4000bf83070 */
[----:B------:R-:W-:Y:S03]  /*6460*/  LOP3.LUT R10, R10, 0xff, RZ, 0xc0, !PT ;  /* 0x000000ff0a0a7812 */ /* 0x000fe600078ec0ff */
[----:B------:R-:W-:Y:S01]  /*6470*/  MUFU.EX2 R196, R13 ;  /* 0x0000000d00c47308 */ /* 0x000fe20000000800 */
[C---:B------:R-:W-:Y:S01]  /*6480*/  LOP3.LUT R16, R11.reuse, 0xff, RZ, 0xc0, !PT ;  /* 0x000000ff0b107812 */ /* 0x040fe200078ec0ff */
[----:B---3--:R-:W-:Y:S01]  /*6490*/  @!P1 FADD.FTZ R120, -R120, -RZ ;  /* 0x800000ff78789221 */ /* 0x008fe20000010100 */
[----:B------:R-:W-:Y:S02]  /*64a0*/  ISETP.LE.U32.AND P6, PT, R10, UR22, PT ;  /* 0x000000160a007c0c */ /* 0x000fe4000bfc3070 */
[----:B------:R-:W-:Y:S02]  /*64b0*/  ISETP.LE.U32.AND P2, PT, R16, UR22, PT ;  /* 0x0000001610007c0c */ /* 0x000fe4000bf43070 */
[----:B------:R-:W-:Y:S03]  /*64c0*/  LOP3.LUT R11, R11, 0xffff, RZ, 0xc0, !PT ;  /* 0x0000ffff0b0b7812 */ /* 0x000fe600078ec0ff */
[----:B------:R-:W2:Y:S01]  /*64d0*/  MUFU.EX2 R127, R15 ;  /* 0x0000000f007f7308 */ /* 0x000ea20000000800 */
[----:B------:R-:W-:Y:S01]  /*64e0*/  LOP3.LUT R9, R86, 0xffff, RZ, 0xc0, !PT ;  /* 0x0000ffff56097812 */ /* 0x000fe200078ec0ff */
[----:B------:R-:W-:Y:S01]  /*64f0*/  @!P4 FADD.FTZ R121, -R121, -RZ ;  /* 0x800000ff7979c221 */ /* 0x000fe20000010100 */
[----:B------:R-:W-:Y:S02]  /*6500*/  SHF.R.U32.HI R4, RZ, 0x10, R86 ;  /* 0x00000010ff047819 */ /* 0x000fe40000011656 */
[----:B------:R-:W-:Y:S02]  /*6510*/  SHF.R.U32.HI R11, RZ, 0x8, R11 ;  /* 0x00000008ff0b7819 */ /* 0x000fe4000001160b */
[----:B------:R-:W-:Y:S01]  /*6520*/  SHF.R.U32.HI R9, RZ, 0x8, R9 ;  /* 0x00000008ff097819 */ /* 0x000fe20000011609 */
[----:B------:R-:W-:Y:S01]  /*6530*/  @!P6 FADD.FTZ R124, -R124, -RZ ;  /* 0x800000ff7c7ce221 */ /* 0x000fe20000010100 */
[----:B------:R-:W-:Y:S01]  /*6540*/  LOP3.LUT R4, R4, 0xff, RZ, 0xc0, !PT ;  /* 0x000000ff04047812 */ /* 0x000fe200078ec0ff */
[----:B------:R-:W-:Y:S01]  /*6550*/  @!P2 FADD.FTZ R122, -R122, -RZ ;  /* 0x800000ff7a7aa221 */ /* 0x000fe20000010100 */
[----:B------:R-:W-:Y:S01]  /*6560*/  LOP3.LUT R11, R11, 0xffff, RZ, 0xc0, !PT ;  /* 0x0000ffff0b0b7812 */ /* 0x000fe200078ec0ff */
[----:B------:R-:W-:Y:S01]  /*6570*/  MUFU.EX2 R130, R14 ;  /* 0x0000000e00827308 */ /* 0x000fe20000000800 */
[----:B------:R-:W-:Y:S02]  /*6580*/  LOP3.LUT R9, R9, 0xffff, RZ, 0xc0, !PT ;  /* 0x0000ffff09097812 */ /* 0x000fe400078ec0ff */
[----:B------:R-:W-:Y:S02]  /*6590*/  ISETP.LE.U32.AND P6, PT, R4, UR22, PT ;  /* 0x0000001604007c0c */ /* 0x000fe4000bfc3070 */
[C---:B------:R-:W-:Y:S01]  /*65a0*/  LOP3.LUT R17, R6.reuse, 0xff, RZ, 0xc0, !PT ;  /* 0x000000ff06117812 */ /* 0x040fe200078ec0ff */
[----:B--2---:R-:W-:Y:S01]  /*65b0*/  @!P3 FADD.FTZ R127, -R127, -RZ ;  /* 0x800000ff7f7fb221 */ /* 0x004fe20000010100 */
[----:B------:R-:W-:Y:S03]  /*65c0*/  ISETP.LE.U32.AND P2, PT, R11, UR22, PT ;  /* 0x000000160b007c0c */ /* 0x000fe6000bf43070 */
[----:B------:R-:W-:Y:S01]  /*65d0*/  MUFU.EX2 R131, R84 ;  /* 0x0000005400837308 */ /* 0x000fe20000000800 */
[----:B------:R-:W-:Y:S02]  /*65e0*/  SHF.R.U32.HI R4, RZ, 0x10, R6 ;  /* 0x00000010ff047819 */ /* 0x000fe40000011606 */
[----:B------:R-:W-:Y:S02]  /*65f0*/  LOP3.LUT R6, R6, 0xffff, RZ, 0xc0, !PT ;  /* 0x0000ffff06067812 */ /* 0x000fe400078ec0ff */
[----:B------:R-:W-:Y:S02]  /*6600*/  ISETP.LE.U32.AND P4, PT, R9, UR22, PT ;  /* 0x0000001609007c0c */ /* 0x000fe4000bf83070 */
[----:B------:R-:W-:Y:S01]  /*6610*/  SHF.R.U32.HI R6, RZ, 0x8, R6 ;  /* 0x00000008ff067819 */ /* 0x000fe20000011606 */
[----:B------:R-:W-:Y:S01]  /*6620*/  @!P6 FADD.FTZ R129, -R129, -RZ ;  /* 0x800000ff8181e221 */ /* 0x000fe20000010100 */
[----:B------:R-:W-:Y:S01]  /*6630*/  SHF.R.U32.HI R5, RZ, 0x8, R5 ;  /* 0x00000008ff057819 */ /* 0x000fe20000011605 */
[----:B------:R-:W2:Y:S01]  /*6640*/  MUFU.EX2 R125, R19 ;  /* 0x00000013007d7308 */ /* 0x000ea20000000800 */
[----:B------:R-:W-:Y:S01]  /*6650*/  LOP3.LUT R6, R6, 0xffff, RZ, 0xc0, !PT ;  /* 0x0000ffff06067812 */ /* 0x000fe200078ec0ff */
[----:B------:R-:W-:Y:S01]  /*6660*/  @!P2 FADD.FTZ R123, -R123, -RZ ;  /* 0x800000ff7b7ba221 */ /* 0x000fe20000010100 */
[----:B------:R-:W-:Y:S02]  /*6670*/  LOP3.LUT R5, R5, 0xffff, RZ, 0xc0, !PT ;  /* 0x0000ffff05057812 */ /* 0x000fe400078ec0ff */
[----:B------:R-:W-:Y:S02]  /*6680*/  ISETP.LE.U32.AND P5, PT, R17, UR22, PT ;  /* 0x0000001611007c0c */ /* 0x000fe4000bfa3070 */
[----:B------:R-:W-:Y:S01]  /*6690*/  LOP3.LUT R4, R4, 0xff, RZ, 0xc0, !PT ;  /* 0x000000ff04047812 */ /* 0x000fe200078ec0ff */
[----:B------:R-:W-:Y:S01]  /*66a0*/  @!P4 FADD.FTZ R126, -R126, -RZ ;  /* 0x800000ff7e7ec221 */ /* 0x000fe20000010100 */
[----:B------:R-:W-:Y:S01]  /*66b0*/  ISETP.LE.U32.AND P6, PT, R6, UR22, PT ;  /* 0x0000001606007c0c */ /* 0x000fe2000bfc3070 */
[----:B------:R-:W3:Y:S01]  /*66c0*/  MUFU.EX2 R128, R8 ;  /* 0x0000000800807308 */ /* 0x000ee20000000800 */
[----:B------:R-:W-:Y:S02]  /*66d0*/  LOP3.LUT R7, R7, 0xff, RZ, 0xc0, !PT ;  /* 0x000000ff07077812 */ /* 0x000fe400078ec0ff */
[----:B------:R-:W-:Y:S02]  /*66e0*/  ISETP.LE.U32.AND P2, PT, R5, UR22, PT ;  /* 0x0000001605007c0c */ /* 0x000fe4000bf43070 */
[----:B------:R-:W-:Y:S02]  /*66f0*/  F2FP.RELU.BF16.F32.PACK_AB R5, R121, R124 ;  /* 0x0000007c7905723e */ /* 0x000fe400000018ff */
[----:B------:R-:W-:Y:S01]  /*6700*/  ISETP.LE.U32.AND P4, PT, R4, UR22, PT ;  /* 0x0000001604007c0c */ /* 0x000fe2000bf83070 */
[----:B------:R-:W-:Y:S01]  /*6710*/  @!P5 FADD.FTZ R197, -R197, -RZ ;  /* 0x800000ffc5c5d221 */ /* 0x000fe20000010100 */
[----:B------:R-:W-:Y:S01]  /*6720*/  ISETP.LE.U32.AND P1, PT, R7, UR22, PT ;  /* 0x0000001607007c0c */ /* 0x000fe2000bf23070 */
[----:B------:R-:W-:Y:S01]  /*6730*/  STS [R206+0x2a400], R5 ;  /* 0x02a40005ce007388 */ /* 0x000fe20000000800 */
[----:B------:R-:W-:Y:S01]  /*6740*/  F2FP.RELU.BF16.F32.PACK_AB R7, R123, R122 ;  /* 0x0000007a7b07723e */ /* 0x000fe200000018ff */
[----:B------:R-:W-:Y:S01]  /*6750*/  @!P6 FADD.FTZ R196, -R196, -RZ ;  /* 0x800000ffc4c4e221 */ /* 0x000fe20000010100 */
[----:B------:R-:W-:Y:S01]  /*6760*/  F2FP.RELU.BF16.F32.PACK_AB R4, R126, R119 ;  /* 0x000000777e04723e */ /* 0x000fe200000018ff */
[----:B--2---:R-:W-:Y:S01]  /*6770*/  @!P0 FADD.FTZ R125, -R125, -RZ ;  /* 0x800000ff7d7d8221 */ /* 0x004fe20000010100 */
[----:B------:R-:W-:Y:S01]  /*6780*/  F2FP.RELU.BF16.F32.PACK_AB R6, R120, R129 ;  /* 0x000000817806723e */ /* 0x000fe200000018ff */
[----:B------:R-:W-:Y:S01]  /*6790*/  STS [R206+0x2a000], R7 ;  /* 0x02a00007ce007388 */ /* 0x000fe20000000800 */
[----:B------:R-:W-:Y:S01]  /*67a0*/  F2FP.RELU.BF16.F32.PACK_AB R15, R196, R197 ;  /* 0x000000c5c40f723e */ /* 0x000fe200000018ff */
[----:B------:R-:W-:Y:S01]  /*67b0*/  @!P2 FADD.FTZ R131, -R131, -RZ ;  /* 0x800000ff8383a221 */ /* 0x000fe20000010100 */
[----:B------:R-:W-:Y:S02]  /*67c0*/  FSETP.GE.FTZ.AND P3, PT, R122, RZ, PT ;  /* 0x000000ff7a00720b */ /* 0x000fe40003f76000 */
[----:B------:R-:W-:Y:S01]  /*67d0*/  STS [R205+0x2a000], R4 ;  /* 0x02a00004cd007388 */ /* 0x000fe20000000800 */
[----:B------:R-:W-:Y:S01]  /*67e0*/  @!P4 FADD.FTZ R130, -R130, -RZ ;  /* 0x800000ff8282c221 */ /* 0x000fe20000010100 */
[----:B---3--:R-:W-:Y:S01]  /*67f0*/  @!P1 FADD.FTZ R128, -R128, -RZ ;  /* 0x800000ff80809221 */ /* 0x008fe20000010100 */
[----:B------:R-:W-:Y:S02]  /*6800*/  F2FP.RELU.BF16.F32.PACK_AB R13, R131, R118 ;  /* 0x00000076830d723e */ /* 0x000fe400000018ff */
[----:B------:R-:W-:Y:S01]  /*6810*/  STS [R205+0x2a400], R6 ;  /* 0x02a40006cd007388 */ /* 0x000fe20000000800 */
[----:B------:R-:W-:Y:S02]  /*6820*/  FSETP.GE.FTZ.AND P0, PT, R121, RZ, PT ;  /* 0x000000ff7900720b */ /* 0x000fe40003f16000 */
[----:B------:R-:W-:Y:S02]  /*6830*/  F2FP.RELU.BF16.F32.PACK_AB R14, R127, R130 ;  /* 0x000000827f0e723e */ /* 0x000fe400000018ff */
[----:B------:R-:W-:Y:S01]  /*6840*/  STS [R204+0x2a000], R15 ;  /* 0x02a0000fcc007388 */ /* 0x000fe20000000800 */
[----:B------:R-:W-:Y:S02]  /*6850*/  F2FP.RELU.BF16.F32.PACK_AB R12, R125, R128 ;  /* 0x000000807d0c723e */ /* 0x000fe400000018ff */
[----:B------:R-:W-:Y:S02]  /*6860*/  FSETP.GE.FTZ.AND P2, PT, R123, RZ, PT ;  /* 0x000000ff7b00720b */ /* 0x000fe40003f56000 */
[----:B------:R-:W-:Y:S01]  /*6870*/  STS [R204+0x2a400], R14 ;  /* 0x02a4000ecc007388 */ /* 0x000fe20000000800 */
[----:B------:R-:W-:Y:S04]  /*6880*/  FSETP.GE.FTZ.AND P1, PT, R124, RZ, PT ;  /* 0x000000ff7c00720b */ /* 0x000fe80003f36000 */
[----:B------:R-:W-:Y:S05]  /*6890*/  STS [R201+0x2a000], R13 ;  /* 0x02a0000dc9007388 */ /* 0x000fea0000000800 */
[----:B------:R-:W-:Y:S05]  /*68a0*/  STS [R201+0x2a400], R12 ;  /* 0x02a4000cc9007388 */ /* 0x000fea0000000800 */
[----:B------:R-:W-:Y:S05]  /*68b0*/  LDSM.16.M88.4 R16, [R115+0x10000] ;  /* 0x010000007310783b */ /* 0x000fea0000000200 */
[----:B------:R-:W2:Y:S05]  /*68c0*/  LDSM.16.M88.4 R8, [R241+0x20000] ;  /* 0x02000000f108783b */ /* 0x000eaa0000000200 */
[----:B------:R-:W3:Y:S05]  /*68d0*/  LDSM.16.M88.4 R84, [R241+0x20800] ;  /* 0x02080000f154783b */ /* 0x000eea0000000200 */
[----:B------:R-:W-:Y:S05]  /*68e0*/  LDSM.16.M88.4 R88, [R114+0x10000] ;  /* 0x010000007258783b */ /* 0x000fea0000000200 */
[----:B------:R-:W4:Y:S05]  /*68f0*/  LDSM.16.M88.4 R92, [R240+0x20000] ;  /* 0x02000000f05c783b */ /* 0x000f2a0000000200 */
[----:B------:R-:W1:Y:S05]  /*6900*/  LDSM.16.M88.4 R96, [R240+0x20800] ;  /* 0x02080000f060783b */ /* 0x000e6a0000000200 */
[----:B------:R-:W-:Y:S05]  /*6910*/  LDSM.16.M88.4 R100, [R113+0x10000] ;  /* 0x010000007164783b */ /* 0x000fea0000000200 */
[----:B------:R-:W1:Y:S05]  /*6920*/  LDSM.16.M88.4 R104, [R3+0x20000] ;  /* 0x020000000368783b */ /* 0x000e6a0000000200 */
        /* <DEDUP_REMOVED lines=11> */
[----:B------:R-:W1:Y:S05]  /*69e0*/  LDSM.16.M88.4 R88, [R2+0x20800] ;  /* 0x020800000258783b */ /* 0x000e6a0000000200 */
[C---:B------:R-:W-:Y:S01]  /*69f0*/  HMMA.16816.F32.BF16 R4, R100.reuse, R104, R4 ;  /* 0x000000686404723c */ /* 0x040fe20000041804 */
[----:B------:R-:W-:Y:S05]  /*6a00*/  LDSM.16.M88.4 R96, [R115+0x12000] ;  /* 0x012000007360783b */ /* 0x000fea0000000200 */
[C---:B------:R-:W-:Y:S01]  /*6a10*/  HMMA.16816.F32.BF16 R8, R100.reuse, R106, R8 ;  /* 0x0000006a6408723c */ /* 0x040fe20000041808 */
[----:B------:R-:W4:Y:S05]  /*6a20*/  LDSM.16.M88.4 R104, [R241+0x22000] ;  /* 0x02200000f168783b */ /* 0x000f2a0000000200 */
[C---:B--2---:R-:W-:Y:S06]  /*6a30*/  HMMA.16816.F32.BF16 R12, R100.reuse, R84, R12 ;  /* 0x00000054640c723c */ /* 0x044fec000004180c */
[----:B------:R-:W-:Y:S01]  /*6a40*/  HMMA.16816.F32.BF16 R16, R100, R86, R16 ;  /* 0x000000566410723c */ /* 0x000fe20000041810 */
[----:B------:R-:W2:Y:S05]  /*6a50*/  LDSM.16.M88.4 R84, [R241+0x22800] ;  /* 0x02280000f154783b */ /* 0x000eaa0000000200 */
[C---:B---3--:R-:W-:Y:S01]  /*6a60*/  HMMA.16816.F32.BF16 R4, R92.reuse, R108, R4 ;  /* 0x0000006c5c04723c */ /* 0x048fe20000041804 */
[----:B------:R-:W-:Y:S05]  /*6a70*/  LDSM.16.M88.4 R100, [R114+0x12000] ;  /* 0x012000007264783b */ /* 0x000fea0000000200 */
[C---:B------:R-:W-:Y:S01]  /*6a80*/  HMMA.16816.F32.BF16 R8, R92.reuse, R110, R8 ;  /* 0x0000006e5c08723c */ /* 0x040fe20000041808 */
[----:B------:R-:W3:Y:S05]  /*6a90*/  LDSM.16.M88.4 R108, [R240+0x22000] ;  /* 0x02200000f06c783b */ /* 0x000eea0000000200 */
[C---:B-1----:R-:W-:Y:S06]  /*6aa0*/  HMMA.16816.F32.BF16 R12, R92.reuse, R88, R12 ;  /* 0x000000585c0c723c */ /* 0x042fec000004180c */
[----:B------:R-:W-:Y:S01]  /*6ab0*/  HMMA.16816.F32.BF16 R16, R92, R90, R16 ;  /* 0x0000005a5c10723c */ /* 0x000fe20000041810 */
[----:B------:R-:W1:Y:S05]  /*6ac0*/  LDSM.16.M88.4 R88, [R240+0x22800] ;  /* 0x02280000f058783b */ /* 0x000e6a0000000200 */
[C---:B----4-:R-:W-:Y:S01]  /*6ad0*/  HMMA.16816.F32.BF16 R4, R96.reuse, R104, R4 ;  /* 0x000000686004723c */ /* 0x050fe20000041804 */
        /* <DEDUP_REMOVED lines=79> */
[----:B------:R-:W-:Y:S03]  /*6fd0*/  FADD.FTZ R84, -R117, R5 ;  /* 0x0000000575547221 */ /* 0x000fe60000010100 */
[-C--:B------:R-:W-:Y:S01]  /*6fe0*/  FSEL R85, R4, R117.reuse, P3 ;  /* 0x0000007504557208 */ /* 0x080fe20001800000 */
[C---:B------:R-:W-:Y:S01]  /*6ff0*/  FADD.FTZ R5, -R116.reuse, R6 ;  /* 0x0000000674057221 */ /* 0x040fe20000010100 */
[-C--:B------:R-:W-:Y:S01]  /*7000*/  FSEL R4, R7, R116.reuse, P0 ;  /* 0x0000007407047208 */ /* 0x080fe20000000000 */
[----:B------:R-:W-:Y:S01]  /*7010*/  FADD.FTZ R11, -R116, R11 ;  /* 0x0000000b740b7221 */ /* 0x000fe20000010100 */
[----:B------:R-:W-:Y:S01]  /*7020*/  FSETP.GE.FTZ.AND P0, PT, R120, RZ, PT ;  /* 0x000000ff7800720b */ /* 0x000fe20003f16000 */
[C---:B------:R-:W-:Y:S01]  /*7030*/  FADD.FTZ R6, -R117.reuse, R9 ;  /* 0x0000000975067221 */ /* 0x040fe20000010100 */
[----:B------:R-:W-:Y:S01]  /*7040*/  FSEL R84, R84, R117, P2 ;  /* 0x0000007554547208 */ /* 0x000fe20001000000 */
[----:B------:R-:W-:Y:S01]  /*7050*/  FADD.FTZ R12, -R117, R12 ;  /* 0x0000000c750c7221 */ /* 0x000fe20000010100 */
[----:B------:R-:W-:Y:S01]  /*7060*/  FSEL R5, R5, R116, P1 ;  /* 0x0000007405057208 */ /* 0x000fe20000800000 */
[----:B------:R-:W-:Y:S01]  /*7070*/  FADD.FTZ R9, -R116, R10 ;  /* 0x0000000a74097221 */ /* 0x000fe20000010100 */
[----:B------:R-:W-:Y:S01]  /*7080*/  FSETP.GE.FTZ.AND P2, PT, R126, RZ, PT ;  /* 0x000000ff7e00720b */ /* 0x000fe20003f56000 */
[----:B------:R-:W-:Y:S01]  /*7090*/  FMUL.FTZ R4, R121, R4 ;  /* 0x0000000479047220 */ /* 0x000fe20000410000 */
[-C--:B------:R-:W-:Y:S01]  /*70a0*/  FSEL R11, R11, R116.reuse, P0 ;  /* 0x000000740b0b7208 */ /* 0x080fe20000000000 */
[----:B------:R-:W-:Y:S01]  /*70b0*/  FMUL.FTZ R5, R124, R5 ;  /* 0x000000057c057220 */ /* 0x000fe20000410000 */
[----:B------:R-:W-:Y:S01]  /*70c0*/  FSETP.GE.FTZ.AND P0, PT, R197, RZ, PT ;  /* 0x000000ffc500720b */ /* 0x000fe20003f16000 */
[----:B------:R-:W-:Y:S01]  /*70d0*/  FADD.FTZ R10, -R117, R13 ;  /* 0x0000000d750a7221 */ /* 0x000fe20000010100 */
[----:B------:R-:W-:Y:S01]  /*70e0*/  FSETP.GE.FTZ.AND P1, PT, R129, RZ, PT ;  /* 0x000000ff8100720b */ /* 0x000fe20003f36000 */
[----:B------:R-:W-:Y:S01]  /*70f0*/  FADD.FTZ R15, -R116, R15 ;  /* 0x0000000f740f7221 */ /* 0x000fe20000010100 */
[-C--:B------:R-:W-:Y:S01]  /*7100*/  FSEL R7, R6, R117.reuse, P2 ;  /* 0x0000007506077208 */ /* 0x080fe20001000000 */
[C---:B------:R-:W-:Y:S01]  /*7110*/  FADD.FTZ R8, -R117.reuse, R8 ;  /* 0x0000000875087221 */ /* 0x040fe20000010100 */
[----:B------:R-:W-:Y:S01]  /*7120*/  FSETP.GE.FTZ.AND P2, PT, R196, RZ, PT ;  /* 0x000000ffc400720b */ /* 0x000fe20003f56000 */
[----:B------:R-:W-:Y:S01]  /*7130*/  FADD.FTZ R16, -R117, R16 ;  /* 0x0000001075107221 */ /* 0x000fe20000010100 */
[----:B------:R-:W-:Y:S01]  /*7140*/  FSEL R12, R12, R117, P0 ;  /* 0x000000750c0c7208 */ /* 0x000fe20000000000 */
[----:B------:R-:W-:Y:S01]  /*7150*/  FMUL.FTZ R7, R126, R7 ;  /* 0x000000077e077220 */ /* 0x000fe20000410000 */
[----:B------:R-:W-:Y:S01]  /*7160*/  FSETP.GE.FTZ.AND P0, PT, R127, RZ, PT ;  /* 0x000000ff7f00720b */ /* 0x000fe20003f16000 */
[----:B------:R-:W-:Y:S01]  /*7170*/  FMUL.FTZ R85, R122, R85 ;  /* 0x000000557a557220 */ /* 0x000fe20000410000 */
[----:B------:R-:W-:Y:S01]  /*7180*/  FSEL R6, R9, R116, P1 ;  /* 0x0000007409067208 */ /* 0x000fe20000800000 */
[----:B------:R-:W-:Y:S01]  /*7190*/  FADD.FTZ R9, -R116, R14 ;  /* 0x0000000e74097221 */ /* 0x000fe20000010100 */
[----:B------:R-:W-:Y:S01]  /*71a0*/  FSETP.GE.FTZ.AND P1, PT, R130, RZ, PT ;  /* 0x000000ff8200720b */ /* 0x000fe20003f36000 */
[----:B------:R-:W-:Y:S01]  /*71b0*/  FMUL.FTZ R84, R123, R84 ;  /* 0x000000547b547220 */ /* 0x000fe20000410000 */
[----:B------:R-:W-:Y:S01]  /*71c0*/  FSEL R13, R10, R117, P2 ;  /* 0x000000750a0d7208 */ /* 0x000fe20001000000 */
[----:B------:R-:W-:Y:S01]  /*71d0*/  FMUL.FTZ R6, R129, R6 ;  /* 0x0000000681067220 */ /* 0x000fe20000410000 */
[----:B------:R-:W-:Y:S01]  /*71e0*/  F2FP.BF16.F32.PACK_AB R4, R4, R5 ;  /* 0x000000050404723e */ /* 0x000fe200000010ff */
[----:B------:R-:W-:Y:S01]  /*71f0*/  FADD.FTZ R5, -R116, R18 ;  /* 0x0000001274057221 */ /* 0x000fe20000010100 */
[----:B------:R-:W-:Y:S01]  /*7200*/  FSEL R10, R15, R116, P0 ;  /* 0x000000740f0a7208 */ /* 0x000fe20000000000 */
[----:B------:R-:W-:Y:S01]  /*7210*/  FMUL.FTZ R11, R120, R11 ;  /* 0x0000000b780b7220 */ /* 0x000fe20000410000 */
[----:B------:R-:W-:Y:S01]  /*7220*/  FSETP.GE.FTZ.AND P3, PT, R119, RZ, PT ;  /* 0x000000ff7700720b */ /* 0x000fe20003f76000 */
[----:B------:R-:W-:Y:S01]  /*7230*/  FMUL.FTZ R12, R197, R12 ;  /* 0x0000000cc50c7220 */ /* 0x000fe20000410000 */
[----:B------:R-:W-:Y:S01]  /*7240*/  FSETP.GE.FTZ.AND P0, PT, R128, RZ, PT ;  /* 0x000000ff8000720b */ /* 0x000fe20003f16000 */
[----:B------:R-:W-:Y:S01]  /*7250*/  FMUL.FTZ R13, R196, R13 ;  /* 0x0000000dc40d7220 */ /* 0x000fe20000410000 */
[----:B------:R-:W-:Y:S01]  /*7260*/  FSEL R9, R9, R116, P1 ;  /* 0x0000007409097208 */ /* 0x000fe20000800000 */
[----:B------:R-:W-:Y:S01]  /*7270*/  FMUL.FTZ R10, R127, R10 ;  /* 0x0000000a7f0a7220 */ /* 0x000fe20000410000 */
[----:B------:R-:W-:Y:S02]  /*7280*/  FSETP.GE.FTZ.AND P2, PT, R131, RZ, PT ;  /* 0x000000ff8300720b */ /* 0x000fe40003f56000 */
[----:B------:R-:W-:Y:S01]  /*7290*/  FSETP.GE.FTZ.AND P1, PT, R125, RZ, PT ;  /* 0x000000ff7d00720b */ /* 0x000fe20003f36000 */
[----:B------:R-:W-:Y:S01]  /*72a0*/  FMUL.FTZ R9, R130, R9 ;  /* 0x0000000982097220 */ /* 0x000fe20000410000 */
[----:B------:R-:W-:Y:S02]  /*72b0*/  FSEL R8, R8, R117, P3 ;  /* 0x0000007508087208 */ /* 0x000fe40001800000 */
[----:B------:R-:W-:Y:S02]  /*72c0*/  FSEL R5, R5, R116, P0 ;  /* 0x0000007405057208 */ /* 0x000fe40000000000 */
[----:B------:R-:W-:Y:S01]  /*72d0*/  PLOP3.LUT P0, PT, PT, PT, UP2, 0x80, 0x0 ;  /* 0x000000000000781c */ /* 0x000fe20003f0f028 */
[----:B------:R-:W-:Y:S01]  /*72e0*/  FMUL.FTZ R8, R119, R8 ;  /* 0x0000000877087220 */ /* 0x000fe20000410000 */
[----:B------:R-:W-:Y:S01]  /*72f0*/  FSETP.GE.FTZ.AND P3, PT, R118, RZ, PT ;  /* 0x000000ff7600720b */ /* 0x000fe20003f76000 */
[----:B------:R-:W-:Y:S01]  /*7300*/  FMUL.FTZ R5, R128, R5 ;  /* 0x0000000580057220 */ /* 0x000fe20000410000 */
[----:B------:R-:W-:Y:S02]  /*7310*/  F2FP.BF16.F32.PACK_AB R84, R84, R85 ;  /* 0x000000555454723e */ /* 0x000fe400000010ff */
[----:B------:R-:W-:Y:S01]  /*7320*/  F2FP.BF16.F32.PACK_AB R18, R7, R8 ;  /* 0x000000080712723e */ /* 0x000fe200000010ff */
[----:B------:R-:W-:Y:S01]  /*7330*/  @P1 FADD.FTZ R116, -R116, R19 ;  /* 0x0000001374741221 */ /* 0x000fe20000010100 */
[----:B------:R-:W-:Y:S01]  /*7340*/  FSEL R7, R16, R117, P3 ;  /* 0x0000007510077208 */ /* 0x000fe20001800000 */
[----:B------:R-:W-:Y:S01]  /*7350*/  @P2 FADD.FTZ R117, -R117, R17 ;  /* 0x0000001175752221 */ /* 0x000fe20000010100 */
[----:B------:R-:W-:Y:S01]  /*7360*/  F2FP.BF16.F32.PACK_AB R85, R11, R6 ;  /* 0x000000060b55723e */ /* 0x000fe200000010ff */
[----:B------:R-:W-:Y:S01]  /*7370*/  FMUL.FTZ R116, R125, R116 ;  /* 0x000000747d747220 */ /* 0x000fe20000410000 */
[----:B------:R-:W-:Y:S01]  /*7380*/  F2FP.BF16.F32.PACK_AB R88, R13, R12 ;  /* 0x0000000c0d58723e */ /* 0x000fe200000010ff */
[----:B------:R-:W-:Y:S01]  /*7390*/  FMUL.FTZ R7, R118, R7 ;  /* 0x0000000776077220 */ /* 0x000fe20000410000 */
[----:B------:R-:W-:Y:S01]  /*73a0*/  F2FP.BF16.F32.PACK_AB R92, R10, R9 ;  /* 0x000000090a5c723e */ /* 0x000fe200000010ff */
[----:B------:R-:W-:Y:S01]  /*73b0*/  FMUL.FTZ R6, R131, R117 ;  /* 0x0000007583067220 */ /* 0x000fe20000410000 */
        /* <DEDUP_REMOVED lines=102> */
.L_x_1588:
[----:B------:R-:W-:Y:S01]  /*7a20*/  STS [R206+0x28000], R84 ;  /* 0x02800054ce007388 */ /* 0x000fe20000000800 */
[----:B------:R-:W-:Y:S02]  /*7a30*/  F2FP.BF16.F32.PACK_AB R100, R6, R7 ;  /* 0x000000070664723e */ /* 0x000fe400000010ff */
[----:B------:R-:W-:Y:S01]  /*7a40*/  F2FP.BF16.F32.PACK_AB R104, R116, R5 ;  /* 0x000000057468723e */ /* 0x000fe200000010ff */
[----:B------:R-:W-:Y:S01]  /*7a50*/  STS [R206+0x28400], R4 ;  /* 0x02840004ce007388 */ /* 0x000fe20000000800 */
[----:B------:R-:W-:Y:S03]  /*7a60*/  LEA R116, R251, UR4, 0x1 ;  /* 0x00000004fb747c11 */ /* 0x000fe6000f8e08ff */
[----:B------:R-:W-:Y:S04]  /*7a70*/  STS [R205+0x28000], R18 ;  /* 0x02800012cd007388 */ /* 0x000fe80000000800 */
[----:B------:R-:W-:Y:S04]  /*7a80*/  STS [R205+0x28400], R85 ;  /* 0x02840055cd007388 */ /* 0x000fe80000000800 */
[----:B------:R-:W-:Y:S04]  /*7a90*/  STS [R204+0x28000], R88 ;  /* 0x02800058cc007388 */ /* 0x000fe80000000800 */
[----:B------:R-:W-:Y:S04]  /*7aa0*/  STS [R204+0x28400], R92 ;  /* 0x0284005ccc007388 */ /* 0x000fe80000000800 */
[----:B------:R-:W-:Y:S04]  /*7ab0*/  STS [R201+0x28000], R100 ;  /* 0x02800064c9007388 */ /* 0x000fe80000000800 */
[----:B------:R-:W-:Y:S01]  /*7ac0*/  STS [R201+0x28400], R104 ;  /* 0x02840068c9007388 */ /* 0x000fe20000000800 */
[----:B------:R-:W-:Y:S06]  /*7ad0*/  BAR.SYNC.DEFER_BLOCKING 0x0 ;  /* 0x0000000000007b1d */ /* 0x000fec0000010000 */
[----:B------:R-:W-:Y:S04]  /*7ae0*/  LDSM.16.MT88.4 R4, [R250+0x2a000] ;  /* 0x02a00000fa04783b */ /* 0x000fe80000004200 */
[----:B-1----:R-:W1:Y:S04]  /*7af0*/  LDSM.16.MT88.4 R8, [R116+0x10000] ;  /* 0x010000007408783b */ /* 0x002e680000004200 */
        /* <DEDUP_REMOVED lines=165> */
.L_x_1589:
[----:B------:R-:W-:Y:S01]  /*8550*/  LEA R236, R251, UR4, 0x1 ;  /* 0x00000004fbec7c11 */ /* 0x000fe2000f8e08ff */
[----:B------:R-:W-:Y:S01]  /*8560*/  LDSM.16.M88.4 R128, [R249] ;  /* 0x00000000f980783b */ /* 0x000fe20000000200 */
[----:B------:R-:W-:Y:S02]  /*8570*/  @UP2 UIADD3 UR12, UP0, UR10, -0x100, URZ ;  /* 0xffffff000a0c2890 */ /* 0x000fe4000ff1e03f */
[----:B------:R-:W-:Y:S01]  /*8580*/  UISETP.GT.AND UP1, UPT, UR5, UR23, UPT ;  /* 0x000000170500728c */ /* 0x000fe2000bf24270 */
[----:B------:R-:W4:Y:S01]  /*8590*/  LDSM.16.MT88.4 R16, [R236+0x18000] ;  /* 0x01800000ec10783b */ /* 0x000f220000004200 */
[----:B------:R-:W-:Y:S03]  /*85a0*/  @UP2 UIADD3.X UR9, UR11, -0x1, URZ, UP0, !UPT ;  /* 0xffffffff0b092890 */ /* 0x000fe600087fe43f */
[----:B------:R-:W1:Y:S01]  /*85b0*/  LDSM.16.M88.4 R124, [R249+0x1000] ;  /* 0x00100000f97c783b */ /* 0x000e620000000200 */
[----:B------:R-:W-:Y:S03]  /*85c0*/  @UP2 UMOV UR10, UR12 ;  /* 0x0000000c000a2c82 */ /* 0x000fe60008000000 */
[----:B------:R-:W2:Y:S01]  /*85d0*/  LDSM.16.MT88.4 R96, [R236+0x1a000] ;  /* 0x01a00000ec60783b */ /* 0x000ea20000004200 */
[----:B------:R-:W-:Y:S01]  /*85e0*/  @UP2 UMOV UR11, UR9 ;  /* 0x00000009000b2c82 */ /* 0x000fe20008000000 */
[----:B------:R-:W-:Y:S02]  /*85f0*/  ULOP3.LUT UR9, UR5, 0x1, URZ, 0xc0, !UPT ;  /* 0x0000000105097892 */ /* 0x000fe4000f8ec03f */
[----:B------:R-:W3:Y:S01]  /*8600*/  LDSM.16.MT88.4 R112, [R236+0x1c000] ;  /* 0x01c00000ec70783b */ /* 0x000ee20000004200 */
[----:B------:R-:W-:Y:S02]  /*8610*/  UIADD3 UR5, UR5, -0x1, URZ ;  /* 0xffffffff05057890 */ /* 0x000fe4000fffe03f */
[----:B------:R-:W-:Y:S01]  /*8620*/  UISETP.NE.U32.AND UP0, UPT, UR9, 0x1, UPT ;  /* 0x000000010900788c */ /* 0x000fe2000bf05070 */
        /* <DEDUP_REMOVED lines=48> */
[----:B------:R-:W5:Y:S01]  /*8930*/  LDSM.16.M88.4 R220, [R243+0x1000] ;  /* 0x00100000f3dc783b */ /* 0x000f620000000200 */
        /* <DEDUP_REMOVED lines=15> */
[C---:B------:R-:W-:Y:S06]  /*8a30*/  HMMA.16816.F32.BF16 R104, R228.reuse, R208, R104 ;  /* 0x000000d0e468723c */ /* 0x040fec0000041868 */
[-C--:B------:R-:W-:Y:S06]  /*8a40*/  HMMA.16816.F32.BF16 R108, R228, R210.reuse, R108 ;  /* 0x000000d2e46c723c */ /* 0x080fec000004186c */
[C---:B------:R-:W-:Y:S01]  /*8a50*/  HMMA.16816.F32.BF16 R112, R196.reuse, R210, R112 ;  /* 0x000000d2c470723c */ /* 0x040fe20000041870 */
[----:B------:R-:W3:Y:S05]  /*8a60*/  LDC R211, c[0x0][0x270] ;  /* 0x00009c00ffd37b82 */ /* 0x000eea0000000800 */
[-C--:B----4-:R-:W-:Y:S06]  /*8a70*/  HMMA.16816.F32.BF16 R116, R196, R200.reuse, R116 ;  /* 0x000000c8c474723c */ /* 0x090fec0000041874 */
[C---:B------:R-:W-:Y:S06]  /*8a80*/  HMMA.16816.F32.BF16 R120, R228.reuse, R200, R120 ;  /* 0x000000c8e478723c */ /* 0x040fec0000041878 */
[-C--:B------:R-:W-:Y:S01]  /*8a90*/  HMMA.16816.F32.BF16 R124, R228, R202.reuse, R124 ;  /* 0x000000cae47c723c */ /* 0x080fe2000004187c */
[----:B------:R-:W4:Y:S05]  /*8aa0*/  LDL.64 R230, [R1+0x68] ;  /* 0x0000680001e67983 */ /* 0x000f2a0000100a00 */
[----:B------:R-:W-:Y:S05]  /*8ab0*/  HMMA.16816.F32.BF16 R128, R196, R202, R128 ;  /* 0x000000cac480723c */ /* 0x000fea0000041880 */
[----:B---3--:R-:W-:Y:S01]  /*8ac0*/  IMAD R211, R211, UR42, RZ ;  /* 0x0000002ad3d37c24 */ /* 0x008fe2000f8e02ff */
[-C--:B------:R-:W-:Y:S05]  /*8ad0*/  HMMA.16816.F32.BF16 R4, R212, R216.reuse, R4 ;  /* 0x000000d8d404723c */ /* 0x080fea0000041804 */
[C---:B------:R-:W-:Y:S01]  /*8ae0*/  IMAD.SHL.U32 R198, R211.reuse, 0x8, RZ ;  /* 0x00000008d3c67824 */ /* 0x040fe200078e00ff */
[C---:B-----5:R-:W-:Y:S05]  /*8af0*/  HMMA.16816.F32.BF16 R8, R220.reuse, R216, R8 ;  /* 0x000000d8dc08723c */ /* 0x060fea0000041808 */
        /* <DEDUP_REMOVED lines=19> */
[----:B------:R1:W3:Y:S02]  /*8c30*/  @P0 LDG.E R204, desc[UR6][R196.64] ;  /* 0x00000006c4cc0981 */ /* 0x0002e4000c1e1900 */
[C---:B-1----:R-:W-:Y:S02]  /*8c40*/  IMAD R196, R211.reuse, 0x28, RZ ;  /* 0x00000028d3c47824 */ /* 0x042fe400078e02ff */
[----:B------:R-:W-:Y:S01]  /*8c50*/  IMAD R197, R211, 0x30, RZ ;  /* 0x00000030d3c57824 */ /* 0x000fe200078e02ff */
[----:B----4-:R1:W-:Y:S01]  /*8c60*/  REDG.E.ADD.F32.FTZ.RN.STRONG.GPU desc[UR6][R230.64], R4 ;  /* 0x00000004e60079a6 */ /* 0x0103e2000c10f386 */
        /* <DEDUP_REMOVED lines=8> */
[----:B---3--:R1:W-:Y:S01]  /*8cf0*/  @P0 STL [R1+0x5c], R204 ;  /* 0x00005ccc01000387 */ /* 0x0083e20000100800 */
        /* <DEDUP_REMOVED lines=15> */
[----:B------:R-:W-:Y:S04]  /*8df0*/  REDG.E.ADD.F32.FTZ.RN.STRONG.GPU desc[UR6][R196.64], R11 ;  /* 0x0000000bc40079a6 */ /* 0x000fe8000c10f386 */
[----:B------:R-:W-:Y:S04]  /*8e00*/  REDG.E.ADD.F32.FTZ.RN.STRONG.GPU desc[UR6][R230.64+0x80], R16 ;  /* 0x00008010e60079a6 */ /* 0x000fe8000c10f386 */
        /* <DEDUP_REMOVED lines=22> */
[CC--:B------:R-:W-:Y:S03]  /*8f70*/  LEA R10, P0, R4.reuse, R230.reuse, 0x2 ;  /* 0x000000e6040a7211 */ /* 0x0c0fe600078010ff */
        /* <DEDUP_REMOVED lines=11> */
[CC--:B----4-:R-:W-:Y:S03]  /*9030*/  LEA R12, P1, R5.reuse, R230.reuse, 0x2 ;  /* 0x000000e6050c7211 */ /* 0x0d0fe600078210ff */
[----:B------:R2:W-:Y:S01]  /*9040*/  REDG.E.ADD.F32.FTZ.RN.STRONG.GPU desc[UR6][R16.64], R87 ;  /* 0x00000057100079a6 */ /* 0x0005e2000c10f386 */
[C---:B---3--:R-:W-:Y:S01]  /*9050*/  IMAD.IADD R7, R198.reuse, 0x1, R5 ;  /* 0x00000001c6077824 */ /* 0x048fe200078e0205 */
        /* <DEDUP_REMOVED lines=8> */
[----:B-1----:R-:W-:Y:S01]  /*90e0*/  IMAD.IADD R15, R198, 0x1, R5 ;  /* 0x00000001c60f7824 */ /* 0x002fe200078e0205 */
[CC--:B------:R-:W-:Y:S03]  /*90f0*/  LEA R8, P0, R9.reuse, R230.reuse, 0x2 ;  /* 0x000000e609087211 */ /* 0x0c0fe600078010ff */
[----:B------:R1:W-:Y:S01]  /*9100*/  REDG.E.ADD.F32.FTZ.RN.STRONG.GPU desc[UR6][R6.64], R89 ;  /* 0x00000059060079a6 */ /* 0x0003e2000c10f386 */
[-C--:B------:R-:W-:Y:S02]  /*9110*/  LEA.HI.X.SX32 R9, R9, R231.reuse, 0x2, P0 ;  /* 0x000000e709097211 */ /* 0x080fe400000f16ff */
[CC--:B------:R-:W-:Y:S03]  /*9120*/  LEA R10, P0, R4.reuse, R230.reuse, 0x2 ;  /* 0x000000e6040a7211 */ /* 0x0c0fe600078010ff */
[----:B------:R4:W-:Y:S01]  /*9130*/  REDG.E.ADD.F32.FTZ.RN.STRONG.GPU desc[UR6][R8.64], R90 ;  /* 0x0000005a080079a6 */ /* 0x0009e2000c10f386 */
[-C--:B------:R-:W-:Y:S05]  /*9140*/  LEA.HI.X.SX32 R11, R4, R231.reuse, 0x2, P0 ;  /* 0x000000e7040b7211 */ /* 0x080fea00000f16ff */
[----:B------:R5:W-:Y:S01]  /*9150*/  REDG.E.ADD.F32.FTZ.RN.STRONG.GPU desc[UR6][R10.64], R91 ;  /* 0x0000005b0a0079a6 */ /* 0x000be2000c10f386 */
[CC--:B--2---:R-:W-:Y:S03]  /*9160*/  LEA R16, P0, R5.reuse, R230.reuse, 0x2 ;  /* 0x000000e605107211 */ /* 0x0c4fe600078010ff */
[----:B------:R-:W-:Y:S01]  /*9170*/  REDG.E.ADD.F32.FTZ.RN.STRONG.GPU desc[UR6][R230.64+0x180], R96 ;  /* 0x00018060e60079a6 */ /* 0x000fe2000c10f386 */
[-C--:B------:R-:W-:Y:S01]  /*9180*/  LEA.HI.X.SX32 R17, R5, R231.reuse, 0x2, P0 ;  /* 0x000000e705117211 */ /* 0x080fe200000f16ff */
[C---:B------:R-:W-:Y:S01]  /*9190*/  IMAD.IADD R5, R198.reuse, 0x1, R15 ;  /* 0x00000001c6057824 */ /* 0x040fe200078e020f */
[-C--:B---3--:R-:W-:Y:S01]  /*91a0*/  LEA R12, P0, R15, R230.reuse, 0x2 ;  /* 0x000000e60f0c7211 */ /* 0x088fe200078010ff */
[----:B------:R-:W-:Y:S03]  /*91b0*/  REDG.E.ADD.F32.FTZ.RN.STRONG.GPU desc[UR6][R200.64+0x180], R97 ;  /* 0x00018061c80079a6 */ /* 0x000fe6000c10f386 */
[-C--:B------:R-:W-:Y:S02]  /*91c0*/  LEA R14, P1, R5, R230.reuse, 0x2 ;  /* 0x000000e6050e7211 */ /* 0x080fe400078210ff */
[-C--:B------:R-:W-:Y:S01]  /*91d0*/  LEA.HI.X.SX32 R13, R15, R231.reuse, 0x2, P0 ;  /* 0x000000e70f0d7211 */ /* 0x080fe200000f16ff */
[----:B------:R2:W-:Y:S01]  /*91e0*/  REDG.E.ADD.F32.FTZ.RN.STRONG.GPU desc[UR6][R16.64], R98 ;  /* 0x00000062100079a6 */ /* 0x0005e2000c10f386 */
[C---:B-1----:R-:W-:Y:S01]  /*91f0*/  IMAD.IADD R7, R198.reuse, 0x1, R5 ;  /* 0x00000001c6077824 */ /* 0x042fe200078e0205 */
        /* <DEDUP_REMOVED lines=16> */
[CC--:B--2---:R-:W-:Y:S01]  /*9300*/  LEA R16, P0, R5.reuse, R230.reuse, 0x2 ;  /* 0x000000e605107211 */ /* 0x0c4fe200078010ff */
[C---:B-1----:R-:W-:Y:S02]  /*9310*/  IMAD.IADD R13, R198.reuse, 0x1, R5 ;  /* 0x00000001c60d7824 */ /* 0x042fe400078e0205 */
        /* <DEDUP_REMOVED lines=481> */
.L_x_1591:
        /* <DEDUP_REMOVED lines=21> */
.L_x_1592:
        /* <DEDUP_REMOVED lines=48> */
[C---:B------:R-:W-:Y:S01]  /*b580*/  IMAD.WIDE.U32 R66, R54.reuse, UR10, R58 ;  /* 0x0000000a36427c25 */ /* 0x040fe2000f8e003a */
        /* <DEDUP_REMOVED lines=12> */
.L_x_1594:
[----:B------:R-:W-:Y:S05]  /*b650*/  BSYNC B0 ;  /* 0x0000000000007941 */ /* 0x000fea0003800000 */
.L_x_1593:
        /* <DEDUP_REMOVED lines=21> */
.L_x_1596:
[----:B------:R-:W-:Y:S05]  /*b7b0*/  BSYNC B0 ;  /* 0x0000000000007941 */ /* 0x000fea0003800000 */
.L_x_1595:
        /* <DEDUP_REMOVED lines=24> */
[C---:B------:R-:W-:Y:S01]  /*b940*/  IMAD.WIDE.U32 R42, R54.reuse, UR12, R36 ;  /* 0x0000000c362a7c25 */ /* 0x040fe2000f8e0024 */
        /* <DEDUP_REMOVED lines=12> */
.L_x_1598:
[----:B------:R-:W-:Y:S05]  /*ba10*/  BSYNC B0 ;  /* 0x0000000000007941 */ /* 0x000fea0003800000 */
.L_x_1597:
        /* <DEDUP_REMOVED lines=11> */
[----:B---34-:R-:W-:Y:S01]  /*bad0*/  IMAD R5, R52, UR12, RZ ;  /* 0x0000000c34057c24 */ /* 0x018fe2000f8e02ff */
        /* <DEDUP_REMOVED lines=8> */
.L_x_1567:
[----:B------:R-:W-:Y:S05]  /*bb60*/  BSYNC B1 ;  /* 0x0000000000017941 */ /* 0x000fea0003800000 */
.L_x_1553:
        /* <DEDUP_REMOVED lines=12> */
.L_x_1599:
[----:B------:R-:W-:Y:S05]  /*bc30*/  EXIT ;  /* 0x000000000000794d */ /* 0x000fea0003800000 */
.L_x_1601:
        /* <DEDUP_REMOVED lines=12> */
.L_x_2064:


//--------------------- .text._ZN5flash44flash_bwd_dq_dk_dv_loop_seqk_parallel_kernelI23Flash_bwd_kernel_traitsILi256ELi64ELi64ELi8ELi4ELi2ELi2ELb0ELb0EN7cutlass10bfloat16_tE19Flash_kernel_traitsILi256ELi64ELi64ELi8ES3_EELb0ELb0ELb1ELb0ELb0ELb0ELb1EEEvNS_16Flash_bwd_paramsE --------------------------
	.section	.text._ZN5flash44flash_bwd_dq_dk_dv_loop_seqk_parallel_kernelI23Flash_bwd_kernel_traitsILi256ELi64ELi64ELi8ELi4ELi2ELi2ELb0ELb0EN7cutlass10bfloat16_tE19Flash_kernel_traitsILi256ELi64ELi64ELi8ES3_EELb0ELb0ELb1ELb0ELb0ELb0ELb1EEEvNS_16Flash_bwd_paramsE,"ax",@progbits
	.align	128
        .global         _ZN5flash44flash_bwd_dq_dk_dv_loop_seqk_parallel_kernelI23Flash_bwd_kernel_traitsILi256ELi64ELi64ELi8ELi4ELi2ELi2ELb0ELb0EN7cutlass10bfloat16_tE19Flash_kernel_traitsILi256ELi64ELi64ELi8ES3_EELb0ELb0ELb1ELb0ELb0ELb0ELb1EEEvNS_16Flash_bwd_paramsE
        .type           _ZN5flash44flash_bwd_dq_dk_dv_loop_seqk_parallel_kernelI23Flash_bwd_kernel_traitsILi256ELi64ELi64ELi8ELi4ELi2ELi2ELb0ELb0EN7cutlass10bfloat16_tE19Flash_kernel_traitsILi256ELi64ELi64ELi8ES3_EELb0ELb0ELb1ELb0ELb0ELb0ELb1EEEvNS_16Flash_bwd_paramsE,@function
        .size           _ZN5flash44flash_bwd_dq_dk_dv_loop_seqk_parallel_kernelI23Flash_bwd_kernel_traitsILi256ELi64ELi64ELi8ELi4ELi2ELi2ELb0ELb0EN7cutlass10bfloat16_tE19Flash_kernel_traitsILi256ELi64ELi64ELi8ES3_EELb0ELb0ELb1ELb0ELb0ELb0ELb1EEEvNS_16Flash_bwd_paramsE,(.L_x_2065 - _ZN5flash44flash_bwd_dq_dk_dv_loop_seqk_parallel_kernelI23Flash_bwd_kernel_traitsILi256ELi64ELi64ELi8ELi4ELi2ELi2ELb0ELb0EN7cutlass10bfloat16_tE19Flash_kernel_traitsILi256ELi64ELi64ELi8ES3_EELb0ELb0ELb1ELb0ELb0ELb0ELb1EEEvNS_16Flash_bwd_paramsE)
        .other          _ZN5flash44flash_bwd_dq_dk_dv_loop_seqk_parallel_kernelI23Flash_bwd_kernel_traitsILi256ELi64ELi64ELi8ELi4ELi2ELi2ELb0ELb0EN7cutlass10bfloat16_tE19Flash_kernel_traitsILi256ELi64ELi64ELi8ES3_EELb0ELb0ELb1ELb0ELb0ELb0ELb1EEEvNS_16Flash_bwd_paramsE,@"STO_CUDA_ENTRY STV_DEFAULT"
_ZN5flash44flash_bwd_dq_dk_dv_loop_seqk_parallel_kernelI23Flash_bwd_kernel_traitsILi256ELi64ELi64ELi8ELi4ELi2ELi2ELb0ELb0EN7cutlass10bfloat16_tE19Flash_kernel_traitsILi256ELi64ELi64ELi8ES3_EELb0ELb0ELb1ELb0ELb0ELb0ELb1EEEvNS_16Flash_bwd_paramsE:
.text._ZN5flash44flash_bwd_dq_dk_dv_loop_seqk_parallel_kernelI23Flash_bwd_kernel_traitsILi256ELi64ELi64ELi8ELi4ELi2ELi2ELb0ELb0EN7cutlass10bfloat16_tE19Flash_kernel_traitsILi256ELi64ELi64ELi8ES3_EELb0ELb0ELb1ELb0ELb0ELb0ELb1EEEvNS_16Flash_bwd_paramsE:
        /* <DEDUP_REMOVED lines=161> */
.L_x_1650:
        /* <DEDUP_REMOVED lines=73> */
.L_x_1602:
        /* <DEDUP_REMOVED lines=20> */
[----:B------:R-:W-:Y:S01]  /*0fe0*/  UIMAD UR30, UR48, UR11, UR10 ;  /* 0x0000000b301e72a4 */ /* 0x000fe2000f8e020a */
[----:B------:R-:W-:-:S02]  /*0ff0*/  ULDC UR24, c[0x0][0x394] ;  /* 0x0000e50000187ab9 */ /* 0x000fc40000000800 */
[----:B------:R-:W-:Y:S01]  /*1000*/  @!UP2 ULDC.64 UR10, c[0x0][0x418] ;  /* 0x00010600000aaab9 */ /* 0x000fe20000000a00 */
[----:B------:R-:W-:Y:S02]  /*1010*/  USHF.L.U64.HI UR20, UR48, 0x7, UR55 ;  /* 0x0000000730147899 */ /* 0x000fe40008010237 */
        /* <DEDUP_REMOVED lines=9> */
[----:B------:R-:W-:Y:S01]  /*10b0*/  UIADD3 UR24, UR10, UR24, -UR8 ;  /* 0x000000180a187290 */ /* 0x000fe2000fffe808 */
[----:B------:R-:W-:Y:S01]  /*10c0*/  ULDC.64 UR28, c[0x0][0x240] ;  /* 0x00009000001c7ab9 */ /* 0x000fe20000000a00 */
[----:B------:R-:W-:-:S02]  /*10d0*/  UIMAD UR50, UR50, UR17, UR35 ;  /* 0x00000011323272a4 */ /* 0x000fc4000f8e0223 */
[----:B------:R-:W-:Y:S02]  /*10e0*/  USEL UR32, UR20, URZ, UP0 ;  /* 0x0000003f14207287 */ /* 0x000fe40008000000 */
[----:B------:R-:W-:Y:S02]  /*10f0*/  UIMAD.WIDE.U32 UR16, UR5, UR28, URZ ;  /* 0x0000001c051072a5 */ /* 0x000fe4000f8e003f */
[----:B------:R-:W-:Y:S02]  /*1100*/  ULEA.HI UR20, UR25, UR13, URZ, 0x6 ;  /* 0x0000000d19147291 */ /* 0x000fe4000f8f303f */
[----:B------:R-:W-:Y:S02]  /*1110*/  UIADD3 UR13, UR24, 0x3f, URZ ;  /* 0x0000003f180d7890 */ /* 0x000fe4000fffe03f */
[----:B------:R-:W-:Y:S01]  /*1120*/  USEL UR41, UR18, UR16, !UP2 ;  /* 0x0000001012297287 */ /* 0x000fe2000d000000 */
[----:B-1----:R-:W1:Y:S01]  /*1130*/  MUFU.RCP R14, R14 ;  /* 0x0000000e000e7308 */ /* 0x002e620000001000 */
[----:B------:R-:W-:Y:S01]  /*1140*/  USHF.R.S32.HI UR18, URZ, 0x1f, UR13 ;  /* 0x0000001f3f127899 */ /* 0x000fe2000801140d */
[----:B------:R-:W-:Y:S01]  /*1150*/  ULDC UR56, c[0x0][0x2d4] ;  /* 0x0000b50000387ab9 */ /* 0x000fe20000000800 */
[----:B------:R-:W-:Y:S01]  /*1160*/  @UP2 ULDC.64 UR14, c[0x0][0x420] ;  /* 0x00010800000e2ab9 */ /* 0x000fe20000000a00 */
[----:B------:R-:W-:-:S02]  /*1170*/  USHF.R.S32.HI UR43, URZ, 0x1f, UR56 ;  /* 0x0000001f3f2b7899 */ /* 0x000fc40008011438 */
[----:B------:R-:W-:Y:S02]  /*1180*/  ULEA.HI UR13, UR18, UR13, URZ, 0x6 ;  /* 0x0000000d120d7291 */ /* 0x000fe4000f8f303f */
[----:B------:R-:W-:Y:S02]  /*1190*/  @UP2 UIMAD.WIDE.U32 UR46, UR5, UR14, URZ ;  /* 0x0000000e052e22a5 */ /* 0x000fe4000f8e003f */
[----:B------:R-:W-:Y:S02]  /*11a0*/  UIADD3 UR40, UR19, UR30, URZ ;  /* 0x0000001e13287290 */ /* 0x000fe4000fffe03f */
[----:B------:R-:W-:Y:S02]  /*11b0*/  USHF.L.U32 UR22, UR48, 0x7, URZ ;  /* 0x0000000730167899 */ /* 0x000fe4000800063f */
[----:B------:R-:W-:Y:S01]  /*11c0*/  UIMAD UR19, UR43, UR48, URZ ;  /* 0x000000302b1372a4 */ /* 0x000fe2000f8e023f */
[----:B-1----:R-:W-:Y:S01]  /*11d0*/  VIADD R14, R14, 0xffffffe ;  /* 0x0ffffffe0e0e7836 */ /* 0x002fe20000000000 */
[----:B------:R-:W-:-:S02]  /*11e0*/  USHF.R.S32.HI UR18, URZ, 0x6, UR20 ;  /* 0x000000063f127899 */ /* 0x000fc40008011414 */
[----:B------:R-:W-:Y:S01]  /*11f0*/  USHF.R.S32.HI UR13, URZ, 0x6, UR13 ;  /* 0x000000063f0d7899 */ /* 0x000fe2000801140d */
[----:B------:R-:W1:Y:S01]  /*1200*/  F2I.FTZ.U32.TRUNC.NTZ R15, R14 ;  /* 0x0000000e000f7305 */ /* 0x000e62000021f000 */
[----:B------:R-:W-:Y:S01]  /*1210*/  ULDC UR61, c[0x0][0x2dc] ;  /* 0x0000b700003d7ab9 */ /* 0x000fe20000000800 */
[----:B------:R-:W-:Y:S01]  /*1220*/  ULDC UR60, c[0x0][0x270] ;  /* 0x00009c00003c7ab9 */ /* 0x000fe20000000800 */
[----:B------:R-:W-:Y:S02]  /*1230*/  @UP2 UIMAD UR42, UR5, UR15, UR47 ;  /* 0x0000000f052a22a4 */ /* 0x000fe4000f8e022f */
[----:B------:R-:W-:Y:S02]  /*1240*/  UIMAD UR27, UR5, UR29, URZ ;  /* 0x0000001d051b72a4 */ /* 0x000fe4000f8e023f */
[----:B------:R-:W-:Y:S02]  /*1250*/  USEL UR31, UR22, URZ, UP0 ;  /* 0x0000003f161f7287 */ /* 0x000fe40008000000 */
[----:B------:R-:W-:-:S02]  /*1260*/  UIMAD.WIDE UR10, UR61, UR60, URZ ;  /* 0x0000003c3d0a72a5 */ /* 0x000fc4000f8e023f */
[----:B------:R-:W-:Y:S02]  /*1270*/  UIMAD.WIDE.U32 UR14, UR48, UR56, URZ ;  /* 0x00000038300e72a5 */ /* 0x000fe4000f8e003f */
[----:B------:R-:W-:Y:S01]  /*1280*/  UIMAD UR19, UR55, UR56, UR19 ;  /* 0x00000038371372a4 */ /* 0x000fe2000f8e0213 */
[--C-:B-1----:R-:W-:Y:S01]  /*1290*/  IMAD.MOV R3, RZ, RZ, -R15.reuse ;  /* 0x000000ffff037224 */ /* 0x102fe200078e0a0f */
[----:B------:R-:W-:Y:S01]  /*12a0*/  UISETP.LT.AND UP0, UPT, UR18, UR13, UPT ;  /* 0x0000000d1200728c */ /* 0x000fe2000bf01270 */
[----:B------:R-:W-:Y:S01]  /*12b0*/  IMAD.MOV.U32 R14, RZ, RZ, RZ ;  /* 0x000000ffff0e7224 */ /* 0x000fe200078e00ff */
[----:B------:R-:W-:Y:S01]  /*12c0*/  @UP2 UIADD3 UR40, UR17, UR27, URZ ;  /* 0x0000001b11282290 */ /* 0x000fe2000fffe03f */
[----:B------:R-:W-:Y:S01]  /*12d0*/  IMAD R4, R3, R5, RZ ;  /* 0x0000000503047224 */ /* 0x000fe200078e02ff */
[----:B------:R-:W-:Y:S01]  /*12e0*/  IABS R3, UR54 ;  /* 0x0000003600037c13 */ /* 0x000fe20008000000 */
[----:B------:R-:W-:Y:S02]  /*12f0*/  UIMAD UR27, UR11, UR14, URZ ;  /* 0x0000000e0b1b72a4 */ /* 0x000fe4000f8e023f */
[----:B------:R-:W-:Y:S01]  /*1300*/  IMAD.HI.U32 R4, R15, R4, R14 ;  /* 0x000000040f047227 */ /* 0x000fe200078e000e */
[----:B------:R-:W-:-:S02]  /*1310*/  UIADD3 UR19, UR15, UR19, URZ ;  /* 0x000000130f137290 */ /* 0x000fc4000fffe03f */
[----:B------:R-:W-:Y:S02]  /*1320*/  USEL UR43, UR18, UR13, UP0 ;  /* 0x0000000d122b7287 */ /* 0x000fe40008000000 */
[----:B------:R-:W-:Y:S01]  /*1330*/  UIMAD.WIDE.U32 UR16, UR10, UR14, URZ ;  /* 0x0000000e0a1072a5 */ /* 0x000fe2000f8e003f */
[----:B------:R-:W-:Y:S01]  /*1340*/  IMAD.HI.U32 R10, R4, R3, RZ ;  /* 0x00000003040a7227 */ /* 0x000fe200078e00ff */
[----:B------:R-:W-:Y:S01]  /*1350*/  UIMAD UR18, UR10, UR19, UR27 ;  /* 0x000000130a1272a4 */ /* 0x000fe2000f8e021b */
[----:B------:R-:W-:Y:S02]  /*1360*/  ULDC.U8 UR22, c[0x0][0x3d8] ;  /* 0x0000f60000167ab9 */ /* 0x000fe40000000000 */
[----:B------:R-:W-:Y:S01]  /*1370*/  IMAD.MOV R4, RZ, RZ, -R10 ;  /* 0x000000ffff047224 */ /* 0x000fe200078e0a0a */
[----:B------:R-:W-:Y:S02]  /*1380*/  ULEA UR13, UR43, 0xffffffc0, 0x6 ;  /* 0xffffffc02b0d7891 */ /* 0x000fe4000f8e303f */
[----:B------:R-:W-:Y:S01]  /*1390*/  UISETP.NE.AND UP3, UPT, UR22, URZ, UPT ;  /* 0x0000003f1600728c */ /* 0x000fe2000bf65270 */
[----:B------:R-:W-:Y:S01]  /*13a0*/  IMAD R4, R5, R4, R3 ;  /* 0x0000000405047224 */ /* 0x000fe200078e0203 */
[----:B------:R-:W-:Y:S01]  /*13b0*/  UIMAD.WIDE.U32 UR14, UR10, UR5, URZ ;  /* 0x000000050a0e72a5 */ /* 0x000fe2000f8e003f */
[----:B------:R-:W-:Y:S01]  /*13c0*/  LOP3.LUT R3, R2, UR54, RZ, 0x3c, !PT ;  /* 0x0000003602037c12 */ /* 0x000fe2000f8e3cff */
[----:B------:R-:W-:-:S02]  /*13d0*/  UIADD3 UR45, UR17, UR18, URZ ;  /* 0x00000012112d7290 */ /* 0x000fc4000fffe03f */
[----:B------:R-:W-:Y:S01]  /*13e0*/  ISETP.GT.U32.AND P1, PT, R5, R4, PT ;  /* 0x000000040500720c */ /* 0x000fe20003f24070 */
[----:B------:R-:W-:Y:S01]  /*13f0*/  USHF.R.S32.HI UR30, URZ, 0x1f, UR13 ;  /* 0x0000001f3f1e7899 */ /* 0x000fe2000801140d */
[----:B------:R-:W-:Y:S01]  /*1400*/  ISETP.GE.AND P2, PT, R3, RZ, PT ;  /* 0x000000ff0300720c */ /* 0x000fe20003f46270 */
[----:B------:R-:W-:Y:S02]  /*1410*/  UIADD3 UR18, UP0, UR13, UR31, URZ ;  /* 0x0000001f0d127290 */ /* 0x000fe4000ff1e03f */
[----:B------:R-:W-:Y:S02]  /*1420*/  UISETP.NE.AND UP1, UPT, UR37, -0x1, UPT ;  /* 0xffffffff2500788c */ /* 0x000fe4000bf25270 */
[----:B------:R-:W-:Y:S02]  /*1430*/  UIMAD UR20, UR11, UR5, URZ ;  /* 0x000000050b1472a4 */ /* 0x000fe4000f8e023f */
[----:B------:R-:W-:Y:S02]  /*1440*/  USEL UR53, UR16, UR14, !UP2 ;  /* 0x0000000e10357287 */ /* 0x000fe4000d000000 */
[----:B------:R-:W-:-:S02]  /*1450*/  UIADD3.X UR14, UR30, UR32, URZ, UP0, !UPT ;  /* 0x000000201e0e7290 */ /* 0x000fc400087fe43f */
[----:B------:R-:W-:Y:S01]  /*1460*/  UIMAD UR11, UR11, UR18, URZ ;  /* 0x000000120b0b72a4 */ /* 0x000fe2000f8e023f */
[-C--:B------:R-:W-:Y:S01]  /*1470*/  @!P1 IADD3 R4, R4, -R5.reuse, RZ ;  /* 0x8000000504049210 */ /* 0x080fe20007ffe0ff */
[----:B------:R-:W-:Y:S01]  /*1480*/  @!UP2 UIADD3 UR42, UR39, UR33, URZ ;  /* 0x00000021272aa290 */ /* 0x000fe2000fffe03f */
[----:B------:R-:W-:Y:S01]  /*1490*/  @!P1 VIADD R10, R10, 0x1 ;  /* 0x000000010a0a9836 */ /* 0x000fe20000000000 */
[----:B------:R-:W-:Y:S01]  /*14a0*/  ULDC UR27, c[0x0][0x2c4] ;  /* 0x0000b100001b7ab9 */ /* 0x000fe20000000800 */
[----:B------:R-:W-:Y:S01]  /*14b0*/  UIMAD UR19, UR10, UR14, UR11 ;  /* 0x0000000e0a1372a4 */ /* 0x000fe2000f8e020b */
[----:B------:R-:W-:Y:S01]  /*14c0*/  ISETP.GE.U32.AND P0, PT, R4, R5, PT ;  /* 0x000000050400720c */ /* 0x000fe20003f06070 */
[----:B------:R-:W-:Y:S01]  /*14d0*/  UIMAD.WIDE.U32 UR32, UR10, UR18, URZ ;  /* 0x000000120a2072a5 */ /* 0x000fe2000f8e003f */
[----:B------:R-:W-:Y:S01]  /*14e0*/  PLOP3.LUT P1, PT, PT, PT, UP1, 0x80, 0x0 ;  /* 0x000000000000781c */ /* 0x000fe20003f2f018 */
[----:B------:R-:W-:Y:S01]  /*14f0*/  @UP3 UIMAD UR10, UR48, UR27, URZ ;  /* 0x0000001b300a32a4 */ /* 0x000fe2000f8e023f */
[----:B------:R-:W-:Y:S01]  /*1500*/  ULDC.U8 UR23, c[0x0][0x480] ;  /* 0x0001200000177ab9 */ /* 0x000fe20000000000 */
[----:B------:R-:W-:-:S02]  /*1510*/  @UP1 UIADD3 UR35, UR26, UR37, URZ ;  /* 0x000000251a231290 */ /* 0x000fc4000fffe03f */
[----:B------:R-:W-:Y:S02]  /*1520*/  @UP1 UIADD3 UR36, UR26, UR37, URZ ;  /* 0x000000251a241290 */ /* 0x000fe4000fffe03f */
[----:B------:R-:W-:Y:S02]  /*1530*/  UISETP.NE.AND UP4, UPT, UR23, URZ, UPT ;  /* 0x0000003f1700728c */ /* 0x000fe4000bf85270 */
[----:B------:R-:W-:Y:S02]  /*1540*/  @UP3 USEL UR11, UR10, UR5, !UP2 ;  /* 0x000000050a0b3287 */ /* 0x000fe4000d000000 */
[----:B------:R-:W-:Y:S01]  /*1550*/  @P0 VIADD R10, R10, 0x1 ;  /* 0x000000010a0a0836 */ /* 0x000fe20000000000 */
[----:B------:R-:W-:Y:S01]  /*1560*/  @UP1 ULDC.64 UR22, c[0x0][0x248] ;  /* 0x0000920000161ab9 */ /* 0x000fe20000000a00 */
[----:B------:R-:W-:Y:S01]  /*1570*/  @UP1 ULDC.64 UR24, c[0x0][0x250] ;  /* 0x0000940000181ab9 */ /* 0x000fe20000000a00 */
[----:B------:R-:W-:Y:S01]  /*1580*/  @UP2 UIADD3 UR45, UR15, UR20, URZ ;  /* 0x000000140f2d2290 */ /* 0x000fe2000fffe03f */
[----:B------:R-:W-:Y:S01]  /*1590*/  PLOP3.LUT P0, PT, PT, PT, UP3, 0x80, 0x0 ;  /* 0x000000000000781c */ /* 0x000fe20003f0f038 */
[----:B------:R-:W-:Y:S01]  /*15a0*/  @UP3 ULDC UR10, c[0x0][0x2e4] ;  /* 0x0000b900000a3ab9 */ /* 0x000fe20000000800 */
[----:B------:R-:W-:Y:S01]  /*15b0*/  @UP1 UIMAD.WIDE.U32 UR16, UR35, UR22, URZ ;  /* 0x00000016231012a5 */ /* 0x000fe2000f8e003f */
[----:B------:R-:W-:Y:S01]  /*15c0*/  @!P2 IADD3 R10, -R10, RZ, RZ ;  /* 0x000000ff0a0aa210 */ /* 0x000fe20007ffe1ff */
[----:B------:R-:W-:Y:S01]  /*15d0*/  @UP1 UIMAD.WIDE.U32 UR14, UR36, UR24, URZ ;  /* 0x00000018240e12a5 */ /* 0x000fe2000f8e003f */
[----:B------:R-:W-:Y:S01]  /*15e0*/  @!P3 LOP3.LUT R10, RZ, R2, RZ, 0x33, !PT ;  /* 0x00000002ff0ab212 */ /* 0x000fe200078e33ff */
[----:B------:R-:W-:-:S02]  /*15f0*/  @UP3 UIMAD UR44, UR54, UR10, UR11 ;  /* 0x0000000a362c32a4 */ /* 0x000fc4000f8e020b */
[----:B------:R-:W-:Y:S02]  /*1600*/  @!UP3 UIMAD UR10, UR48, UR60, UR54 ;  /* 0x0000003c300ab2a4 */ /* 0x000fe4000f8e0236 */
[----:B------:R-:W-:Y:S02]  /*1610*/  UIMAD UR49, UR54, UR61, URZ ;  /* 0x0000003d363172a4 */ /* 0x000fe4000f8e023f */
[----:B------:R-:W-:Y:S02]  /*1620*/  @UP1 UIMAD UR35, UR35, UR23, URZ ;  /* 0x00000017232312a4 */ /* 0x000fe4000f8e023f */
[----:B------:R-:W-:Y:S02]  /*1630*/  @UP1 UIMAD UR36, UR36, UR25, URZ ;  /* 0x00000019242412a4 */ /* 0x000fe4000f8e023f */
[----:B------:R-:W-:Y:S02]  /*1640*/  USEL UR52, UR34, URZ, UP4 ;  /* 0x0000003f22347287 */ /* 0x000fe4000a000000 */
[----:B------:R-:W-:-:S02]  /*1650*/  @!UP3 UIMAD UR44, UR10, UR27, URZ ;  /* 0x0000001b0a2cb2a4 */ /* 0x000fc4000f8e023f */
[----:B------:R-:W-:Y:S02]  /*1660*/  USHF.R.S32.HI UR51, URZ, 0x1f, UR49 ;  /* 0x0000001f3f337899 */ /* 0x000fe40008011431 */
        /* <DEDUP_REMOVED lines=19> */
.L_x_1604:
        /* <DEDUP_REMOVED lines=13> */
.L_x_1605:
        /* <DEDUP_REMOVED lines=11> */
.L_x_1606:
[----:B------:R-:W-:-:S04]  /*1920*/  UIMAD UR5, UR48, UR60, UR54 ;  /* 0x0000003c300572a4 */ /* 0x000fc8000f8e0236 */
[----:B------:R-:W-:-:S12]  /*1930*/  UIMAD UR5, UR5, UR56, URZ ;  /* 0x00000038050572a4 */ /* 0x000fd8000f8e023f */
.L_x_1607:
[----:B------:R-:W2:Y:S01]  /*1940*/  LDL.64 R16, [R1+0x10] ;  /* 0x0000100001107983 */ /* 0x000ea20000100a00 */
[----:B------:R-:W1:Y:S03]  /*1950*/  LDC.64 R2, c[0x0][0x420] ;  /* 0x00010800ff027b82 */ /* 0x000e660000000a00 */
[----:B------:R3:W4:Y:S01]  /*1960*/  LDL.64 R32, [R1+0x10] ;  /* 0x0000100001207983 */ /* 0x0007220000100a00 */
[----:B------:R-:W-:Y:S01]  /*1970*/  LEA.HI R14, R8, R9, RZ, 0x5 ;  /* 0x00000009080e7211 */ /* 0x000fe200078f28ff */
[----:B------:R-:W-:Y:S01]  /*1980*/  UIMAD UR14, UR61, UR60, URZ ;  /* 0x0000003c3d0e72a4 */ /* 0x000fe2000f8e023f */
[----:B------:R-:W-:Y:S01]  /*1990*/  IADD3 R15, P2, R6, UR13, RZ ;  /* 0x0000000d060f7c10 */ /* 0x000fe2000ff5e0ff */
[----:B------:R-:W-:Y:S01]  /*19a0*/  USHF.R.S32.HI UR38, URZ, 0x1f, UR54 ;  /* 0x0000001f3f267899 */ /* 0x000fe20008011436 */
[----:B------:R-:W-:Y:S01]  /*19b0*/  LOP3.LUT R18, R14, 0xffffffe0, RZ, 0xc0, !PT ;  /* 0xffffffe00e127812 */ /* 0x000fe200078ec0ff */
[----:B------:R-:W-:Y:S01]  /*19c0*/  USHF.L.U32 UR10, UR14, 0x6, URZ ;  /* 0x000000060e0a7899 */ /* 0x000fe2000800063f */
[----:B------:R-:W-:Y:S01]  /*19d0*/  SHF.R.S32.HI R14, RZ, 0x5, R14 ;  /* 0x00000005ff0e7819 */ /* 0x000fe2000001140e */
[----:B------:R-:W-:Y:S01]  /*19e0*/  ULDC.64 UR18, c[0x0][0x428] ;  /* 0x00010a0000127ab9 */ /* 0x000fe20000000a00 */
[----:B------:R-:W-:Y:S01]  /*19f0*/  IADD3.X R19, R7, UR30, RZ, P2, !PT ;  /* 0x0000001e07137c10 */ /* 0x000fe200097fe4ff */
[----:B------:R-:W-:Y:S01]  /*1a00*/  UIADD3 UR16, UP2, UP0, UR32, UR10, UR49 ;  /* 0x0000000a20107290 */ /* 0x000fe2000f85e031 */
[----:B------:R-:W-:Y:S01]  /*1a10*/  IMAD.IADD R5, R9, 0x1, -R18 ;  /* 0x0000000109057824 */ /* 0x000fe200078e0a12 */
[----:B------:R-:W-:Y:S01]  /*1a20*/  USHF.R.S32.HI UR10, URZ, 0x1f, UR10 ;  /* 0x0000001f3f0a7899 */ /* 0x000fe2000801140a */
[----:B------:R-:W-:Y:S01]  /*1a30*/  BSSY B1, `(.L_x_1603) ;  /* 0x00009a4000017945 */ /* 0x000fe20003800000 */
[----:B------:R-:W-:Y:S01]  /*1a40*/  UIADD3 UR15, -UR8, UR12, UR9 ;  /* 0x0000000c080f7290 */ /* 0x000fe2000fffe109 */
[----:B------:R-:W-:Y:S01]  /*1a50*/  IMAD R5, R14, UR14, R5 ;  /* 0x0000000e0e057c24 */ /* 0x000fe2000f8e0205 */
[----:B------:R-:W-:-:S02]  /*1a60*/  UIMAD UR14, UR38, UR18, URZ ;  /* 0x00000012260e72a4 */ /* 0x000fc4000f8e023f */
[----:B------:R-:W-:Y:S02]  /*1a70*/  UIADD3.X UR17, UR20, UR10, UR51, UP2, UP0 ;  /* 0x0000000a14117290 */ /* 0x000fe400097e0433 */
[----:B------:R-:W-:Y:S02]  /*1a80*/  UIADD3 UR16, UP2, UP0, UR52, UR16, UR53 ;  /* 0x0000001034107290 */ /* 0x000fe4000f85e035 */
[----:B------:R-:W-:Y:S02]  /*1a90*/  UIMAD UR19, UR54, UR19, UR14 ;  /* 0x00000013361372a4 */ /* 0x000fe4000f8e020e */
[----:B------:R-:W-:Y:S01]  /*1aa0*/  UIADD3.X UR14, UR50, UR17, UR45, UP2, UP0 ;  /* 0x00000011320e7290 */ /* 0x000fe200097e042d */
[----:B------:R-:W-:Y:S01]  /*1ab0*/  ULDC UR46, c[0x0][0x398] ;  /* 0x0000e600002e7ab9 */ /* 0x000fe20000000800 */
[----:B------:R-:W-:Y:S01]  /*1ac0*/  ULDC.64 UR32, c[0x0][0x400] ;  /* 0x0001000000207ab9 */ /* 0x000fe20000000a00 */
[----:B------:R-:W-:Y:S02]  /*1ad0*/  UIADD3 UR10, UR15, -UR46, URZ ;  /* 0x8000002e0f0a7290 */ /* 0x000fe4000fffe03f */
[----:B------:R-:W-:-:S02]  /*1ae0*/  UIADD3 UR39, UR13, UR5, URZ ;  /* 0x000000050d277290 */ /* 0x000fc4000fffe03f */
[----:B------:R-:W-:Y:S01]  /*1af0*/  USHF.R.S32.HI UR20, URZ, 0x1f, UR10 ;  /* 0x0000001f3f147899 */ /* 0x000fe2000801140a */
[----:B------:R-:W-:Y:S01]  /*1b00*/  ULDC.64 UR52, c[0x0][0x478] ;  /* 0x00011e0000347ab9 */ /* 0x000fe20000000a00 */
[----:B------:R-:W-:Y:S02]  /*1b10*/  ULDC.64 UR60, c[0x0][0x2b0] ;  /* 0x0000ac00003c7ab9 */ /* 0x000fe40000000a00 */
[----:B------:R-:W-:Y:S02]  /*1b20*/  ULEA.HI UR20, UR20, UR10, URZ, 0x6 ;  /* 0x0000000a14147291 */ /* 0x000fe4000f8f303f */
[----:B------:R-:W-:Y:S02]  /*1b30*/  UIADD3 UR5, UR43, -0x1, URZ ;  /* 0xffffffff2b057890 */ /* 0x000fe4000fffe03f */
[----:B------:R-:W-:-:S04]  /*1b40*/  USHF.R.S32.HI UR20, URZ, 0x6, UR20 ;  /* 0x000000063f147899 */ /* 0x000fc80008011414 */
[----:B------:R-:W-:-:S04]  /*1b50*/  UISETP.LT.AND UP0, UPT, URZ, UR20, UPT ;  /* 0x000000143f00728c */ /* 0x000fc8000bf01270 */
        /* <DEDUP_REMOVED lines=17> */
[----:B------:R3:W-:Y:S01]  /*1c70*/  STL [R1+0x14], R33 ;  /* 0x0000142101007387 */ /* 0x0007e20000100800 */
[----:B------:R-:W-:Y:S01]  /*1c80*/  UIADD3 UR38, UR13, UR44, URZ ;  /* 0x0000002c0d267290 */ /* 0x000fe2000fffe03f */
[----:B------:R-:W-:Y:S01]  /*1c90*/  IMAD.WIDE.U32 R24, R2, UR13, R20 ;  /* 0x0000000d02187c25 */ /* 0x000fe2000f8e0014 */
[----:B------:R-:W-:Y:S01]  /*1ca0*/  LEA.HI.X.SX32 R5, R5, UR14, 0x1, P0 ;  /* 0x0000000e05057c11 */ /* 0x000fe200080f0eff */
[----:B------:R-:W-:Y:S01]  /*1cb0*/  UIMAD UR14, UR54, UR31, UR15 ;  /* 0x0000001f360e72a4 */ /* 0x000fe2000f8e020f */
        /* <DEDUP_REMOVED lines=30> */
[----:B------:R-:W-:-:S02]  /*1ea0*/  UMOV UR15, UR39 ;  /* 0x00000027000f7c82 */ /* 0x000fc40008000000 */
        /* <DEDUP_REMOVED lines=24> */
.L_x_1609:
        /* <DEDUP_REMOVED lines=18> */
.L_x_1610:
        /* <DEDUP_REMOVED lines=37> */
.L_x_1612:
[----:B------:R-:W-:Y:S05]  /*23a0*/  BSYNC B0 ;  /* 0x0000000000007941 */ /* 0x000fea0003800000 */
.L_x_1611:
        /* <DEDUP_REMOVED lines=21> */
.L_x_1614:
[----:B------:R-:W-:Y:S05]  /*2500*/  BSYNC B0 ;  /* 0x0000000000007941 */ /* 0x000fea0003800000 */
.L_x_1613:
        /* <DEDUP_REMOVED lines=33> */
.L_x_1616:
[----:B------:R-:W-:Y:S05]  /*2720*/  BSYNC B0 ;  /* 0x0000000000007941 */ /* 0x000fea0003800000 */
.L_x_1615:
        /* <DEDUP_REMOVED lines=22> */
.L_x_1608:
        /* <DEDUP_REMOVED lines=59> */
.L_x_1619:
[----:B------:R-:W-:Y:S05]  /*2c40*/  BSYNC B0 ;  /* 0x0000000000007941 */ /* 0x000fea0003800000 */
.L_x_1618:
        /* <DEDUP_REMOVED lines=47> */
.L_x_1621:
[----:B------:R-:W-:Y:S05]  /*2f40*/  BSYNC B0 ;  /* 0x0000000000007941 */ /* 0x000fea0003800000 */
.L_x_1620:
        /* <DEDUP_REMOVED lines=21> */
.L_x_1623:
        /* <DEDUP_REMOVED lines=50> */
.L_x_1624:
[----:B------:R-:W-:Y:S05]  /*33c0*/  BSYNC B0 ;  /* 0x0000000000007941 */ /* 0x000fea0003800000 */
.L_x_1622:
        /* <DEDUP_REMOVED lines=21> */
.L_x_1626:
        /* <DEDUP_REMOVED lines=51> */
.L_x_1627:
[----:B------:R-:W-:Y:S05]  /*3850*/  BSYNC B0 ;  /* 0x0000000000007941 */ /* 0x000fea0003800000 */
.L_x_1625:
        /* <DEDUP_REMOVED lines=72> */
.L_x_1629:
[----:B------:R-:W-:Y:S05]  /*3ce0*/  BSYNC B0 ;  /* 0x0000000000007941 */ /* 0x000fea0003800000 */
.L_x_1628:
        /* <DEDUP_REMOVED lines=58> */
.L_x_1631:
[----:B------:R-:W-:Y:S05]  /*4090*/  BSYNC B0 ;  /* 0x0000000000007941 */ /* 0x000fea0003800000 */
.L_x_1630:
        /* <DEDUP_REMOVED lines=73> */
.L_x_1633:
[----:B------:R-:W-:Y:S05]  /*4530*/  BSYNC B0 ;  /* 0x0000000000007941 */ /* 0x000fea0003800000 */
.L_x_1632:
        /* <DEDUP_REMOVED lines=56> */
.L_x_1635:
[----:B------:R-:W-:Y:S05]  /*48c0*/  BSYNC B0 ;  /* 0x0000000000007941 */ /* 0x000fea0003800000 */
.L_x_1634:
[----:B-1--4-:R-:W-:Y:S01]  /*48d0*/  IMAD.MOV.U32 R4, RZ, RZ, R28 ;  /* 0x000000ffff047224 */ /* 0x012fe200078e001c */
[----:B------:R-:W0:Y:S01]  /*48e0*/  LDGDEPBAR ;  /* 0x00000000000079af */ /* 0x000e220000000000 */
[----:B------:R-:W-:Y:S01]  /*48f0*/  IMAD.MOV.U32 R3, RZ, RZ, R27 ;  /* 0x000000ffff037224 */ /* 0x000fe200078e001b */
[----:B------:R-:W-:Y:S01]  /*4900*/  ULDC UR22, c[0x0][0x2d0] ;  /* 0x0000b40000167ab9 */ /* 0x000fe20000000800 */
[----:B------:R-:W-:Y:S01]  /*4910*/  IMAD.MOV.U32 R242, RZ, RZ, 0x20 ;  /* 0x00000020fff27424 */ /* 0x000fe200078e00ff */
[----:B------:R-:W-:Y:S01]  /*4920*/  ULDC UR24, c[0x0][0x398] ;  /* 0x0000e60000187ab9 */ /* 0x000fe20000000800 */
[----:B------:R-:W4:Y:S01]  /*4930*/  @!P6 LDG.E R4, desc[UR6][R18.64] ;  /* 0x000000061204e981 */ /* 0x000f22000c1e1900 */
[----:B------:R-:W-:Y:S01]  /*4940*/  IMAD.MOV.U32 R241, RZ, RZ, 0x40 ;  /* 0x00000040fff17424 */ /* 0x000fe200078e00ff */
[----:B------:R-:W-:Y:S02]  /*4950*/  UIADD3 UR9, UR9, UR12, URZ ;  /* 0x0000000c09097290 */ /* 0x000fe4000fffe03f */
[----:B------:R-:W5:Y:S01]  /*4960*/  @!P5 LDG.E R3, desc[UR6][R18.64+0x20] ;  /* 0x000020061203d981 */ /* 0x000f62000c1e1900 */
[----:B------:R-:W-:Y:S01]  /*4970*/  IMAD.MOV.U32 R6, RZ, RZ, R26 ;  /* 0x000000ffff067224 */ /* 0x000fe200078e001a */
[C---:B------:R-:W-:Y:S01]  /*4980*/  SHF.L.U64.HI R2, R84.reuse, 0x2, R2 ;  /* 0x0000000254027819 */ /* 0x040fe20000010202 */
[----:B------:R-:W-:Y:S01]  /*4990*/  IMAD.SHL.U32 R5, R84, 0x4, RZ ;  /* 0x0000000454057824 */ /* 0x000fe200078e00ff */
        /* <DEDUP_REMOVED lines=67> */
[----:B------:R-:W-:Y:S01]  /*4dd0*/  ULDC UR25, c[0x0][0x2dc] ;  /* 0x0000b70000197ab9 */ /* 0x000fe20000000800 */
        /* <DEDUP_REMOVED lines=27> */
.L_x_1640:
[----:B------:R-:W2:Y:S01]  /*4f90*/  LDL R119, [R1+0x2c] ;  /* 0x00002c0001777983 */ /* 0x000ea20000100800 */
[C---:B------:R-:W-:Y:S01]  /*4fa0*/  IADD3 R118, R244.reuse, R242, RZ ;  /* 0x000000f2f4767210 */ /* 0x040fe20007ffe0ff */
[----:B------:R-:W-:Y:S01]  /*4fb0*/  USHF.L.U32 UR11, UR5, 0x6, URZ ;  /* 0x00000006050b7899 */ /* 0x000fe2000800063f */
[-C--:B------:R-:W-:Y:S01]  /*4fc0*/  IADD3 R117, R244, R241.reuse, RZ ;  /* 0x000000f1f4757210 */ /* 0x080fe20007ffe0ff */
[----:B------:R-:W3:Y:S01]  /*4fd0*/  LDL R237, [R1+0x30] ;  /* 0x0000300001ed7983 */ /* 0x000ee20000100800 */
[----:B------:R-:W-:Y:S01]  /*4fe0*/  IADD3 R116, R118, R241, RZ ;  /* 0x000000f176747210 */ /* 0x000fe20007ffe0ff */
        /* <DEDUP_REMOVED lines=10> */
[----:B------:R-:W4:Y:S04]  /*5090*/  LDSM.16.M88.4 R104, [R249+0x800] ;  /* 0x00080000f968783b */ /* 0x000f280000000200 */
[----:B------:R-:W-:Y:S04]  /*50a0*/  LDSM.16.M88.4 R108, [R117] ;  /* 0x00000000756c783b */ /* 0x000fe80000000200 */
[----:B------:R-:W4:Y:S01]  /*50b0*/  LDSM.16.M88.4 R112, [R248] ;  /* 0x00000000f870783b */ /* 0x000f220000000200 */
[C---:B-1----:R-:W-:Y:S06]  /*50c0*/  HMMA.16816.F32.BF16 R4, R84.reuse, R88, RZ ;  /* 0x000000585404723c */ /* 0x042fec00000418ff */
[C---:B------:R-:W-:Y:S01]  /*50d0*/  HMMA.16816.F32.BF16 R8, R84.reuse, R90, RZ ;  /* 0x0000005a5408723c */ /* 0x040fe200000418ff */
[----:B------:R-:W-:Y:S05]  /*50e0*/  LDSM.16.M88.4 R88, [R116] ;  /* 0x000000007458783b */ /* 0x000fea0000000200 */
[C---:B----4-:R-:W-:Y:S06]  /*50f0*/  HMMA.16816.F32.BF16 R12, R84.reuse, R92, RZ ;  /* 0x0000005c540c723c */ /* 0x050fec00000418ff */
[----:B------:R-:W-:Y:S01]  /*5100*/  HMMA.16816.F32.BF16 R16, R84, R94, RZ ;  /* 0x0000005e5410723c */ /* 0x000fe200000418ff */
[----:B------:R-:W1:Y:S04]  /*5110*/  LDSM.16.M88.4 R84, [R248+0x800] ;  /* 0x00080000f854783b */ /* 0x000e680000000200 */
[----:B------:R-:W4:Y:S01]  /*5120*/  LDSM.16.M88.4 R92, [R247] ;  /* 0x00000000f75c783b */ /* 0x000f220000000200 */
[C---:B------:R-:W-:Y:S06]  /*5130*/  HMMA.16816.F32.BF16 R4, R96.reuse, R100, R4 ;  /* 0x000000646004723c */ /* 0x040fec0000041804 */
[C---:B------:R-:W-:Y:S01]  /*5140*/  HMMA.16816.F32.BF16 R8, R96.reuse, R102, R8 ;  /* 0x000000666008723c */ /* 0x040fe20000041808 */
[----:B------:R-:W-:Y:S05]  /*5150*/  LDSM.16.M88.4 R100, [R244+0x2000] ;  /* 0x00200000f464783b */ /* 0x000fea0000000200 */
[C---:B------:R-:W-:Y:S06]  /*5160*/  HMMA.16816.F32.BF16 R12, R96.reuse, R104, R12 ;  /* 0x00000068600c723c */ /* 0x040fec000004180c */
[----:B------:R-:W-:Y:S01]  /*5170*/  HMMA.16816.F32.BF16 R16, R96, R106, R16 ;  /* 0x0000006a6010723c */ /* 0x000fe20000041810 */
[----:B------:R-:W4:Y:S04]  /*5180*/  LDSM.16.M88.4 R96, [R247+0x800] ;  /* 0x00080000f760783b */ /* 0x000f280000000200 */
        /* <DEDUP_REMOVED lines=11> */
[C---:B------:R-:W-:Y:S06]  /*5240*/  HMMA.16816.F32.BF16 R12, R88.reuse, R96, R12 ;  /* 0x00000060580c723c */ /* 0x040fec000004180c */
[----:B------:R-:W-:Y:S01]  /*5250*/  HMMA.16816.F32.BF16 R16, R88, R98, R16 ;  /* 0x000000625810723c */ /* 0x000fe20000041810 */
[----:B------:R-:W4:Y:S04]  /*5260*/  LDSM.16.M88.4 R88, [R249+0x2800] ;  /* 0x00280000f958783b */ /* 0x000f280000000200 */
        /* <DEDUP_REMOVED lines=8> */
[C---:B------:R-:W-:Y:S06]  /*52f0*/  HMMA.16816.F32.BF16 R4, R108.reuse, R112, R4 ;  /* 0x000000706c04723c */ /* 0x040fec0000041804 */
[C---:B------:R-:W-:Y:S01]  /*5300*/  HMMA.16816.F32.BF16 R8, R108.reuse, R114, R8 ;  /* 0x000000726c08723c */ /* 0x040fe20000041808 */
[----:B------:R-:W-:Y:S05]  /*5310*/  LDSM.16.M88.4 R112, [R250+UR4+0x1c000] ;  /* 0x01c00004fa70783b */ /* 0x000fea0008000200 */
[C---:B----4-:R-:W-:Y:S06]  /*5320*/  HMMA.16816.F32.BF16 R12, R108.reuse, R88, R12 ;  /* 0x000000586c0c723c */ /* 0x050fec000004180c */
        /* <DEDUP_REMOVED lines=13> */
[C---:B----4-:R-:W-:Y:S06]  /*5400*/  HMMA.16816.F32.BF16 R12, R100.reuse, R88, R12 ;  /* 0x00000058640c723c */ /* 0x050fec000004180c */
[----:B------:R-:W-:Y:S01]  /*5410*/  HMMA.16816.F32.BF16 R16, R100, R90, R16 ;  /* 0x0000005a6410723c */ /* 0x000fe20000041810 */
[----:B------:R-:W4:Y:S04]  /*5420*/  LDSM.16.M88.4 R88, [R249+0x4800] ;  /* 0x00480000f958783b */ /* 0x000f280000000200 */
[----:B------:R-:W4:Y:S01]  /*5430*/  LDSM.16.M88.4 R100, [R117+0x4000] ;  /* 0x004000007564783b */ /* 0x000f220000000200 */
[C---:B------:R-:W-:Y:S05]  /*5440*/  HMMA.16816.F32.BF16 R4, R108.reuse, R112, R4 ;  /* 0x000000706c04723c */ /* 0x040fea0000041804 */
[----:B--2---:R-:W-:Y:S01]  /*5450*/  IADD3 R122, P0, R119, UR18, RZ ;  /* 0x00000012777a7c10 */ /* 0x004fe2000ff1e0ff */
[C---:B------:R-:W-:Y:S01]  /*5460*/  HMMA.16816.F32.BF16 R8, R108.reuse, R114, R8 ;  /* 0x000000726c08723c */ /* 0x040fe20000041808 */
[----:B------:R-:W-:Y:S04]  /*5470*/  LDSM.16.M88.4 R112, [R247+0x4000] ;  /* 0x00400000f770783b */ /* 0x000fe80000000200 */
[----:B---3--:R-:W-:Y:S01]  /*5480*/  IADD3.X R123, R237, UR17, RZ, P0, !PT ;  /* 0x00000011ed7b7c10 */ /* 0x008fe200087fe4ff */
[C---:B-1----:R-:W-:Y:S01]  /*5490*/  HMMA.16816.F32.BF16 R12, R108.reuse, R84, R12 ;  /* 0x000000546c0c723c */ /* 0x042fe2000004180c */
[----:B------:R-:W-:Y:S03]  /*54a0*/  PLOP3.LUT P0, PT, PT, PT, UP0, 0x80, 0x0 ;  /* 0x000000000000781c */ /* 0x000fe60003f0f008 */
[----:B------:R-:W5:Y:S02]  /*54b0*/  LDG.E R120, desc[UR6][R122.64] ;  /* 0x000000067a787981 */ /* 0x000f64000c1e1900 */
[----:B------:R-:W-:Y:S02]  /*54c0*/  HMMA.16816.F32.BF16 R16, R108, R86, R16 ;  /* 0x000000566c10723c */ /* 0x000fe40000041810 */
[----:B------:R1:W5:Y:S04]  /*54d0*/  LDG.E R119, desc[UR6][R122.64+0x20] ;  /* 0x000020067a777981 */ /* 0x000368000c1e1900 */
[C---:B------:R-:W-:Y:S01]  /*54e0*/  HMMA.16816.F32.BF16 R4, R92.reuse, R96, R4 ;  /* 0x000000605c04723c */ /* 0x040fe20000041804 */
[----:B------:R-:W2:Y:S04]  /*54f0*/  LDSM.16.M88.4 R84, [R248+0x4800] ;  /* 0x00480000f854783b */ /* 0x000ea80000000200 */
[----:B------:R-:W3:Y:S01]  /*5500*/  LDSM.16.M88.4 R108, [R116+0x4000] ;  /* 0x00400000746c783b */ /* 0x000ee20000000200 */
[C---:B------:R-:W-:Y:S03]  /*5510*/  HMMA.16816.F32.BF16 R8, R92.reuse, R98, R8 ;  /* 0x000000625c08723c */ /* 0x040fe60000041808 */
[----:B------:R-:W-:Y:S03]  /*5520*/  LDSM.16.M88.4 R96, [R250+UR4+0x1e000] ;  /* 0x01e00004fa60783b */ /* 0x000fe60008000200 */
[C---:B----4-:R-:W-:Y:S06]  /*5530*/  HMMA.16816.F32.BF16 R12, R92.reuse, R88, R12 ;  /* 0x000000585c0c723c */ /* 0x050fec000004180c */
[----:B------:R-:W-:Y:S01]  /*5540*/  HMMA.16816.F32.BF16 R16, R92, R90, R16 ;  /* 0x0000005a5c10723c */ /* 0x000fe20000041810 */
[----:B------:R-:W4:Y:S04]  /*5550*/  LDSM.16.M88.4 R88, [R247+0x4800] ;  /* 0x00480000f758783b */ /* 0x000f280000000200 */
[----:B------:R-:W1:Y:S01]  /*5560*/  LDSM.16.M88.4 R92, [R244+0x6000] ;  /* 0x00600000f45c783b */ /* 0x000e620000000200 */
[C---:B------:R-:W-:Y:S06]  /*5570*/  HMMA.16816.F32.BF16 R4, R100.reuse, R104, R4 ;  /* 0x000000686404723c */ /* 0x040fec0000041804 */
[C---:B------:R-:W-:Y:S01]  /*5580*/  HMMA.16816.F32.BF16 R8, R100.reuse, R106, R8 ;  /* 0x0000006a6408723c */ /* 0x040fe20000041808 */
[----:B------:R-:W-:Y:S05]  /*5590*/  LDSM.16.M88.4 R104, [R249+0x6000] ;  /* 0x00600000f968783b */ /* 0x000fea0000000200 */
[C---:B--2---:R-:W-:Y:S06]  /*55a0*/  HMMA.16816.F32.BF16 R12, R100.reuse, R84, R12 ;  /* 0x00000054640c723c */ /* 0x044fec000004180c */
[----:B------:R-:W-:Y:S01]  /*55b0*/  HMMA.16816.F32.BF16 R16, R100, R86, R16 ;  /* 0x000000566410723c */ /* 0x000fe20000041810 */
[----:B------:R-:W2:Y:S04]  /*55c0*/  LDSM.16.M88.4 R84, [R250+UR4+0x1e800] ;  /* 0x01e80004fa54783b */ /* 0x000ea80008000200 */
        /* <DEDUP_REMOVED lines=15> */
[C---:B------:R-:W-:Y:S06]  /*56c0*/  HMMA.16816.F32.BF16 R4, R100.reuse, R104, R4 ;  /* 0x000000686404723c */ /* 0x040fec0000041804 */
[C---:B------:R-:W-:Y:S06]  /*56d0*/  HMMA.16816.F32.BF16 R8, R100.reuse, R106, R8 ;  /* 0x0000006a6408723c */ /* 0x040fec0000041808 */
[C---:B---3--:R-:W-:Y:S06]  /*56e0*/  HMMA.16816.F32.BF16 R12, R100.reuse, R88, R12 ;  /* 0x00000058640c723c */ /* 0x048fec000004180c */
[----:B------:R-:W-:Y:S06]  /*56f0*/  HMMA.16816.F32.BF16 R16, R100, R90, R16 ;  /* 0x0000005a6410723c */ /* 0x000fec0000041810 */
[C---:B----4-:R-:W-:Y:S06]  /*5700*/  HMMA.16816.F32.BF16 R4, R108.reuse, R112, R4 ;  /* 0x000000706c04723c */ /* 0x050fec0000041804 */
[C---:B------:R-:W-:Y:S06]  /*5710*/  HMMA.16816.F32.BF16 R8, R108.reuse, R114, R8 ;  /* 0x000000726c08723c */ /* 0x040fec0000041808 */
[C---:B-1----:R-:W-:Y:S06]  /*5720*/  HMMA.16816.F32.BF16 R12, R108.reuse, R84, R12 ;  /* 0x000000546c0c723c */ /* 0x042fec000004180c */
[----:B------:R-:W-:Y:S01]  /*5730*/  HMMA.16816.F32.BF16 R16, R108, R86, R16 ;  /* 0x000000566c10723c */ /* 0x000fe20000041810 */
[----:B------:R-:W1:Y:S05]  /*5740*/  LDSM.16.M88.4 R84, [R247+0x6800] ;  /* 0x00680000f754783b */ /* 0x000e6a0000000200 */
[C---:B--2---:R-:W-:Y:S06]  /*5750*/  HMMA.16816.F32.BF16 R4, R92.reuse, R96, R4 ;  /* 0x000000605c04723c */ /* 0x044fec0000041804 */
[C---:B------:R-:W-:Y:S11]  /*5760*/  HMMA.16816.F32.BF16 R8, R92.reuse, R98, R8 ;  /* 0x000000625c08723c */ /* 0x040ff60000041808 */
[----:B------:R-:W-:Y:S07]  /*5770*/  @!UPT UIADD3 URZ, URZ, URZ, URZ ;  /* 0x0000003f3f3ff290 */ /* 0x000fee000fffe03f */
[----:B------:R-:W-:Y:S01]  /*5780*/  FMUL.FTZ R121, R4, UR9 ;  /* 0x0000000904797c20 */ /* 0x000fe20008410000 */
[----:B------:R-:W-:Y:S01]  /*5790*/  FMUL.FTZ R122, R5, UR9 ;  /* 0x00000009057a7c20 */ /* 0x000fe20008410000 */
[----:B------:R-:W-:Y:S01]  /*57a0*/  FMUL.FTZ R123, R6, UR9 ;  /* 0x00000009067b7c20 */ /* 0x000fe20008410000 */
[----:B------:R-:W-:Y:S03]  /*57b0*/  FMUL.FTZ R124, R7, UR9 ;  /* 0x00000009077c7c20 */ /* 0x000fe60008410000 */
[----:B------:R-:W2:Y:S01]  /*57c0*/  MUFU.TANH R121, R121 ;  /* 0x0000007900797308 */ /* 0x000ea20000002400 */
[----:B------:R-:W-:Y:S01]  /*57d0*/  FMUL.FTZ R125, R8, UR9 ;  /* 0x00000009087d7c20 */ /* 0x000fe20008410000 */
[----:B------:R-:W-:Y:S01]  /*57e0*/  FMUL.FTZ R126, R9, UR9 ;  /* 0x00000009097e7c20 */ /* 0x000fe20008410000 */
[----:B------:R-:W-:Y:S01]  /*57f0*/  FMUL.FTZ R127, R10, UR9 ;  /* 0x000000090a7f7c20 */ /* 0x000fe20008410000 */
[----:B------:R-:W-:Y:S01]  /*5800*/  FMUL.FTZ R128, R11, UR9 ;  /* 0x000000090b807c20 */ /* 0x000fe20008410000 */
[C---:B-1----:R-:W-:Y:S05]  /*5810*/  HMMA.16816.F32.BF16 R12, R92.reuse, R84, R12 ;  /* 0x000000545c0c723c */ /* 0x042fea000004180c */
[----:B------:R-:W1:Y:S01]  /*5820*/  MUFU.TANH R122, R122 ;  /* 0x0000007a007a7308 */ /* 0x000e620000002400 */
[----:B------:R-:W-:Y:S09]  /*5830*/  HMMA.16816.F32.BF16 R16, R92, R86, R16 ;  /* 0x000000565c10723c */ /* 0x000ff20000041810 */
[----:B------:R-:W3:Y:S10]  /*5840*/  MUFU.TANH R123, R123 ;  /* 0x0000007b007b7308 */ /* 0x000ef40000002400 */
[----:B------:R-:W4:Y:S01]  /*5850*/  MUFU.TANH R124, R124 ;  /* 0x0000007c007c7308 */ /* 0x000f220000002400 */
[----:B------:R-:W-:Y:S01]  /*5860*/  FMUL.FTZ R129, R12, UR9 ;  /* 0x000000090c817c20 */ /* 0x000fe20008410000 */
[----:B------:R-:W-:Y:S01]  /*5870*/  FMUL.FTZ R130, R13, UR9 ;  /* 0x000000090d827c20 */ /* 0x000fe20008410000 */
[----:B------:R-:W-:Y:S07]  /*5880*/  FMUL.FTZ R131, R14, UR9 ;  /* 0x000000090e837c20 */ /* 0x000fee0008410000 */
[----:B------:R-:W1:Y:S01]  /*5890*/  MUFU.TANH R125, R125 ;  /* 0x0000007d007d7308 */ /* 0x000e620000002400 */
[----:B------:R-:W-:Y:S01]  /*58a0*/  FMUL.FTZ R196, R15, UR9 ;  /* 0x000000090fc47c20 */ /* 0x000fe20008410000 */
[----:B------:R-:W-:Y:S01]  /*58b0*/  FMUL.FTZ R197, R16, UR9 ;  /* 0x0000000910c57c20 */ /* 0x000fe20008410000 */
[----:B------:R-:W-:Y:S01]  /*58c0*/  FMUL.FTZ R198, R17, UR9 ;  /* 0x0000000911c67c20 */ /* 0x000fe20008410000 */
[----:B------:R-:W-:Y:S01]  /*58d0*/  FMUL.FTZ R199, R18, UR9 ;  /* 0x0000000912c77c20 */ /* 0x000fe20008410000 */
[----:B------:R-:W-:Y:S05]  /*58e0*/  FMUL.FTZ R200, R19, UR9 ;  /* 0x0000000913c87c20 */ /* 0x000fea0008410000 */
[----:B------:R-:W1:Y:S10]  /*58f0*/  MUFU.TANH R126, R126 ;  /* 0x0000007e007e7308 */ /* 0x000e740000002400 */
        /* <DEDUP_REMOVED lines=9> */
[----:B------:R-:W1:Y:S01]  /*5990*/  MUFU.TANH R200, R200 ;  /* 0x000000c800c87308 */ /* 0x000e620000002400 */
[----:B--234-:R-:W-:Y:S05]  /*59a0*/  @!P0 BRA `(.L_x_1636) ;  /* 0x0000000000708947 */ /* 0x01cfea0003800000 */
[----:B-1----:R-:W-:Y:S01]  /*59b0*/  MOV R5, R200 ;  /* 0x000000c800057202 */ /* 0x002fe20000000f00 */
        /* <DEDUP_REMOVED lines=27> */
.L_x_1636:
[----:B------:R-:W2:Y:S01]  /*5b70*/  LDL R4, [R1+0x4] ;  /* 0x0000040001047983 */ /* 0x000ea20000100800 */
[----:B------:R-:W-:Y:S01]  /*5b80*/  UIADD3 UR14, UR8, 0x1, -UR12 ;  /* 0x00000001080e7890 */ /* 0x000fe2000fffe80c */
[----:B------:R-:W-:Y:S01]  /*5b90*/  IMAD.U32 R9, RZ, RZ, UR21 ;  /* 0x00000015ff097e24 */ /* 0x000fe2000f8e00ff */
[----:B------:R-:W-:Y:S01]  /*5ba0*/  UIADD3 UR13, -UR10, UR8, -UR12 ;  /* 0x000000080a0d7290 */ /* 0x000fe2000fffe90c */
[----:B------:R-:W3:Y:S02]  /*5bb0*/  LDL R8, [R1] ;  /* 0x0000000001087983 */ /* 0x000ee40000100800 */
[----:B---3--:R-:W-:Y:S02]  /*5bc0*/  IMAD R9, R9, 0x40, R8 ;  /* 0x0000004009097824 */ /* 0x008fe400078e0208 */
[----:B--2---:R-:W-:Y:S01]  /*5bd0*/  VIADD R6, R4, UR11 ;  /* 0x0000000b04067c36 */ /* 0x004fe20008000000 */
[----:B------:R-:W-:Y:S01]  /*5be0*/  UIADD3 UR11, UR14, UR24, URZ ;  /* 0x000000180e0b7290 */ /* 0x000fe2000fffe03f */
[C---:B------:R-:W-:Y:S02]  /*5bf0*/  VIADD R14, R9.reuse, 0x1 ;  /* 0x00000001090e7836 */ /* 0x040fe40000000000 */
[----:B------:R-:W-:Y:S01]  /*5c00*/  IMAD.U32 R4, RZ, RZ, UR24 ;  /* 0x00000018ff047e24 */ /* 0x000fe2000f8e00ff */
[C---:B------:R-:W-:Y:S01]  /*5c10*/  VIADDMNMX R15, R6.reuse, UR13, RZ, !PT ;  /* 0x0000000d060f7c46 */ /* 0x040fe2000f8001ff */
[----:B------:R-:W-:Y:S02]  /*5c20*/  VIADD R5, R6, 0x8 ;  /* 0x0000000806057836 */ /* 0x000fe40000000000 */
[----:B------:R-:W-:Y:S01]  /*5c30*/  IMAD.U32 R11, RZ, RZ, UR11 ;  /* 0x0000000bff0b7e24 */ /* 0x000fe2000f8e00ff */
[CC--:B------:R-:W-:Y:S01]  /*5c40*/  ISETP.GE.AND P1, PT, R9.reuse, R15.reuse, PT ;  /* 0x0000000f0900720c */ /* 0x0c0fe20003f26270 */
[C---:B------:R-:W-:Y:S01]  /*5c50*/  VIADD R13, R9.reuse, 0x8 ;  /* 0x00000008090d7836 */ /* 0x040fe20000000000 */
[C---:B------:R-:W-:Y:S01]  /*5c60*/  ISETP.GE.AND P0, PT, R14.reuse, R15, PT ;  /* 0x0000000f0e00720c */ /* 0x040fe20003f06270 */
[----:B------:R-:W-:Y:S01]  /*5c70*/  VIADD R12, R9, 0x9 ;  /* 0x00000009090c7836 */ /* 0x000fe20000000000 */
[----:B------:R-:W-:Y:S01]  /*5c80*/  VIADDMNMX R11, R11, R6, UR8, PT ;  /* 0x000000080b0b7e46 */ /* 0x000fe2000b800106 */
[----:B------:R-:W-:Y:S01]  /*5c90*/  VIADD R10, R9, 0x10 ;  /* 0x00000010090a7836 */ /* 0x000fe20000000000 */
[----:B------:R-:W-:Y:S01]  /*5ca0*/  IADD3 R4, R5, UR14, R4 ;  /* 0x0000000e05047c10 */ /* 0x000fe2000fffe004 */
[C---:B------:R-:W-:Y:S01]  /*5cb0*/  VIADD R8, R9.reuse, 0x11 ;  /* 0x0000001109087836 */ /* 0x040fe20000000000 */
[CC--:B------:R-:W-:Y:S01]  /*5cc0*/  ISETP.GE.OR P1, PT, R9.reuse, R11.reuse, !P1 ;  /* 0x0000000b0900720c */ /* 0x0c0fe20004f26670 */
[C---:B------:R-:W-:Y:S01]  /*5cd0*/  VIADD R7, R9.reuse, 0x18 ;  /* 0x0000001809077836 */ /* 0x040fe20000000000 */
[----:B------:R-:W-:Y:S01]  /*5ce0*/  ISETP.GE.OR P0, PT, R14, R11, !P0 ;  /* 0x0000000b0e00720c */ /* 0x000fe20004706670 */
[----:B------:R-:W-:Y:S01]  /*5cf0*/  VIADD R6, R9, 0x19 ;  /* 0x0000001909067836 */ /* 0x000fe20000000000 */
[----:B------:R-:W-:Y:S01]  /*5d00*/  VIADDMNMX R5, R5, UR13, RZ, !PT ;  /* 0x0000000d05057c46 */ /* 0x000fe2000f8001ff */
[----:B------:R-:W-:Y:S01]  /*5d10*/  UMOV UR14, UR10 ;  /* 0x0000000a000e7c82 */ /* 0x000fe20008000000 */
[----:B------:R-:W-:Y:S02]  /*5d20*/  FSEL R99, R121, -INF , !P1 ;  /* 0xff80000079637808 */ /* 0x000fe40004800000 */
[----:B-1----:R-:W-:Y:S02]  /*5d30*/  FSEL R97, R122, -INF , !P0 ;  /* 0xff8000007a617808 */ /* 0x002fe40004000000 */
[-C--:B------:R-:W-:Y:S02]  /*5d40*/  ISETP.GE.AND P6, PT, R13, R15.reuse, PT ;  /* 0x0000000f0d00720c */ /* 0x080fe40003fc6270 */
        /* <DEDUP_REMOVED lines=42> */
.L_x_1637:
[----:B------:R-:W2:Y:S01]  /*5ff0*/  LDL R4, [R1+0x5c] ;  /* 0x00005c0001047983 */ /* 0x000ea20000100800 */
[----:B------:R-:W-:Y:S01]  /*6000*/  LEA R115, R252, UR4, 0x1 ;  /* 0x00000004fc737c11 */ /* 0x000fe2000f8e08ff */
[----:B------:R-:W-:Y:S01]  /*6010*/  UISETP.GT.AND UP3, UPT, UR5, UR20, UPT ;  /* 0x000000140500728c */ /* 0x000fe2000bf64270 */
[----:B------:R-:W-:Y:S01]  /*6020*/  FFMA.FTZ R121, -R121, R121, 1 ;  /* 0x3f80000079797423 */ /* 0x000fe20000010179 */
[----:B------:R-:W3:Y:S01]  /*6030*/  LDL R8, [R1+0x60] ;  /* 0x0000600001087983 */ /* 0x000ee20000100800 */
[-C--:B------:R-:W-:Y:S01]  /*6040*/  IADD3 R114, R242, R115.reuse, RZ ;  /* 0x00000073f2727210 */ /* 0x080fe20007ffe0ff */
[----:B------:R-:W-:Y:S01]  /*6050*/  FFMA.FTZ R122, -R122, R122, 1 ;  /* 0x3f8000007a7a7423 */ /* 0x000fe2000001017a */
[C---:B------:R-:W-:Y:S01]  /*6060*/  IADD3 R113, R241.reuse, R115, RZ ;  /* 0x00000073f1717210 */ /* 0x040fe20007ffe0ff */
[----:B------:R-:W4:Y:S01]  /*6070*/  LDL R222, [R1+0x1c] ;  /* 0x00001c0001de7983 */ /* 0x000f220000100800 */
[----:B------:R-:W-:Y:S01]  /*6080*/  IADD3 R112, R241, R114, RZ ;  /* 0x00000072f1707210 */ /* 0x000fe20007ffe0ff */
[----:B------:R-:W-:Y:S01]  /*6090*/  FFMA.FTZ R123, -R123, R123, 1 ;  /* 0x3f8000007b7b7423 */ /* 0x000fe2000001017b */
[----:B------:R-:W-:Y:S01]  /*60a0*/  FFMA.FTZ R124, -R124, R124, 1 ;  /* 0x3f8000007c7c7423 */ /* 0x000fe2000001017c */
[----:B------:R-:W4:Y:S01]  /*60b0*/  LDL R221, [R1+0x28] ;  /* 0x0000280001dd7983 */ /* 0x000f220000100800 */
[----:B------:R-:W-:Y:S01]  /*60c0*/  FFMA.FTZ R125, -R125, R125, 1 ;  /* 0x3f8000007d7d7423 */ /* 0x000fe2000001017d */
        /* <DEDUP_REMOVED lines=10> */
[----:B------:R1:W5:Y:S01]  /*6170*/  LDL.64 R218, [R1+0x10] ;  /* 0x0000100001da7983 */ /* 0x0003620000100a00 */
[----:B------:R-:W-:Y:S01]  /*6180*/  FFMA.FTZ R198, -R198, R198, 1 ;  /* 0x3f800000c6c67423 */ /* 0x000fe200000101c6 */
[----:B------:R-:W-:Y:S01]  /*6190*/  FFMA.FTZ R199, -R199, R199, 1 ;  /* 0x3f800000c7c77423 */ /* 0x000fe200000101c7 */
[----:B------:R-:W-:Y:S01]  /*61a0*/  FFMA.FTZ R200, -R200, R200, 1 ;  /* 0x3f800000c8c87423 */ /* 0x000fe200000101c8 */
[----:B------:R1:W5:Y:S01]  /*61b0*/  LDL R216, [R1+0x40] ;  /* 0x0000400001d87983 */ /* 0x0003620000100800 */
[----:B------:R-:W-:Y:S01]  /*61c0*/  FMUL.FTZ R121, R121, UR9 ;  /* 0x0000000979797c20 */ /* 0x000fe20008410000 */
[----:B------:R-:W-:Y:S01]  /*61d0*/  FMUL.FTZ R122, R122, UR9 ;  /* 0x000000097a7a7c20 */ /* 0x000fe20008410000 */
[----:B------:R-:W-:Y:S01]  /*61e0*/  FMUL.FTZ R123, R123, UR9 ;  /* 0x000000097b7b7c20 */ /* 0x000fe20008410000 */
        /* <DEDUP_REMOVED lines=28> */
[----:B------:R-:W-:Y:S01]  /*63b0*/  MUFU.EX2 R213, R213 ;  /* 0x000000d500d57308 */ /* 0x000fe20000000800 */
[--C-:B------:R-:W-:Y:S01]  /*63c0*/  FFMA.FTZ R206, R17, UR19, -R6.reuse ;  /* 0x0000001311ce7c23 */ /* 0x100fe20008010806 */
[--C-:B------:R-:W-:Y:S01]  /*63d0*/  FFMA.FTZ R205, R11, UR19, -R6.reuse ;  /* 0x000000130bcd7c23 */ /* 0x100fe20008010806 */
[----:B------:R-:W-:Y:S01]  /*63e0*/  FFMA.FTZ R6, R9, UR19, -R6 ;  /* 0x0000001309067c23 */ /* 0x000fe20008010806 */
[--C-:B------:R-:W-:Y:S01]  /*63f0*/  FFMA.FTZ R203, R87, UR19, -R4.reuse ;  /* 0x0000001357cb7c23 */ /* 0x100fe20008010804 */
[--C-:B------:R-:W-:Y:S01]  /*6400*/  FFMA.FTZ R202, R85, UR19, -R4.reuse ;  /* 0x0000001355ca7c23 */ /* 0x100fe20008010804 */
[--C-:B------:R-:W-:Y:S01]  /*6410*/  FFMA.FTZ R201, R15, UR19, -R4.reuse ;  /* 0x000000130fc97c23 */ /* 0x100fe20008010804 */
[--C-:B------:R-:W-:Y:S03]  /*6420*/  FFMA.FTZ R118, R13, UR19, -R4.reuse ;  /* 0x000000130d767c23 */ /* 0x100fe60008010804 */
        /* <DEDUP_REMOVED lines=12> */
[----:B------:R2:W-:Y:S10]  /*64f0*/  MUFU.EX2 R204, R6 ;  /* 0x0000000600cc7308 */ /* 0x0005f40000000800 */
        /* <DEDUP_REMOVED lines=13> */
[----:B------:R-:W2:Y:S10]  /*65d0*/  MUFU.EX2 R205, R205 ;  /* 0x000000cd00cd7308 */ /* 0x000eb40000000800 */
[----:B------:R-:W4:Y:S01]  /*65e0*/  MUFU.EX2 R117, R117 ;  /* 0x0000007500757308 */ /* 0x000f220000000800 */
[----:B---3--:R-:W-:Y:S05]  /*65f0*/  F2FP.BF16.F32.PACK_AB R13, R118, R201 ;  /* 0x000000c9760d723e */ /* 0x008fea00000010ff */
[----:B------:R-:W-:Y:S01]  /*6600*/  STS [R220+0x2a400], R13 ;  /* 0x02a4000ddc007388 */ /* 0x000fe20000000800 */
[----:B--2---:R-:W-:Y:S05]  /*6610*/  F2FP.BF16.F32.PACK_AB R12, R204, R205 ;  /* 0x000000cdcc0c723e */ /* 0x004fea00000010ff */
[----:B------:R-:W-:Y:S01]  /*6620*/  STS [R217+0x2a000], R12 ;  /* 0x02a0000cd9007388 */ /* 0x000fe20000000800 */
[----:B----4-:R-:W-:Y:S05]  /*6630*/  F2FP.BF16.F32.PACK_AB R100, R116, R117 ;  /* 0x000000757464723e */ /* 0x010fea00000010ff */
        /* <DEDUP_REMOVED lines=8> */
[----:B------:R-:W-:Y:S04]  /*66c0*/  LDSM.16.M88.4 R104, [R248+0x8800] ;  /* 0x00880000f868783b */ /* 0x000fe80000000200 */
[----:B------:R-:W-:Y:S01]  /*66d0*/  LDSM.16.M88.4 R108, [R250+UR4+0x26000] ;  /* 0x02600004fa6c783b */ /* 0x000fe20008000200 */
[C---:B--2---:R-:W-:Y:S06]  /*66e0*/  HMMA.16816.F32.BF16 R4, R16.reuse, R8, RZ ;  /* 0x000000081004723c */ /* 0x044fec00000418ff */
[C---:B------:R-:W-:Y:S06]  /*66f0*/  HMMA.16816.F32.BF16 R8, R16.reuse, R10, RZ ;  /* 0x0000000a1008723c */ /* 0x040fec00000418ff */
[C---:B---3--:R-:W-:Y:S06]  /*6700*/  HMMA.16816.F32.BF16 R12, R16.reuse, R84, RZ ;  /* 0x00000054100c723c */ /* 0x048fec00000418ff */
[----:B------:R-:W-:Y:S01]  /*6710*/  HMMA.16816.F32.BF16 R16, R16, R86, RZ ;  /* 0x000000561010723c */ /* 0x000fe200000418ff */
[----:B------:R-:W2:Y:S05]  /*6720*/  LDSM.16.M88.4 R84, [R113+0x10000] ;  /* 0x010000007154783b */ /* 0x000eaa0000000200 */
[C---:B----4-:R-:W-:Y:S06]  /*6730*/  HMMA.16816.F32.BF16 R4, R88.reuse, R92, R4 ;  /* 0x0000005c5804723c */ /* 0x050fec0000041804 */
[C---:B------:R-:W-:Y:S01]  /*6740*/  HMMA.16816.F32.BF16 R8, R88.reuse, R94, R8 ;  /* 0x0000005e5808723c */ /* 0x040fe20000041808 */
[----:B------:R-:W-:Y:S05]  /*6750*/  LDSM.16.M88.4 R92, [R247+0x8000] ;  /* 0x00800000f75c783b */ /* 0x000fea0000000200 */
[C---:B-1----:R-:W-:Y:S06]  /*6760*/  HMMA.16816.F32.BF16 R12, R88.reuse, R96, R12 ;  /* 0x00000060580c723c */ /* 0x042fec000004180c */
[----:B------:R-:W-:Y:S01]  /*6770*/  HMMA.16816.F32.BF16 R16, R88, R98, R16 ;  /* 0x000000625810723c */ /* 0x000fe20000041810 */
[----:B------:R-:W1:Y:S04]  /*6780*/  LDSM.16.M88.4 R88, [R112+0x10000] ;  /* 0x010000007058783b */ /* 0x000e680000000200 */
[----:B------:R-:W3:Y:S01]  /*6790*/  LDSM.16.M88.4 R96, [R247+0x8800] ;  /* 0x00880000f760783b */ /* 0x000ee20000000200 */
[C---:B--2---:R-:W-:Y:S06]  /*67a0*/  HMMA.16816.F32.BF16 R4, R84.reuse, R100, R4 ;  /* 0x000000645404723c */ /* 0x044fec0000041804 */
[C---:B------:R-:W-:Y:S01]  /*67b0*/  HMMA.16816.F32.BF16 R8, R84.reuse, R102, R8 ;  /* 0x000000665408723c */ /* 0x040fe20000041808 */
[----:B------:R-:W-:Y:S05]  /*67c0*/  LDSM.16.M88.4 R100, [R250+UR4+0x22000] ;  /* 0x02200004fa64783b */ /* 0x000fea0008000200 */
[C---:B------:R-:W-:Y:S06]  /*67d0*/  HMMA.16816.F32.BF16 R12, R84.reuse, R104, R12 ;  /* 0x00000068540c723c */ /* 0x040fec000004180c */
[----:B------:R-:W-:Y:S01]  /*67e0*/  HMMA.16816.F32.BF16 R16, R84, R106, R16 ;  /* 0x0000006a5410723c */ /* 0x000fe20000041810 */
[----:B------:R-:W2:Y:S04]  /*67f0*/  LDSM.16.M88.4 R84, [R115+0x12000] ;  /* 0x012000007354783b */ /* 0x000ea80000000200 */
[----:B------:R-:W4:Y:S01]  /*6800*/  LDSM.16.M88.4 R104, [R250+UR4+0x22800] ;  /* 0x02280004fa68783b */ /* 0x000f220008000200 */
        /* <DEDUP_REMOVED lines=23> */
[----:B------:R-:W-:Y:S05]  /*6980*/  LDSM.16.M88.4 R100, [R250+UR4+0x24000] ;  /* 0x02400004fa64783b */ /* 0x000fea0008000200 */
[C---:B----4-:R-:W-:Y:S06]  /*6990*/  HMMA.16816.F32.BF16 R12, R84.reuse, R104, R12 ;  /* 0x00000068540c723c */ /* 0x050fec000004180c */
        /* <DEDUP_REMOVED lines=26> */
[----:B------:R-:W2:Y:S05]  /*6b40*/  LDSM.16.M88.4 R100, [R115+0x16000] ;  /* 0x016000007364783b */ /* 0x000eaa0000000200 */
        /* <DEDUP_REMOVED lines=190> */
.L_x_1638:
        /* <DEDUP_REMOVED lines=177> */
.L_x_1639:
        /* <DEDUP_REMOVED lines=638> */
.L_x_1641:
        /* <DEDUP_REMOVED lines=21> */
.L_x_1642:
        /* <DEDUP_REMOVED lines=9> */
[----:B------:R-:W-:Y:S01]  /*ac00*/  BSSY B0, `(.L_x_1643) ;  /* 0x0000035000007945 */ /* 0x000fe20003800000 */
[----:B------:R-:W-:Y:S01]  /*ac10*/  USHF.R.S32.HI UR22, URZ, 0x1f, UR54 ;  /* 0x0000001f3f167899 */ /* 0x000fe20008011436 */
[----:B------:R-:W-:-:S03]  /*ac20*/  ULDC.64 UR16, c[0x0][0x468] ;  /* 0x00011a0000107ab9 */ /* 0x000fc60000000a00 */
        /* <DEDUP_REMOVED lines=15> */
[----:B------:R-:W-:Y:S01]  /*ad20*/  IMAD.WIDE.U32 R6, R3, UR5, R58 ;  /* 0x0000000503067c25 */ /* 0x000fe2000f8e003a */
[----:B------:R-:W-:-:S03]  /*ad30*/  SHF.R.S32.HI R3, RZ, 0x3, R5 ;  /* 0x00000003ff037819 */ /* 0x000fc60000011405 */
[----:B------:R-:W-:Y:S01]  /*ad40*/  VIADD R54, R66, 0x80 ;  /* 0x0000008042367836 */ /* 0x000fe20000000000 */
[----:B------:R-:W-:Y:S01]  /*ad50*/  IADD3 R60, P0, R6, UR19, RZ ;  /* 0x00000013063c7c10 */ /* 0x000fe2000ff1e0ff */
[C---:B------:R-:W-:Y:S01]  /*ad60*/  VIADD R4, R3.reuse, 0x20 ;  /* 0x0000002003047836 */ /* 0x040fe20000000000 */
[----:B------:R-:W-:Y:S02]  /*ad70*/  ISETP.GE.AND P5, PT, R3, UR8, PT ;  /* 0x0000000803007c0c */ /* 0x000fe4000bfa6270 */
[----:B------:R-:W-:Y:S02]  /*ad80*/  IADD3.X R61, R7, UR20, R2, P0, !PT ;  /* 0x00000014073d7c10 */ /* 0x000fe400087fe402 */
[----:B------:R-:W-:Y:S02]  /*ad90*/  MOV R2, UR16 ;  /* 0x0000001000027c02 */ /* 0x000fe40008000f00 */
[----:B------:R-:W-:-:S03]  /*ada0*/  ISETP.GE.AND P4, PT, R4, UR8, PT ;  /* 0x0000000804007c0c */ /* 0x000fc6000bf86270 */
[----:B------:R-:W-:Y:S01]  /*adb0*/  IMAD.WIDE.U32 R60, R2, UR54, R60 ;  /* 0x00000036023c7c25 */ /* 0x000fe2000f8e003c */
[----:B------:R-:W-:-:S03]  /*adc0*/  SHF.R.S32.HI R2, RZ, 0x1f, R3 ;  /* 0x0000001fff027819 */ /* 0x000fc60000011403 */
        /* <DEDUP_REMOVED lines=24> */
.L_x_1644:
[----:B------:R-:W-:Y:S05]  /*af50*/  BSYNC B0 ;  /* 0x0000000000007941 */ /* 0x000fea0003800000 */
.L_x_1643:
        /* <DEDUP_REMOVED lines=21> */
.L_x_1646:
[----:B------:R-:W-:Y:S05]  /*b0b0*/  BSYNC B0 ;  /* 0x0000000000007941 */ /* 0x000fea0003800000 */
.L_x_1645:
        /* <DEDUP_REMOVED lines=38> */
.L_x_1648:
[----:B------:R-:W-:Y:S05]  /*b320*/  BSYNC B0 ;  /* 0x0000000000007941 */ /* 0x000fea0003800000 */
.L_x_1647:
        /* <DEDUP_REMOVED lines=12> */
[----:B---34-:R-:W-:-:S03]  /*b3f0*/  LEA R4, P4, R36, UR8, 0x1 ;  /* 0x0000000824047c11 */ /* 0x018fc6000f8808ff */
[----:B------:R-:W-:-:S04]  /*b400*/  IMAD R2, R3, UR13, R2 ;  /* 0x0000000d03027c24 */ /* 0x000fc8000f8e0202 */
[----:B------:R-:W-:-:S05]  /*b410*/  IMAD.IADD R2, R2, 0x1, R37 ;  /* 0x0000000102027824 */ /* 0x000fca00078e0225 */
[----:B------:R-:W-:-:S05]  /*b420*/  LEA.HI.X R5, R36, UR9, R2, 0x1, P4 ;  /* 0x0000000924057c11 */ /* 0x000fca000a0f0c02 */
[----:B------:R3:W-:Y:S04]  /*b430*/  @!P3 STG.E.128 desc[UR6][R4.64], R32 ;  /* 0x000000200400b986 */ /* 0x0007e8000c101d06 */
[----:B------:R3:W-:Y:S04]  /*b440*/  @!P2 STG.E.128 desc[UR6][R4.64+0x80], R28 ;  /* 0x0000801c0400a986 */ /* 0x0007e8000c101d06 */
[----:B------:R3:W-:Y:S04]  /*b450*/  @!P1 STG.E.128 desc[UR6][R4.64+0x100], R24 ;  /* 0x0001001804009986 */ /* 0x0007e8000c101d06 */
[----:B------:R3:W-:Y:S02]  /*b460*/  @!P0 STG.E.128 desc[UR6][R4.64+0x180], R20 ;  /* 0x0001801404008986 */ /* 0x0007e4000c101d06 */
.L_x_1617:
[----:B------:R-:W-:Y:S05]  /*b470*/  BSYNC B1 ;  /* 0x0000000000017941 */ /* 0x000fea0003800000 */
.L_x_1603:
        /* <DEDUP_REMOVED lines=12> */
.L_x_1649:
[----:B------:R-:W-:Y:S05]  /*b540*/  EXIT ;  /* 0x000000000000794d */ /* 0x000fea0003800000 */
.L_x_1651:
        /* <DEDUP_REMOVED lines=11> */
.L_x_2065:


//--------------------- .text._ZN5flash44flash_bwd_dq_dk_dv_loop_seqk_parallel_kernelI23Flash_bwd_kernel_traitsILi256ELi64ELi64ELi8ELi4ELi2ELi2ELb0ELb0EN7cutlass10bfloat16_tE19Flash_kernel_traitsILi256ELi64ELi64ELi8ES3_EELb1ELb0ELb0ELb0ELb0ELb1ELb0EEEvNS_16Flash_bwd_paramsE --------------------------
	.section	.text._ZN5flash44flash_bwd_dq_dk_dv_loop_seqk_parallel_kernelI23Flash_bwd_kernel_traitsILi256ELi64ELi64ELi8ELi4ELi2ELi2ELb0ELb0EN7cutlass10bfloat16_tE19Flash_kernel_traitsILi256ELi64ELi64ELi8ES3_EELb1ELb0ELb0ELb0ELb0ELb1ELb0EEEvNS_16Flash_bwd_paramsE,"ax",@progbits
	.align	128
        .global         _ZN5flash44flash_bwd_dq_dk_dv_loop_seqk_parallel_kernelI23Flash_bwd_kernel_traitsILi256ELi64ELi64ELi8ELi4ELi2ELi2ELb0ELb0EN7cutlass10bfloat16_tE19Flash_kernel_traitsILi256ELi64ELi64ELi8ES3_EELb1ELb0ELb0ELb0ELb0ELb1ELb0EEEvNS_16Flash_bwd_paramsE
        .type           _ZN5flash44flash_bwd_dq_dk_dv_loop_seqk_parallel_kernelI23Flash_bwd_kernel_traitsILi256ELi64ELi64ELi8ELi4ELi2ELi2ELb0ELb0EN7cutlass10bfloat16_tE19Flash_kernel_traitsILi256ELi64ELi64ELi8ES3_EELb1ELb0ELb0ELb0ELb0ELb1ELb0EEEvNS_16Flash_bwd_paramsE,@function
        .size           _ZN5flash44flash_bwd_dq_dk_dv_loop_seqk_parallel_kernelI23Flash_bwd_kernel_traitsILi256ELi64ELi64ELi8ELi4ELi2ELi2ELb0ELb0EN7cutlass10bfloat16_tE19Flash_kernel_traitsILi256ELi64ELi64ELi8ES3_EELb1ELb0ELb0ELb0ELb0ELb1ELb0EEEvNS_16Flash_bwd_paramsE,(.L_x_2066 - _ZN5flash44flash_bwd_dq_dk_dv_loop_seqk_parallel_kernelI23Flash_bwd_kernel_traitsILi256ELi64ELi64ELi8ELi4ELi2ELi2ELb0ELb0EN7cutlass10bfloat16_tE19Flash_kernel_traitsILi256ELi64ELi64ELi8ES3_EELb1ELb0ELb0ELb0ELb0ELb1ELb0EEEvNS_16Flash_bwd_paramsE)
        .other          _ZN5flash44flash_bwd_dq_dk_dv_loop_seqk_parallel_kernelI23Flash_bwd_kernel_traitsILi256ELi64ELi64ELi8ELi4ELi2ELi2ELb0ELb0EN7cutlass10bfloat16_tE19Flash_kernel_traitsILi256ELi64ELi64ELi8ES3_EELb1ELb0ELb0ELb0ELb0ELb1ELb0EEEvNS_16Flash_bwd_paramsE,@"STO_CUDA_ENTRY STV_DEFAULT"
_ZN5flash44flash_bwd_dq_dk_dv_loop_seqk_parallel_kernelI23Flash_bwd_kernel_traitsILi256ELi64ELi64ELi8ELi4ELi2ELi2ELb0ELb0EN7cutlass10bfloat16_tE19Flash_kernel_traitsILi256ELi64ELi64ELi8ES3_EELb1ELb0ELb0ELb0ELb0ELb1ELb0EEEvNS_16Flash_bwd_paramsE:
.text._ZN5flash44flash_bwd_dq_dk_dv_loop_seqk_parallel_kernelI23Flash_bwd_kernel_traitsILi256ELi64ELi64ELi8ELi4ELi2ELi2ELb0ELb0EN7cutlass10bfloat16_tE19Flash_kernel_traitsILi256ELi64ELi64ELi8ES3_EELb1ELb0ELb0ELb0ELb0ELb1ELb0EEEvNS_16Flash_bwd_paramsE:
        /* <DEDUP_REMOVED lines=70> */
[----:B------:R-:W-:Y:S01]  /*0460*/  LOP3.LUT R3, R0, 0x10, R2, 0xf8, !PT ;  /* 0x0000001000037812 */ /* 0x000fe200078ef802 */
[----:B------:R-:W-:Y:S01]  /*0470*/  IMAD R2, R246, 0x800, R214 ;  /* 0x00000800f6027824 */ /* 0x000fe200078e02d6 */
[----:B------:R-:W-:-:S02]  /*0480*/  LOP3.LUT R209, R0, 0x8, R12, 0xf8, !PT ;  /* 0x0000000800d17812 */ /* 0x000fc400078ef80c */
[----:B------:R-:W-:Y:S02]  /*0490*/  SHF.R.U32.HI R0, RZ, 0x3, R0 ;  /* 0x00000003ff007819 */ /* 0x000fe40000011600 */
[----:B------:R-:W-:Y:S02]  /*04a0*/  LOP3.LUT R3, R3, 0x8, R12, 0xf8, !PT ;  /* 0x0000000803037812 */ /* 0x000fe400078ef80c */
[----:B------:R-:W-:Y:S02]  /*04b0*/  LOP3.LUT R4, R6, 0x1, RZ, 0xc0, !PT ;  /* 0x0000000106047812 */ /* 0x000fe400078ec0ff */
[----:B------:R-:W-:Y:S02]  /*04c0*/  LOP3.LUT R209, R209, R0, RZ, 0x3c, !PT ;  /* 0x00000000d1d17212 */ /* 0x000fe400078e3cff */
[----:B------:R-:W-:Y:S01]  /*04d0*/  LOP3.LUT R214, R214, R3, R0, 0xf6, !PT ;  /* 0x00000003d6d67212 */ /* 0x000fe200078ef600 */
[----:B------:R-:W-:Y:S01]  /*04e0*/  IMAD.SHL.U32 R3, R6, 0x40, RZ ;  /* 0x0000004006037824 */ /* 0x000fe200078e00ff */
[----:B------:R-:W-:Y:S01]  /*04f0*/  SHF.R.S32.HI R0, RZ, 0x6, R15 ;  /* 0x00000006ff007819 */ /* 0x000fe2000001140f */
[----:B------:R-:W-:Y:S01]  /*0500*/  IMAD.IADD R209, R2, 0x1, R209 ;  /* 0x0000000102d17824 */ /* 0x000fe200078e02d1 */
[----:B------:R-:W-:-:S02]  /*0510*/  LOP3.LUT P4, RZ, R5, 0x2, RZ, 0xc0, !PT ;  /* 0x0000000205ff7812 */ /* 0x000fc4000788c0ff */
[----:B------:R-:W-:Y:S01]  /*0520*/  LOP3.LUT P3, RZ, R5, 0x4, RZ, 0xc0, !PT ;  /* 0x0000000405ff7812 */ /* 0x000fe2000786c0ff */
[----:B------:R-:W-:Y:S01]  /*0530*/  IMAD R249, R0, 0x200, R8 ;  /* 0x0000020000f97824 */ /* 0x000fe200078e0208 */
[----:B------:R-:W-:Y:S01]  /*0540*/  ISETP.NE.U32.AND P0, PT, R4, 0x1, PT ;  /* 0x000000010400780c */ /* 0x000fe20003f05070 */
[----:B------:R-:W-:Y:S01]  /*0550*/  IMAD.SHL.U32 R2, R0, 0x8, RZ ;  /* 0x0000000800027824 */ /* 0x000fe200078e00ff */
[----:B------:R-:W-:Y:S01]  /*0560*/  LOP3.LUT R5, R10, 0xfffffff8, RZ, 0xc0, !PT ;  /* 0xfffffff80a057812 */ /* 0x000fe200078ec0ff */
[----:B------:R-:W-:Y:S01]  /*0570*/  IMAD.SHL.U32 R4, R14, 0x2, RZ ;  /* 0x000000020e047824 */ /* 0x000fe200078e00ff */
[----:B------:R-:W-:Y:S02]  /*0580*/  LOP3.LUT R0, R3, 0x1c0, RZ, 0xc0, !PT ;  /* 0x000001c003007812 */ /* 0x000fe400078ec0ff */
[----:B------:R-:W-:Y:S01]  /*0590*/  R2P PR, R6, 0x6 ;  /* 0x0000000606007804 */ /* 0x000fe20000000000 */
[----:B------:R-:W-:Y:S01]  /*05a0*/  IMAD.SHL.U32 R6, R246, 0x20, RZ ;  /* 0x00000020f6067824 */ /* 0x000fe200078e00ff */
[----:B------:R-:W-:Y:S01]  /*05b0*/  LOP3.LUT R2, R2, 0x18, RZ, 0xc0, !PT ;  /* 0x0000001802027812 */ /* 0x000fe200078ec0ff */
[----:B------:R-:W-:Y:S01]  /*05c0*/  IMAD.IADD R7, R11, 0x1, -R5 ;  /* 0x000000010b077824 */ /* 0x000fe200078e0a05 */
[----:B------:R-:W-:Y:S01]  /*05d0*/  SHF.R.U32.HI R3, RZ, 0x3, R0 ;  /* 0x00000003ff037819 */ /* 0x000fe20000011600 */
[----:B------:R-:W-:Y:S01]  /*05e0*/  IMAD.SHL.U32 R5, R13, 0x20, RZ ;  /* 0x000000200d057824 */ /* 0x000fe200078e00ff */
[----:B------:R-:W-:Y:S01]  /*05f0*/  LOP3.LUT R6, R0, 0x20, R6, 0xf8, !PT ;  /* 0x0000002000067812 */ /* 0x000fe200078ef806 */
[----:B------:R-:W-:Y:S01]  /*0600*/  IMAD.SHL.U32 R7, R7, 0x40, RZ ;  /* 0x0000004007077824 */ /* 0x000fe200078e00ff */
[----:B------:R-:W-:Y:S01]  /*0610*/  LOP3.LUT R0, R3, R0, R2, 0x1e, !PT ;  /* 0x0000000003007212 */ /* 0x000fe200078e1e02 */
[--C-:B------:R-:W-:Y:S01]  /*0620*/  IMAD R8, R248, 0x400, R4.reuse ;  /* 0x00000400f8087824 */ /* 0x100fe200078e0204 */
[----:B------:R-:W-:Y:S01]  /*0630*/  LOP3.LUT R9, R2, 0x20, R5, 0xf8, !PT ;  /* 0x0000002002097812 */ /* 0x000fe200078ef805 */
[----:B------:R-:W-:Y:S01]  /*0640*/  IMAD R4, R218, 0x400, R4 ;  /* 0x00000400da047824 */ /* 0x000fe200078e0204 */
[----:B------:R-:W-:Y:S01]  /*0650*/  LOP3.LUT R6, R6, R3, RZ, 0x3c, !PT ;  /* 0x0000000306067212 */ /* 0x000fe200078e3cff */
[----:B------:R-:W-:Y:S01]  /*0660*/  IMAD.SHL.U32 R5, R13, 0x8, RZ ;  /* 0x000000080d057824 */ /* 0x000fe200078e00ff */
[----:B------:R-:W-:Y:S01]  /*0670*/  LOP3.LUT R3, R7, 0x1c0, RZ, 0xc0, !PT ;  /* 0x000001c007037812 */ /* 0x000fe200078ec0ff */
[----:B------:R-:W-:Y:S01]  /*0680*/  IMAD.IADD R243, R4, 0x1, R0 ;  /* 0x0000000104f37824 */ /* 0x000fe200078e0200 */
[----:B------:R-:W-:Y:S01]  /*0690*/  SEL R210, R210, 0xffffffe0, !P4 ;  /* 0xffffffe0d2d27807 */ /* 0x000fe20006000000 */
[----:B------:R-:W-:Y:S01]  /*06a0*/  IMAD.SHL.U32 R0, R10, 0x40, RZ ;  /* 0x000000400a007824 */ /* 0x000fe200078e00ff */
[----:B------:R-:W-:Y:S01]  /*06b0*/  SHF.R.U32.HI R2, RZ, 0x3, R3 ;  /* 0x00000003ff027819 */ /* 0x000fe20000011603 */
[----:B------:R-:W-:Y:S01]  /*06c0*/  IMAD.IADD R6, R8, 0x1, R6 ;  /* 0x0000000108067824 */ /* 0x000fe200078e0206 */
[----:B------:R-:W-:Y:S01]  /*06d0*/  LOP3.LUT R4, R3, 0x8, R5, 0xf8, !PT ;  /* 0x0000000803047812 */ /* 0x000fe200078ef805 */
[----:B------:R-:W-:Y:S01]  /*06e0*/  IMAD.U32 R5, RZ, RZ, UR5 ;  /* 0x00000005ff057e24 */ /* 0x000fe2000f8e00ff */
[----:B------:R-:W-:Y:S01]  /*06f0*/  LOP3.LUT R0, R0, 0xfffffe00, RZ, 0xc0, !PT ;  /* 0xfffffe0000007812 */ /* 0x000fe200078ec0ff */
[----:B------:R-:W-:Y:S01]  /*0700*/  USHF.L.U32 UR5, UR45, 0x7, URZ ;  /* 0x000000072d057899 */ /* 0x000fe2000800063f */
[----:B------:R-:W-:-:S02]  /*0710*/  LOP3.LUT R3, R2, R9, R3, 0x1e, !PT ;  /* 0x0000000902037212 */ /* 0x000fc400078e1e03 */
[----:B------:R-:W-:Y:S01]  /*0720*/  LOP3.LUT R2, R4, R2, RZ, 0x3c, !PT ;  /* 0x0000000204027212 */ /* 0x000fe200078e3cff */
[--C-:B------:R-:W-:Y:S01]  /*0730*/  IMAD R4, R248, 0x400, R0.reuse ;  /* 0x00000400f8047824 */ /* 0x100fe200078e0200 */
[----:B------:R-:W-:Y:S01]  /*0740*/  LOP3.LUT R223, R3, R0, RZ, 0xfc, !PT ;  /* 0x0000000003df7212 */ /* 0x000fe200078efcff */
[----:B------:R-:W-:Y:S01]  /*0750*/  IMAD R218, R218, 0x400, R0 ;  /* 0x00000400dada7824 */ /* 0x000fe200078e0200 */
[----:B------:R-:W-:Y:S01]  /*0760*/  LEA R209, R209, UR4, 0x1 ;  /* 0x00000004d1d17c11 */ /* 0x000fe2000f8e08ff */
[----:B------:R-:W-:Y:S01]  /*0770*/  IMAD.U32 R0, RZ, RZ, UR5 ;  /* 0x00000005ff007e24 */ /* 0x000fe2000f8e00ff */
[----:B------:R-:W-:Y:S01]  /*0780*/  USHF.R.S32.HI UR5, URZ, 0x1f, UR55 ;  /* 0x0000001f3f057899 */ /* 0x000fe20008011437 */
[----:B------:R-:W-:Y:S01]  /*0790*/  IMAD.IADD R222, R4, 0x1, R2 ;  /* 0x0000000104de7824 */ /* 0x000fe200078e0202 */
[----:B------:R-:W-:Y:S01]  /*07a0*/  LEA R229, R6, UR4, 0x1 ;  /* 0x0000000406e57c11 */ /* 0x000fe2000f8e08ff */
[----:B------:R-:W-:Y:S01]  /*07b0*/  IMAD.IADD R218, R2, 0x1, R218 ;  /* 0x0000000102da7824 */ /* 0x000fe200078e02da */
[----:B------:R-:W-:Y:S01]  /*07c0*/  SEL R215, R215, 0xffffffc0, !P3 ;  /* 0xffffffc0d7d77807 */ /* 0x000fe20005800000 */
[----:B------:R-:W-:Y:S01]  /*07d0*/  IMAD.U32 R2, RZ, RZ, UR6 ;  /* 0x00000006ff027e24 */ /* 0x000fe2000f8e00ff */
[----:B------:R-:W-:Y:S01]  /*07e0*/  SEL R235, R235, 0x10, !P0 ;  /* 0x00000010ebeb7807 */ /* 0x000fe20004000000 */
[----:B------:R-:W-:Y:S01]  /*07f0*/  IMAD.U32 R0, RZ, RZ, UR5 ;  /* 0x00000005ff007e24 */ /* 0x000fe2000f8e00ff */
[----:B------:R-:W-:Y:S01]  /*0800*/  SHF.R.S32.HI R239, RZ, 0x2, R239 ;  /* 0x00000002ffef7819 */ /* 0x000fe200000114ef */
[----:B------:R-:W-:Y:S01]  /*0810*/  IMAD.U32 R0, RZ, RZ, UR6 ;  /* 0x00000006ff007e24 */ /* 0x000fe2000f8e00ff */
[----:B------:R-:W-:Y:S01]  /*0820*/  UIADD3 UR6, UR4, 0x18000, URZ ;  /* 0x0001800004067890 */ /* 0x000fe2000fffe03f */
[----:B------:R-:W-:Y:S01]  /*0830*/  IMAD.U32 R252, RZ, RZ, UR5 ;  /* 0x00000005fffc7e24 */ /* 0x000fe2000f8e00ff */
[----:B------:R-:W-:Y:S01]  /*0840*/  UIADD3 UR5, UR4, 0x28000, URZ ;  /* 0x0002800004057890 */ /* 0x000fe2000fffe03f */
[----:B------:R-:W-:Y:S01]  /*0850*/  LEA R214, R214, UR4, 0x1 ;  /* 0x00000004d6d67c11 */ /* 0x000fe2000f8e08ff */
[----:B------:R-:W-:-:S02]  /*0860*/  IMAD.IADD R210, R210, 0x1, R209 ;  /* 0x00000001d2d27824 */ /* 0x000fc400078e02d1 */
[----:B------:R-:W-:Y:S01]  /*0870*/  LEA R243, R243, UR6, 0x1 ;  /* 0x00000006f3f37c11 */ /* 0x000fe2000f8e08ff */
[C---:B------:R-:W-:Y:S01]  /*0880*/  VIADD R234, R229.reuse, 0x20 ;  /* 0x00000020e5ea7836 */ /* 0x040fe20000000000 */
[----:B------:R-:W-:Y:S01]  /*0890*/  LEA R218, R218, UR5, 0x1 ;  /* 0x00000005dada7c11 */ /* 0x000fe2000f8e08ff */
[----:B------:R-:W-:Y:S01]  /*08a0*/  @P1 VIADD R234, R229, 0xffffffe0 ;  /* 0xffffffe0e5ea1836 */ /* 0x000fe20000000000 */
[----:B------:R-:W-:Y:S01]  /*08b0*/  ULDC.64 UR6, c[0x0][0x208] ;  /* 0x0000820000067ab9 */ /* 0x000fe20000000a00 */
[C---:B------:R-:W-:Y:S02]  /*08c0*/  IMAD.IADD R212, R215.reuse, 0x1, R209 ;  /* 0x00000001d7d47824 */ /* 0x040fe400078e02d1 */
[----:B------:R-:W-:Y:S02]  /*08d0*/  IMAD.IADD R211, R215, 0x1, R210 ;  /* 0x00000001d7d37824 */ /* 0x000fe400078e02d2 */
[----:B------:R-:W-:Y:S02]  /*08e0*/  VIADD R244, R243, 0x40 ;  /* 0x00000040f3f47836 */ /* 0x000fe40000000000 */
[----:B------:R-:W-:-:S02]  /*08f0*/  IMAD.IADD R236, R229, 0x1, R235 ;  /* 0x00000001e5ec7824 */ /* 0x000fc400078e02eb */
[----:B------:R-:W-:Y:S02]  /*0900*/  IMAD R239, R248, 0x10, R239 ;  /* 0x00000010f8ef7824 */ /* 0x000fe400078e02ef */
[----:B------:R-:W-:Y:S02]  /*0910*/  IMAD.IADD R215, R215, 0x1, R214 ;  /* 0x00000001d7d77824 */ /* 0x000fe400078e02d6 */
[----:B------:R-:W-:Y:S02]  /*0920*/  @P2 VIADD R244, R243, 0xffffffc0 ;  /* 0xffffffc0f3f42836 */ /* 0x000fe40000000000 */
[----:B------:R-:W-:-:S07]  /*0930*/  IMAD.IADD R235, R235, 0x1, R234 ;  /* 0x00000001ebeb7824 */ /* 0x000fce00078e02ea */
.L_x_1686:
        /* <DEDUP_REMOVED lines=23> */
[----:B------:R-:W-:Y:S02]  /*0ab0*/  ULDC.64 UR8, c[0x0][0x2f8] ;  /* 0x0000be0000087ab9 */ /* 0x000fe40000000a00 */
[----:B------:R-:W-:Y:S01]  /*0ac0*/  ULDC.U8 UR15, c[0x0][0x3c2] ;  /* 0x0000f080000f7ab9 */ /* 0x000fe20000000000 */
[----:B------:R-:W-:Y:S01]  /*0ad0*/  IMAD.U32 R5, RZ, RZ, UR13 ;  /* 0x0000000dff057e24 */ /* 0x000fe2000f8e00ff */
[----:B------:R-:W-:Y:S01]  /*0ae0*/  UISETP.NE.AND UP1, UPT, UR15, URZ, UPT ;  /* 0x0000003f0f00728c */ /* 0x000fe2000bf25270 */
[----:B------:R-:W-:Y:S01]  /*0af0*/  PLOP3.LUT P3, PT, PT, PT, UP2, 0x80, 0x0 ;  /* 0x000000000000781c */ /* 0x000fe20003f6f028 */
[----:B------:R-:W-:Y:S02]  /*0b00*/  UISETP.EQ.U32.AND UP4, UPT, UR8, URZ, UPT ;  /* 0x0000003f0800728c */ /* 0x000fe4000bf82070 */
[----:B------:R-:W2:Y:S02]  /*0b10*/  @P1 LDG.E R7, desc[UR6][R4.64] ;  /* 0x0000000604071981 */ /* 0x000ea4000c1e1900 */
[----:B------:R-:W-:-:S02]  /*0b20*/  UISETP.EQ.OR.EX UP4, UPT, UR9, URZ, !UP1, UP4 ;  /* 0x0000003f0900728c */ /* 0x000fc4000cf82740 */
        /* <DEDUP_REMOVED lines=18> */
[----:B------:R-:W-:Y:S01]  /*0c50*/  USHF.L.U32 UR25, UR16, 0x6, URZ ;  /* 0x0000000610197899 */ /* 0x000fe2000800063f */
[----:B--2---:R-:W-:Y:S02]  /*0c60*/  @P1 R2UR UR32, R7 ;  /* 0x00000000072012ca */ /* 0x004fe400000e0000 */
[----:B---3--:R-:W-:-:S02]  /*0c70*/  @P0 R2UR UR13, R5 ;  /* 0x00000000050d02ca */ /* 0x008fc400000e0000 */
[----:B------:R-:W-:Y:S01]  /*0c80*/  ISETP.NE.U32.AND P0, PT, RZ, UR8, PT ;  /* 0x00000008ff007c0c */ /* 0x000fe2000bf05070 */
[----:B------:R-:W-:-:S03]  /*0c90*/  ULDC UR8, c[0x0][0x2c8] ;  /* 0x0000b20000087ab9 */ /* 0x000fc60000000800 */
[----:B------:R-:W-:Y:S01]  /*0ca0*/  ISETP.NE.AND.EX P0, PT, RZ, UR9, PT, P0 ;  /* 0x00000009ff007c0c */ /* 0x000fe2000bf05300 */
[----:B------:R-:W-:-:S06]  /*0cb0*/  @!UP3 USEL UR9, UR5, URZ, UP0 ;  /* 0x0000003f0509b287 */ /* 0x000fcc0008000000 */
        /* <DEDUP_REMOVED lines=11> */
.L_x_1652:
        /* <DEDUP_REMOVED lines=9> */
[----:B------:R-:W-:Y:S01]  /*0e00*/  UISETP.NE.AND UP1, UPT, UR12, -0x1, UPT ;  /* 0xffffffff0c00788c */ /* 0x000fe2000bf25270 */
[----:B------:R-:W-:Y:S01]  /*0e10*/  ULDC.64 UR8, c[0x0][0x228] ;  /* 0x00008a0000087ab9 */ /* 0x000fe20000000a00 */
[----:B------:R-:W-:-:S03]  /*0e20*/  UISETP.NE.AND UP0, UPT, UR33, -0x1, UPT ;  /* 0xffffffff2100788c */ /* 0x000fc6000bf05270 */
[----:B------:R-:W2:Y:S01]  /*0e30*/  S2UR UR13, SR_CTAID.X ;  /* 0x00000000000d79c3 */ /* 0x000ea20000002500 */
[----:B------:R-:W-:Y:S02]  /*0e40*/  UIMAD.WIDE.U32 UR18, UR45, UR8, URZ ;  /* 0x000000082d1272a5 */ /* 0x000fe4000f8e003f */
[----:B------:R-:W-:Y:S02]  /*0e50*/  UIMAD UR8, UR56, UR8, URZ ;  /* 0x00000008380872a4 */ /* 0x000fe4000f8e023f */
[----:B------:R-:W-:Y:S01]  /*0e60*/  USHF.L.U32 UR14, UR45, 0x7, URZ ;  /* 0x000000072d0e7899 */ /* 0x000fe2000800063f */
[----:B------:R-:W-:Y:S01]  /*0e70*/  ULDC UR57, c[0x0][0x2d4] ;  /* 0x0000b50000397ab9 */ /* 0x000fe20000000800 */
[----:B------:R-:W-:Y:S01]  /*0e80*/  ULDC.64 UR28, c[0x0][0x240] ;  /* 0x00009000001c7ab9 */ /* 0x000fe20000000a00 */
[----:B------:R-:W-:Y:S02]  /*0e90*/  UIMAD UR26, UR45, UR9, UR8 ;  /* 0x000000092d1a72a4 */ /* 0x000fe4000f8e0208 */
[----:B------:R-:W-:-:S02]  /*0ea0*/  USEL UR34, UR14, URZ, UP2 ;  /* 0x0000003f0e227287 */ /* 0x000fc40009000000 */
[----:B------:R-:W-:Y:S01]  /*0eb0*/  USHF.R.S32.HI UR35, URZ, 0x1f, UR57 ;  /* 0x0000001f3f237899 */ /* 0x000fe20008011439 */
[----:B------:R-:W-:Y:S01]  /*0ec0*/  @!UP1 ULDC.64 UR8, c[0x0][0x418] ;  /* 0x0001060000089ab9 */ /* 0x000fe20000000a00 */
[----:B-1----:R-:W-:Y:S01]  /*0ed0*/  IABS R5, R6 ;  /* 0x0000000600057213 */ /* 0x002fe20000000000 */
[----:B------:R-:W-:Y:S01]  /*0ee0*/  ULDC.U8 UR23, c[0x0][0x480] ;  /* 0x0001200000177ab9 */ /* 0x000fe20000000000 */
[----:B------:R-:W-:Y:S01]  /*0ef0*/  ULDC.U8 UR22, c[0x0][0x3d8] ;  /* 0x0000f60000167ab9 */ /* 0x000fe20000000000 */
[----:B------:R-:W-:Y:S01]  /*0f00*/  UIMAD.WIDE.U32 UR14, UR12, UR28, URZ ;  /* 0x0000001c0c0e72a5 */ /* 0x000fe2000f8e003f */
[----:B------:R-:W1:Y:S01]  /*0f10*/  I2F.RP R2, R5 ;  /* 0x0000000500027306 */ /* 0x000e620000209400 */
[----:B------:R-:W-:Y:S01]  /*0f20*/  @UP0 UIADD3 UR17, UR32, UR33, URZ ;  /* 0x0000002120110290 */ /* 0x000fe2000fffe03f */
[----:B------:R-:W-:Y:S01]  /*0f30*/  ISETP.NE.AND P3, PT, R6, RZ, PT ;  /* 0x000000ff0600720c */ /* 0x000fe20003f65270 */
[----:B------:R-:W-:Y:S02]  /*0f40*/  UISETP.NE.AND UP4, UPT, UR23, URZ, UPT ;  /* 0x0000003f1700728c */ /* 0x000fe4000bf85270 */
[----:B--2---:R-:W-:-:S02]  /*0f50*/  UIMAD.WIDE.U32 UR30, UR13, UR10, URZ ;  /* 0x0000000a0d1e72a5 */ /* 0x004fc4000f8e003f */
[----:B------:R-:W-:Y:S02]  /*0f60*/  UISETP.NE.AND UP3, UPT, UR22, URZ, UPT ;  /* 0x0000003f1600728c */ /* 0x000fe4000bf65270 */
[----:B------:R-:W-:Y:S02]  /*0f70*/  UIMAD UR49, UR13, UR11, UR31 ;  /* 0x0000000b0d3172a4 */ /* 0x000fe4000f8e021f */
[----:B------:R-:W-:Y:S01]  /*0f80*/  UIADD3 UR13, UR37, 0x3f, URZ ;  /* 0x0000003f250d7890 */ /* 0x000fe2000fffe03f */
[----:B------:R-:W-:Y:S01]  /*0f90*/  @UP1 ULDC.64 UR10, c[0x0][0x420] ;  /* 0x00010800000a1ab9 */ /* 0x000fe20000000a00 */
[----:B------:R-:W-:Y:S01]  /*0fa0*/  @UP0 ULDC.64 UR22, c[0x0][0x248] ;  /* 0x0000920000160ab9 */ /* 0x000fe20000000a00 */
[----:B-1----:R-:W1:Y:S01]  /*0fb0*/  MUFU.RCP R2, R2 ;  /* 0x0000000200027308 */ /* 0x002e620000001000 */
[----:B------:R-:W-:Y:S02]  /*0fc0*/  USHF.R.S32.HI UR21, URZ, 0x1f, UR13 ;  /* 0x0000001f3f157899 */ /* 0x000fe4000801140d */
[----:B------:R-:W-:-:S02]  /*0fd0*/  @UP1 UIMAD.WIDE.U32 UR42, UR12, UR10, URZ ;  /* 0x0000000a0c2a12a5 */ /* 0x000fc4000f8e003f */
[----:B------:R-:W-:Y:S02]  /*0fe0*/  @!UP1 UIMAD UR10, UR56, UR8, URZ ;  /* 0x00000008380a92a4 */ /* 0x000fe4000f8e023f */
[----:B------:R-:W-:Y:S02]  /*0ff0*/  ULEA.HI UR44, UR21, UR13, URZ, 0x6 ;  /* 0x0000000d152c7291 */ /* 0x000fe4000f8f303f */
[----:B------:R-:W-:Y:S02]  /*1000*/  UIMAD UR13, UR35, UR45, URZ ;  /* 0x0000002d230d72a4 */ /* 0x000fe4000f8e023f */
[----:B------:R-:W-:Y:S02]  /*1010*/  USEL UR54, UR18, UR14, !UP1 ;  /* 0x0000000e12367287 */ /* 0x000fe4000c800000 */
[----:B------:R-:W-:Y:S01]  /*1020*/  UIADD3 UR46, UR19, UR26, URZ ;  /* 0x0000001a132e7290 */ /* 0x000fe2000fffe03f */
[----:B------:R-:W-:Y:S01]  /*1030*/  ULDC UR60, c[0x0][0x2dc] ;  /* 0x0000b700003c7ab9 */ /* 0x000fe20000000800 */
[----:B------:R-:W-:Y:S01]  /*1040*/  ULDC UR59, c[0x0][0x270] ;  /* 0x00009c00003b7ab9 */ /* 0x000fe20000000800 */
[----:B-1----:R-:W-:Y:S01]  /*1050*/  VIADD R2, R2, 0xffffffe ;  /* 0x0ffffffe02027836 */ /* 0x002fe20000000000 */
[----:B------:R-:W-:-:S02]  /*1060*/  @UP0 UIMAD.WIDE.U32 UR18, UR17, UR22, URZ ;  /* 0x00000016111202a5 */ /* 0x000fc4000f8e003f */
[----:B------:R-:W-:Y:S01]  /*1070*/  @UP1 UIMAD UR47, UR12, UR11, UR43 ;  /* 0x0000000b0c2f12a4 */ /* 0x000fe2000f8e022b */
[----:B------:R-:W1:Y:S01]  /*1080*/  F2I.FTZ.U32.TRUNC.NTZ R3, R2 ;  /* 0x0000000200037305 */ /* 0x000e62000021f000 */
[----:B------:R-:W-:Y:S02]  /*1090*/  @!UP1 UIMAD.WIDE.U32 UR40, UR45, UR8, URZ ;  /* 0x000000082d2892a5 */ /* 0x000fe4000f8e003f */
[----:B------:R-:W-:Y:S02]  /*10a0*/  @!UP1 UIMAD UR31, UR45, UR9, UR10 ;  /* 0x000000092d1f92a4 */ /* 0x000fe4000f8e020a */
[----:B------:R-:W-:Y:S02]  /*10b0*/  UIMAD UR24, UR12, UR29, URZ ;  /* 0x0000001d0c1872a4 */ /* 0x000fe4000f8e023f */
[----:B------:R-:W-:Y:S02]  /*10c0*/  @UP0 UIMAD UR17, UR17, UR23, URZ ;  /* 0x00000017111102a4 */ /* 0x000fe4000f8e023f */
[----:B------:R-:W-:-:S02]  /*10d0*/  UIMAD.WIDE UR8, UR60, UR59, URZ ;  /* 0x0000003b3c0872a5 */ /* 0x000fc4000f8e023f */
[----:B------:R-:W-:Y:S02]  /*10e0*/  UIMAD.WIDE.U32 UR10, UR45, UR57, URZ ;  /* 0x000000392d0a72a5 */ /* 0x000fe4000f8e003f */
[----:B------:R-:W-:Y:S01]  /*10f0*/  UIMAD UR13, UR56, UR57, UR13 ;  /* 0x00000039380d72a4 */ /* 0x000fe2000f8e020d */
[--C-:B-1----:R-:W-:Y:S01]  /*1100*/  IMAD.MOV R0, RZ, RZ, -R3.reuse ;  /* 0x000000ffff007224 */ /* 0x102fe200078e0a03 */
[----:B------:R-:W-:Y:S01]  /*1110*/  @UP1 UIADD3 UR46, UR15, UR24, URZ ;  /* 0x000000180f2e1290 */ /* 0x000fe2000fffe03f */
[----:B------:R-:W-:Y:S01]  /*1120*/  IMAD.MOV.U32 R2, RZ, RZ, RZ ;  /* 0x000000ffff027224 */ /* 0x000fe200078e00ff */
[----:B------:R-:W-:Y:S01]  /*1130*/  @UP0 UIADD3 UR38, UR19, UR17, URZ ;  /* 0x0000001113260290 */ /* 0x000fe2000fffe03f */
[----:B------:R-:W-:Y:S01]  /*1140*/  IMAD R0, R0, R5, RZ ;  /* 0x0000000500007224 */ /* 0x000fe200078e02ff */
[----:B------:R-:W-:Y:S02]  /*1150*/  UIMAD.WIDE.U32 UR14, UR8, UR10, URZ ;  /* 0x0000000a080e72a5 */ /* 0x000fe4000f8e003f */
[----:B------:R-:W-:Y:S01]  /*1160*/  UIMAD UR17, UR9, UR10, URZ ;  /* 0x0000000a091172a4 */ /* 0x000fe2000f8e023f */
[----:B------:R-:W-:Y:S01]  /*1170*/  IMAD.HI.U32 R0, R3, R0, R2 ;  /* 0x0000000003007227 */ /* 0x000fe200078e0002 */
[----:B------:R-:W-:Y:S01]  /*1180*/  MOV R2, R4 ;  /* 0x0000000400027202 */ /* 0x000fe20000000f00 */
[----:B------:R-:W-:-:S02]  /*1190*/  UIADD3 UR13, UR11, UR13, URZ ;  /* 0x0000000d0b0d7290 */ /* 0x000fc4000fffe03f */
[----:B------:R-:W-:Y:S02]  /*11a0*/  UIMAD.WIDE.U32 UR10, UR8, UR12, URZ ;  /* 0x0000000c080a72a5 */ /* 0x000fe4000f8e003f */
[----:B------:R-:W-:Y:S01]  /*11b0*/  IMAD.HI.U32 R0, R0, R2, RZ ;  /* 0x0000000200007227 */ /* 0x000fe200078e00ff */
[----:B------:R-:W-:Y:S01]  /*11c0*/  ULDC UR50, c[0x0][0x2c4] ;  /* 0x0000b10000327ab9 */ /* 0x000fe20000000800 */
[----:B------:R-:W-:Y:S02]  /*11d0*/  USEL UR53, UR14, UR10, !UP1 ;  /* 0x0000000a0e357287 */ /* 0x000fe4000c800000 */
[----:B------:R-:W-:Y:S01]  /*11e0*/  IMAD.MOV R3, RZ, RZ, -R0 ;  /* 0x000000ffff037224 */ /* 0x000fe200078e0a00 */
[----:B------:R-:W-:Y:S02]  /*11f0*/  ULOP3.LUT UR10, UR44, 0xffffffc0, URZ, 0xc0, !UPT ;  /* 0xffffffc02c0a7892 */ /* 0x000fe4000f8ec03f */
[----:B------:R-:W-:Y:S01]  /*1200*/  UIMAD UR13, UR8, UR13, UR17 ;  /* 0x0000000d080d72a4 */ /* 0x000fe2000f8e0211 */
[----:B------:R-:W-:Y:S01]  /*1210*/  IMAD R2, R5, R3, R2 ;  /* 0x0000000305027224 */ /* 0x000fe200078e0202 */
[----:B------:R-:W-:-:S02]  /*1220*/  @UP3 UIMAD UR17, UR45, UR50, URZ ;  /* 0x000000322d1132a4 */ /* 0x000fc4000f8e023f */
[----:B------:R-:W-:Y:S02]  /*1230*/  USHF.L.U64.HI UR20, UR45, 0x7, UR56 ;  /* 0x000000072d147899 */ /* 0x000fe40008010238 */
[----:B------:R-:W-:Y:S01]  /*1240*/  ISETP.GT.U32.AND P1, PT, R5, R2, PT ;  /* 0x000000020500720c */ /* 0x000fe20003f24070 */
[----:B------:R-:W-:Y:S02]  /*1250*/  @!UP1 UIADD3 UR47, UR41, UR31, URZ ;  /* 0x0000001f292f9290 */ /* 0x000fe4000fffe03f */
[----:B------:R-:W-:Y:S02]  /*1260*/  UIADD3 UR14, UR10, -0x40, URZ ;  /* 0xffffffc00a0e7890 */ /* 0x000fe4000fffe03f */
[----:B------:R-:W-:Y:S02]  /*1270*/  UIADD3 UR31, UR15, UR13, URZ ;  /* 0x0000000d0f1f7290 */ /* 0x000fe4000fffe03f */
[----:B------:R-:W-:Y:S02]  /*1280*/  @UP3 USEL UR13, UR17, UR12, !UP1 ;  /* 0x0000000c110d3287 */ /* 0x000fe4000c800000 */
[----:B------:R-:W-:Y:S01]  /*1290*/  USEL UR20, UR20, URZ, UP2 ;  /* 0x0000003f14147287 */ /* 0x000fe20009000000 */
[----:B------:R-:W-:Y:S01]  /*12a0*/  @UP0 UMOV UR36, UR18 ;  /* 0x0000001200240c82 */ /* 0x000fe20008000000 */
[----:B------:R-:W-:-:S02]  /*12b0*/  @!UP3 UIMAD UR15, UR45, UR59, UR55 ;  /* 0x0000003b2d0fb2a4 */ /* 0x000fc4000f8e0237 */
[----:B------:R-:W-:Y:S01]  /*12c0*/  @!P1 IMAD.IADD R2, R2, 0x1, -R5 ;  /* 0x0000000102029824 */ /* 0x000fe200078e0a05 */
[----:B------:R-:W-:Y:S01]  /*12d0*/  @UP3 ULDC UR18, c[0x0][0x2e4] ;  /* 0x0000b90000123ab9 */ /* 0x000fe20000000800 */
[----:B------:R-:W-:Y:S01]  /*12e0*/  USHF.R.S32.HI UR17, URZ, 0x1f, UR14 ;  /* 0x0000001f3f117899 */ /* 0x000fe2000801140e */
[----:B------:R-:W-:Y:S01]  /*12f0*/  @!P1 IADD3 R0, R0, 0x1, RZ ;  /* 0x0000000100009810 */ /* 0x000fe20007ffe0ff */
[----:B------:R-:W-:Y:S01]  /*1300*/  UIADD3 UR10, UP2, UR14, UR34, URZ ;  /* 0x000000220e0a7290 */ /* 0x000fe2000ff5e03f */
[----:B------:R-:W-:Y:S01]  /*1310*/  ISETP.GE.U32.AND P0, PT, R2, R5, PT ;  /* 0x000000050200720c */ /* 0x000fe20003f06070 */
[----:B------:R-:W-:Y:S01]  /*1320*/  @UP3 UIMAD UR18, UR55, UR18, UR13 ;  /* 0x00000012371232a4 */ /* 0x000fe2000f8e020d */
[----:B------:R-:W-:Y:S01]  /*1330*/  LOP3.LUT R2, R6, UR55, RZ, 0x3c, !PT ;  /* 0x0000003706027c12 */ /* 0x000fe2000f8e3cff */
[----:B------:R-:W-:Y:S01]  /*1340*/  @!UP3 UIMAD UR18, UR15, UR50, URZ ;  /* 0x000000320f12b2a4 */ /* 0x000fe2000f8e023f */
[----:B------:R-:W-:Y:S01]  /*1350*/  PLOP3.LUT P1, PT, PT, PT, UP0, 0x80, 0x0 ;  /* 0x000000000000781c */ /* 0x000fe20003f2f008 */
[----:B------:R-:W-:Y:S01]  /*1360*/  UIMAD UR13, UR9, UR12, URZ ;  /* 0x0000000c090d72a4 */ /* 0x000fe2000f8e023f */
[----:B------:R-:W-:Y:S01]  /*1370*/  ISETP.GE.AND P2, PT, R2, RZ, PT ;  /* 0x000000ff0200720c */ /* 0x000fe20003f46270 */
[----:B------:R-:W-:-:S02]  /*1380*/  UIADD3.X UR15, UR17, UR20, URZ, UP2, !UPT ;  /* 0x00000014110f7290 */ /* 0x000fc400097fe43f */
[----:B------:R-:W-:Y:S02]  /*1390*/  UIMAD UR9, UR9, UR10, URZ ;  /* 0x0000000a090972a4 */ /* 0x000fe4000f8e023f */
[----:B------:R-:W-:Y:S01]  /*13a0*/  @UP0 UIADD3 UR27, UR32, UR33, URZ ;  /* 0x00000021201b0290 */ /* 0x000fe2000fffe03f */
[----:B------:R-:W-:Y:S01]  /*13b0*/  @UP0 ULDC.64 UR20, c[0x0][0x250] ;  /* 0x0000940000140ab9 */ /* 0x000fe20000000a00 */
[----:B------:R-:W-:Y:S01]  /*13c0*/  UIMAD.WIDE.U32 UR34, UR8, UR10, URZ ;  /* 0x0000000a082272a5 */ /* 0x000fe2000f8e003f */
        /* <DEDUP_REMOVED lines=30> */
.L_x_1654:
        /* <DEDUP_REMOVED lines=13> */
.L_x_1655:
        /* <DEDUP_REMOVED lines=11> */
.L_x_1656:
[----:B------:R-:W-:-:S04]  /*1730*/  UIMAD UR8, UR45, UR59, UR55 ;  /* 0x0000003b2d0872a4 */ /* 0x000fc8000f8e0237 */
[----:B------:R-:W-:-:S12]  /*1740*/  UIMAD UR8, UR8, UR57, URZ ;  /* 0x00000039080872a4 */ /* 0x000fd8000f8e023f */
.L_x_1657:
        /* <DEDUP_REMOVED lines=10> */
[----:B------:R-:W-:-:S02]  /*17f0*/  USHF.L.U32 UR8, UR12, 0x6, URZ ;  /* 0x000000060c087899 */ /* 0x000fc4000800063f */
[----:B------:R-:W-:Y:S01]  /*1800*/  IMAD R9, R5, UR28, RZ ;  /* 0x0000001c05097c24 */ /* 0x000fe2000f8e02ff */
[----:B------:R-:W-:Y:S01]  /*1810*/  UIADD3 UR15, UR14, UR18, URZ ;  /* 0x000000120e0f7290 */ /* 0x000fe2000fffe03f */
[----:B------:R-:W-:Y:S02]  /*1820*/  ULDC.64 UR40, c[0x0][0x2b0] ;  /* 0x0000ac0000287ab9 */ /* 0x000fe40000000a00 */
[----:B------:R-:W-:Y:S01]  /*1830*/  IMAD R9, R0, UR29, R9 ;  /* 0x0000001d00097c24 */ /* 0x000fe2000f8e0209 */
[----:B------:R-:W-:Y:S01]  /*1840*/  ULDC.64 UR18, c[0x0][0x258] ;  /* 0x0000960000127ab9 */ /* 0x000fe20000000a00 */
[----:B------:R-:W-:Y:S01]  /*1850*/  ULDC.64 UR42, c[0x0][0x478] ;  /* 0x00011e00002a7ab9 */ /* 0x000fe20000000a00 */
[----:B------:R-:W-:Y:S01]  /*1860*/  ULEA.HI.SX32 UR30, UR44, 0xffffffff, 0x1a ;  /* 0xffffffff2c1e7891 */ /* 0x000fe2000f8fd23f */
[----:B--2---:R-:W-:-:S04]  /*1870*/  IMAD R8, R14, UR17, RZ ;  /* 0x000000110e087c24 */ /* 0x004fc8000f8e02ff */
[----:B------:R-:W-:Y:S01]  /*1880*/  IMAD R8, R15, UR14, R8 ;  /* 0x0000000e0f087c24 */ /* 0x000fe2000f8e0208 */
[----:B-1----:R-:W-:-:S04]  /*1890*/  SHF.R.S32.HI R27, RZ, 0x1f, R26 ;  /* 0x0000001fff1b7819 */ /* 0x002fc8000001141a */
[----:B------:R-:W-:-:S04]  /*18a0*/  LEA.HI R2, R27, R26, RZ, 0x3 ;  /* 0x0000001a1b027211 */ /* 0x000fc800078f18ff */
[----:B------:R-:W-:-:S05]  /*18b0*/  LOP3.LUT R2, R2, 0xfffffff8, RZ, 0xc0, !PT ;  /* 0xfffffff802027812 */ /* 0x000fca00078ec0ff */
[----:B------:R-:W-:-:S04]  /*18c0*/  IMAD.IADD R2, R26, 0x1, -R2 ;  /* 0x000000011a027824 */ /* 0x000fc800078e0a02 */
[----:B------:R-:W-:-:S05]  /*18d0*/  IMAD.SHL.U32 R2, R2, 0x8, RZ ;  /* 0x0000000802027824 */ /* 0x000fca00078e00ff */
[--C-:B------:R-:W-:Y:S02]  /*18e0*/  SHF.R.S32.HI R3, RZ, 0x1f, R2.reuse ;  /* 0x0000001fff037819 */ /* 0x100fe40000011402 */
[----:B------:R-:W-:Y:S01]  /*18f0*/  IADD3 R4, P0, R2, UR9, RZ ;  /* 0x0000000902047c10 */ /* 0x000fe2000ff1e0ff */
[----:B------:R-:W-:Y:S01]  /*1900*/  UIMAD UR9, UR56, UR10, URZ ;  /* 0x0000000a380972a4 */ /* 0x000fe2000f8e023f */
[----:B------:R-:W-:Y:S02]  /*1910*/  IMAD.WIDE.U32 R6, R0, UR28, R2 ;  /* 0x0000001c00067c25 */ /* 0x000fe4000f8e0002 */
[----:B------:R-:W-:Y:S01]  /*1920*/  IADD3.X R5, R3, UR47, RZ, P0, !PT ;  /* 0x0000002f03057c10 */ /* 0x000fe200087fe4ff */
[----:B------:R-:W-:Y:S01]  /*1930*/  UIMAD UR13, UR55, UR11, UR9 ;  /* 0x0000000b370d72a4 */ /* 0x000fe2000f8e0209 */
[----:B------:R-:W-:Y:S01]  /*1940*/  IMAD.U32 R0, RZ, RZ, UR10 ;  /* 0x0000000aff007e24 */ /* 0x000fe2000f8e00ff */
[----:B------:R-:W-:Y:S01]  /*1950*/  IADD3 R6, P0, R6, UR54, RZ ;  /* 0x0000003606067c10 */ /* 0x000fe2000ff1e0ff */
[----:B------:R-:W-:Y:S01]  /*1960*/  IMAD.WIDE.U32 R4, R14, UR14, R4 ;  /* 0x0000000e0e047c25 */ /* 0x000fe2000f8e0004 */
[----:B------:R-:W-:-:S02]  /*1970*/  UIMAD UR9, UR56, UR18, URZ ;  /* 0x00000012380972a4 */ /* 0x000fc4000f8e023f */
[----:B------:R-:W-:Y:S01]  /*1980*/  IADD3.X R7, R7, UR46, R9, P0, !PT ;  /* 0x0000002e07077c10 */ /* 0x000fe200087fe409 */
[----:B------:R-:W-:Y:S01]  /*1990*/  IMAD.IADD R5, R5, 0x1, R8 ;  /* 0x0000000105057824 */ /* 0x000fe200078e0208 */
[----:B------:R-:W-:Y:S01]  /*19a0*/  LEA.HI R9, R27, R26, RZ, 0x5 ;  /* 0x0000001a1b097211 */ /* 0x000fe200078f28ff */
[----:B------:R-:W-:Y:S02]  /*19b0*/  USHF.R.S32.HI UR11, URZ, 0x1f, UR8 ;  /* 0x0000001f3f0b7899 */ /* 0x000fe40008011408 */
[----:B------:R-:W-:Y:S01]  /*19c0*/  UIADD3 UR10, UP1, UP0, UR34, UR8, UR48 ;  /* 0x00000008220a7290 */ /* 0x000fe2000f83e030 */
[----:B------:R-:W-:Y:S01]  /*19d0*/  LOP3.LUT R8, R9, 0xffffffe0, RZ, 0xc0, !PT ;  /* 0xffffffe009087812 */ /* 0x000fe200078ec0ff */
[----:B------:R-:W-:Y:S01]  /*19e0*/  UIMAD UR14, UR55, UR19, UR9 ;  /* 0x00000013370e72a4 */ /* 0x000fe2000f8e0209 */
[----:B------:R-:W-:Y:S01]  /*19f0*/  SHF.R.S32.HI R9, RZ, 0x5, R9 ;  /* 0x00000005ff097819 */ /* 0x000fe20000011409 */
[----:B------:R-:W-:Y:S01]  /*1a00*/  UIADD3.X UR8, UR49, UR11, UR52, UP1, UP0 ;  /* 0x0000000b31087290 */ /* 0x000fe20008fe0434 */
[----:B------:R-:W-:Y:S01]  /*1a10*/  IMAD.WIDE.U32 R4, R0, UR55, R4 ;  /* 0x0000003700047c25 */ /* 0x000fe2000f8e0004 */
[----:B------:R-:W-:-:S03]  /*1a20*/  UIADD3 UR9, UP1, UP0, UR51, UR10, UR53 ;  /* 0x0000000a33097290 */ /* 0x000fc6000f83e035 */
[----:B------:R-:W-:Y:S01]  /*1a30*/  IMAD.IADD R24, R26, 0x1, -R8 ;  /* 0x000000011a187824 */ /* 0x000fe200078e0a08 */
[----:B------:R-:W-:Y:S01]  /*1a40*/  UIADD3.X UR10, UR50, UR8, UR31, UP1, UP0 ;  /* 0x00000008320a7290 */ /* 0x000fe20008fe041f */
[----:B------:R-:W-:Y:S01]  /*1a50*/  IMAD.U32 R0, RZ, RZ, UR18 ;  /* 0x00000012ff007e24 */ /* 0x000fe2000f8e00ff */
[----:B------:R-:W-:Y:S01]  /*1a60*/  UISETP.GE.AND UP0, UPT, UR37, 0x1, UPT ;  /* 0x000000012500788c */ /* 0x000fe2000bf06270 */
[----:B------:R-:W-:Y:S01]  /*1a70*/  IMAD R8, R9, UR12, R24 ;  /* 0x0000000c09087c24 */ /* 0x000fe2000f8e0218 */
[----:B------:R-:W-:Y:S01]  /*1a80*/  UIMAD.WIDE UR18, UR15, 0x4, UR40 ;  /* 0x000000040f1278a5 */ /* 0x000fe2000f8e0228 */
        /* <DEDUP_REMOVED lines=8> */
[----:B------:R-:W-:Y:S01]  /*1b10*/  IMAD.WIDE.U32 R4, R242, R14, R4 ;  /* 0x0000000ef2047225 */ /* 0x000fe200078e0004 */
[----:B------:R-:W-:Y:S01]  /*1b20*/  ULDC.64 UR10, c[0x0][0x3e0] ;  /* 0x0000f800000a7ab9 */ /* 0x000fe20000000a00 */
[----:B------:R-:W-:Y:S02]  /*1b30*/  LEA R10, P2, R6, UR12, 0x1 ;  /* 0x0000000c060a7c11 */ /* 0x000fe4000f8408ff */
        /* <DEDUP_REMOVED lines=10> */
[----:B------:R-:W-:Y:S01]  /*1be0*/  PLOP3.LUT P0, PT, PT, PT, UP4, 0x80, 0x0 ;  /* 0x000000000000781c */ /* 0x000fe20003f0f048 */
[----:B------:R-:W-:Y:S01]  /*1bf0*/  UMOV UR8, UR30 ;  /* 0x0000001e00087c82 */ /* 0x000fe20008000000 */
[----:B------:R-:W-:Y:S01]  /*1c00*/  VIADD R6, R242, 0x20 ;  /* 0x00000020f2067836 */ /* 0x000fe20000000000 */
[----:B------:R-:W-:Y:S01]  /*1c10*/  UIMAD UR13, UR8, -0x40, UR37 ;  /* 0xffffffc0080d78a4 */ /* 0x000fe2000f8e0225 */
[----:B------:R-:W-:Y:S01]  /*1c20*/  IMAD.WIDE.U32 R4, R14, 0x40, RZ ;  /* 0x000000400e047825 */ /* 0x000fe200078e00ff */
[----:B------:R-:W-:Y:S01]  /*1c30*/  LEA R228, R249, UR4, 0x1 ;  /* 0x00000004f9e47c11 */ /* 0x000fe2000f8e08ff */
[----:B------:R-:W-:Y:S01]  /*1c40*/  ULEA.HI UR9, UR8, UR8, URZ, 0x1 ;  /* 0x0000000808097291 */ /* 0x000fe2000f8f083f */
[----:B------:R-:W-:Y:S01]  /*1c50*/  BSSY B0, `(.L_x_1659) ;  /* 0x0000045000007945 */ /* 0x000fe20003800000 */
[----:B------:R-:W-:Y:S01]  /*1c60*/  IMAD.MOV.U32 R232, RZ, RZ, R8 ;  /* 0x000000ffffe87224 */ /* 0x000fe200078e0008 */
[----:B------:R-:W-:Y:S01]  /*1c70*/  ISETP.GE.AND P1, PT, R6, UR13, PT ;  /* 0x0000000d06007c0c */ /* 0x000fe2000bf26270 */
[----:B------:R-:W-:Y:S01]  /*1c80*/  IMAD.MOV.U32 R233, RZ, RZ, R9 ;  /* 0x000000ffffe97224 */ /* 0x000fe200078e0009 */
[----:B------:R-:W-:Y:S01]  /*1c90*/  ISETP.GE.AND P2, PT, R242, UR13, PT ;  /* 0x0000000df2007c0c */ /* 0x000fe2000bf46270 */
[----:B------:R-:W-:Y:S01]  /*1ca0*/  IMAD.SHL.U32 R15, R15, 0x40, RZ ;  /* 0x000000400f0f7824 */ /* 0x000fe200078e00ff */
[----:B------:R-:W-:Y:S01]  /*1cb0*/  @P0 BAR.SYNC.DEFER_BLOCKING 0x0 ;  /* 0x0000000000000b1d */ /* 0x000fe20000010000 */
[----:B------:R-:W-:Y:S01]  /*1cc0*/  ULOP3.LUT UR9, UR9, 0xfffffffe, URZ, 0xc0, !UPT ;  /* 0xfffffffe09097892 */ /* 0x000fe2000f8ec03f */
[----:B------:R-:W-:-:S02]  /*1cd0*/  VIADD R0, R249, 0x4000 ;  /* 0x00004000f9007836 */ /* 0x000fc40000000000 */
[----:B------:R-:W-:Y:S01]  /*1ce0*/  IMAD.MOV.U32 R230, RZ, RZ, R10 ;  /* 0x000000ffffe67224 */ /* 0x000fe200078e000a */
[----:B------:R-:W-:Y:S01]  /*1cf0*/  UIADD3 UR9, UR8, -UR9, URZ ;  /* 0x8000000908097290 */ /* 0x000fe2000fffe03f */
[----:B------:R-:W-:Y:S01]  /*1d00*/  IMAD.MOV.U32 R231, RZ, RZ, R11 ;  /* 0x000000ffffe77224 */ /* 0x000fe200078e000b */
[----:B------:R-:W-:Y:S01]  /*1d10*/  UMOV UR10, UR18 ;  /* 0x00000012000a7c82 */ /* 0x000fe20008000000 */
[----:B------:R-:W-:Y:S01]  /*1d20*/  UMOV UR11, UR19 ;  /* 0x00000013000b7c82 */ /* 0x000fe20008000000 */
[----:B------:R-:W-:Y:S01]  /*1d30*/  @!P1 IADD3 R4, P3, R232, R4, RZ ;  /* 0x00000004e8049210 */ /* 0x000fe20007f7e0ff */
[----:B------:R-:W-:Y:S01]  /*1d40*/  UISETP.NE.AND UP0, UPT, UR9, 0x1, UPT ;  /* 0x000000010900788c */ /* 0x000fe2000bf05270 */
[----:B------:R-:W-:Y:S02]  /*1d50*/  UMOV UR12, UR14 ;  /* 0x0000000e000c7c82 */ /* 0x000fe40008000000 */
[----:B------:R-:W-:Y:S01]  /*1d60*/  @!P1 IADD3.X R5, R233, R5, R15, P3, !PT ;  /* 0x00000005e9059210 */ /* 0x000fe20001ffe40f */
[----:B------:R-:W-:-:S02]  /*1d70*/  UMOV UR9, UR15 ;  /* 0x0000000f00097c82 */ /* 0x000fc40008000000 */
[----:B------:R-:W-:-:S04]  /*1d80*/  PLOP3.LUT P0, PT, PT, PT, UP0, 0x80, 0x0 ;  /* 0x000000000000781c */ /* 0x000fc80003f0f008 */
[----:B------:R-:W-:Y:S01]  /*1d90*/  SEL R0, R0, R249, !P0 ;  /* 0x000000f900007207 */ /* 0x000fe20004000000 */
[----:B------:R1:W-:Y:S03]  /*1da0*/  @P2 STS.128 [R228+0x10000], RZ ;  /* 0x010000ffe4002388 */ /* 0x0003e60000000c00 */
[----:B------:R-:W-:Y:S01]  /*1db0*/  LEA R227, R0, UR4, 0x1 ;  /* 0x0000000400e37c11 */ /* 0x000fe2000f8e08ff */
        /* <DEDUP_REMOVED lines=39> */
.L_x_1660:
[----:B------:R-:W-:Y:S01]  /*2030*/  @!PT LDS RZ, [RZ] ;  /* 0x00000000fffff984 */ /* 0x000fe20000000800 */
[----:B------:R-:W-:Y:S01]  /*2040*/  @!PT LDS RZ, [RZ] ;  /* 0x00000000fffff984 */ /* 0x000fe20000000800 */
[----:B------:R-:W-:Y:S01]  /*2050*/  @!PT LDS RZ, [RZ] ;  /* 0x00000000fffff984 */ /* 0x000fe20000000800 */
[----:B------:R3:W-:Y:S04]  /*2060*/  LDGSTS.E.BYPASS.LTC128B.128 [R227], desc[UR6][R230.64] ;  /* 0x00000000e6e37fae */ /* 0x0007e8000b901d46 */
[----:B------:R3:W-:Y:S04]  /*2070*/  LDGSTS.E.BYPASS.LTC128B.128 [R227+0x2000], desc[UR6][R230.64+0x80] ;  /* 0x02000080e6e37fae */ /* 0x0007e8000b901d46 */
[----:B------:R3:W-:Y:S04]  /*2080*/  LDGSTS.E.BYPASS.LTC128B.128 [R227+0x4000], desc[UR6][R230.64+0x100] ;  /* 0x04000100e6e37fae */ /* 0x0007e8000b901d46 */
[----:B------:R3:W-:Y:S02]  /*2090*/  LDGSTS.E.BYPASS.LTC128B.128 [R227+0x6000], desc[UR6][R230.64+0x180] ;  /* 0x06000180e6e37fae */ /* 0x0007e4000b901d46 */
.L_x_1661:
[----:B------:R-:W-:Y:S05]  /*20a0*/  BSYNC B0 ;  /* 0x0000000000007941 */ /* 0x000fea0003800000 */
.L_x_1659:
        /* <DEDUP_REMOVED lines=21> */
.L_x_1663:
        /* <DEDUP_REMOVED lines=10> */
.L_x_1664:
[----:B------:R-:W-:Y:S05]  /*22a0*/  BSYNC B0 ;  /* 0x0000000000007941 */ /* 0x000fea0003800000 */
.L_x_1662:
[----:B------:R-:W-:Y:S01]  /*22b0*/  UIMAD UR14, UR16, -0x40, UR5 ;  /* 0xffffffc0100e78a4 */ /* 0x000fe2000f8e0205 */
[----:B-1----:R-:W-:Y:S01]  /*22c0*/  IMAD.U32 R4, RZ, RZ, UR22 ;  /* 0x00000016ff047e24 */ /* 0x002fe2000f8e00ff */
[----:B------:R-:W-:Y:S01]  /*22d0*/  UIMAD UR17, UR39, UR22, URZ ;  /* 0x00000016271172a4 */ /* 0x000fe2000f8e023f */
[----:B------:R-:W-:Y:S01]  /*22e0*/  IMAD.U32 R0, RZ, RZ, UR20 ;  /* 0x00000014ff007e24 */ /* 0x000fe2000f8e00ff */
[----:B------:R-:W-:Y:S01]  /*22f0*/  UIMAD UR15, UR39, UR20, URZ ;  /* 0x00000014270f72a4 */ /* 0x000fe2000f8e023f */
[--C-:B------:R-:W-:Y:S01]  /*2300*/  IMAD.WIDE.U32 R4, R4, UR25, R2.reuse ;  /* 0x0000001904047c25 */ /* 0x100fe2000f8e0002 */
[----:B------:R-:W-:Y:S01]  /*2310*/  ISETP.GE.AND P2, PT, R242, UR14, PT ;  /* 0x0000000ef2007c0c */ /* 0x000fe2000bf46270 */
[----:B------:R-:W-:Y:S01]  /*2320*/  UIMAD UR17, UR25, UR23, UR17 ;  /* 0x00000017191172a4 */ /* 0x000fe2000f8e0211 */
[----:B------:R-:W-:Y:S01]  /*2330*/  ISETP.GE.AND P1, PT, R6, UR14, PT ;  /* 0x0000000e06007c0c */ /* 0x000fe2000bf26270 */
[----:B------:R-:W-:Y:S01]  /*2340*/  UIMAD UR15, UR25, UR21, UR15 ;  /* 0x00000015190f72a4 */ /* 0x000fe2000f8e020f */
[----:B------:R-:W-:Y:S01]  /*2350*/  IMAD.WIDE.U32 R2, R0, UR25, R2 ;  /* 0x0000001900027c25 */ /* 0x000fe2000f8e0002 */
[----:B------:R-:W-:Y:S01]  /*2360*/  IADD3 R4, P4, R4, UR36, RZ ;  /* 0x0000002404047c10 */ /* 0x000fe2000ff9e0ff */
[----:B------:R-:W-:Y:S01]  /*2370*/  ULDC.64 UR18, c[0x0][0x260] ;  /* 0x0000980000127ab9 */ /* 0x000fe20000000a00 */
[----:B------:R-:W1:Y:S01]  /*2380*/  LDC R247, c[0x0][0x270] ;  /* 0x00009c00fff77b82 */ /* 0x000e620000000800 */
[----:B------:R-:W-:Y:S01]  /*2390*/  IMAD.U32 R7, RZ, RZ, UR17 ;  /* 0x00000011ff077e24 */ /* 0x000fe2000f8e00ff */
[----:B------:R-:W-:Y:S01]  /*23a0*/  IADD3 R6, P3, R2, UR24, RZ ;  /* 0x0000001802067c10 */ /* 0x000fe2000ff7e0ff */
[----:B------:R-:W-:Y:S01]  /*23b0*/  IMAD.U32 R0, RZ, RZ, UR15 ;  /* 0x0000000fff007e24 */ /* 0x000fe2000f8e00ff */
[----:B------:R-:W-:Y:S01]  /*23c0*/  ULDC.64 UR14, c[0x0][0x268] ;  /* 0x00009a00000e7ab9 */ /* 0x000fe20000000a00 */
[----:B------:R-:W-:Y:S01]  /*23d0*/  IMAD R8, R13, UR18, RZ ;  /* 0x000000120d087c24 */ /* 0x000fe2000f8e02ff */
[----:B------:R-:W-:Y:S01]  /*23e0*/  IADD3.X R5, R5, UR38, R7, P4, !PT ;  /* 0x0000002605057c10 */ /* 0x000fe2000a7fe407 */
[----:B------:R1:W-:Y:S01]  /*23f0*/  @P2 STS.128 [R228+0x18000], RZ ;  /* 0x018000ffe4002388 */ /* 0x0003e20000000c00 */
[----:B------:R-:W2:Y:S01]  /*2400*/  @!P2 LDC.64 R20, c[0x0][0x218] ;  /* 0x00008600ff14ab82 */ /* 0x000ea20000000a00 */
[----:B------:R-:W-:Y:S01]  /*2410*/  IADD3.X R7, R3, UR26, R0, P3, !PT ;  /* 0x0000001a03077c10 */ /* 0x000fe20009ffe400 */
[----:B------:R-:W-:Y:S01]  /*2420*/  IMAD R8, R12, UR19, R8 ;  /* 0x000000130c087c24 */ /* 0x000fe2000f8e0208 */
[----:B------:R-:W-:Y:S01]  /*2430*/  @!P1 IADD3 R0, P3, R242, 0x20, RZ ;  /* 0x00000020f2009810 */ /* 0x000fe20007f7e0ff */
[----:B------:R-:W-:Y:S01]  /*2440*/  IMAD.WIDE.U32 R2, R12, UR18, R4 ;  /* 0x000000120c027c25 */ /* 0x000fe2000f8e0004 */
[----:B------:R1:W-:Y:S01]  /*2450*/  @P2 STS.128 [R228+0x1a000], RZ ;  /* 0x01a000ffe4002388 */ /* 0x0003e20000000c00 */
[----:B------:R-:W-:-:S02]  /*2460*/  ULDC UR34, c[0x0][0x2dc] ;  /* 0x0000b70000227ab9 */ /* 0x000fc40000000800 */
[----:B------:R-:W-:Y:S01]  /*2470*/  IMAD R4, R13, UR14, RZ ;  /* 0x0000000e0d047c24 */ /* 0x000fe2000f8e02ff */
[----:B------:R-:W3:Y:S01]  /*2480*/  @!P1 LDC.64 R22, c[0x0][0x218] ;  /* 0x00008600ff169b82 */ /* 0x000ee20000000a00 */
[----:B------:R-:W-:Y:S01]  /*2490*/  @!P1 IMAD.X R5, RZ, RZ, R25, P3 ;  /* 0x000000ffff059224 */ /* 0x000fe200018e0619 */
[----:B------:R1:W-:Y:S01]  /*24a0*/  @P2 STS.128 [R228+0x1c000], RZ ;  /* 0x01c000ffe4002388 */ /* 0x0003e20000000c00 */
[----:B------:R-:W-:Y:S02]  /*24b0*/  IMAD.IADD R3, R3, 0x1, R8 ;  /* 0x0000000103037824 */ /* 0x000fe400078e0208 */
[C---:B------:R-:W-:Y:S01]  /*24c0*/  IMAD R9, R12.reuse, UR15, R4 ;  /* 0x0000000f0c097c24 */ /* 0x040fe2000f8e0204 */
[----:B------:R1:W-:Y:S01]  /*24d0*/  @P2 STS.128 [R228+0x1e000], RZ ;  /* 0x01e000ffe4002388 */ /* 0x0003e20000000c00 */
[----:B------:R-:W-:Y:S01]  /*24e0*/  @!P1 IMAD R8, R5, UR22, RZ ;  /* 0x0000001605089c24 */ /* 0x000fe2000f8e02ff */
[----:B------:R-:W4:Y:S01]  /*24f0*/  @!P2 LDC.64 R18, c[0x0][0x220] ;  /* 0x00008800ff12ab82 */ /* 0x000f220000000a00 */
[----:B------:R-:W-:-:S04]  /*2500*/  IMAD.WIDE.U32 R4, R12, UR14, R6 ;  /* 0x0000000e0c047c25 */ /* 0x000fc8000f8e0006 */
[----:B------:R-:W-:Y:S02]  /*2510*/  IMAD.MOV.U32 R237, RZ, RZ, 0x7f800000 ;  /* 0x7f800000ffed7424 */ /* 0x000fe400078e00ff */
[----:B------:R-:W-:Y:S01]  /*2520*/  IMAD.MOV.U32 R238, RZ, RZ, 0x7f800000 ;  /* 0x7f800000ffee7424 */ /* 0x000fe200078e00ff */
[----:B------:R-:W1:Y:S01]  /*2530*/  @!P1 LDC.64 R16, c[0x0][0x220] ;  /* 0x00008800ff109b82 */ /* 0x000e620000000a00 */
[----:B------:R-:W-:Y:S02]  /*2540*/  @!P2 IMAD R6, R25, UR22, RZ ;  /* 0x000000161906ac24 */ /* 0x000fe4000f8e02ff */
[----:B------:R-:W-:Y:S02]  /*2550*/  IMAD.MOV.U32 R217, RZ, RZ, 0x20 ;  /* 0x00000020ffd97424 */ /* 0x000fe400078e00ff */
[----:B------:R-:W-:Y:S01]  /*2560*/  IMAD.MOV.U32 R216, RZ, RZ, 0x40 ;  /* 0x00000040ffd87424 */ /* 0x000fe200078e00ff */
[----:B------:R-:W-:Y:S01]  /*2570*/  CS2R R190, SRZ ;  /* 0x0000000000be7805 */ /* 0x000fe2000001ff00 */
[----:B------:R-:W-:Y:S01]  /*2580*/  @!P1 IMAD.MOV.U32 R10, RZ, RZ, R2 ;  /* 0x000000ffff0a9224 */ /* 0x000fe200078e0002 */
[----:B------:R-:W-:Y:S01]  /*2590*/  CS2R R188, SRZ ;  /* 0x0000000000bc7805 */ /* 0x000fe2000001ff00 */
[--C-:B------:R-:W-:Y:S01]  /*25a0*/  @!P1 IMAD.MOV.U32 R11, RZ, RZ, R3.reuse ;  /* 0x000000ffff0b9224 */ /* 0x100fe200078e0003 */
[----:B------:R-:W-:Y:S01]  /*25b0*/  CS2R R194, SRZ ;  /* 0x0000000000c27805 */ /* 0x000fe2000001ff00 */
[----:B------:R-:W-:Y:S01]  /*25c0*/  @!P1 IMAD R15, R0, UR23, R8 ;  /* 0x00000017000f9c24 */ /* 0x000fe2000f8e0208 */
[----:B------:R-:W-:Y:S01]  /*25d0*/  CS2R R192, SRZ ;  /* 0x0000000000c07805 */ /* 0x000fe2000001ff00 */
[C---:B------:R-:W-:Y:S01]  /*25e0*/  @!P2 IMAD R8, R242.reuse, UR23, R6 ;  /* 0x00000017f208ac24 */ /* 0x040fe2000f8e0206 */
[----:B------:R-:W-:Y:S01]  /*25f0*/  CS2R R186, SRZ ;  /* 0x0000000000ba7805 */ /* 0x000fe2000001ff00 */
[----:B------:R-:W-:Y:S01]  /*2600*/  @!P2 IMAD.WIDE.U32 R2, R242, UR22, R2 ;  /* 0x00000016f202ac25 */ /* 0x000fe2000f8e0002 */
[----:B------:R-:W-:-:S02]  /*2610*/  CS2R R184, SRZ ;  /* 0x0000000000b87805 */ /* 0x000fc4000001ff00 */
[----:B------:R-:W-:Y:S02]  /*2620*/  CS2R R182, SRZ ;  /* 0x0000000000b67805 */ /* 0x000fe4000001ff00 */
[----:B------:R-:W-:Y:S01]  /*2630*/  CS2R R180, SRZ ;  /* 0x0000000000b47805 */ /* 0x000fe2000001ff00 */
[----:B------:R-:W-:Y:S01]  /*2640*/  @!P2 IMAD.IADD R3, R3, 0x1, R8 ;  /* 0x000000010303a824 */ /* 0x000fe200078e0208 */
[----:B--2---:R-:W-:Y:S01]  /*2650*/  @!P2 LEA R8, P4, R2, R20, 0x1 ;  /* 0x000000140208a211 */ /* 0x004fe200078808ff */
[----:B------:R-:W-:Y:S01]  /*2660*/  @!P1 IMAD.WIDE.U32 R10, R0, UR22, R10 ;  /* 0x00000016000a9c25 */ /* 0x000fe2000f8e000a */
[----:B------:R-:W-:Y:S02]  /*2670*/  @!P1 IADD3 R0, P3, R242, 0x20, RZ ;  /* 0x00000020f2009810 */ /* 0x000fe40007f7e0ff */
[----:B------:R-:W-:Y:S02]  /*2680*/  CS2R R174, SRZ ;  /* 0x0000000000ae7805 */ /* 0x000fe4000001ff00 */
[----:B------:R-:W-:Y:S01]  /*2690*/  CS2R R172, SRZ ;  /* 0x0000000000ac7805 */ /* 0x000fe2000001ff00 */
[----:B------:R-:W-:Y:S01]  /*26a0*/  IMAD.IADD R5, R5, 0x1, R9 ;  /* 0x0000000105057824 */ /* 0x000fe200078e0209 */
[----:B------:R-:W-:Y:S01]  /*26b0*/  @!P2 LEA.HI.X R9, R2, R21, R3, 0x1, P4 ;  /* 0x000000150209a211 */ /* 0x000fe200020f0c03 */
[----:B------:R-:W-:Y:S01]  /*26c0*/  @!P1 IMAD.X R6, RZ, RZ, R25, P3 ;  /* 0x000000ffff069224 */ /* 0x000fe200018e0619 */
[----:B------:R-:W-:Y:S01]  /*26d0*/  CS2R R178, SRZ ;  /* 0x0000000000b27805 */ /* 0x000fe2000001ff00 */
[----:B------:R-:W-:Y:S01]  /*26e0*/  @!P1 IMAD.IADD R11, R11, 0x1, R15 ;  /* 0x000000010b0b9824 */ /* 0x000fe200078e020f */
[----:B------:R-:W-:Y:S01]  /*26f0*/  CS2R R176, SRZ ;  /* 0x0000000000b07805 */ /* 0x000fe2000001ff00 */
[----:B------:R-:W-:Y:S01]  /*2700*/  @!PT LDS RZ, [RZ] ;  /* 0x00000000fffff984 */ /* 0x000fe20000000800 */
[----:B------:R-:W-:Y:S01]  /*2710*/  @!PT LDS RZ, [RZ] ;  /* 0x00000000fffff984 */ /* 0x000fe20000000800 */
[----:B------:R-:W-:Y:S01]  /*2720*/  @!PT LDS RZ, [RZ] ;  /* 0x00000000fffff984 */ /* 0x000fe20000000800 */
[----:B------:R-:W-:Y:S01]  /*2730*/  @!P2 LDGSTS.E.BYPASS.LTC128B.128 [R228+0x18000], desc[UR6][R8.64] ;  /* 0x1800000008e4afae */ /* 0x000fe2000b901d46 */
[----:B------:R-:W-:Y:S01]  /*2740*/  @!P1 IMAD R7, R6, UR20, RZ ;  /* 0x0000001406079c24 */ /* 0x000fe2000f8e02ff */
[----:B---3--:R-:W-:Y:S01]  /*2750*/  @!P1 LEA R6, P3, R10, R22, 0x1 ;  /* 0x000000160a069211 */ /* 0x008fe200078608ff */
[----:B------:R-:W-:Y:S01]  /*2760*/  @!P1 IMAD.MOV.U32 R12, RZ, RZ, R4 ;  /* 0x000000ffff0c9224 */ /* 0x000fe200078e0004 */
[----:B------:R-:W-:Y:S01]  /*2770*/  @!P2 LDGSTS.E.BYPASS.LTC128B.128 [R228+0x1a000], desc[UR6][R8.64+0x80] ;  /* 0x1a00008008e4afae */ /* 0x000fe2000b901d46 */
[----:B------:R-:W-:Y:S01]  /*2780*/  @!P1 IMAD.MOV.U32 R13, RZ, RZ, R5 ;  /* 0x000000ffff0d9224 */ /* 0x000fe200078e0005 */
[----:B------:R-:W-:Y:S01]  /*2790*/  CS2R R170, SRZ ;  /* 0x0000000000aa7805 */ /* 0x000fe2000001ff00 */
[----:B------:R-:W-:Y:S01]  /*27a0*/  @!P2 IMAD R14, R25, UR20, RZ ;  /* 0x00000014190eac24 */ /* 0x000fe2000f8e02ff */
[----:B------:R-:W-:Y:S01]  /*27b0*/  @!P2 LDGSTS.E.BYPASS.LTC128B.128 [R228+0x1c000], desc[UR6][R8.64+0x100] ;  /* 0x1c00010008e4afae */ /* 0x000fe2000b901d46 */
[----:B------:R-:W-:Y:S01]  /*27c0*/  @!P1 IMAD R15, R0, UR21, R7 ;  /* 0x00000015000f9c24 */ /* 0x000fe2000f8e0207 */
[----:B------:R-:W-:Y:S01]  /*27d0*/  @!P1 LEA.HI.X R7, R10, R23, R11, 0x1, P3 ;  /* 0x000000170a079211 */ /* 0x000fe200018f0c0b */
[----:B------:R-:W-:Y:S01]  /*27e0*/  @!P1 IMAD.WIDE.U32 R12, R0, UR20, R12 ;  /* 0x00000014000c9c25 */ /* 0x000fe2000f8e000c */
[----:B------:R2:W-:Y:S01]  /*27f0*/  @!P2 LDGSTS.E.BYPASS.LTC128B.128 [R228+0x1e000], desc[UR6][R8.64+0x180] ;  /* 0x1e00018008e4afae */ /* 0x0005e2000b901d46 */
[----:B------:R-:W-:-:S02]  /*2800*/  CS2R R168, SRZ ;  /* 0x0000000000a87805 */ /* 0x000fc4000001ff00 */
[----:B------:R-:W-:Y:S01]  /*2810*/  CS2R R166, SRZ ;  /* 0x0000000000a67805 */ /* 0x000fe2000001ff00 */
[C---:B------:R-:W-:Y:S01]  /*2820*/  @!P2 IMAD R0, R242.reuse, UR21, R14 ;  /* 0x00000015f200ac24 */ /* 0x040fe2000f8e020e */
[----:B------:R3:W-:Y:S01]  /*2830*/  @P1 STS.128 [R228+0x19000], RZ ;  /* 0x019000ffe4001388 */ /* 0x0007e20000000c00 */
[----:B------:R-:W-:Y:S01]  /*2840*/  @!P2 IMAD.WIDE.U32 R10, R242, UR20, R4 ;  /* 0x00000014f20aac25 */ /* 0x000fe2000f8e0004 */
[----:B-1----:R-:W-:Y:S02]  /*2850*/  @!P1 LEA R2, P3, R12, R16, 0x1 ;  /* 0x000000100c029211 */ /* 0x002fe400078608ff */
[----:B------:R-:W-:Y:S01]  /*2860*/  CS2R R164, SRZ ;  /* 0x0000000000a47805 */ /* 0x000fe2000001ff00 */
[----:B------:R3:W-:Y:S01]  /*2870*/  @P1 STS.128 [R228+0x1b000], RZ ;  /* 0x01b000ffe4001388 */ /* 0x0007e20000000c00 */
[----:B------:R-:W-:Y:S01]  /*2880*/  @!P2 IMAD.IADD R0, R11, 0x1, R0 ;  /* 0x000000010b00a824 */ /* 0x000fe200078e0200 */
[----:B----4-:R-:W-:Y:S01]  /*2890*/  @!P2 LEA R4, P4, R10, R18, 0x1 ;  /* 0x000000120a04a211 */ /* 0x010fe200078808ff */
[----:B------:R-:W-:Y:S01]  /*28a0*/  @!P1 IMAD.IADD R3, R13, 0x1, R15 ;  /* 0x000000010d039824 */ /* 0x000fe200078e020f */
[----:B------:R3:W-:Y:S01]  /*28b0*/  @P1 STS.128 [R228+0x1d000], RZ ;  /* 0x01d000ffe4001388 */ /* 0x0007e20000000c00 */
[----:B------:R-:W-:Y:S01]  /*28c0*/  IMAD.SHL.U32 R250, R246, 0x20, RZ ;  /* 0x00000020f6fa7824 */ /* 0x000fe200078e00ff */
[----:B------:R-:W-:Y:S01]  /*28d0*/  @!P2 LEA.HI.X R5, R10, R19, R0, 0x1, P4 ;  /* 0x000000130a05a211 */ /* 0x000fe200020f0c00 */
[----:B------:R-:W-:Y:S01]  /*28e0*/  IMAD.MOV.U32 R251, RZ, RZ, 0x4 ;  /* 0x00000004fffb7424 */ /* 0x000fe200078e00ff */
[----:B------:R3:W-:Y:S01]  /*28f0*/  @P1 STS.128 [R228+0x1f000], RZ ;  /* 0x01f000ffe4001388 */ /* 0x0007e20000000c00 */
[----:B------:R-:W-:-:S02]  /*2900*/  @!P1 LEA.HI.X R3, R12, R17, R3, 0x1, P3 ;  /* 0x000000110c039211 */ /* 0x000fc400018f0c03 */
        /* <DEDUP_REMOVED lines=11> */
[----:B------:R-:W-:Y:S01]  /*29c0*/  CS2R R150, SRZ ;  /* 0x0000000000967805 */ /* 0x000fe2000001ff00 */
[----:B--2---:R-:W1:Y:S01]  /*29d0*/  LDC.64 R8, c[0x0][0x3b8] ;  /* 0x0000ee00ff087b82 */ /* 0x004e620000000a00 */
[----:B------:R-:W-:Y:S01]  /*29e0*/  @!P1 LDGSTS.E.BYPASS.LTC128B.128 [R228+0x1d000], desc[UR6][R6.64+0x100] ;  /* 0x1d00010006e49fae */ /* 0x000fe2000b901d46 */
[----:B------:R-:W-:Y:S02]  /*29f0*/  CS2R R148, SRZ ;  /* 0x0000000000947805 */ /* 0x000fe4000001ff00 */
[----:B------:R-:W-:Y:S02]  /*2a00*/  CS2R R142, SRZ ;  /* 0x00000000008e7805 */ /* 0x000fe4000001ff00 */
[----:B------:R-:W-:Y:S01]  /*2a10*/  CS2R R140, SRZ ;  /* 0x00000000008c7805 */ /* 0x000fe2000001ff00 */
[----:B------:R-:W-:Y:S01]  /*2a20*/  @!P1 LDGSTS.E.BYPASS.LTC128B.128 [R228+0x1f000], desc[UR6][R6.64+0x180] ;  /* 0x1f00018006e49fae */ /* 0x000fe2000b901d46 */
[----:B------:R-:W-:Y:S02]  /*2a30*/  CS2R R146, SRZ ;  /* 0x0000000000927805 */ /* 0x000fe4000001ff00 */
[----:B------:R-:W-:-:S02]  /*2a40*/  CS2R R144, SRZ ;  /* 0x0000000000907805 */ /* 0x000fc4000001ff00 */
[----:B------:R-:W-:Y:S01]  /*2a50*/  CS2R R138, SRZ ;  /* 0x00000000008a7805 */ /* 0x000fe2000001ff00 */
[----:B------:R3:W-:Y:S01]  /*2a60*/  @P2 STS.128 [R228+0x20000], RZ ;  /* 0x020000ffe4002388 */ /* 0x0007e20000000c00 */
[----:B------:R-:W-:Y:S02]  /*2a70*/  CS2R R136, SRZ ;  /* 0x0000000000887805 */ /* 0x000fe4000001ff00 */
[----:B------:R-:W-:Y:S02]  /*2a80*/  CS2R R134, SRZ ;  /* 0x0000000000867805 */ /* 0x000fe4000001ff00 */
[----:B------:R-:W-:Y:S01]  /*2a90*/  CS2R R132, SRZ ;  /* 0x0000000000847805 */ /* 0x000fe2000001ff00 */
[----:B------:R3:W-:Y:S01]  /*2aa0*/  @P2 STS.128 [R228+0x22000], RZ ;  /* 0x022000ffe4002388 */ /* 0x0007e20000000c00 */
        /* <DEDUP_REMOVED lines=39> */
[----:B------:R-:W-:Y:S01]  /*2d20*/  CS2R R32, SRZ ;  /* 0x0000000000207805 */ /* 0x000fe2000001ff00 */
[----:B------:R-:W-:Y:S02]  /*2d30*/  ULDC.U8 UR15, c[0x0][0x388] ;  /* 0x0000e200000f7ab9 */ /* 0x000fe40000000000 */
[----:B------:R3:W-:Y:S04]  /*2d40*/  @P1 STS.128 [R228+0x27000], RZ ;  /* 0x027000ffe4001388 */ /* 0x0007e80000000c00 */
[----:B------:R-:W-:Y:S01]  /*2d50*/  @!PT LDS RZ, [RZ] ;  /* 0x00000000fffff984 */ /* 0x000fe20000000800 */
[----:B------:R-:W-:Y:S01]  /*2d60*/  @!PT LDS RZ, [RZ] ;  /* 0x00000000fffff984 */ /* 0x000fe20000000800 */
[----:B------:R-:W-:Y:S01]  /*2d70*/  @!PT LDS RZ, [RZ] ;  /* 0x00000000fffff984 */ /* 0x000fe20000000800 */
[----:B------:R-:W-:Y:S04]  /*2d80*/  @!P1 LDGSTS.E.BYPASS.LTC128B.128 [R228+0x21000], desc[UR6][R2.64] ;  /* 0x2100000002e49fae */ /* 0x000fe8000b901d46 */
[----:B------:R-:W-:Y:S01]  /*2d90*/  @!P1 LDGSTS.E.BYPASS.LTC128B.128 [R228+0x23000], desc[UR6][R2.64+0x80] ;  /* 0x2300008002e49fae */ /* 0x000fe2000b901d46 */
[----:B------:R-:W-:-:S03]  /*2da0*/  ISETP.GE.AND P2, PT, R239, UR13, PT ;  /* 0x0000000def007c0c */ /* 0x000fc6000bf46270 */
[----:B------:R-:W-:Y:S04]  /*2db0*/  @!P1 LDGSTS.E.BYPASS.LTC128B.128 [R228+0x25000], desc[UR6][R2.64+0x100] ;  /* 0x2500010002e49fae */ /* 0x000fe8000b901d46 */
[----:B------:R2:W-:Y:S04]  /*2dc0*/  @!P1 LDGSTS.E.BYPASS.LTC128B.128 [R228+0x27000], desc[UR6][R2.64+0x180] ;  /* 0x2700018002e49fae */ /* 0x0005e8000b901d46 */
[----:B------:R-:W0:Y:S04]  /*2dd0*/  LDGDEPBAR ;  /* 0x00000000000079af */ /* 0x000e280000000000 */
[----:B-1----:R-:W4:Y:S04]  /*2de0*/  LDG.E.64 R4, desc[UR6][R8.64+0x8] ;  /* 0x0000080608047981 */ /* 0x002f28000c1e1b00 */
[----:B------:R-:W3:Y:S01]  /*2df0*/  LDG.E.64 R6, desc[UR6][R8.64] ;  /* 0x0000000608067981 */ /* 0x000ee2000c1e1b00 */
[----:B------:R-:W-:-:S05]  /*2e00*/  VIADD R0, R239, 0x8 ;  /* 0x00000008ef007836 */ /* 0x000fca0000000000 */
[----:B------:R-:W-:Y:S02]  /*2e10*/  ISETP.GE.AND P1, PT, R0, UR13, PT ;  /* 0x0000000d00007c0c */ /* 0x000fe4000bf26270 */
[----:B------:R-:W-:-:S04]  /*2e20*/  LEA.HI R0, R27, R26, RZ, 0x4 ;  /* 0x0000001a1b007211 */ /* 0x000fc800078f20ff */
[----:B------:R-:W-:Y:S01]  /*2e30*/  LOP3.LUT R0, R0, 0xfffffff0, RZ, 0xc0, !PT ;  /* 0xfffffff000007812 */ /* 0x000fe200078ec0ff */
[----:B--2---:R-:W-:-:S04]  /*2e40*/  IMAD.MOV.U32 R2, RZ, RZ, 0x4 ;  /* 0x00000004ff027424 */ /* 0x004fc800078e00ff */
[----:B------:R-:W-:Y:S02]  /*2e50*/  IMAD.IADD R0, R26, 0x1, -R0 ;  /* 0x000000011a007824 */ /* 0x000fe400078e0a00 */
[----:B------:R-:W-:-:S05]  /*2e60*/  IMAD.WIDE R2, R239, R2, UR10 ;  /* 0x0000000aef027e25 */ /* 0x000fca000f8e0202 */
[----:B------:R-:W5:Y:S04]  /*2e70*/  @!P2 LDG.E R237, desc[UR6][R2.64] ;  /* 0x0000000602eda981 */ /* 0x000f68000c1e1900 */
[----:B------:R1:W5:Y:S01]  /*2e80*/  @!P1 LDG.E R238, desc[UR6][R2.64+0x20] ;  /* 0x0000200602ee9981 */ /* 0x000362000c1e1900 */
[----:B------:R-:W-:Y:S01]  /*2e90*/  UIMAD UR13, UR45, UR59, UR55 ;  /* 0x0000003b2d0d72a4 */ /* 0x000fe2000f8e0237 */
[----:B------:R-:W-:Y:S02]  /*2ea0*/  CS2R R26, SRZ ;  /* 0x00000000001a7805 */ /* 0x000fe4000001ff00 */
[----:B------:R-:W-:Y:S02]  /*2eb0*/  CS2R R22, SRZ ;  /* 0x0000000000167805 */ /* 0x000fe4000001ff00 */
[----:B------:R-:W-:Y:S01]  /*2ec0*/  CS2R R20, SRZ ;  /* 0x0000000000147805 */ /* 0x000fe2000001ff00 */
[----:B------:R-:W-:-:S04]  /*2ed0*/  USHF.L.U32 UR13, UR13, 0x5, URZ ;  /* 0x000000050d0d7899 */ /* 0x000fc8000800063f */
[----:B------:R-:W-:Y:S01]  /*2ee0*/  USHF.R.S32.HI UR14, URZ, 0x1f, UR13 ;  /* 0x0000001f3f0e7899 */ /* 0x000fe2000801140d */
[----:B-1----:R-:W-:-:S04]  /*2ef0*/  SHF.R.S32.HI R2, RZ, 0x1f, R0 ;  /* 0x0000001fff027819 */ /* 0x002fc80000011400 */
[----:B------:R-:W-:-:S04]  /*2f00*/  LEA.HI R2, R2, R0, RZ, 0x3 ;  /* 0x0000000002027211 */ /* 0x000fc800078f18ff */
[----:B------:R-:W-:-:S05]  /*2f10*/  LOP3.LUT R2, R2, 0xfffffff8, RZ, 0xc0, !PT ;  /* 0xfffffff802027812 */ /* 0x000fca00078ec0ff */
[----:B------:R-:W-:Y:S01]  /*2f20*/  IMAD.IADD R0, R0, 0x1, -R2 ;  /* 0x0000000100007824 */ /* 0x000fe200078e0a02 */
[--C-:B------:R-:W-:Y:S02]  /*2f30*/  SHF.R.S32.HI R2, RZ, 0x1f, R24.reuse ;  /* 0x0000001fff027819 */ /* 0x100fe40000011418 */
[----:B----4-:R-:W-:Y:S01]  /*2f40*/  IADD3 R240, P4, P3, R4, UR13, R24 ;  /* 0x0000000d04f07c10 */ /* 0x010fe2000fb9e018 */
[----:B------:R-:W-:Y:S01]  /*2f50*/  UIADD3 UR13, UR25, 0x40, URZ ;  /* 0x00000040190d7890 */ /* 0x000fe2000fffe03f */
[----:B------:R-:W-:Y:S02]  /*2f60*/  CS2R R24, SRZ ;  /* 0x0000000000187805 */ /* 0x000fe4000001ff00 */
[----:B------:R-:W-:Y:S01]  /*2f70*/  R2P PR, R0, 0x6 ;  /* 0x0000000600007804 */ /* 0x000fe20000000000 */
[----:B------:R-:W-:Y:S01]  /*2f80*/  VIADD R0, R222, 0x4000 ;  /* 0x00004000de007836 */ /* 0x000fe20000000000 */
[----:B------:R-:W-:Y:S01]  /*2f90*/  IADD3.X R245, R5, UR14, R2, P4, P3 ;  /* 0x0000000e05f57c10 */ /* 0x000fe2000a7e6402 */
[----:B------:R-:W-:Y:S01]  /*2fa0*/  VIADD R2, R223, 0x4000 ;  /* 0x00004000df027836 */ /* 0x000fe20000000000 */
[----:B---3--:R-:W-:Y:S01]  /*2fb0*/  R2UR UR18, R7 ;  /* 0x00000000071272ca */ /* 0x008fe200000e0000 */
[----:B------:R-:W-:Y:S01]  /*2fc0*/  IMAD.WIDE.U32 R240, R240, -0x2daee0ad, RZ ;  /* 0xd2511f53f0f07825 */ /* 0x000fe200078e00ff */
[----:B------:R-:W-:Y:S01]  /*2fd0*/  R2UR UR19, R6 ;  /* 0x00000000061372ca */ /* 0x000fe200000e0000 */
[----:B------:R-:W-:Y:S01]  /*2fe0*/  UISETP.GE.AND UP1, UPT, UR13, UR5, UPT ;  /* 0x000000050d00728c */ /* 0x000fe2000bf26270 */
[----:B------:R-:W-:Y:S01]  /*2ff0*/  SEL R217, R217, 0xffffffe0, !P1 ;  /* 0xffffffe0d9d97807 */ /* 0x000fe20004800000 */
[----:B------:R-:W-:Y:S01]  /*3000*/  ULDC UR14, c[0x0][0x2ec] ;  /* 0x0000bb00000e7ab9 */ /* 0x000fe20000000800 */
[----:B------:R-:W-:-:S02]  /*3010*/  SEL R216, R216, 0xffffffc0, !P2 ;  /* 0xffffffc0d8d87807 */ /* 0x000fc40005000000 */
[----:B------:R-:W-:Y:S01]  /*3020*/  SEL R0, R0, R222, !P0 ;  /* 0x000000de00007207 */ /* 0x000fe20004000000 */
[----:B------:R-:W-:Y:S01]  /*3030*/  IMAD.IADD R219, R218, 0x1, R217 ;  /* 0x00000001dadb7824 */ /* 0x000fe200078e02d9 */
[----:B------:R-:W-:Y:S01]  /*3040*/  SEL R2, R2, R223, !P0 ;  /* 0x000000df02027207 */ /* 0x000fe20004000000 */
[----:B------:R-:W-:Y:S01]  /*3050*/  IMAD.IADD R220, R218, 0x1, R216 ;  /* 0x00000001dadc7824 */ /* 0x000fe200078e02d8 */
[----:B------:R-:W-:Y:S01]  /*3060*/  LEA R213, R0, UR4, 0x1 ;  /* 0x0000000400d57c11 */ /* 0x000fe2000f8e08ff */
[----:B------:R-:W-:Y:S01]  /*3070*/  IMAD.IADD R221, R216, 0x1, R219 ;  /* 0x00000001d8dd7824 */ /* 0x000fe200078e02db */
[----:B------:R-:W-:Y:S01]  /*3080*/  LEA R208, R2, UR4, 0x1 ;  /* 0x0000000402d07c11 */ /* 0x000fe2000f8e08ff */
[----:B------:R-:W-:Y:S02]  /*3090*/  UIADD3 UR31, UR19, -0x61c88647, URZ ;  /* 0x9e3779b9131f7890 */ /* 0x000fe4000fffe03f */
[----:B------:R-:W-:Y:S02]  /*30a0*/  UIADD3 UR30, UR18, -0x4498517b, URZ ;  /* 0xbb67ae85121e7890 */ /* 0x000fe4000fffe03f */
[----:B------:R-:W-:-:S02]  /*30b0*/  UIADD3 UR29, UR19, 0x3c6ef372, URZ ;  /* 0x3c6ef372131d7890 */ /* 0x000fc4000fffe03f */
[----:B------:R-:W-:Y:S02]  /*30c0*/  UIADD3 UR28, UR18, 0x76cf5d0a, URZ ;  /* 0x76cf5d0a121c7890 */ /* 0x000fe4000fffe03f */
[----:B------:R-:W-:Y:S02]  /*30d0*/  UIADD3 UR27, UR19, -0x255992d5, URZ ;  /* 0xdaa66d2b131b7890 */ /* 0x000fe4000fffe03f */
[----:B------:R-:W-:Y:S02]  /*30e0*/  UIADD3 UR26, UR18, 0x32370b8f, URZ ;  /* 0x32370b8f121a7890 */ /* 0x000fe4000fffe03f */
[----:B------:R-:W-:Y:S02]  /*30f0*/  UIADD3 UR25, UR19, 0x78dde6e4, URZ ;  /* 0x78dde6e413197890 */ /* 0x000fe4000fffe03f */
[----:B------:R-:W-:Y:S02]  /*3100*/  UIADD3 UR24, UR18, -0x126145ec, URZ ;  /* 0xed9eba1412187890 */ /* 0x000fe4000fffe03f */
[----:B------:R-:W-:-:S02]  /*3110*/  UIADD3 UR23, UR19, 0x1715609d, URZ ;  /* 0x1715609d13177890 */ /* 0x000fc4000fffe03f */
[----:B------:R-:W-:Y:S02]  /*3120*/  UIADD3 UR22, UR18, -0x56f99767, URZ ;  /* 0xa906689912167890 */ /* 0x000fe4000fffe03f */
[----:B------:R-:W-:Y:S02]  /*3130*/  UIADD3 UR21, UR19, -0x4ab325aa, URZ ;  /* 0xb54cda5613157890 */ /* 0x000fe4000fffe03f */
[----:B------:R-:W-:-:S12]  /*3140*/  UIADD3 UR20, UR18, 0x646e171e, URZ ;  /* 0x646e171e12147890 */ /* 0x000fd8000fffe03f */
.L_x_1667:
[----:B------:R-:W0:Y:S01]  /*3150*/  LDGDEPBAR ;  /* 0x00000000000079af */ /* 0x000e220000000000 */
[C---:B------:R-:W-:Y:S01]  /*3160*/  IMAD.IADD R3, R213.reuse, 0x1, R217 ;  /* 0x00000001d5037824 */ /* 0x040fe200078e02d9 */
[----:B------:R-:W-:Y:S01]  /*3170*/  PLOP3.LUT P0, PT, PT, PT, UP1, 0x80, 0x0 ;  /* 0x000000000000781c */ /* 0x000fe20003f0f018 */
        /* <DEDUP_REMOVED lines=11> */
[----:B------:R-:W-:Y:S05]  /*3230*/  LDSM.16.M88.4 R16, [R213] ;  /* 0x00000000d510783b */ /* 0x000fea0000000200 */
[----:B------:R-:W1:Y:S05]  /*3240*/  LDSM.16.M88.4 R8, [R209+0x18000] ;  /* 0x01800000d108783b */ /* 0x000e6a0000000200 */
        /* <DEDUP_REMOVED lines=89> */
[----:B------:R4:W-:Y:S05]  /*37e0*/  LDSM.16.M88.4 R100, [R2+0x6000] ;  /* 0x006000000264783b */ /* 0x0009ea0000000200 */
[C---:B------:R-:W-:Y:S01]  /*37f0*/  HMMA.16816.F32.BF16 R8, R92.reuse, R106, R8 ;  /* 0x0000006a5c08723c */ /* 0x040fe20000041808 */
[----:B------:R-:W3:Y:S05]  /*3800*/  LDSM.16.M88.4 R104, [R212+0x1e000] ;  /* 0x01e00000d468783b */ /* 0x000eea0000000200 */
[C---:B-1----:R-:W-:Y:S06]  /*3810*/  HMMA.16816.F32.BF16 R12, R92.reuse, R84, R12 ;  /* 0x000000545c0c723c */ /* 0x042fec000004180c */
[----:B------:R-:W-:Y:S01]  /*3820*/  HMMA.16816.F32.BF16 R16, R92, R86, R16 ;  /* 0x000000565c10723c */ /* 0x000fe20000041810 */
[----:B------:R-:W1:Y:S05]  /*3830*/  LDSM.16.M88.4 R84, [R212+0x1e800] ;  /* 0x01e80000d454783b */ /* 0x000e6a0000000200 */
[C---:B--2---:R-:W-:Y:S01]  /*3840*/  HMMA.16816.F32.BF16 R4, R96.reuse, R108, R4 ;  /* 0x0000006c6004723c */ /* 0x044fe20000041804 */
[----:B------:R2:W-:Y:S01]  /*3850*/  LDSM.16.M88.4 R92, [R0+0x6000] ;  /* 0x00600000005c783b */ /* 0x0005e20000000200 */
[----:B----4-:R-:W-:Y:S04]  /*3860*/  IMAD.U32 R2, RZ, RZ, UR16 ;  /* 0x00000010ff027e24 */ /* 0x010fe8000f8e00ff */
[C---:B------:R-:W-:Y:S01]  /*3870*/  HMMA.16816.F32.BF16 R8, R96.reuse, R110, R8 ;  /* 0x0000006e6008723c */ /* 0x040fe20000041808 */
[----:B------:R-:W4:Y:S04]  /*3880*/  LDSM.16.M88.4 R108, [R211+0x1e000] ;  /* 0x01e00000d36c783b */ /* 0x000f280000000200 */
[----:B------:R-:W-:Y:S01]  /*3890*/  IMAD R2, R2, 0x2, R246 ;  /* 0x0000000202027824 */ /* 0x000fe200078e02f6 */
[C---:B---3--:R-:W-:Y:S01]  /*38a0*/  HMMA.16816.F32.BF16 R12, R96.reuse, R88, R12 ;  /* 0x00000058600c723c */ /* 0x048fe2000004180c */
[----:B------:R-:W3:Y:S01]  /*38b0*/  @P0 S2R R88, SR_TID.X ;  /* 0x0000000000580919 */ /* 0x000ee20000002100 */
[----:B------:R-:W-:Y:S04]  /*38c0*/  PLOP3.LUT P0, PT, PT, PT, UP1, 0x80, 0x0 ;  /* 0x000000000000781c */ /* 0x000fe80003f0f018 */
[----:B------:R-:W-:Y:S06]  /*38d0*/  HMMA.16816.F32.BF16 R16, R96, R90, R16 ;  /* 0x0000005a6010723c */ /* 0x000fec0000041810 */
[C---:B------:R-:W-:Y:S01]  /*38e0*/  HMMA.16816.F32.BF16 R4, R100.reuse, R104, R4 ;  /* 0x000000686404723c */ /* 0x040fe20000041804 */
[----:B--2---:R-:W-:Y:S04]  /*38f0*/  IMAD.U32 R0, RZ, RZ, UR8 ;  /* 0x00000008ff007e24 */ /* 0x004fe8000f8e00ff */
[----:B------:R-:W-:Y:S01]  /*3900*/  IMAD R3, R0, 0x4, R248 ;  /* 0x0000000400037824 */ /* 0x000fe200078e02f8 */
[C---:B------:R-:W-:Y:S06]  /*3910*/  HMMA.16816.F32.BF16 R8, R100.reuse, R106, R8 ;  /* 0x0000006a6408723c */ /* 0x040fec0000041808 */
[C---:B-1----:R-:W-:Y:S06]  /*3920*/  HMMA.16816.F32.BF16 R12, R100.reuse, R84, R12 ;  /* 0x00000054640c723c */ /* 0x042fec000004180c */
[----:B------:R-:W-:Y:S01]  /*3930*/  HMMA.16816.F32.BF16 R16, R100, R86, R16 ;  /* 0x000000566410723c */ /* 0x000fe20000041810 */
[----:B------:R-:W-:Y:S04]  /*3940*/  IMAD.U32 R84, RZ, RZ, UR16 ;  /* 0x00000010ff547e24 */ /* 0x000fe8000f8e00ff */
[----:B---3--:R-:W-:Y:S01]  /*3950*/  @P3 IMAD.SHL.U32 R0, R88, 0x2, RZ ;  /* 0x0000000258003824 */ /* 0x008fe200078e00ff */
[C---:B----4-:R-:W-:Y:S01]  /*3960*/  HMMA.16816.F32.BF16 R4, R92.reuse, R108, R4 ;  /* 0x0000006c5c04723c */ /* 0x050fe20000041804 */
[----:B------:R-:W-:Y:S04]  /*3970*/  PLOP3.LUT P3, PT, PT, PT, UP1, 0x80, 0x0 ;  /* 0x000000000000781c */ /* 0x000fe80003f6f018 */
[----:B------:R-:W-:Y:S01]  /*3980*/  LOP3.LUT R86, R241, UR18, R2, 0x96, !PT ;  /* 0x00000012f1567c12 */ /* 0x000fe2000f8e9602 */
[C---:B------:R-:W-:Y:S05]  /*3990*/  HMMA.16816.F32.BF16 R8, R92.reuse, R110, R8 ;  /* 0x0000006e5c08723c */ /* 0x040fea0000041808 */
[----:B------:R-:W-:Y:S01]  /*39a0*/  @P1 LOP3.LUT R0, R250, 0x6, R0, 0xf8, !PT ;  /* 0x00000006fa001812 */ /* 0x000fe200078ef800 */
[----:B------:R-:W-:Y:S01]  /*39b0*/  IMAD.WIDE.U32 R86, R86, -0x326172a9, RZ ;  /* 0xcd9e8d5756567825 */ /* 0x000fe200078e00ff */
[----:B------:R-:W-:Y:S04]  /*39c0*/  PLOP3.LUT P1, PT, PT, PT, UP1, 0x80, 0x0 ;  /* 0x000000000000781c */ /* 0x000fe80003f2f018 */
[----:B------:R-:W-:Y:S03]  /*39d0*/  IMAD.WIDE.U32 R2, R3, -0x326172a9, RZ ;  /* 0xcd9e8d5703027825 */ /* 0x000fe600078e00ff */
[----:B------:R-:W-:Y:S01]  /*39e0*/  LOP3.LUT R98, R87, UR31, R2, 0x96, !PT ;  /* 0x0000001f57627c12 */ /* 0x000fe2000f8e9602 */
[----:B------:R-:W-:Y:S01]  /*39f0*/  @P0 IMAD R2, R84, 0x40, R0 ;  /* 0x0000004054020824 */ /* 0x000fe200078e0200 */
[----:B------:R-:W-:Y:S02]  /*3a00*/  PLOP3.LUT P0, PT, PT, PT, UP1, 0x80, 0x0 ;  /* 0x000000000000781c */ /* 0x000fe40003f0f018 */
[----:B------:R-:W-:Y:S02]  /*3a10*/  LOP3.LUT R85, R3, UR19, R245, 0x96, !PT ;  /* 0x0000001303557c12 */ /* 0x000fe4000f8e96f5 */
[C---:B------:R-:W-:Y:S01]  /*3a20*/  @P1 VIADD R3, R2.reuse, 0x8 ;  /* 0x0000000802031836 */ /* 0x040fe20000000000 */
[----:B------:R-:W-:Y:S01]  /*3a30*/  PLOP3.LUT P1, PT, PT, PT, UP1, 0x80, 0x0 ;  /* 0x000000000000781c */ /* 0x000fe20003f2f018 */
[C---:B------:R-:W-:Y:S01]  /*3a40*/  @P2 VIADD R0, R2.reuse, 0x1 ;  /* 0x0000000102002836 */ /* 0x040fe20000000000 */
[----:B------:R-:W-:Y:S01]  /*3a50*/  @P5 ISETP.GE.AND P5, PT, R2, UR5, PT ;  /* 0x0000000502005c0c */ /* 0x000fe2000bfa6270 */
[----:B------:R-:W-:Y:S01]  /*3a60*/  IMAD.WIDE.U32 R84, R85, -0x2daee0ad, RZ ;  /* 0xd2511f5355547825 */ /* 0x000fe200078e00ff */
[----:B------:R-:W-:Y:S02]  /*3a70*/  PLOP3.LUT P2, PT, PT, PT, UP1, 0x80, 0x0 ;  /* 0x000000000000781c */ /* 0x000fe40003f4f018 */
[----:B------:R-:W-:Y:S01]  /*3a80*/  @P3 ISETP.GE.AND P3, PT, R0, UR5, PT ;  /* 0x0000000500003c0c */ /* 0x000fe2000bf66270 */
[----:B------:R-:W-:Y:S01]  /*3a90*/  IMAD.WIDE.U32 R98, R98, -0x2daee0ad, RZ ;  /* 0xd2511f5362627825 */ /* 0x000fe200078e00ff */
[----:B------:R-:W-:Y:S02]  /*3aa0*/  LOP3.LUT R96, R85, UR30, R240, 0x96, !PT ;  /* 0x0000001e55607c12 */ /* 0x000fe4000f8e96f0 */
[----:B------:R-:W-:Y:S01]  /*3ab0*/  @P0 FSEL R4, R4, -INF , !P5 ;  /* 0xff80000004040808 */ /* 0x000fe20006800000 */
[----:B------:R-:W-:Y:S01]  /*3ac0*/  @P4 VIADD R0, R2, 0x9 ;  /* 0x0000000902004836 */ /* 0x000fe20000000000 */
[----:B------:R-:W-:Y:S01]  /*3ad0*/  PLOP3.LUT P0, PT, PT, PT, UP1, 0x80, 0x0 ;  /* 0x000000000000781c */ /* 0x000fe20003f0f018 */
[----:B------:R-:W-:Y:S01]  /*3ae0*/  IMAD.WIDE.U32 R96, R96, -0x326172a9, RZ ;  /* 0xcd9e8d5760607825 */ /* 0x000fe200078e00ff */
[----:B------:R-:W-:Y:S02]  /*3af0*/  @P1 FSEL R6, R6, -INF , !P5 ;  /* 0xff80000006061808 */ /* 0x000fe40006800000 */
[----:B------:R-:W-:Y:S02]  /*3b00*/  PLOP3.LUT P1, PT, PT, PT, UP1, 0x80, 0x0 ;  /* 0x000000000000781c */ /* 0x000fe40003f2f018 */
[----:B------:R-:W-:Y:S02]  /*3b10*/  PLOP3.LUT P4, PT, PT, PT, UP1, 0x80, 0x0 ;  /* 0x000000000000781c */ /* 0x000fe40003f8f018 */
[----:B------:R-:W-:Y:S02]  /*3b20*/  LOP3.LUT R88, R99, UR28, R84, 0x96, !PT ;  /* 0x0000001c63587c12 */ /* 0x000fe4000f8e9654 */
[----:B------:R-:W-:Y:S02]  /*3b30*/  LOP3.LUT R90, R97, UR29, R86, 0x96, !PT ;  /* 0x0000001d615a7c12 */ /* 0x000fe4000f8e9656 */
[----:B------:R-:W1:Y:S01]  /*3b40*/  LDSM.16.M88.4 R84, [R211+0x1e800] ;  /* 0x01e80000d354783b */ /* 0x000e620000000200 */
[----:B------:R-:W-:Y:S01]  /*3b50*/  @P6 ISETP.GE.AND P6, PT, R3, UR5, PT ;  /* 0x0000000503006c0c */ /* 0x000fe2000bfc6270 */
[----:B-----5:R-:W-:Y:S01]  /*3b60*/  FMUL.FTZ R3, R237, 1.4426950216293334961 ;  /* 0x3fb8aa3bed037820 */ /* 0x020fe20000410000 */
[----:B------:R-:W-:Y:S01]  /*3b70*/  @P0 FSEL R7, R7, -INF , !P3 ;  /* 0xff80000007070808 */ /* 0x000fe20005800000 */
[----:B------:R-:W-:Y:S01]  /*3b80*/  IMAD.WIDE.U32 R88, R88, -0x326172a9, RZ ;  /* 0xcd9e8d5758587825 */ /* 0x000fe200078e00ff */
[----:B------:R-:W-:Y:S02]  /*3b90*/  FSETP.NEU.FTZ.AND P0, PT, R237, -INF , PT ;  /* 0xff800000ed00780b */ /* 0x000fe40003f1d000 */
[----:B------:R-:W-:Y:S01]  /*3ba0*/  PLOP3.LUT P5, PT, PT, PT, UP1, 0x80, 0x0 ;  /* 0x000000000000781c */ /* 0x000fe20003faf018 */
[----:B------:R-:W-:Y:S01]  /*3bb0*/  IMAD.WIDE.U32 R90, R90, -0x2daee0ad, RZ ;  /* 0xd2511f535a5a7825 */ /* 0x000fe200078e00ff */
[----:B------:R-:W-:Y:S02]  /*3bc0*/  @P2 ISETP.GE.AND P2, PT, R0, UR5, PT ;  /* 0x0000000500002c0c */ /* 0x000fe4000bf46270 */
[----:B------:R-:W-:Y:S01]  /*3bd0*/  FSEL R3, R3, RZ, P0 ;  /* 0x000000ff03037208 */ /* 0x000fe20000000000 */
[----:B------:R-:W-:Y:S01]  /*3be0*/  @P1 VIADD R0, R2, 0x10 ;  /* 0x0000001002001836 */ /* 0x000fe20000000000 */
[----:B------:R-:W-:Y:S02]  /*3bf0*/  @P4 FSEL R5, R5, -INF , !P3 ;  /* 0xff80000005054808 */ /* 0x000fe40005800000 */
[----:B------:R-:W-:Y:S01]  /*3c00*/  PLOP3.LUT P1, PT, PT, PT, UP1, 0x80, 0x0 ;  /* 0x000000000000781c */ /* 0x000fe20003f2f018 */
[--C-:B------:R-:W-:Y:S01]  /*3c10*/  FFMA.FTZ R4, R4, UR14, -R3.reuse ;  /* 0x0000000e04047c23 */ /* 0x100fe20008010803 */
[----:B------:R-:W-:Y:S01]  /*3c20*/  PLOP3.LUT P3, PT, PT, PT, UP1, 0x80, 0x0 ;  /* 0x000000000000781c */ /* 0x000fe20003f6f018 */
[--C-:B------:R-:W-:Y:S01]  /*3c30*/  FFMA.FTZ R5, R5, UR14, -R3.reuse ;  /* 0x0000000e05057c23 */ /* 0x100fe20008010803 */
[----:B------:R-:W-:Y:S01]  /*3c40*/  LOP3.LUT R99, R89, UR27, R96, 0x96, !PT ;  /* 0x0000001b59637c12 */ /* 0x000fe2000f8e9660 */
[----:B------:R2:W-:Y:S01]  /*3c50*/  MUFU.EX2 R130, R4 ;  /* 0x0000000400827308 */ /* 0x0005e20000000800 */
[----:B------:R-:W-:Y:S01]  /*3c60*/  LOP3.LUT R96, R91, UR26, R98, 0x96, !PT ;  /* 0x0000001a5b607c12 */ /* 0x000fe2000f8e9662 */
[----:B------:R-:W-:Y:S01]  /*3c70*/  @P5 VIADD R89, R2, 0x11 ;  /* 0x0000001102595836 */ /* 0x000fe20000000000 */
[----:B------:R-:W-:Y:S01]  /*3c80*/  PLOP3.LUT P4, PT, PT, PT, UP1, 0x80, 0x0 ;  /* 0x000000000000781c */ /* 0x000fe20003f8f018 */
[----:B------:R-:W-:Y:S01]  /*3c90*/  IMAD.WIDE.U32 R98, R99, -0x2daee0ad, RZ ;  /* 0xd2511f5363627825 */ /* 0x000fe200078e00ff */
[----:B------:R-:W-:Y:S02]  /*3ca0*/  PLOP3.LUT P5, PT, PT, PT, UP1, 0x80, 0x0 ;  /* 0x000000000000781c */ /* 0x000fe40003faf018 */
[----:B------:R-:W-:Y:S01]  /*3cb0*/  PLOP3.LUT P0, PT, PT, PT, UP1, 0x80, 0x0 ;  /* 0x000000000000781c */ /* 0x000fe20003f0f018 */
[----:B------:R-:W-:Y:S01]  /*3cc0*/  IMAD.WIDE.U32 R96, R96, -0x326172a9, RZ ;  /* 0xcd9e8d5760607825 */ /* 0x000fe200078e00ff */
[----:B------:R-:W-:Y:S01]  /*3cd0*/  @P1 FSEL R8, R8, -INF , !P6 ;  /* 0xff80000008081808 */ /* 0x000fe20007000000 */
[----:B------:R3:W4:Y:S01]  /*3ce0*/  MUFU.EX2 R129, R5 ;  /* 0x0000000500817308 */ /* 0x0007220000000800 */
[----:B------:R-:W-:Y:S02]  /*3cf0*/  @P3 ISETP.GE.AND P3, PT, R89, UR5, PT ;  /* 0x0000000559003c0c */ /* 0x000fe4000bf66270 */
[----:B------:R-:W-:Y:S01]  /*3d00*/  PLOP3.LUT P1, PT, PT, PT, UP1, 0x80, 0x0 ;  /* 0x000000000000781c */ /* 0x000fe20003f2f018 */
[--C-:B------:R-:W-:Y:S01]  /*3d10*/  FFMA.FTZ R8, R8, UR14, -R3.reuse ;  /* 0x0000000e08087c23 */ /* 0x100fe20008010803 */
[----:B------:R-:W-:Y:S02]  /*3d20*/  LOP3.LUT R89, R99, UR24, R90, 0x96, !PT ;  /* 0x0000001863597c12 */ /* 0x000fe4000f8e965a */
[----:B------:R-:W-:Y:S03]  /*3d30*/  LOP3.LUT R90, R97, UR25, R88, 0x96, !PT ;  /* 0x00000019615a7c12 */ /* 0x000fe6000f8e9658 */
[----:B------:R-:W-:Y:S01]  /*3d40*/  MUFU.EX2 R125, R8 ;  /* 0x00000008007d7308 */ /* 0x000fe20000000800 */
[----:B------:R-:W-:Y:S01]  /*3d50*/  @P4 ISETP.GE.AND P4, PT, R0, UR5, PT ;  /* 0x0000000500004c0c */ /* 0x000fe2000bf86270 */
[C---:B-1----:R-:W-:Y:S03]  /*3d60*/  HMMA.16816.F32.BF16 R12, R92.reuse, R84, R12 ;  /* 0x000000545c0c723c */ /* 0x042fe6000004180c */
[----:B------:R-:W-:Y:S04]  /*3d70*/  IMAD.WIDE.U32 R88, R89, -0x326172a9, RZ ;  /* 0xcd9e8d5759587825 */ /* 0x000fe800078e00ff */
[----:B------:R-:W-:Y:S01]  /*3d80*/  FMUL.FTZ R0, R238, 1.4426950216293334961 ;  /* 0x3fb8aa3bee007820 */ /* 0x000fe20000410000 */
[----:B------:R-:W-:Y:S03]  /*3d90*/  HMMA.16816.F32.BF16 R16, R92, R86, R16 ;  /* 0x000000565c10723c */ /* 0x000fe60000041810 */
[----:B------:R-:W-:Y:S01]  /*3da0*/  @P5 FSEL R10, R10, -INF , !P6 ;  /* 0xff8000000a0a5808 */ /* 0x000fe20007000000 */
[----:B------:R-:W-:Y:S01]  /*3db0*/  IMAD.WIDE.U32 R84, R90, -0x2daee0ad, RZ ;  /* 0xd2511f535a547825 */ /* 0x000fe200078e00ff */
[----:B------:R-:W-:Y:S02]  /*3dc0*/  FSETP.NEU.FTZ.AND P6, PT, R238, -INF , PT ;  /* 0xff800000ee00780b */ /* 0x000fe40003fdd000 */
[----:B------:R-:W-:Y:S04]  /*3dd0*/  PLOP3.LUT P5, PT, PT, PT, UP1, 0x80, 0x0 ;  /* 0x000000000000781c */ /* 0x000fe80003faf018 */
[----:B--2---:R-:W-:Y:S01]  /*3de0*/  LOP3.LUT R4, R89, UR23, R96, 0x96, !PT ;  /* 0x0000001759047c12 */ /* 0x004fe2000f8e9660 */
[----:B------:R-:W-:Y:S01]  /*3df0*/  @P0 VIADD R89, R2, 0x18 ;  /* 0x0000001802590836 */ /* 0x000fe20000000000 */
[----:B------:R-:W-:Y:S01]  /*3e00*/  FSEL R0, R0, RZ, P6 ;  /* 0x000000ff00007208 */ /* 0x000fe20003000000 */
[----:B------:R-:W-:Y:S01]  /*3e10*/  @P1 VIADD R2, R2, 0x19 ;  /* 0x0000001902021836 */ /* 0x000fe20000000000 */
[----:B------:R-:W-:Y:S01]  /*3e20*/  PLOP3.LUT P1, PT, PT, PT, UP1, 0x80, 0x0 ;  /* 0x000000000000781c */ /* 0x000fe20003f2f018 */
[----:B---3--:R-:W-:Y:S01]  /*3e30*/  IMAD.WIDE.U32 R4, R4, -0x2daee0ad, RZ ;  /* 0xd2511f5304047825 */ /* 0x008fe200078e00ff */
[----:B------:R-:W-:Y:S03]  /*3e40*/  PLOP3.LUT P0, PT, PT, PT, UP1, 0x80, 0x0 ;  /* 0x000000000000781c */ /* 0x000fe60003f0f018 */
[--C-:B------:R-:W-:Y:S01]  /*3e50*/  FFMA.FTZ R6, R6, UR14, -R0.reuse ;  /* 0x0000000e06067c23 */ /* 0x100fe20008010800 */
[--C-:B------:R-:W-:Y:S01]  /*3e60*/  FFMA.FTZ R7, R7, UR14, -R0.reuse ;  /* 0x0000000e07077c23 */ /* 0x100fe20008010800 */
[----:B------:R-:W-:Y:S01]  /*3e70*/  PLOP3.LUT P6, PT, PT, PT, UP1, 0x80, 0x0 ;  /* 0x000000000000781c */ /* 0x000fe20003fcf018 */
[--C-:B------:R-:W-:Y:S01]  /*3e80*/  FFMA.FTZ R10, R10, UR14, -R0.reuse ;  /* 0x0000000e0a0a7c23 */ /* 0x100fe20008010800 */
[----:B------:R1:W-:Y:S01]  /*3e90*/  MUFU.EX2 R196, R6 ;  /* 0x0000000600c47308 */ /* 0x0003e20000000800 */
[----:B------:R-:W-:Y:S02]  /*3ea0*/  @P5 ISETP.GE.AND P5, PT, R89, UR5, PT ;  /* 0x0000000559005c0c */ /* 0x000fe4000bfa6270 */
[----:B------:R-:W-:Y:S02]  /*3eb0*/  LOP3.LUT R90, R4, 0xff, RZ, 0xc0, !PT ;  /* 0x000000ff045a7812 */ /* 0x000fe400078ec0ff */
[----:B------:R-:W-:Y:S02]  /*3ec0*/  @P1 FSEL R11, R11, -INF , !P2 ;  /* 0xff8000000b0b1808 */ /* 0x000fe40005000000 */
[----:B------:R-:W-:Y:S03]  /*3ed0*/  @P0 FSEL R9, R9, -INF , !P2 ;  /* 0xff80000009090808 */ /* 0x000fe60005000000 */
[----:B------:R2:W3:Y:S01]  /*3ee0*/  MUFU.EX2 R131, R7 ;  /* 0x0000000700837308 */ /* 0x0004e20000000800 */
[----:B------:R-:W-:Y:S01]  /*3ef0*/  PLOP3.LUT P0, PT, PT, PT, UP1, 0x80, 0x0 ;  /* 0x000000000000781c */ /* 0x000fe20003f0f018 */
[----:B------:R-:W-:Y:S01]  /*3f00*/  FFMA.FTZ R11, R11, UR14, -R0 ;  /* 0x0000000e0b0b7c23 */ /* 0x000fe20008010800 */
[----:B------:R-:W-:Y:S01]  /*3f10*/  PLOP3.LUT P1, PT, PT, PT, UP1, 0x80, 0x0 ;  /* 0x000000000000781c */ /* 0x000fe20003f2f018 */
[--C-:B------:R-:W-:Y:S01]  /*3f20*/  FFMA.FTZ R9, R9, UR14, -R3.reuse ;  /* 0x0000000e09097c23 */ /* 0x100fe20008010803 */
[----:B------:R-:W-:Y:S02]  /*3f30*/  PLOP3.LUT P2, PT, PT, PT, UP1, 0x80, 0x0 ;  /* 0x000000000000781c */ /* 0x000fe40003f4f018 */
[----:B------:R-:W-:Y:S03]  /*3f40*/  @P6 ISETP.GE.AND P6, PT, R2, UR5, PT ;  /* 0x0000000502006c0c */ /* 0x000fe6000bfc6270 */
[----:B------:R-:W3:Y:S01]  /*3f50*/  MUFU.EX2 R123, R9 ;  /* 0x00000009007b7308 */ /* 0x000ee20000000800 */
[----:B-1----:R-:W-:Y:S02]  /*3f60*/  LOP3.LUT R6, R85, UR22, R98, 0x96, !PT ;  /* 0x0000001655067c12 */ /* 0x002fe4000f8e9662 */
[--C-:B------:R-:W-:Y:S02]  /*3f70*/  SHF.R.U32.HI R89, RZ, 0x18, R4.reuse ;  /* 0x00000018ff597819 */ /* 0x100fe40000011604 */
[----:B------:R-:W-:Y:S02]  /*3f80*/  SHF.R.U32.HI R91, RZ, 0x10, R4 ;  /* 0x00000010ff5b7819 */ /* 0x000fe40000011604 */
[----:B------:R-:W-:Y:S03]  /*3f90*/  @P0 FSEL R12, R12, -INF , !P4 ;  /* 0xff8000000c0c0808 */ /* 0x000fe60006000000 */
[----:B------:R1:W3:Y:S01]  /*3fa0*/  MUFU.EX2 R128, R10 ;  /* 0x0000000a00807308 */ /* 0x0002e20000000800 */
[----:B------:R-:W-:Y:S01]  /*3fb0*/  @P1 FSEL R14, R14, -INF , !P4 ;  /* 0xff8000000e0e1808 */ /* 0x000fe20006000000 */
[----:B--2---:R-:W-:Y:S01]  /*3fc0*/  IMAD.WIDE.U32 R6, R6, -0x326172a9, RZ ;  /* 0xcd9e8d5706067825 */ /* 0x004fe200078e00ff */
[----:B------:R-:W-:Y:S02]  /*3fd0*/  PLOP3.LUT P0, PT, PT, PT, UP1, 0x80, 0x0 ;  /* 0x000000000000781c */ /* 0x000fe40003f0f018 */
[----:B------:R-:W-:Y:S01]  /*3fe0*/  PLOP3.LUT P1, PT, PT, PT, UP1, 0x80, 0x0 ;  /* 0x000000000000781c */ /* 0x000fe20003f2f018 */
[--C-:B------:R-:W-:Y:S01]  /*3ff0*/  FFMA.FTZ R12, R12, UR14, -R3.reuse ;  /* 0x0000000e0c0c7c23 */ /* 0x100fe20008010803 */
[----:B------:R-:W-:Y:S01]  /*4000*/  LOP3.LUT R2, R7, UR21, R88, 0x96, !PT ;  /* 0x0000001507027c12 */ /* 0x000fe2000f8e9658 */
[--C-:B------:R-:W-:Y:S01]  /*4010*/  FFMA.FTZ R14, R14, UR14, -R0.reuse ;  /* 0x0000000e0e0e7c23 */ /* 0x100fe20008010800 */
[----:B------:R-:W-:Y:S01]  /*4020*/  @P2 FSEL R13, R13, -INF , !P3 ;  /* 0xff8000000d0d2808 */ /* 0x000fe20005800000 */
[----:B------:R-:W2:Y:S01]  /*4030*/  MUFU.EX2 R122, R12 ;  /* 0x0000000c007a7308 */ /* 0x000ea20000000800 */
[----:B------:R-:W-:Y:S02]  /*4040*/  PLOP3.LUT P2, PT, PT, PT, UP1, 0x80, 0x0 ;  /* 0x000000000000781c */ /* 0x000fe40003f4f018 */
[----:B------:R-:W-:Y:S01]  /*4050*/  LOP3.LUT R96, R4, 0xffff, RZ, 0xc0, !PT ;  /* 0x0000ffff04607812 */ /* 0x000fe200078ec0ff */
[--C-:B------:R-:W-:Y:S01]  /*4060*/  FFMA.FTZ R13, R13, UR14, -R3.reuse ;  /* 0x0000000e0d0d7c23 */ /* 0x100fe20008010803 */
[----:B------:R-:W-:Y:S02]  /*4070*/  LOP3.LUT R4, R2, 0xffff, RZ, 0xc0, !PT ;  /* 0x0000ffff02047812 */ /* 0x000fe400078ec0ff */
[----:B------:R-:W-:Y:S03]  /*4080*/  @P0 FSEL R15, R15, -INF , !P3 ;  /* 0xff8000000f0f0808 */ /* 0x000fe60005800000 */
[----:B------:R-:W2:Y:S01]  /*4090*/  MUFU.EX2 R127, R11 ;  /* 0x0000000b007f7308 */ /* 0x000ea20000000800 */
[----:B------:R-:W-:Y:S02]  /*40a0*/  @P1 FSEL R16, R16, -INF , !P5 ;  /* 0xff80000010101808 */ /* 0x000fe40006800000 */
[----:B------:R-:W-:Y:S01]  /*40b0*/  PLOP3.LUT P0, PT, PT, PT, UP1, 0x80, 0x0 ;  /* 0x000000000000781c */ /* 0x000fe20003f0f018 */
[----:B------:R-:W-:Y:S01]  /*40c0*/  FFMA.FTZ R15, R15, UR14, -R0 ;  /* 0x0000000e0f0f7c23 */ /* 0x000fe20008010800 */
[----:B------:R-:W-:Y:S01]  /*40d0*/  PLOP3.LUT P1, PT, PT, PT, UP1, 0x80, 0x0 ;  /* 0x000000000000781c */ /* 0x000fe20003f2f018 */
[--C-:B------:R-:W-:Y:S01]  /*40e0*/  FFMA.FTZ R16, R16, UR14, -R3.reuse ;  /* 0x0000000e10107c23 */ /* 0x100fe20008010803 */
[----:B------:R-:W-:Y:S03]  /*40f0*/  SHF.R.U32.HI R4, RZ, 0x8, R4 ;  /* 0x00000008ff047819 */ /* 0x000fe60000011604 */
[----:B------:R-:W2:Y:S01]  /*4100*/  MUFU.EX2 R120, R13 ;  /* 0x0000000d00787308 */ /* 0x000ea20000000800 */
[----:B------:R-:W-:Y:S02]  /*4110*/  LOP3.LUT R84, R5, UR20, R84, 0x96, !PT ;  /* 0x0000001405547c12 */ /* 0x000fe4000f8e9654 */
[C---:B------:R-:W-:Y:S02]  /*4120*/  LOP3.LUT R8, R6.reuse, 0xffff, RZ, 0xc0, !PT ;  /* 0x0000ffff06087812 */ /* 0x040fe400078ec0ff */
[----:B------:R-:W-:Y:S02]  /*4130*/  LOP3.LUT R85, R6, 0xff, RZ, 0xc0, !PT ;  /* 0x000000ff06557812 */ /* 0x000fe400078ec0ff */
[--C-:B-1----:R-:W-:Y:S03]  /*4140*/  SHF.R.U32.HI R10, RZ, 0x18, R6.reuse ;  /* 0x00000018ff0a7819 */ /* 0x102fe60000011606 */
[----:B------:R-:W-:Y:S01]  /*4150*/  MUFU.EX2 R126, R14 ;  /* 0x0000000e007e7308 */ /* 0x000fe20000000800 */
[----:B------:R-:W-:Y:S02]  /*4160*/  SHF.R.U32.HI R9, RZ, 0x10, R6 ;  /* 0x00000010ff097819 */ /* 0x000fe40000011606 */
[----:B------:R-:W-:Y:S02]  /*4170*/  LOP3.LUT R5, R4, 0xffff, RZ, 0xc0, !PT ;  /* 0x0000ffff04057812 */ /* 0x000fe400078ec0ff */
[----:B------:R-:W-:Y:S02]  /*4180*/  SHF.R.U32.HI R6, RZ, 0x10, R2 ;  /* 0x00000010ff067819 */ /* 0x000fe40000011602 */
[----:B------:R-:W-:Y:S03]  /*4190*/  @P2 FSEL R18, R18, -INF , !P5 ;  /* 0xff80000012122808 */ /* 0x000fe60006800000 */
[----:B------:R-:W-:Y:S01]  /*41a0*/  MUFU.EX2 R124, R15 ;  /* 0x0000000f007c7308 */ /* 0x000fe20000000800 */
[----:B------:R-:W-:Y:S02]  /*41b0*/  LOP3.LUT R7, R2, 0xff, RZ, 0xc0, !PT ;  /* 0x000000ff02077812 */ /* 0x000fe400078ec0ff */
[----:B------:R-:W-:Y:S01]  /*41c0*/  ISETP.LE.U32.AND P2, PT, R5, UR15, PT ;  /* 0x0000000f05007c0c */ /* 0x000fe2000bf43070 */
[----:B------:R-:W-:Y:S01]  /*41d0*/  FFMA.FTZ R18, R18, UR14, -R0 ;  /* 0x0000000e12127c23 */ /* 0x000fe20008010800 */
[----:B------:R-:W-:Y:S02]  /*41e0*/  SHF.R.U32.HI R2, RZ, 0x18, R2 ;  /* 0x00000018ff027819 */ /* 0x000fe40000011602 */
[----:B------:R-:W-:Y:S03]  /*41f0*/  LOP3.LUT R4, R6, 0xff, RZ, 0xc0, !PT ;  /* 0x000000ff06047812 */ /* 0x000fe600078ec0ff */
[----:B------:R-:W-:Y:S01]  /*4200*/  MUFU.EX2 R121, R18 ;  /* 0x0000001200797308 */ /* 0x000fe20000000800 */
[----:B------:R-:W-:Y:S02]  /*4210*/  @P0 FSEL R17, R17, -INF , !P6 ;  /* 0xff80000011110808 */ /* 0x000fe40007000000 */
[----:B------:R-:W-:Y:S02]  /*4220*/  @P1 FSEL R19, R19, -INF , !P6 ;  /* 0xff80000013131808 */ /* 0x000fe40007000000 */
[----:B------:R-:W-:Y:S01]  /*4230*/  ISETP.LE.U32.AND P6, PT, R2, UR15, PT ;  /* 0x0000000f02007c0c */ /* 0x000fe2000bfc3070 */
[----:B------:R-:W-:Y:S01]  /*4240*/  FFMA.FTZ R3, R17, UR14, -R3 ;  /* 0x0000000e11037c23 */ /* 0x000fe20008010803 */
[----:B------:R-:W-:Y:S01]  /*4250*/  ISETP.LE.U32.AND P0, PT, R4, UR15, PT ;  /* 0x0000000f04007c0c */ /* 0x000fe2000bf03070 */
[----:B----4-:R-:W-:Y:S01]  /*4260*/  @!P2 FADD.FTZ R129, -R129, -RZ ;  /* 0x800000ff8181a221 */ /* 0x010fe20000010100 */
[----:B------:R-:W-:Y:S01]  /*4270*/  SHF.R.U32.HI R4, RZ, 0x8, R8 ;  /* 0x00000008ff047819 */ /* 0x000fe20000011608 */
[----:B------:R1:W4:Y:S01]  /*4280*/  MUFU.EX2 R115, R3 ;  /* 0x0000000300737308 */ /* 0x0003220000000800 */
[----:B------:R-:W-:Y:S01]  /*4290*/  ISETP.LE.U32.AND P5, PT, R7, UR15, PT ;  /* 0x0000000f07007c0c */ /* 0x000fe2000bfa3070 */
[----:B------:R-:W-:Y:S01]  /*42a0*/  FFMA.FTZ R0, R19, UR14, -R0 ;  /* 0x0000000e13007c23 */ /* 0x000fe20008010800 */
[----:B------:R-:W-:Y:S02]  /*42b0*/  LOP3.LUT R2, R4, 0xffff, RZ, 0xc0, !PT ;  /* 0x0000ffff04027812 */ /* 0x000fe400078ec0ff */
[----:B------:R-:W-:Y:S02]  /*42c0*/  LOP3.LUT R4, R9, 0xff, RZ, 0xc0, !PT ;  /* 0x000000ff09047812 */ /* 0x000fe400078ec0ff */
[----:B------:R-:W-:Y:S01]  /*42d0*/  ISETP.LE.U32.AND P2, PT, R2, UR15, PT ;  /* 0x0000000f02007c0c */ /* 0x000fe2000bf43070 */
[----:B---3--:R-:W-:Y:S01]  /*42e0*/  @!P6 FADD.FTZ R131, -R131, -RZ ;  /* 0x800000ff8383e221 */ /* 0x008fe20000010100 */
[----:B------:R-:W-:Y:S01]  /*42f0*/  LOP3.LUT R2, R84, 0xff, RZ, 0xc0, !PT ;  /* 0x000000ff54027812 */ /* 0x000fe200078ec0ff */
[----:B------:R-:W-:Y:S01]  /*4300*/  @!P0 FADD.FTZ R196, -R196, -RZ ;  /* 0x800000ffc4c48221 */ /* 0x000fe20000010100 */
[----:B------:R-:W-:Y:S01]  /*4310*/  ISETP.LE.U32.AND P6, PT, R4, UR15, PT ;  /* 0x0000000f04007c0c */ /* 0x000fe2000bfc3070 */
[----:B------:R3:W4:Y:S01]  /*4320*/  MUFU.EX2 R119, R0 ;  /* 0x0000000000777308 */ /* 0x0007220000000800 */
[----:B------:R-:W-:Y:S01]  /*4330*/  ISETP.LE.U32.AND P0, PT, R2, UR15, PT ;  /* 0x0000000f02007c0c */ /* 0x000fe2000bf03070 */
[----:B------:R-:W-:Y:S01]  /*4340*/  @!P5 FADD.FTZ R130, -R130, -RZ ;  /* 0x800000ff8282d221 */ /* 0x000fe20000010100 */
[----:B------:R-:W-:Y:S02]  /*4350*/  LOP3.LUT R2, R84, 0xffff, RZ, 0xc0, !PT ;  /* 0x0000ffff54027812 */ /* 0x000fe400078ec0ff */
[----:B------:R-:W-:Y:S02]  /*4360*/  ISETP.LE.U32.AND P1, PT, R85, UR15, PT ;  /* 0x0000000f55007c0c */ /* 0x000fe4000bf23070 */
[----:B------:R-:W-:Y:S01]  /*4370*/  SHF.R.U32.HI R2, RZ, 0x8, R2 ;  /* 0x00000008ff027819 */ /* 0x000fe20000011602 */
[----:B------:R-:W-:Y:S01]  /*4380*/  @!P2 FADD.FTZ R123, -R123, -RZ ;  /* 0x800000ff7b7ba221 */ /* 0x000fe20000010100 */
[----:B-1----:R-:W-:Y:S01]  /*4390*/  SHF.R.U32.HI R3, RZ, 0x8, R96 ;  /* 0x00000008ff037819 */ /* 0x002fe20000011660 */
[----:B------:R-:W1:Y:S01]  /*43a0*/  MUFU.EX2 R118, R16 ;  /* 0x0000001000767308 */ /* 0x000e620000000800 */
[----:B------:R-:W-:Y:S01]  /*43b0*/  LOP3.LUT R2, R2, 0xffff, RZ, 0xc0, !PT ;  /* 0x0000ffff02027812 */ /* 0x000fe200078ec0ff */
[----:B------:R-:W-:Y:S01]  /*43c0*/  @!P6 FADD.FTZ R128, -R128, -RZ ;  /* 0x800000ff8080e221 */ /* 0x000fe20000010100 */
[----:B------:R-:W-:Y:S01]  /*43d0*/  ISETP.LE.U32.AND P5, PT, R10, UR15, PT ;  /* 0x0000000f0a007c0c */ /* 0x000fe2000bfa3070 */
[----:B--2---:R-:W-:Y:S01]  /*43e0*/  @!P0 FADD.FTZ R122, -R122, -RZ ;  /* 0x800000ff7a7a8221 */ /* 0x004fe20000010100 */
[----:B------:R-:W-:Y:S02]  /*43f0*/  ISETP.LE.U32.AND P6, PT, R2, UR15, PT ;  /* 0x0000000f02007c0c */ /* 0x000fe4000bfc3070 */
[----:B------:R-:W-:Y:S01]  /*4400*/  LOP3.LUT R2, R3, 0xffff, RZ, 0xc0, !PT ;  /* 0x0000ffff03027812 */ /* 0x000fe200078ec0ff */
[----:B------:R-:W-:Y:S01]  /*4410*/  @!P1 FADD.FTZ R125, -R125, -RZ ;  /* 0x800000ff7d7d9221 */ /* 0x000fe20000010100 */
[----:B------:R-:W-:Y:S02]  /*4420*/  F2FP.RELU.BF16.F32.PACK_AB R3, R129, R130 ;  /* 0x000000828103723e */ /* 0x000fe400000018ff */
[----:B------:R-:W-:Y:S02]  /*4430*/  ISETP.LE.U32.AND P0, PT, R2, UR15, PT ;  /* 0x0000000f02007c0c */ /* 0x000fe4000bf03070 */
[----:B------:R-:W-:Y:S01]  /*4440*/  F2FP.RELU.BF16.F32.PACK_AB R2, R131, R196 ;  /* 0x000000c48302723e */ /* 0x000fe200000018ff */
[----:B------:R-:W-:Y:S01]  /*4450*/  STS [R229+0x2a000], R3 ;  /* 0x02a00003e5007388 */ /* 0x000fe20000000800 */
[----:B---3--:R-:W-:Y:S01]  /*4460*/  F2FP.RELU.BF16.F32.PACK_AB R0, R123, R125 ;  /* 0x0000007d7b00723e */ /* 0x008fe200000018ff */
[----:B------:R-:W-:Y:S01]  /*4470*/  @!P5 FADD.FTZ R127, -R127, -RZ ;  /* 0x800000ff7f7fd221 */ /* 0x000fe20000010100 */
[--C-:B------:R-:W-:Y:S02]  /*4480*/  SHF.R.U32.HI R4, RZ, 0x18, R84.reuse ;  /* 0x00000018ff047819 */ /* 0x100fe40000011654 */
[----:B------:R-:W-:Y:S01]  /*4490*/  STS [R229+0x2a400], R2 ;  /* 0x02a40002e5007388 */ /* 0x000fe20000000800 */
[----:B------:R-:W-:Y:S01]  /*44a0*/  SHF.R.U32.HI R84, RZ, 0x10, R84 ;  /* 0x00000010ff547819 */ /* 0x000fe20000011654 */
[----:B------:R-:W-:Y:S01]  /*44b0*/  @!P6 FADD.FTZ R120, -R120, -RZ ;  /* 0x800000ff7878e221 */ /* 0x000fe20000010100 */
[----:B------:R-:W-:Y:S02]  /*44c0*/  ISETP.LE.U32.AND P1, PT, R4, UR15, PT ;  /* 0x0000000f04007c0c */ /* 0x000fe4000bf23070 */
[----:B------:R2:W-:Y:S01]  /*44d0*/  STS [R236+0x2a000], R0 ;  /* 0x02a00000ec007388 */ /* 0x0005e20000000800 */
[----:B------:R-:W-:Y:S01]  /*44e0*/  LOP3.LUT R84, R84, 0xff, RZ, 0xc0, !PT ;  /* 0x000000ff54547812 */ /* 0x000fe200078ec0ff */
[----:B----4-:R-:W-:Y:S01]  /*44f0*/  @!P0 FADD.FTZ R115, -R115, -RZ ;  /* 0x800000ff73738221 */ /* 0x010fe20000010100 */
[----:B------:R-:W-:Y:S02]  /*4500*/  LOP3.LUT R4, R91, 0xff, RZ, 0xc0, !PT ;  /* 0x000000ff5b047812 */ /* 0x000fe400078ec0ff */
[----:B------:R-:W-:Y:S02]  /*4510*/  ISETP.LE.U32.AND P5, PT, R84, UR15, PT ;  /* 0x0000000f54007c0c */ /* 0x000fe4000bfa3070 */
[----:B------:R-:W-:Y:S02]  /*4520*/  ISETP.LE.U32.AND P3, PT, R89, UR15, PT ;  /* 0x0000000f59007c0c */ /* 0x000fe4000bf63070 */
[----:B------:R-:W-:Y:S02]  /*4530*/  ISETP.LE.U32.AND P2, PT, R4, UR15, PT ;  /* 0x0000000f04007c0c */ /* 0x000fe4000bf43070 */
[----:B------:R-:W-:Y:S01]  /*4540*/  ISETP.LE.U32.AND P4, PT, R90, UR15, PT ;  /* 0x0000000f5a007c0c */ /* 0x000fe2000bf83070 */
[----:B------:R-:W-:Y:S01]  /*4550*/  @!P1 FADD.FTZ R124, -R124, -RZ ;  /* 0x800000ff7c7c9221 */ /* 0x000fe20000010100 */
[----:B------:R-:W-:Y:S02]  /*4560*/  F2FP.RELU.BF16.F32.PACK_AB R5, R120, R122 ;  /* 0x0000007a7805723e */ /* 0x000fe400000018ff */
[----:B------:R-:W-:Y:S03]  /*4570*/  FSETP.GE.FTZ.AND P1, PT, R129, RZ, PT ;  /* 0x000000ff8100720b */ /* 0x000fe60003f36000 */
[----:B------:R-:W-:Y:S02]  /*4580*/  @!P5 FADD.FTZ R126, -R126, -RZ ;  /* 0x800000ff7e7ed221 */ /* 0x000fe40000010100 */
[----:B------:R-:W-:Y:S01]  /*4590*/  @!P3 FADD.FTZ R119, -R119, -RZ ;  /* 0x800000ff7777b221 */ /* 0x000fe20000010100 */
[----:B------:R-:W-:Y:S01]  /*45a0*/  FSETP.GE.FTZ.AND P3, PT, R196, RZ, PT ;  /* 0x000000ffc400720b */ /* 0x000fe20003f76000 */
[----:B------:R-:W-:Y:S01]  /*45b0*/  @!P2 FADD.FTZ R121, -R121, -RZ ;  /* 0x800000ff7979a221 */ /* 0x000fe20000010100 */
[----:B------:R-:W-:Y:S01]  /*45c0*/  F2FP.RELU.BF16.F32.PACK_AB R4, R124, R126 ;  /* 0x0000007e7c04723e */ /* 0x000fe200000018ff */
[----:B-1----:R-:W-:Y:S01]  /*45d0*/  @!P4 FADD.FTZ R118, -R118, -RZ ;  /* 0x800000ff7676c221 */ /* 0x002fe20000010100 */
[----:B--2---:R-:W-:Y:S02]  /*45e0*/  F2FP.RELU.BF16.F32.PACK_AB R0, R127, R128 ;  /* 0x000000807f00723e */ /* 0x004fe400000018ff */
[----:B------:R-:W-:Y:S02]  /*45f0*/  F2FP.RELU.BF16.F32.PACK_AB R2, R119, R121 ;  /* 0x000000797702723e */ /* 0x000fe400000018ff */
[----:B------:R-:W-:Y:S01]  /*4600*/  F2FP.RELU.BF16.F32.PACK_AB R3, R115, R118 ;  /* 0x000000767303723e */ /* 0x000fe200000018ff */
[----:B------:R1:W-:Y:S01]  /*4610*/  STS [R236+0x2a400], R0 ;  /* 0x02a40000ec007388 */ /* 0x0003e20000000800 */
[----:B------:R-:W-:Y:S04]  /*4620*/  FSETP.GE.FTZ.AND P2, PT, R130, RZ, PT ;  /* 0x000000ff8200720b */ /* 0x000fe80003f56000 */
[----:B------:R-:W-:Y:S05]  /*4630*/  STS [R234+0x2a000], R5 ;  /* 0x02a00005ea007388 */ /* 0x000fea0000000800 */
[----:B------:R-:W-:Y:S05]  /*4640*/  STS [R234+0x2a400], R4 ;  /* 0x02a40004ea007388 */ /* 0x000fea0000000800 */
[----:B------:R2:W-:Y:S05]  /*4650*/  STS [R235+0x2a400], R2 ;  /* 0x02a40002eb007388 */ /* 0x0005ea0000000800 */
[----:B------:R3:W-:Y:S05]  /*4660*/  STS [R235+0x2a000], R3 ;  /* 0x02a00003eb007388 */ /* 0x0007ea0000000800 */
[----:B------:R-:W-:Y:S01]  /*4670*/  LDSM.16.M88.4 R8, [R209+0x20000] ;  /* 0x02000000d108783b */ /* 0x000fe20000000200 */
[----:B-1----:R-:W-:Y:S04]  /*4680*/  LEA R0, R222, UR4, 0x1 ;  /* 0x00000004de007c11 */ /* 0x002fe8000f8e08ff */
[----:B------:R-:W-:Y:S05]  /*4690*/  LDSM.16.M88.4 R84, [R209+0x20800] ;  /* 0x02080000d154783b */ /* 0x000fea0000000200 */
[----:B------:R-:W1:Y:S05]  /*46a0*/  LDSM.16.M88.4 R16, [R0+0x10000] ;  /* 0x010000000010783b */ /* 0x000e6a0000000200 */
[----:B------:R-:W-:Y:S01]  /*46b0*/  LDSM.16.M88.4 R92, [R210+0x20000] ;  /* 0x02000000d25c783b */ /* 0x000fe20000000200 */
[--C-:B--2---:R-:W-:Y:S04]  /*46c0*/  IMAD.IADD R2, R217, 0x1, R0.reuse ;  /* 0x00000001d9027824 */ /* 0x104fe800078e0200 */
[----:B------:R-:W-:Y:S01]  /*46d0*/  LDSM.16.M88.4 R96, [R210+0x20800] ;  /* 0x02080000d260783b */ /* 0x000fe20000000200 */
[C---:B---3--:R-:W-:Y:S02]  /*46e0*/  IMAD.IADD R3, R216.reuse, 0x1, R0 ;  /* 0x00000001d8037824 */ /* 0x048fe400078e0200 */
[----:B------:R-:W-:Y:S02]  /*46f0*/  IMAD.IADD R112, R216, 0x1, R2 ;  /* 0x00000001d8707824 */ /* 0x000fe400078e0202 */
[----:B------:R-:W2:Y:S05]  /*4700*/  LDSM.16.M88.4 R88, [R2+0x10000] ;  /* 0x010000000258783b */ /* 0x000eaa0000000200 */
[----:B------:R-:W-:Y:S05]  /*4710*/  LDSM.16.M88.4 R100, [R3+0x10000] ;  /* 0x010000000364783b */ /* 0x000fea0000000200 */
[----:B------:R-:W3:Y:S05]  /*4720*/  LDSM.16.M88.4 R104, [R212+0x20000] ;  /* 0x02000000d468783b */ /* 0x000eea0000000200 */
[----:B------:R-:W-:Y:S01]  /*4730*/  LDSM.16.M88.4 R108, [R211+0x20000] ;  /* 0x02000000d36c783b */ /* 0x000fe20000000200 */
[C---:B-1----:R-:W-:Y:S06]  /*4740*/  HMMA.16816.F32.BF16 R4, R16.reuse, R8, RZ ;  /* 0x000000081004723c */ /* 0x042fec00000418ff */
[C---:B------:R-:W-:Y:S06]  /*4750*/  HMMA.16816.F32.BF16 R8, R16.reuse, R10, RZ ;  /* 0x0000000a1008723c */ /* 0x040fec00000418ff */
[C---:B------:R-:W-:Y:S06]  /*4760*/  HMMA.16816.F32.BF16 R12, R16.reuse, R84, RZ ;  /* 0x00000054100c723c */ /* 0x040fec00000418ff */
[----:B------:R-:W-:Y:S01]  /*4770*/  HMMA.16816.F32.BF16 R16, R16, R86, RZ ;  /* 0x000000561010723c */ /* 0x000fe200000418ff */
[----:B------:R-:W1:Y:S05]  /*4780*/  LDSM.16.M88.4 R84, [R212+0x20800] ;  /* 0x02080000d454783b */ /* 0x000e6a0000000200 */
[C---:B--2---:R-:W-:Y:S06]  /*4790*/  HMMA.16816.F32.BF16 R4, R88.reuse, R92, R4 ;  /* 0x0000005c5804723c */ /* 0x044fec0000041804 */
[C---:B------:R-:W-:Y:S01]  /*47a0*/  HMMA.16816.F32.BF16 R8, R88.reuse, R94, R8 ;  /* 0x0000005e5808723c */ /* 0x040fe20000041808 */
[----:B------:R-:W2:Y:S05]  /*47b0*/  LDSM.16.M88.4 R92, [R112+0x10000] ;  /* 0x01000000705c783b */ /* 0x000eaa0000000200 */
[C---:B------:R-:W-:Y:S06]  /*47c0*/  HMMA.16816.F32.BF16 R12, R88.reuse, R96, R12 ;  /* 0x00000060580c723c */ /* 0x040fec000004180c */
[----:B------:R-:W-:Y:S01]  /*47d0*/  HMMA.16816.F32.BF16 R16, R88, R98, R16 ;  /* 0x000000625810723c */ /* 0x000fe20000041810 */
[----:B------:R-:W4:Y:S05]  /*47e0*/  LDSM.16.M88.4 R88, [R211+0x20800] ;  /* 0x02080000d358783b */ /* 0x000f2a0000000200 */
[C---:B---3--:R-:W-:Y:S01]  /*47f0*/  HMMA.16816.F32.BF16 R4, R100.reuse, R104, R4 ;  /* 0x000000686404723c */ /* 0x048fe20000041804 */
[----:B------:R-:W-:Y:S05]  /*4800*/  LDSM.16.M88.4 R96, [R0+0x12000] ;  /* 0x012000000060783b */ /* 0x000fea0000000200 */
[C---:B------:R-:W-:Y:S01]  /*4810*/  HMMA.16816.F32.BF16 R8, R100.reuse, R106, R8 ;  /* 0x0000006a6408723c */ /* 0x040fe20000041808 */
[----:B------:R-:W3:Y:S05]  /*4820*/  LDSM.16.M88.4 R104, [R209+0x22000] ;  /* 0x02200000d168783b */ /* 0x000eea0000000200 */
        /* <DEDUP_REMOVED lines=9> */
[C---:B----4-:R-:W-:Y:S05]  /*48c0*/  HMMA.16816.F32.BF16 R12, R92.reuse, R88, R12 ;  /* 0x000000585c0c723c */ /* 0x050fea000004180c */
[----:B------:R-:W-:Y:S01]  /*48d0*/  LEA.HI.X.SX32 R117, R239, R101, 0x2, P0 ;  /* 0x00000065ef757211 */ /* 0x000fe200000f16ff */
[----:B------:R-:W-:Y:S01]  /*48e0*/  HMMA.16816.F32.BF16 R16, R92, R90, R16 ;  /* 0x0000005a5c10723c */ /* 0x000fe20000041810 */
[----:B------:R-:W2:Y:S02]  /*48f0*/  LDSM.16.M88.4 R100, [R2+0x12000] ;  /* 0x012000000264783b */ /* 0x000ea40000000200 */
[----:B------:R-:W-:Y:S03]  /*4900*/  FSETP.GE.FTZ.AND P0, PT, R125, RZ, PT ;  /* 0x000000ff7d00720b */ /* 0x000fe60003f16000 */
[C---:B---3--:R-:W-:Y:S01]  /*4910*/  HMMA.16816.F32.BF16 R4, R96.reuse, R104, R4 ;  /* 0x000000686004723c */ /* 0x048fe20000041804 */
        /* <DEDUP_REMOVED lines=87> */
[C---:B------:R-:W-:Y:S01]  /*4e90*/  FADD.FTZ R13, -R114.reuse, R13 ;  /* 0x0000000d720d7221 */ /* 0x040fe20000010100 */
[----:B------:R-:W-:Y:S01]  /*4ea0*/  FSETP.GE.FTZ.AND P0, PT, R123, RZ, PT ;  /* 0x000000ff7b00720b */ /* 0x000fe20003f16000 */
[----:B------:R-:W-:Y:S01]  /*4eb0*/  FADD.FTZ R12, -R114, R12 ;  /* 0x0000000c720c7221 */ /* 0x000fe20000010100 */
[----:B------:R-:W-:Y:S01]  /*4ec0*/  FSEL R0, R0, R114, P2 ;  /* 0x0000007200007208 */ /* 0x000fe20001000000 */
[----:B------:R-:W-:Y:S01]  /*4ed0*/  FMUL.FTZ R3, R125, R8 ;  /* 0x000000087d037220 */ /* 0x000fe20000410000 */
[----:B------:R-:W-:Y:S01]  /*4ee0*/  FSEL R9, R9, R114, P0 ;  /* 0x0000007209097208 */ /* 0x000fe20000000000 */
[----:B------:R-:W-:Y:S01]  /*4ef0*/  FADD.FTZ R16, -R114, R16 ;  /* 0x0000001072107221 */ /* 0x000fe20000010100 */
[----:B------:R-:W-:Y:S01]  /*4f00*/  FSETP.GE.FTZ.AND P0, PT, R115, RZ, PT ;  /* 0x000000ff7300720b */ /* 0x000fe20003f16000 */
[----:B------:R-:W-:Y:S01]  /*4f10*/  FMUL.FTZ R2, R130, R0 ;  /* 0x0000000082027220 */ /* 0x000fe20000410000 */
[-C--:B------:R-:W-:Y:S01]  /*4f20*/  FSEL R13, R13, R114.reuse, P1 ;  /* 0x000000720d0d7208 */ /* 0x080fe20000800000 */
[----:B------:R-:W-:Y:S01]  /*4f30*/  FMUL.FTZ R0, R129, R5 ;  /* 0x0000000581007220 */ /* 0x000fe20000410000 */
        /* <DEDUP_REMOVED lines=9> */
[----:B------:R-:W-:Y:S01]  /*4fd0*/  @P0 FADD.FTZ R114, -R114, R17 ;  /* 0x0000001172720221 */ /* 0x000fe20000010100 */
[----:B------:R-:W-:Y:S01]  /*4fe0*/  PLOP3.LUT P0, PT, PT, PT, UP2, 0x80, 0x0 ;  /* 0x000000000000781c */ /* 0x000fe20003f0f028 */
[----:B------:R-:W-:Y:S01]  /*4ff0*/  FMUL.FTZ R12, R122, R12 ;  /* 0x0000000c7a0c7220 */ /* 0x000fe20000410000 */
[----:B------:R-:W-:Y:S01]  /*5000*/  FSETP.GE.FTZ.AND P2, PT, R131, RZ, PT ;  /* 0x000000ff8300720b */ /* 0x000fe20003f56000 */
[----:B------:R-:W-:Y:S01]  /*5010*/  FMUL.FTZ R16, R118, R16 ;  /* 0x0000001076107220 */ /* 0x000fe20000410000 */
[----:B------:R-:W-:Y:S01]  /*5020*/  F2FP.BF16.F32.PACK_AB R8, R8, R3 ;  /* 0x000000030808723e */ /* 0x000fe200000010ff */
[----:B------:R-:W-:Y:S01]  /*5030*/  FMUL.FTZ R114, R115, R114 ;  /* 0x0000007273727220 */ /* 0x000fe20000410000 */
[----:B------:R-:W-:Y:S07]  /*5040*/  F2FP.BF16.F32.PACK_AB R5, R5, R12 ;  /* 0x0000000c0505723e */ /* 0x000fee00000010ff */
[----:B------:R-:W-:Y:S05]  /*5050*/  @!P0 BRA `(.L_x_1665) ;  /* 0x0000000000688947 */ /* 0x000fea0003800000 */
        /* <DEDUP_REMOVED lines=26> */
.L_x_1665:
[----:B------:R2:W-:Y:S01]  /*5200*/  STS [R229+0x28000], R0 ;  /* 0x02800000e5007388 */ /* 0x0005e20000000800 */
[-C--:B-1----:R-:W-:Y:S01]  /*5210*/  FSEL R3, R6, R113.reuse, P3 ;  /* 0x0000007106037208 */ /* 0x082fe20001800000 */
[----:B------:R-:W-:Y:S01]  /*5220*/  FADD.FTZ R11, -R113, R11 ;  /* 0x0000000b710b7221 */ /* 0x000fe20000010100 */
[----:B------:R-:W-:Y:S01]  /*5230*/  FSEL R2, R7, R113, P2 ;  /* 0x0000007107027208 */ /* 0x000fe20001000000 */
[----:B------:R-:W-:Y:S01]  /*5240*/  FADD.FTZ R14, -R113, R14 ;  /* 0x0000000e710e7221 */ /* 0x000fe20000010100 */
[----:B------:R-:W-:Y:S01]  /*5250*/  FSETP.GE.FTZ.AND P1, PT, R128, RZ, PT ;  /* 0x000000ff8000720b */ /* 0x000fe20003f36000 */
[----:B------:R-:W-:Y:S01]  /*5260*/  FMUL.FTZ R4, R196, R3 ;  /* 0x00000003c4047220 */ /* 0x000fe20000410000 */
[----:B------:R-:W-:Y:S01]  /*5270*/  FSETP.GE.FTZ.AND P2, PT, R127, RZ, PT ;  /* 0x000000ff7f00720b */ /* 0x000fe20003f56000 */
[----:B------:R-:W-:Y:S01]  /*5280*/  FMUL.FTZ R3, R131, R2 ;  /* 0x0000000283037220 */ /* 0x000fe20000410000 */
[C---:B------:R-:W-:Y:S01]  /*5290*/  FADD.FTZ R15, -R113.reuse, R15 ;  /* 0x0000000f710f7221 */ /* 0x040fe20000010100 */
[----:B------:R-:W-:Y:S01]  /*52a0*/  FSETP.GE.FTZ.AND P4, PT, R126, RZ, PT ;  /* 0x000000ff7e00720b */ /* 0x000fe20003f96000 */
[----:B------:R-:W-:Y:S01]  /*52b0*/  FADD.FTZ R18, -R113, R18 ;  /* 0x0000001271127221 */ /* 0x000fe20000010100 */
[----:B------:R-:W-:Y:S01]  /*52c0*/  FSETP.GE.FTZ.AND P3, PT, R124, RZ, PT ;  /* 0x000000ff7c00720b */ /* 0x000fe20003f76000 */
[----:B------:R-:W-:Y:S01]  /*52d0*/  IMAD R226, R247, UR34, RZ ;  /* 0x00000022f7e27c24 */ /* 0x000fe2000f8e02ff */
[----:B------:R-:W-:Y:S02]  /*52e0*/  F2FP.BF16.F32.PACK_AB R3, R3, R4 ;  /* 0x000000040303723e */ /* 0x000fe400000010ff */
[-C--:B------:R-:W-:Y:S02]  /*52f0*/  FSEL R15, R15, R113.reuse, P3 ;  /* 0x000000710f0f7208 */ /* 0x080fe40001800000 */
[----:B------:R-:W-:Y:S01]  /*5300*/  F2FP.BF16.F32.PACK_AB R4, R114, R16 ;  /* 0x000000107204723e */ /* 0x000fe200000010ff */
[----:B------:R1:W-:Y:S04]  /*5310*/  STS [R229+0x28400], R3 ;  /* 0x02840003e5007388 */ /* 0x0003e80000000800 */
[----:B------:R-:W-:Y:S01]  /*5320*/  STS [R236+0x28000], R8 ;  /* 0x02800008ec007388 */ /* 0x000fe20000000800 */
[----:B--2---:R-:W-:Y:S05]  /*5330*/  FADD.FTZ R0, -R113, R10 ;  /* 0x0000000a71007221 */ /* 0x004fea0000010100 */
[-C--:B------:R-:W-:Y:S02]  /*5340*/  FSEL R0, R0, R113.reuse, P1 ;  /* 0x0000007100007208 */ /* 0x080fe40000800000 */
[----:B------:R-:W-:Y:S03]  /*5350*/  FSETP.GE.FTZ.AND P1, PT, R119, RZ, PT ;  /* 0x000000ff7700720b */ /* 0x000fe60003f36000 */
[----:B------:R-:W-:Y:S01]  /*5360*/  FMUL.FTZ R7, R128, R0 ;  /* 0x0000000080077220 */ /* 0x000fe20000410000 */
[-C--:B------:R-:W-:Y:S02]  /*5370*/  FSEL R0, R11, R113.reuse, P2 ;  /* 0x000000710b007208 */ /* 0x080fe40001000000 */
[----:B------:R-:W-:Y:S03]  /*5380*/  FSETP.GE.FTZ.AND P2, PT, R121, RZ, PT ;  /* 0x000000ff7900720b */ /* 0x000fe60003f56000 */
[----:B------:R-:W-:Y:S01]  /*5390*/  FMUL.FTZ R2, R127, R0 ;  /* 0x000000007f027220 */ /* 0x000fe20000410000 */
[-C--:B------:R-:W-:Y:S02]  /*53a0*/  FSEL R0, R14, R113.reuse, P4 ;  /* 0x000000710e007208 */ /* 0x080fe40002000000 */
[----:B------:R-:W-:Y:S01]  /*53b0*/  FSEL R18, R18, R113, P2 ;  /* 0x0000007112127208 */ /* 0x000fe20001000000 */
[----:B------:R-:W-:Y:S01]  /*53c0*/  @P1 FADD.FTZ R113, -R113, R19 ;  /* 0x0000001371711221 */ /* 0x000fe20000010100 */
[----:B------:R-:W-:Y:S01]  /*53d0*/  F2FP.BF16.F32.PACK_AB R2, R2, R7 ;  /* 0x000000070202723e */ /* 0x000fe200000010ff */
[----:B------:R-:W-:Y:S01]  /*53e0*/  FMUL.FTZ R6, R126, R0 ;  /* 0x000000007e067220 */ /* 0x000fe20000410000 */
[----:B------:R-:W-:Y:S01]  /*53f0*/  FMUL.FTZ R0, R124, R15 ;  /* 0x0000000f7c007220 */ /* 0x000fe20000410000 */
[----:B------:R-:W-:Y:S01]  /*5400*/  FMUL.FTZ R18, R121, R18 ;  /* 0x0000001279127220 */ /* 0x000fe20000410000 */
[----:B------:R-:W-:Y:S01]  /*5410*/  FMUL.FTZ R113, R119, R113 ;  /* 0x0000007177717220 */ /* 0x000fe20000410000 */
[----:B------:R2:W-:Y:S02]  /*5420*/  STS [R236+0x28400], R2 ;  /* 0x02840002ec007388 */ /* 0x0005e40000000800 */
[----:B------:R-:W-:Y:S02]  /*5430*/  F2FP.BF16.F32.PACK_AB R0, R0, R6 ;  /* 0x000000060000723e */ /* 0x000fe400000010ff */
[----:B-1----:R-:W-:Y:S01]  /*5440*/  F2FP.BF16.F32.PACK_AB R3, R113, R18 ;  /* 0x000000127103723e */ /* 0x002fe200000010ff */
[----:B------:R-:W-:Y:S04]  /*5450*/  STS [R234+0x28000], R5 ;  /* 0x02800005ea007388 */ /* 0x000fe80000000800 */
[----:B------:R1:W-:Y:S04]  /*5460*/  STS [R234+0x28400], R0 ;  /* 0x02840000ea007388 */ /* 0x0003e80000000800 */
[----:B------:R-:W-:Y:S04]  /*5470*/  STS [R235+0x28000], R4 ;  /* 0x02800004eb007388 */ /* 0x000fe80000000800 */
[----:B------:R-:W-:Y:S01]  /*5480*/  STS [R235+0x28400], R3 ;  /* 0x02840003eb007388 */ /* 0x000fe20000000800 */
[----:B------:R-:W-:Y:S01]  /*5490*/  BAR.SYNC.DEFER_BLOCKING 0x0 ;  /* 0x0000000000007b1d */ /* 0x000fe20000010000 */
[----:B--2---:R-:W-:Y:S05]  /*54a0*/  IMAD.U32 R2, R226, -0x40, RZ ;  /* 0xffffffc0e2027824 */ /* 0x004fea00078e00ff */
[C---:B------:R-:W-:Y:S02]  /*54b0*/  LEA R224, P1, R2.reuse, R224, 0x2 ;  /* 0x000000e002e07211 */ /* 0x040fe400078210ff */
[----:B-1----:R-:W-:Y:S02]  /*54c0*/  LEA R0, R223, UR4, 0x1 ;  /* 0x00000004df007c11 */ /* 0x002fe4000f8e08ff */
[----:B------:R-:W-:Y:S01]  /*54d0*/  LEA.HI.X.SX32 R225, R2, R225, 0x2, P1 ;  /* 0x000000e102e17211 */ /* 0x000fe200008f16ff */
[----:B------:R-:W-:Y:S04]  /*54e0*/  LDSM.16.MT88.4 R4, [R214+0x2a000] ;  /* 0x02a00000d604783b */ /* 0x000fe80000004200 */
[----:B------:R-:W1:Y:S04]  /*54f0*/  LDSM.16.MT88.4 R8, [R0+0x10000] ;  /* 0x010000000008783b */ /* 0x000e680000004200 */
[----:B------:R-:W2:Y:S04]  /*5500*/  LDSM.16.MT88.4 R12, [R215+0x2a000] ;  /* 0x02a00000d70c783b */ /* 0x000ea80000004200 */
[----:B------:R-:W3:Y:S04]  /*5510*/  LDSM.16.MT88.4 R16, [R0+0x12000] ;  /* 0x012000000010783b */ /* 0x000ee80000004200 */
[----:B------:R-:W4:Y:S04]  /*5520*/  LDSM.16.MT88.4 R84, [R0+0x14000] ;  /* 0x014000000054783b */ /* 0x000f280000004200 */
[----:B------:R-:W5:Y:S04]  /*5530*/  LDSM.16.MT88.4 R88, [R0+0x16000] ;  /* 0x016000000058783b */ /* 0x000f680000004200 */
[----:B------:R-:W-:Y:S04]  /*5540*/  LDSM.16.MT88.4 R92, [R214+0x2a800] ;  /* 0x02a80000d65c783b */ /* 0x000fe80000004200 */
[----:B------:R-:W5:Y:S04]  /*5550*/  LDSM.16.MT88.4 R96, [R0+0x10800] ;  /* 0x010800000060783b */ /* 0x000f680000004200 */
[----:B------:R-:W5:Y:S04]  /*5560*/  LDSM.16.MT88.4 R100, [R215+0x2a800] ;  /* 0x02a80000d764783b */ /* 0x000f680000004200 */
[----:B------:R-:W-:Y:S04]  /*5570*/  LDSM.16.MT88.4 R104, [R0+0x17000] ;  /* 0x017000000068783b */ /* 0x000fe80000004200 */
[----:B------:R-:W-:Y:S01]  /*5580*/  LDSM.16.MT88.4 R108, [R0+0x15800] ;  /* 0x01580000006c783b */ /* 0x000fe20000004200 */
[-C--:B-1----:R-:W-:Y:S03]  /*5590*/  HMMA.16816.F32.BF16 R20, R4, R8.reuse, R20 ;  /* 0x000000080414723c */ /* 0x082fe60000041814 */
[----:B------:R-:W-:Y:S03]  /*55a0*/  LDSM.16.MT88.4 R112, [R0+0x17800] ;  /* 0x017800000070783b */ /* 0x000fe60000004200 */
        /* <DEDUP_REMOVED lines=19> */
[----:B------:R-:W4:Y:S04]  /*56e0*/  LDSM.16.MT88.4 R4, [R214+0x2b000] ;  /* 0x02b00000d604783b */ /* 0x000f280000004200 */
        /* <DEDUP_REMOVED lines=23> */
[-C--:B----4-:R-:W-:Y:S01]  /*5860*/  HMMA.16816.F32.BF16 R20, R4, R12.reuse, R20 ;  /* 0x0000000c0414723c */ /* 0x090fe20000041814 */
[----:B------:R-:W-:Y:S05]  /*5870*/  BAR.SYNC.DEFER_BLOCKING 0x0 ;  /* 0x0000000000007b1d */ /* 0x000fea0000010000 */
[C---:B-----5:R-:W-:Y:S06]  /*5880*/  HMMA.16816.F32.BF16 R24, R88.reuse, R12, R24 ;  /* 0x0000000c5818723c */ /* 0x060fec0000041818 */
        /* <DEDUP_REMOVED lines=54> */
.L_x_1666:
[----:B------:R-:W-:Y:S01]  /*5bf0*/  LDSM.16.M88.4 R128, [R218] ;  /* 0x00000000da80783b */ /* 0x000fe20000000200 */
[----:B------:R-:W-:Y:S03]  /*5c00*/  @UP2 UIADD3 UR17, UP0, UR10, -0x100, URZ ;  /* 0xffffff000a112890 */ /* 0x000fe6000ff1e03f */
[----:B------:R-:W2:Y:S01]  /*5c10*/  LDSM.16.MT88.4 R16, [R0+0x18000] ;  /* 0x018000000010783b */ /* 0x000ea20000004200 */
[----:B------:R-:W-:Y:S03]  /*5c20*/  @UP2 UIADD3.X UR13, UR11, -0x1, URZ, UP0, !UPT ;  /* 0xffffffff0b0d2890 */ /* 0x000fe600087fe43f */
[----:B------:R-:W3:Y:S01]  /*5c30*/  LDSM.16.M88.4 R124, [R218+0x1000] ;  /* 0x00100000da7c783b */ /* 0x000ee20000000200 */
[----:B------:R-:W-:Y:S03]  /*5c40*/  @UP2 UMOV UR10, UR17 ;  /* 0x00000011000a2c82 */ /* 0x000fe60008000000 */
[----:B------:R-:W4:Y:S01]  /*5c50*/  LDSM.16.MT88.4 R96, [R0+0x1a000] ;  /* 0x01a000000060783b */ /* 0x000f220000004200 */
[----:B------:R-:W-:Y:S01]  /*5c60*/  @UP2 UMOV UR11, UR13 ;  /* 0x0000000d000b2c82 */ /* 0x000fe20008000000 */
[----:B------:R-:W-:Y:S01]  /*5c70*/  ULOP3.LUT UR13, UR8, 0x1, URZ, 0xc0, !UPT ;  /* 0x00000001080d7892 */ /* 0x000fe2000f8ec03f */
[----:B-1----:R-:W-:Y:S01]  /*5c80*/  @P0 IMAD.WIDE R2, R239, R251, UR10 ;  /* 0x0000000aef020e25 */ /* 0x002fe2000f8e02fb */
[----:B------:R-:W1:Y:S02]  /*5c90*/  LDSM.16.MT88.4 R112, [R0+0x1c000] ;  /* 0x01c000000070783b */ /* 0x000e640000004200 */
[----:B------:R-:W-:Y:S02]  /*5ca0*/  UISETP.NE.U32.AND UP0, UPT, UR13, 0x1, UPT ;  /* 0x000000010d00788c */ /* 0x000fe4000bf05070 */
[----:B------:R-:W1:Y:S01]  /*5cb0*/  LDSM.16.MT88.4 R196, [R0+0x1e000] ;  /* 0x01e0000000c4783b */ /* 0x000e620000004200 */
[----:B------:R-:W-:Y:S03]  /*5cc0*/  UIADD3 UR13, UR8, -0x1, URZ ;  /* 0xffffffff080d7890 */ /* 0x000fe6000fffe03f */
[----:B------:R-:W-:Y:S04]  /*5cd0*/  LDSM.16.M88.4 R200, [R219] ;  /* 0x00000000dbc8783b */ /* 0x000fe80000000200 */
[----:B------:R-:W1:Y:S04]  /*5ce0*/  LDSM.16.MT88.4 R204, [R0+0x18800] ;  /* 0x0188000000cc783b */ /* 0x000e680000004200 */
[----:B------:R-:W5:Y:S04]  /*5cf0*/  @P0 LDG.E R237, desc[UR6][R2.64] ;  /* 0x0000000602ed0981 */ /* 0x000f68000c1e1900 */
[----:B------:R1:W5:Y:S01]  /*5d00*/  @P0 LDG.E R238, desc[UR6][R2.64+0x20] ;  /* 0x0000200602ee0981 */ /* 0x000362000c1e1900 */
[-C--:B--2---:R-:W-:Y:S06]  /*5d10*/  HMMA.16816.F32.BF16 R4, R128, R16.reuse, RZ ;  /* 0x000000108004723c */ /* 0x084fec00000418ff */
[C---:B---3--:R-:W-:Y:S06]  /*5d20*/  HMMA.16816.F32.BF16 R8, R124.reuse, R16, RZ ;  /* 0x000000107c08723c */ /* 0x048fec00000418ff */
[-C--:B------:R-:W-:Y:S06]  /*5d30*/  HMMA.16816.F32.BF16 R12, R124, R18.reuse, RZ ;  /* 0x000000127c0c723c */ /* 0x080fec00000418ff */
[C---:B------:R-:W-:Y:S06]  /*5d40*/  HMMA.16816.F32.BF16 R16, R128.reuse, R18, RZ ;  /* 0x000000128010723c */ /* 0x040fec00000418ff */
[-C--:B----4-:R-:W-:Y:S06]  /*5d50*/  HMMA.16816.F32.BF16 R84, R128, R96.reuse, RZ ;  /* 0x000000608054723c */ /* 0x090fec00000418ff */
[C---:B------:R-:W-:Y:S06]  /*5d60*/  HMMA.16816.F32.BF16 R88, R124.reuse, R96, RZ ;  /* 0x000000607c58723c */ /* 0x040fec00000418ff */
[-C--:B------:R-:W-:Y:S06]  /*5d70*/  HMMA.16816.F32.BF16 R92, R124, R98.reuse, RZ ;  /* 0x000000627c5c723c */ /* 0x080fec00000418ff */
[C---:B------:R-:W-:Y:S06]  /*5d80*/  HMMA.16816.F32.BF16 R96, R128.reuse, R98, RZ ;  /* 0x000000628060723c */ /* 0x040fec00000418ff */
[-C--:B-1----:R-:W-:Y:S06]  /*5d90*/  HMMA.16816.F32.BF16 R100, R128, R112.reuse, RZ ;  /* 0x000000708064723c */ /* 0x082fec00000418ff */
        /* <DEDUP_REMOVED lines=75> */
[C---:B------:R-:W-:Y:S04]  /*6250*/  IMAD.SHL.U32 R200, R226.reuse, 0x10, RZ ;  /* 0x00000010e2c87824 */ /* 0x040fe800078e00ff */
[CC--:B------:R-:W-:Y:S01]  /*6260*/  LEA R2, P0, R201.reuse, R224.reuse, 0x2 ;  /* 0x000000e0c9027211 */ /* 0x0c0fe200078010ff */
        /* <DEDUP_REMOVED lines=16> */
[-C--:B------:R-:W-:Y:S02]  /*6370*/  LEA R4, P1, R0, R224.reuse, 0x2 ;  /* 0x000000e000047211 */ /* 0x080fe400078210ff */
[-C--:B--2---:R-:W-:Y:S01]  /*6380*/  LEA R8, P0, R226, R224.reuse, 0x2 ;  /* 0x000000e0e2087211 */ /* 0x084fe200078010ff */
        /* <DEDUP_REMOVED lines=287> */
[----:B------:R-:W-:-:S05]  /*7580*/  UISETP.NE.AND UP0, UPT, UR33, -0x1, UPT ;  /* 0xffffffff2100788c */ /* 0x000fca000bf05270 */
        /* <DEDUP_REMOVED lines=233> */
[----:B------:R-:W-:Y:S01]  /*8420*/  PLOP3.LUT P0, PT, PT, PT, UP0, 0x80, 0x0 ;  /* 0x000000000000781c */ /* 0x000fe20003f0f008 */
[----:B------:R-:W-:Y:S01]  /*8430*/  STS [R243+0x9000], R30 ;  /* 0x0090001ef3007388 */ /* 0x000fe20000000800 */
[----:B------:R-:W-:Y:S01]  /*8440*/  F2FP.BF16.F32.PACK_AB R0, R0, R78 ;  /* 0x0000004e0000723e */ /* 0x000fe200000010ff */
[----:B------:R-:W-:-:S02]  /*8450*/  @UP0 UIADD3 UR21, UR11, UR12, URZ ;  /* 0x0000000c0b150290 */ /* 0x000fc4000fffe03f */
[----:B------:R-:W-:Y:S01]  /*8460*/  STS [R243+0x9400], R29 ;  /* 0x0094001df3007388 */ /* 0x000fe20000000800 */
[----:B------:R-:W-:-:S03]  /*8470*/  @UP0 UMOV UR20, UR10 ;  /* 0x0000000a00140c82 */ /* 0x000fc60008000000 */
        /* <DEDUP_REMOVED lines=27> */
[----:B-1----:R-:W-:-:S04]  /*8630*/  SHF.R.S32.HI R0, RZ, 0x1f, R19 ;  /* 0x0000001fff007819 */ /* 0x002fc80000011413 */
[----:B------:R-:W-:Y:S01]  /*8640*/  LEA.HI R0, R0, R19, RZ, 0x3 ;  /* 0x0000001300007211 */ /* 0x000fe200078f18ff */
        /* <DEDUP_REMOVED lines=14> */
.L_x_1668:
[----:B------:R-:W-:Y:S01]  /*8730*/  @UP0 UIADD3 UR13, UR32, UR33, URZ ;  /* 0x00000021200d0290 */ /* 0x000fe2000fffe03f */
[----:B------:R-:W-:Y:S01]  /*8740*/  LOP3.LUT R0, R0, 0xfffffff8, RZ, 0xc0, !PT ;  /* 0xfffffff800007812 */ /* 0x000fe200078ec0ff */
[----:B------:R-:W-:Y:S01]  /*8750*/  @UP0 ULDC.64 UR10, c[0x0][0x458] ;  /* 0x00011600000a0ab9 */ /* 0x000fe20000000a00 */
[----:B------:R-:W-:Y:S02]  /*8760*/  USHF.L.U32 UR12, UR16, 0x6, URZ ;  /* 0x00000006100c7899 */ /* 0x000fe4000800063f */
[----:B------:R-:W-:Y:S01]  /*8770*/  @UP0 UIMAD.WIDE.U32 UR14, UR13, UR10, URZ ;  /* 0x0000000a0d0e02a5 */ /* 0x000fe2000f8e003f */
[----:B------:R-:W-:Y:S01]  /*8780*/  IMAD.IADD R2, R19, 0x1, -R0 ;  /* 0x0000000113027824 */ /* 0x000fe200078e0a00 */
[----:B------:R-:W-:Y:S01]  /*8790*/  @UP0 UIMAD UR13, UR13, UR11, URZ ;  /* 0x0000000b0d0d02a4 */ /* 0x000fe2000f8e023f */
[----:B------:R-:W-:-:S03]  /*87a0*/  LEA R0, R249, UR4, 0x1 ;  /* 0x00000004f9007c11 */ /* 0x000fc6000f8e08ff */
        /* <DEDUP_REMOVED lines=14> */
.L_x_1669:
        /* <DEDUP_REMOVED lines=18> */
[----:B------:R-:W-:Y:S02]  /*89b0*/  SHF.R.S32.HI R60, RZ, 0x1f, R242 ;  /* 0x0000001fff3c7819 */ /* 0x000fe400000114f2 */
        /* <DEDUP_REMOVED lines=31> */
.L_x_1671:
[----:B------:R-:W-:Y:S05]  /*8bb0*/  BSYNC B0 ;  /* 0x0000000000007941 */ /* 0x000fea0003800000 */
.L_x_1670:
        /* <DEDUP_REMOVED lines=16> */
.L_x_1673:
[----:B------:R-:W-:Y:S05]  /*8cc0*/  BSYNC B0 ;  /* 0x0000000000007941 */ /* 0x000fea0003800000 */
.L_x_1672:
        /* <DEDUP_REMOVED lines=33> */
.L_x_1675:
[----:B------:R-:W-:Y:S05]  /*8ee0*/  BSYNC B0 ;  /* 0x0000000000007941 */ /* 0x000fea0003800000 */
.L_x_1674:
        /* <DEDUP_REMOVED lines=17> */
.L_x_1658:
        /* <DEDUP_REMOVED lines=23> */
.L_x_1677:
        /* <DEDUP_REMOVED lines=21> */
.L_x_1678:
        /* <DEDUP_REMOVED lines=8> */
[----:B------:R-:W-:Y:S01]  /*9340*/  ISETP.GE.AND P2, PT, R242, UR5, PT ;  /* 0x00000005f2007c0c */ /* 0x000fe2000bf46270 */
        /* <DEDUP_REMOVED lines=25> */
.L_x_1680:
[----:B------:R-:W-:Y:S05]  /*94e0*/  BSYNC B0 ;  /* 0x0000000000007941 */ /* 0x000fea0003800000 */
.L_x_1679:
        /* <DEDUP_REMOVED lines=16> */
.L_x_1682:
[----:B------:R-:W-:Y:S05]  /*95f0*/  BSYNC B0 ;  /* 0x0000000000007941 */ /* 0x000fea0003800000 */
.L_x_1681:
        /* <DEDUP_REMOVED lines=29> */
.L_x_1684:
[----:B------:R-:W-:Y:S05]  /*97d0*/  BSYNC B0 ;  /* 0x0000000000007941 */ /* 0x000fea0003800000 */
.L_x_1683:
        /* <DEDUP_REMOVED lines=15> */
.L_x_1676:
[----:B------:R-:W-:Y:S05]  /*98d0*/  BSYNC B1 ;  /* 0x0000000000017941 */ /* 0x000fea0003800000 */
.L_x_1653:
[----:B------:R-:W-:Y:S02]  /*98e0*/  ULDC UR5, c[0x0][0xc] ;  /* 0x0000030000057ab9 */ /* 0x000fe40000000800 */
[----:B------:R-:W-:-:S04]  /*98f0*/  UIADD3 UR16, UR5, UR16, URZ ;  /* 0x0000001005107290 */ /* 0x000fc8000fffe03f */
[----:B------:R-:W-:-:S06]  /*9900*/  UISETP.GE.AND UP0, UPT, UR16, UR61, UPT ;  /* 0x0000003d1000728c */ /* 0x000fcc000bf06270 */
[----:B------:R-:W-:-:S13]  /*9910*/  PLOP3.LUT P0, PT, PT, PT, UP0, 0x80, 0x0 ;  /* 0x000000000000781c */ /* 0x000fda0003f0f008 */
[----:B------:R-:W-:Y:S05]  /*9920*/  @P0 BRA `(.L_x_1685) ;  /* 0x0000000000040947 */ /* 0x000fea0003800000 */
[----:B------:R-:W-:Y:S05]  /*9930*/  BRA `(.L_x_1686) ;  /* 0xffffff7000007947 */ /* 0x000fea000383ffff */
.L_x_1685:
[----:B------:R-:W-:Y:S05]  /*9940*/  EXIT ;  /* 0x000000000000794d */ /* 0x000fea0003800000 */
.L_x_1687:
        /* <DEDUP_REMOVED lines=11> */
.L_x_2066:


//--------------------- .text._ZN5flash44flash_bwd_dq_dk_dv_loop_seqk_parallel_kernelI23Flash_bwd_kernel_traitsILi256ELi64ELi64ELi8ELi4ELi2ELi2ELb0ELb0EN7cutlass10bfloat16_tE19Flash_kernel_traitsILi256ELi64ELi64ELi8ES3_EELb0ELb0ELb0ELb0ELb0ELb1ELb1EEEvNS_16Flash_bwd_paramsE --------------------------
	.section	.text._ZN5flash44flash_bwd_dq_dk_dv_loop_seqk_parallel_kernelI23Flash_bwd_kernel_traitsILi256ELi64ELi64ELi8ELi4ELi2ELi2ELb0ELb0EN7cutlass10bfloat16_tE19Flash_kernel_traitsILi256ELi64ELi64ELi8ES3_EELb0ELb0ELb0ELb0ELb0ELb1ELb1EEEvNS_16Flash_bwd_paramsE,"ax",@progbits
	.align	128
        .global         _ZN5flash44flash_bwd_dq_dk_dv_loop_seqk_parallel_kernelI23Flash_bwd_kernel_traitsILi256ELi64ELi64ELi8ELi4ELi2ELi2ELb0ELb0EN7cutlass10bfloat16_tE19Flash_kernel_traitsILi256ELi64ELi64ELi8ES3_EELb0ELb0ELb0ELb0ELb0ELb1ELb1EEEvNS_16Flash_bwd_paramsE
        .type           _ZN5flash44flash_bwd_dq_dk_dv_loop_seqk_parallel_kernelI23Flash_bwd_kernel_traitsILi256ELi64ELi64ELi8ELi4ELi2ELi2ELb0ELb0EN7cutlass10bfloat16_tE19Flash_kernel_traitsILi256ELi64ELi64ELi8ES3_EELb0ELb0ELb0ELb0ELb0ELb1ELb1EEEvNS_16Flash_bwd_paramsE,@function
        .size           _ZN5flash44flash_bwd_dq_dk_dv_loop_seqk_parallel_kernelI23Flash_bwd_kernel_traitsILi256ELi64ELi64ELi8ELi4ELi2ELi2ELb0ELb0EN7cutlass10bfloat16_tE19Flash_kernel_traitsILi256ELi64ELi64ELi8ES3_EELb0ELb0ELb0ELb0ELb0ELb1ELb1EEEvNS_16Flash_bwd_paramsE,(.L_x_2067 - _ZN5flash44flash_bwd_dq_dk_dv_loop_seqk_parallel_kernelI23Flash_bwd_kernel_traitsILi256ELi64ELi64ELi8ELi4ELi2ELi2ELb0ELb0EN7cutlass10bfloat16_tE19Flash_kernel_traitsILi256ELi64ELi64ELi8ES3_EELb0ELb0ELb0ELb0ELb0ELb1ELb1EEEvNS_16Flash_bwd_paramsE)
        .other          _ZN5flash44flash_bwd_dq_dk_dv_loop_seqk_parallel_kernelI23Flash_bwd_kernel_traitsILi256ELi64ELi64ELi8ELi4ELi2ELi2ELb0ELb0EN7cutlass10bfloat16_tE19Flash_kernel_traitsILi256ELi64ELi64ELi8ES3_EELb0ELb0ELb0ELb0ELb0ELb1ELb1EEEvNS_16Flash_bwd_paramsE,@"STO_CUDA_ENTRY STV_DEFAULT"
_ZN5flash44flash_bwd_dq_dk_dv_loop_seqk_parallel_kernelI23Flash_bwd_kernel_traitsILi256ELi64ELi64ELi8ELi4ELi2ELi2ELb0ELb0EN7cutlass10bfloat16_tE19Flash_kernel_traitsILi256ELi64ELi64ELi8ES3_EELb0ELb0ELb0ELb0ELb0ELb1ELb1EEEvNS_16Flash_bwd_paramsE:
.text._ZN5flash44flash_bwd_dq_dk_dv_loop_seqk_parallel_kernelI23Flash_bwd_kernel_traitsILi256ELi64ELi64ELi8ELi4ELi2ELi2ELb0ELb0EN7cutlass10bfloat16_tE19Flash_kernel_traitsILi256ELi64ELi64ELi8ES3_EELb0ELb0ELb0ELb0ELb0ELb1ELb1EEEvNS_16Flash_bwd_paramsE:
        /* <DEDUP_REMOVED lines=17> */
[----:B------:R-:W-:Y:S01]  /*0110*/  UMOV UR59, 0xffff8000 ;  /* 0xffff8000003b7882 */ /* 0x000fe20000000000 */
[----:B------:R-:W-:Y:S02]  /*0120*/  IMAD.MOV.U32 R219, RZ, RZ, 0x40 ;  /* 0x00000040ffdb7424 */ /* 0x000fe400078e00ff */
[----:B------:R-:W-:Y:S02]  /*0130*/  IMAD.MOV.U32 R243, RZ, RZ, -0x10 ;  /* 0xfffffff0fff37424 */ /* 0x000fe400078e00ff */
[----:B------:R-:W4:Y:S08]  /*0140*/  S2UR UR55, SR_CTAID.Z ;  /* 0x00000000003779c3 */ /* 0x000f300000002700 */
[----:B------:R-:W5:Y:S01]  /*0150*/  S2UR UR46, SR_CTAID.Y ;  /* 0x00000000002e79c3 */ /* 0x000f620000002600 */
[----:B---3--:R-:W-:Y:S01]  /*0160*/  ULEA UR4, UR4, UR5, 0x18 ;  /* 0x0000000504047291 */ /* 0x008fe2000f8ec03f */
[----:B--2---:R-:W-:Y:S01]  /*0170*/  SHF.R.S32.HI R16, RZ, 0x1f, R15 ;  /* 0x0000001fff107819 */ /* 0x004fe2000001140f */
[----:B----4-:R-:W-:-:S03]  /*0180*/  USHF.R.S32.HI UR6, URZ, 0x1f, UR55 ;  /* 0x0000001f3f067899 */ /* 0x010fc60008011437 */
[CC--:B------:R-:W-:Y:S02]  /*0190*/  LEA.HI R2, R16.reuse, R15.reuse, RZ, 0x5 ;  /* 0x0000000f10027211 */ /* 0x0c0fe400078f28ff */
[----:B------:R-:W-:Y:S02]  /*01a0*/  LEA.HI R5, R16, R15, RZ, 0x4 ;  /* 0x0000000f10057211 */ /* 0x000fe400078f20ff */
[--C-:B-1----:R-:W-:Y:S01]  /*01b0*/  SHF.R.S32.HI R0, RZ, 0x5, R2.reuse ;  /* 0x00000005ff007819 */ /* 0x102fe20000011402 */
[----:B-----5:R-:W-:Y:S01]  /*01c0*/  USHF.L.U32 UR5, UR46, 0x7, URZ ;  /* 0x000000072e057899 */ /* 0x020fe2000800063f */
        /* <DEDUP_REMOVED lines=122> */
.L_x_1722:
        /* <DEDUP_REMOVED lines=16> */
[----:B------:R-:W-:Y:S01]  /*0a70*/  IMAD.U32 R2, RZ, RZ, UR8 ;  /* 0x00000008ff027e24 */ /* 0x000fe2000f8e00ff */
        /* <DEDUP_REMOVED lines=50> */
.L_x_1688:
        /* <DEDUP_REMOVED lines=81> */
[----:B------:R-:W-:Y:S01]  /*12b0*/  UIADD3 UR17, UR12, -0x40, URZ ;  /* 0xffffffc00c117890 */ /* 0x000fe2000fffe03f */
[----:B------:R-:W-:Y:S01]  /*12c0*/  @UP3 ULDC UR19, c[0x0][0x2e4] ;  /* 0x0000b90000133ab9 */ /* 0x000fe20000000800 */
[----:B------:R-:W-:Y:S02]  /*12d0*/  UIADD3 UR45, UR13, UR14, URZ ;  /* 0x0000000e0d2d7290 */ /* 0x000fe4000fffe03f */
[----:B------:R-:W-:-:S02]  /*12e0*/  @!UP3 UIMAD UR13, UR46, UR60, UR55 ;  /* 0x0000003c2e0db2a4 */ /* 0x000fc4000f8e0237 */
        /* <DEDUP_REMOVED lines=26> */
[----:B------:R-:W-:Y:S01]  /*1490*/  USHF.R.S32.HI UR39, URZ, 0x1f, UR27 ;  /* 0x0000001f3f277899 */ /* 0x000fe2000801141b */
[----:B------:R-:W-:Y:S01]  /*14a0*/  @!P3 LOP3.LUT R12, RZ, R6, RZ, 0x33, !PT ;  /* 0x00000006ff0cb212 */ /* 0x000fe200078e33ff */
[----:B------:R-:W-:Y:S02]  /*14b0*/  @!UP1 UIADD3 UR48, UR41, UR33, URZ ;  /* 0x0000002129309290 */ /* 0x000fe4000fffe03f */
        /* <DEDUP_REMOVED lines=18> */
.L_x_1690:
        /* <DEDUP_REMOVED lines=13> */
.L_x_1691:
        /* <DEDUP_REMOVED lines=11> */
.L_x_1692:
[----:B------:R-:W-:-:S04]  /*1760*/  UIMAD UR8, UR46, UR60, UR55 ;  /* 0x0000003c2e0872a4 */ /* 0x000fc8000f8e0237 */
[----:B------:R-:W-:-:S12]  /*1770*/  UIMAD UR8, UR8, UR58, URZ ;  /* 0x0000003a080872a4 */ /* 0x000fd8000f8e023f */
.L_x_1693:
        /* <DEDUP_REMOVED lines=53> */
[----:B------:R-:W-:Y:S01]  /*1ad0*/  IADD3 R0, P0, R8, UR9, RZ ;  /* 0x0000000908007c10 */ /* 0x000fe2000ff1e0ff */
[----:B------:R-:W-:Y:S01]  /*1ae0*/  ULDC.64 UR8, c[0x0][0x400] ;  /* 0x0001000000087ab9 */ /* 0x000fe20000000a00 */
[----:B------:R-:W-:Y:S01]  /*1af0*/  VIADD R5, R5, UR12 ;  /* 0x0000000c05057c36 */ /* 0x000fe20008000000 */
[----:B------:R-:W-:Y:S01]  /*1b00*/  LEA R10, P2, R6, UR16, 0x1 ;  /* 0x00000010060a7c11 */ /* 0x000fe2000f8408ff */
[-C--:B------:R-:W-:Y:S01]  /*1b10*/  IMAD R9, R24, R14.reuse, RZ ;  /* 0x0000000e18097224 */ /* 0x080fe200078e02ff */
[----:B------:R-:W-:Y:S01]  /*1b20*/  LEA.HI.X.SX32 R8, R8, UR10, 0x1, P0 ;  /* 0x0000000a08087c11 */ /* 0x000fe200080f0eff */
[C---:B------:R-:W-:Y:S01]  /*1b30*/  IMAD.WIDE.U32 R4, R249.reuse, R14, R4 ;  /* 0x0000000ef9047225 */ /* 0x040fe200078e0004 */
[C---:B------:R-:W-:Y:S01]  /*1b40*/  LEA R232, P0, R0.reuse, UR8, 0x2 ;  /* 0x0000000800e87c11 */ /* 0x040fe2000f8010ff */
[----:B------:R-:W-:Y:S01]  /*1b50*/  ULDC.64 UR10, c[0x0][0x3e0] ;  /* 0x0000f800000a7ab9 */ /* 0x000fe20000000a00 */
[----:B------:R-:W-:Y:S01]  /*1b60*/  UIMAD.WIDE UR12, UR29, 0x4, UR40 ;  /* 0x000000041d0c78a5 */ /* 0x000fe2000f8e0228 */
        /* <DEDUP_REMOVED lines=25> */
[----:B------:R-:W-:Y:S01]  /*1d00*/  IMAD.MOV.U32 R238, RZ, RZ, R10 ;  /* 0x000000ffffee7224 */ /* 0x000fe200078e000a */
[----:B------:R-:W-:Y:S01]  /*1d10*/  UMOV UR12, UR15 ;  /* 0x0000000f000c7c82 */ /* 0x000fe20008000000 */
        /* <DEDUP_REMOVED lines=53> */
.L_x_1696:
[----:B------:R-:W-:Y:S01]  /*2070*/  @!PT LDS RZ, [RZ] ;  /* 0x00000000fffff984 */ /* 0x000fe20000000800 */
[----:B------:R-:W-:Y:S01]  /*2080*/  @!PT LDS RZ, [RZ] ;  /* 0x00000000fffff984 */ /* 0x000fe20000000800 */
[----:B------:R-:W-:Y:S01]  /*2090*/  @!PT LDS RZ, [RZ] ;  /* 0x00000000fffff984 */ /* 0x000fe20000000800 */
[----:B------:R3:W-:Y:S04]  /*20a0*/  LDGSTS.E.BYPASS.LTC128B.128 [R235], desc[UR6][R238.64] ;  /* 0x00000000eeeb7fae */ /* 0x0007e8000b901d46 */
[----:B------:R3:W-:Y:S04]  /*20b0*/  LDGSTS.E.BYPASS.LTC128B.128 [R235+0x2000], desc[UR6][R238.64+0x80] ;  /* 0x02000080eeeb7fae */ /* 0x0007e8000b901d46 */
[----:B------:R3:W-:Y:S04]  /*20c0*/  LDGSTS.E.BYPASS.LTC128B.128 [R235+0x4000], desc[UR6][R238.64+0x100] ;  /* 0x04000100eeeb7fae */ /* 0x0007e8000b901d46 */
[----:B------:R3:W-:Y:S02]  /*20d0*/  LDGSTS.E.BYPASS.LTC128B.128 [R235+0x6000], desc[UR6][R238.64+0x180] ;  /* 0x06000180eeeb7fae */ /* 0x0007e4000b901d46 */
.L_x_1697:
[----:B------:R-:W-:Y:S05]  /*20e0*/  BSYNC B0 ;  /* 0x0000000000007941 */ /* 0x000fea0003800000 */
.L_x_1695:
        /* <DEDUP_REMOVED lines=21> */
.L_x_1699:
        /* <DEDUP_REMOVED lines=10> */
.L_x_1700:
[----:B------:R-:W-:Y:S05]  /*22e0*/  BSYNC B0 ;  /* 0x0000000000007941 */ /* 0x000fea0003800000 */
.L_x_1698:
        /* <DEDUP_REMOVED lines=27> */
[----:B------:R-:W-:Y:S01]  /*24a0*/  ULDC.64 UR14, c[0x0][0x268] ;  /* 0x00009a00000e7ab9 */ /* 0x000fe20000000a00 */
[----:B------:R-:W-:-:S02]  /*24b0*/  IMAD.MOV.U32 R225, RZ, RZ, 0x20 ;  /* 0x00000020ffe17424 */ /* 0x000fc400078e00ff */
[----:B------:R-:W-:Y:S01]  /*24c0*/  IMAD.MOV.U32 R224, RZ, RZ, 0x40 ;  /* 0x00000040ffe07424 */ /* 0x000fe200078e00ff */
[----:B------:R-:W-:Y:S01]  /*24d0*/  IADD3.X R5, R3, UR28, R2, P3, !PT ;  /* 0x0000001c03057c10 */ /* 0x000fe20009ffe402 */
[----:B------:R-:W-:Y:S01]  /*24e0*/  IMAD R2, R16, UR16, RZ ;  /* 0x0000001010027c24 */ /* 0x000fe2000f8e02ff */
[C---:B------:R-:W-:Y:S01]  /*24f0*/  @!P1 IADD3 R10, P3, R249.reuse, 0x20, RZ ;  /* 0x00000020f90a9810 */ /* 0x040fe20007f7e0ff */
[----:B------:R-:W-:Y:S01]  /*2500*/  IMAD R0, R8, 0x10, R0 ;  /* 0x0000001008007824 */ /* 0x000fe200078e0200 */
[----:B------:R-:W2:Y:S01]  /*2510*/  @!P2 LDC.64 R18, c[0x0][0x218] ;  /* 0x00008600ff12ab82 */ /* 0x000ea20000000a00 */
[----:B------:R-:W-:Y:S01]  /*2520*/  IMAD R8, R16, UR14, RZ ;  /* 0x0000000e10087c24 */ /* 0x000fe2000f8e02ff */
[----:B------:R1:W-:Y:S01]  /*2530*/  @P2 STS.128 [R236+0x18000], RZ ;  /* 0x018000ffec002388 */ /* 0x0003e20000000c00 */
[C---:B------:R-:W-:Y:S01]  /*2540*/  IMAD R9, R12.reuse, UR17, R2 ;  /* 0x000000110c097c24 */ /* 0x040fe2000f8e0202 */
[----:B------:R-:W-:Y:S01]  /*2550*/  CS2R R190, SRZ ;  /* 0x0000000000be7805 */ /* 0x000fe2000001ff00 */
[----:B------:R-:W-:Y:S01]  /*2560*/  IMAD.WIDE.U32 R2, R12, UR16, R6 ;  /* 0x000000100c027c25 */ /* 0x000fe2000f8e0006 */
[----:B------:R1:W-:Y:S01]  /*2570*/  @P2 STS.128 [R236+0x1a000], RZ ;  /* 0x01a000ffec002388 */ /* 0x0003e20000000c00 */
[----:B------:R-:W-:Y:S01]  /*2580*/  CS2R R188, SRZ ;  /* 0x0000000000bc7805 */ /* 0x000fe2000001ff00 */
[----:B------:R-:W3:Y:S01]  /*2590*/  @!P1 LDC.64 R20, c[0x0][0x218] ;  /* 0x00008600ff149b82 */ /* 0x000ee20000000a00 */
[----:B------:R-:W-:Y:S01]  /*25a0*/  VIADD R6, R0, 0x8 ;  /* 0x0000000800067836 */ /* 0x000fe20000000000 */
[----:B------:R1:W-:Y:S01]  /*25b0*/  @P2 STS.128 [R236+0x1c000], RZ ;  /* 0x01c000ffec002388 */ /* 0x0003e20000000c00 */
[C---:B------:R-:W-:Y:S01]  /*25c0*/  IMAD R8, R12.reuse, UR15, R8 ;  /* 0x0000000f0c087c24 */ /* 0x040fe2000f8e0208 */
[----:B------:R-:W-:Y:S01]  /*25d0*/  CS2R R194, SRZ ;  /* 0x0000000000c27805 */ /* 0x000fe2000001ff00 */
[----:B------:R-:W-:Y:S01]  /*25e0*/  IMAD.WIDE.U32 R4, R12, UR14, R4 ;  /* 0x0000000e0c047c25 */ /* 0x000fe2000f8e0004 */
[----:B------:R-:W-:Y:S01]  /*25f0*/  ISETP.GE.AND P5, PT, R6, UR9, PT ;  /* 0x0000000906007c0c */ /* 0x000fe2000bfa6270 */
[----:B------:R1:W-:Y:S01]  /*2600*/  @P2 STS.128 [R236+0x1e000], RZ ;  /* 0x01e000ffec002388 */ /* 0x0003e20000000c00 */
[----:B------:R-:W4:Y:S01]  /*2610*/  @!P2 LDC.64 R22, c[0x0][0x220] ;  /* 0x00008800ff16ab82 */ /* 0x000f220000000a00 */
        /* <DEDUP_REMOVED lines=151> */
[----:B------:R-:W-:Y:S01]  /*2f90*/  ULDC UR9, c[0x0][0x39c] ;  /* 0x0000e70000097ab9 */ /* 0x000fe20000000800 */
        /* <DEDUP_REMOVED lines=16> */
.L_x_1703:
        /* <DEDUP_REMOVED lines=8> */
[----:B-----5:R-:W-:Y:S02]  /*3120*/  FSETP.NEU.FTZ.AND P2, PT, R245, -INF , PT ;  /* 0xff800000f500780b */ /* 0x020fe40003f5d000 */
[----:B------:R-:W-:Y:S02]  /*3130*/  PLOP3.LUT P0, PT, PT, PT, UP0, 0x80, 0x0 ;  /* 0x000000000000781c */ /* 0x000fe40003f0f008 */
[----:B------:R-:W-:Y:S02]  /*3140*/  PLOP3.LUT P3, PT, PT, PT, UP0, 0x80, 0x0 ;  /* 0x000000000000781c */ /* 0x000fe40003f6f008 */
[----:B------:R-:W-:Y:S02]  /*3150*/  PLOP3.LUT P4, PT, PT, PT, UP0, 0x80, 0x0 ;  /* 0x000000000000781c */ /* 0x000fe40003f8f008 */
[----:B------:R-:W-:Y:S01]  /*3160*/  PLOP3.LUT P6, PT, PT, PT, UP0, 0x80, 0x0 ;  /* 0x000000000000781c */ /* 0x000fe20003fcf008 */
[----:B------:R-:W-:Y:S04]  /*3170*/  DEPBAR.LE SB0, 0x0 ;  /* 0x000080000000791a */ /* 0x000fe80000000000 */
[----:B------:R-:W-:Y:S06]  /*3180*/  BAR.SYNC.DEFER_BLOCKING 0x0 ;  /* 0x0000000000007b1d */ /* 0x000fec0000010000 */
[----:B------:R-:W-:Y:S05]  /*3190*/  LDSM.16.M88.4 R16, [R221] ;  /* 0x00000000dd10783b */ /* 0x000fea0000000200 */
[----:B------:R-:W1:Y:S05]  /*31a0*/  LDSM.16.M88.4 R8, [R218+UR4+0x18000] ;  /* 0x01800004da08783b */ /* 0x000e6a0008000200 */
[----:B------:R-:W3:Y:S05]  /*31b0*/  LDSM.16.M88.4 R84, [R218+UR4+0x18800] ;  /* 0x01880004da54783b */ /* 0x000eea0008000200 */
[----:B------:R-:W-:Y:S05]  /*31c0*/  LDSM.16.M88.4 R88, [R3] ;  /* 0x000000000358783b */ /* 0x000fea0000000200 */
[----:B------:R-:W4:Y:S05]  /*31d0*/  LDSM.16.M88.4 R92, [R217] ;  /* 0x00000000d95c783b */ /* 0x000f2a0000000200 */
        /* <DEDUP_REMOVED lines=239> */
[----:B------:R-:W-:Y:S02]  /*40d0*/  @P1 FSEL R3, R115, -INF , !P4 ;  /* 0xff80000073031808 */ /* 0x000fe40006000000 */
[----:B------:R-:W-:Y:S01]  /*40e0*/  PLOP3.LUT P1, PT, PT, PT, UP3, 0x80, 0x0 ;  /* 0x000000000000781c */ /* 0x000fe20003f2f038 */
[--C-:B--2---:R-:W-:Y:S02]  /*40f0*/  FFMA.FTZ R4, R5, UR15, -R2.reuse ;  /* 0x0000000f05047c23 */ /* 0x104fe40008010802 */
[----:B------:R-:W-:Y:S01]  /*4100*/  FFMA.FTZ R2, R3, UR15, -R2 ;  /* 0x0000000f03027c23 */ /* 0x000fe20008010802 */
[----:B-1----:R-:W-:Y:S03]  /*4110*/  MOV R3, R125 ;  /* 0x0000007d00037202 */ /* 0x002fe60000000f00 */
[----:B------:R1:W-:Y:S01]  /*4120*/  MUFU.EX2 R198, R4 ;  /* 0x0000000400c67308 */ /* 0x0003e20000000800 */
[----:B------:R-:W-:Y:S02]  /*4130*/  @P0 FSEL R3, R125, -INF , !P4 ;  /* 0xff8000007d030808 */ /* 0x000fe40006000000 */
[----:B------:R-:W-:Y:S02]  /*4140*/  F2FP.BF16.F32.PACK_AB R5, R201, R203 ;  /* 0x000000cbc905723e */ /* 0x000fe400000010ff */
[----:B------:R-:W-:Y:S05]  /*4150*/  IADD3 R116, P0, R247, UR13, RZ ;  /* 0x0000000df7747c10 */ /* 0x000fea000ff1e0ff */
[----:B------:R2:W4:Y:S01]  /*4160*/  MUFU.EX2 R197, R2 ;  /* 0x0000000200c57308 */ /* 0x0005220000000800 */
[----:B------:R-:W-:Y:S05]  /*4170*/  IADD3.X R117, R248, UR12, RZ, P0, !PT ;  /* 0x0000000cf8757c10 */ /* 0x000fea00087fe4ff */
        /* <DEDUP_REMOVED lines=64> */
[----:B------:R-:W3:Y:S05]  /*4580*/  LDSM.16.M88.4 R104, [R220+0xa000] ;  /* 0x00a00000dc68783b */ /* 0x000eea0000000200 */
[C---:B--2---:R-:W-:Y:S06]  /*4590*/  HMMA.16816.F32.BF16 R12, R96.reuse, R84, R12 ;  /* 0x00000054600c723c */ /* 0x044fec000004180c */
[----:B------:R-:W-:Y:S01]  /*45a0*/  HMMA.16816.F32.BF16 R16, R96, R86, R16 ;  /* 0x000000566010723c */ /* 0x000fe20000041810 */
[----:B------:R-:W2:Y:S05]  /*45b0*/  LDSM.16.M88.4 R84, [R220+0xa800] ;  /* 0x00a80000dc54783b */ /* 0x000eaa0000000200 */
        /* <DEDUP_REMOVED lines=36> */
[----:B------:R3:W-:Y:S05]  /*4800*/  LDSM.16.M88.4 R92, [R0+0x16000] ;  /* 0x01600000005c783b */ /* 0x0007ea0000000200 */
[C---:B------:R-:W-:Y:S01]  /*4810*/  HMMA.16816.F32.BF16 R8, R96.reuse, R106, R8 ;  /* 0x0000006a6008723c */ /* 0x040fe20000041808 */
[----:B------:R-:W4:Y:S05]  /*4820*/  LDSM.16.M88.4 R104, [R218+UR4+0x26000] ;  /* 0x02600004da68783b */ /* 0x000f2a0008000200 */
[C---:B--2---:R-:W-:Y:S06]  /*4830*/  HMMA.16816.F32.BF16 R12, R96.reuse, R84, R12 ;  /* 0x00000054600c723c */ /* 0x044fec000004180c */
[----:B------:R-:W-:Y:S01]  /*4840*/  HMMA.16816.F32.BF16 R16, R96, R86, R16 ;  /* 0x000000566010723c */ /* 0x000fe20000041810 */
[----:B------:R-:W2:Y:S05]  /*4850*/  LDSM.16.M88.4 R84, [R218+UR4+0x26800] ;  /* 0x02680004da54783b */ /* 0x000eaa0008000200 */
[C---:B-1----:R-:W-:Y:S01]  /*4860*/  HMMA.16816.F32.BF16 R4, R100.reuse, R108, R4 ;  /* 0x0000006c6404723c */ /* 0x042fe20000041804 */
[----:B------:R-:W-:Y:S04]  /*4870*/  LDSM.16.M88.4 R96, [R2+0x16000] ;  /* 0x016000000260783b */ /* 0x000fe80000000200 */
[----:B---3--:R-:W-:Y:S01]  /*4880*/  FFMA.FTZ R0, -R123, R123, 1 ;  /* 0x3f8000007b007423 */ /* 0x008fe2000001017b */
[C---:B------:R-:W-:Y:S01]  /*4890*/  HMMA.16816.F32.BF16 R8, R100.reuse, R110, R8 ;  /* 0x0000006e6408723c */ /* 0x040fe20000041808 */
[----:B------:R-:W1:Y:S04]  /*48a0*/  LDSM.16.M88.4 R108, [R217+0xe000] ;  /* 0x00e00000d96c783b */ /* 0x000e680000000200 */
[----:B------:R-:W-:Y:S01]  /*48b0*/  FMUL.FTZ R0, R0, UR9 ;  /* 0x0000000900007c20 */ /* 0x000fe20008410000 */
[C---:B----4-:R-:W-:Y:S06]  /*48c0*/  HMMA.16816.F32.BF16 R12, R100.reuse, R88, R12 ;  /* 0x00000058640c723c */ /* 0x050fec000004180c */
[----:B------:R-:W-:Y:S01]  /*48d0*/  HMMA.16816.F32.BF16 R16, R100, R90, R16 ;  /* 0x0000005a6410723c */ /* 0x000fe20000041810 */
[----:B------:R-:W3:Y:S05]  /*48e0*/  LDSM.16.M88.4 R88, [R217+0xe800] ;  /* 0x00e80000d958783b */ /* 0x000eea0000000200 */
[C---:B------:R-:W-:Y:S01]  /*48f0*/  HMMA.16816.F32.BF16 R4, R92.reuse, R104, R4 ;  /* 0x000000685c04723c */ /* 0x040fe20000041804 */
[----:B------:R4:W-:Y:S05]  /*4900*/  LDSM.16.M88.4 R100, [R3+0x16000] ;  /* 0x016000000364783b */ /* 0x0009ea0000000200 */
[C---:B------:R-:W-:Y:S01]  /*4910*/  HMMA.16816.F32.BF16 R8, R92.reuse, R106, R8 ;  /* 0x0000006a5c08723c */ /* 0x040fe20000041808 */
[----:B------:R-:W3:Y:S05]  /*4920*/  LDSM.16.M88.4 R104, [R220+0xe000] ;  /* 0x00e00000dc68783b */ /* 0x000eea0000000200 */
[C---:B--2---:R-:W-:Y:S06]  /*4930*/  HMMA.16816.F32.BF16 R12, R92.reuse, R84, R12 ;  /* 0x000000545c0c723c */ /* 0x044fec000004180c */
[----:B------:R-:W-:Y:S01]  /*4940*/  HMMA.16816.F32.BF16 R16, R92, R86, R16 ;  /* 0x000000565c10723c */ /* 0x000fe20000041810 */
[----:B------:R-:W2:Y:S05]  /*4950*/  LDSM.16.M88.4 R84, [R220+0xe800] ;  /* 0x00e80000dc54783b */ /* 0x000eaa0000000200 */
[C---:B-1----:R-:W-:Y:S01]  /*4960*/  HMMA.16816.F32.BF16 R4, R96.reuse, R108, R4 ;  /* 0x0000006c6004723c */ /* 0x042fe20000041804 */
[----:B------:R-:W-:Y:S04]  /*4970*/  LDSM.16.M88.4 R92, [R112+0x16000] ;  /* 0x01600000705c783b */ /* 0x000fe80000000200 */
[----:B----4-:R-:W-:Y:S01]  /*4980*/  FFMA.FTZ R3, -R124, R124, 1 ;  /* 0x3f8000007c037423 */ /* 0x010fe2000001017c */
[C---:B------:R-:W-:Y:S01]  /*4990*/  HMMA.16816.F32.BF16 R8, R96.reuse, R110, R8 ;  /* 0x0000006e6008723c */ /* 0x040fe20000041808 */
[----:B------:R-:W1:Y:S04]  /*49a0*/  LDSM.16.M88.4 R108, [R219+0xe000] ;  /* 0x00e00000db6c783b */ /* 0x000e680000000200 */
[----:B------:R-:W-:Y:S01]  /*49b0*/  FMUL.FTZ R3, R3, UR9 ;  /* 0x0000000903037c20 */ /* 0x000fe20008410000 */
[C---:B---3--:R-:W-:Y:S06]  /*49c0*/  HMMA.16816.F32.BF16 R12, R96.reuse, R88, R12 ;  /* 0x00000058600c723c */ /* 0x048fec000004180c */
[----:B------:R-:W-:Y:S01]  /*49d0*/  HMMA.16816.F32.BF16 R16, R96, R90, R16 ;  /* 0x0000005a6010723c */ /* 0x000fe20000041810 */
[----:B------:R-:W3:Y:S05]  /*49e0*/  LDSM.16.M88.4 R88, [R219+0xe800] ;  /* 0x00e80000db58783b */ /* 0x000eea0000000200 */
[C---:B------:R-:W-:Y:S06]  /*49f0*/  HMMA.16816.F32.BF16 R4, R100.reuse, R104, R4 ;  /* 0x000000686404723c */ /* 0x040fec0000041804 */
[C---:B------:R-:W-:Y:S06]  /*4a00*/  HMMA.16816.F32.BF16 R8, R100.reuse, R106, R8 ;  /* 0x0000006a6408723c */ /* 0x040fec0000041808 */
[C---:B--2---:R-:W-:Y:S06]  /*4a10*/  HMMA.16816.F32.BF16 R12, R100.reuse, R84, R12 ;  /* 0x00000054640c723c */ /* 0x044fec000004180c */
        /* <DEDUP_REMOVED lines=14> */
[----:B------:R-:W-:Y:S01]  /*4b00*/  FFMA.FTZ R8, -R121, R121, 1 ;  /* 0x3f80000079087423 */ /* 0x000fe20000010179 */
[----:B------:R-:W-:Y:S01]  /*4b10*/  FMUL.FTZ R0, R4, R0 ;  /* 0x0000000004007220 */ /* 0x000fe20000410000 */
[----:B------:R-:W-:Y:S01]  /*4b20*/  FMUL.FTZ R5, R200, R5 ;  /* 0x00000005c8057220 */ /* 0x000fe20000410000 */
[----:B------:R-:W-:Y:S01]  /*4b30*/  FADD.FTZ R12, -R114, R12 ;  /* 0x0000000c720c7221 */ /* 0x000fe20000010100 */
[----:B------:R-:W-:Y:S01]  /*4b40*/  FMUL.FTZ R2, R2, UR9 ;  /* 0x0000000902027c20 */ /* 0x000fe20008410000 */
[----:B------:R-:W-:Y:S01]  /*4b50*/  FMUL.FTZ R9, R199, R9 ;  /* 0x00000009c7097220 */ /* 0x000fe20000410000 */
[----:B------:R-:W-:Y:S01]  /*4b60*/  F2FP.BF16.F32.PACK_AB R0, R0, R3 ;  /* 0x000000030000723e */ /* 0x000fe200000010ff */
[----:B------:R-:W-:Y:S01]  /*4b70*/  FADD.FTZ R4, -R114, R16 ;  /* 0x0000001072047221 */ /* 0x000fe20000010100 */
[----:B------:R-:W-:Y:S01]  /*4b80*/  FMUL.FTZ R8, R8, UR9 ;  /* 0x0000000908087c20 */ /* 0x000fe20008410000 */
[----:B------:R-:W-:Y:S01]  /*4b90*/  FMUL.FTZ R16, R203, R12 ;  /* 0x0000000ccb107220 */ /* 0x000fe20000410000 */
[----:B------:R-:W-:Y:S01]  /*4ba0*/  FMUL.FTZ R2, R5, R2 ;  /* 0x0000000205027220 */ /* 0x000fe20000410000 */
[----:B------:R-:W-:Y:S01]  /*4bb0*/  FADD.FTZ R13, -R114, R13 ;  /* 0x0000000d720d7221 */ /* 0x000fe20000010100 */
[----:B------:R-:W-:Y:S01]  /*4bc0*/  FMUL.FTZ R8, R9, R8 ;  /* 0x0000000809087220 */ /* 0x000fe20000410000 */
[----:B------:R-:W-:Y:S01]  /*4bd0*/  FMUL.FTZ R12, R198, R4 ;  /* 0x00000004c60c7220 */ /* 0x000fe20000410000 */
[----:B------:R-:W-:Y:S01]  /*4be0*/  FFMA.FTZ R3, -R120, R120, 1 ;  /* 0x3f80000078037423 */ /* 0x000fe20000010178 */
[----:B------:R-:W-:Y:S01]  /*4bf0*/  FFMA.FTZ R5, -R119, R119, 1 ;  /* 0x3f80000077057423 */ /* 0x000fe20000010177 */
[----:B------:R-:W-:Y:S01]  /*4c00*/  FADD.FTZ R114, -R114, R17 ;  /* 0x0000001172727221 */ /* 0x000fe20000010100 */
[----:B------:R-:W-:Y:S01]  /*4c10*/  FFMA.FTZ R9, -R118, R118, 1 ;  /* 0x3f80000076097423 */ /* 0x000fe20000010176 */
[----:B------:R-:W-:Y:S01]  /*4c20*/  FFMA.FTZ R4, -R115, R115, 1 ;  /* 0x3f80000073047423 */ /* 0x000fe20000010173 */
[----:B------:R-:W-:Y:S01]  /*4c30*/  FMUL.FTZ R17, R201, R13 ;  /* 0x0000000dc9117220 */ /* 0x000fe20000410000 */
[----:B------:R-:W-:Y:S01]  /*4c40*/  FMUL.FTZ R3, R3, UR9 ;  /* 0x0000000903037c20 */ /* 0x000fe20008410000 */
[----:B------:R-:W-:Y:S01]  /*4c50*/  FMUL.FTZ R5, R5, UR9 ;  /* 0x0000000905057c20 */ /* 0x000fe20008410000 */
        /* <DEDUP_REMOVED lines=9> */
[----:B------:R-:W-:Y:S01]  /*4cf0*/  F2FP.BF16.F32.PACK_AB R5, R5, R3 ;  /* 0x000000030505723e */ /* 0x000fe200000010ff */
[----:B------:R-:W-:Y:S01]  /*4d00*/  FFMA.FTZ R13, -R131, R131, 1 ;  /* 0x3f800000830d7423 */ /* 0x000fe20000010183 */
[----:B------:R-:W-:Y:S01]  /*4d10*/  F2FP.BF16.F32.PACK_AB R6, R4, R9 ;  /* 0x000000090406723e */ /* 0x000fe200000010ff */
[----:B------:R-:W-:Y:S01]  /*4d20*/  FMUL.FTZ R3, R212, R2 ;  /* 0x00000002d4037220 */ /* 0x000fe20000410000 */
[----:B------:R-:W-:Y:S01]  /*4d30*/  FFMA.FTZ R2, -R196, R196, 1 ;  /* 0x3f800000c4027423 */ /* 0x000fe200000101c4 */
[----:B------:R-:W-:Y:S01]  /*4d40*/  FFMA.FTZ R4, -R130, R130, 1 ;  /* 0x3f80000082047423 */ /* 0x000fe20000010182 */
[C---:B------:R-:W-:Y:S01]  /*4d50*/  FADD.FTZ R9, -R113.reuse, R10 ;  /* 0x0000000a71097221 */ /* 0x040fe20000010100 */
[----:B------:R-:W-:Y:S01]  /*4d60*/  FADD.FTZ R10, -R113, R11 ;  /* 0x0000000b710a7221 */ /* 0x000fe20000010100 */
[----:B------:R-:W-:Y:S01]  /*4d70*/  FFMA.FTZ R12, -R127, R127, 1 ;  /* 0x3f8000007f0c7423 */ /* 0x000fe2000001017f */
[----:B------:R-:W-:Y:S01]  /*4d80*/  FMUL.FTZ R7, R211, R7 ;  /* 0x00000007d3077220 */ /* 0x000fe20000410000 */
[----:B------:R-:W-:Y:S01]  /*4d90*/  FMUL.FTZ R2, R2, UR9 ;  /* 0x0000000902027c20 */ /* 0x000fe20008410000 */
[----:B------:R-:W-:Y:S01]  /*4da0*/  FMUL.FTZ R4, R4, UR9 ;  /* 0x0000000904047c20 */ /* 0x000fe20008410000 */
[----:B------:R-:W-:Y:S01]  /*4db0*/  FMUL.FTZ R9, R210, R9 ;  /* 0x00000009d2097220 */ /* 0x000fe20000410000 */
[----:B------:R-:W-:Y:S01]  /*4dc0*/  FMUL.FTZ R10, R207, R10 ;  /* 0x0000000acf0a7220 */ /* 0x000fe20000410000 */
[----:B------:R-:W-:Y:S01]  /*4dd0*/  FMUL.FTZ R13, R13, UR9 ;  /* 0x000000090d0d7c20 */ /* 0x000fe20008410000 */
[----:B------:R-:W-:Y:S01]  /*4de0*/  FMUL.FTZ R12, R12, UR9 ;  /* 0x000000090c0c7c20 */ /* 0x000fe20008410000 */
        /* <DEDUP_REMOVED lines=8> */
[----:B------:R-:W-:Y:S01]  /*4e70*/  FFMA.FTZ R9, -R129, R129, 1 ;  /* 0x3f80000081097423 */ /* 0x000fe20000010181 */
[----:B------:R-:W-:Y:S01]  /*4e80*/  FFMA.FTZ R7, -R128, R128, 1 ;  /* 0x3f80000080077423 */ /* 0x000fe20000010180 */
[----:B------:R-:W-:Y:S01]  /*4e90*/  FFMA.FTZ R11, -R126, R126, 1 ;  /* 0x3f8000007e0b7423 */ /* 0x000fe2000001017e */
[----:B------:R-:W-:Y:S01]  /*4ea0*/  FFMA.FTZ R10, -R125, R125, 1 ;  /* 0x3f8000007d0a7423 */ /* 0x000fe2000001017d */
[----:B------:R-:W-:Y:S01]  /*4eb0*/  FMUL.FTZ R15, R209, R14 ;  /* 0x0000000ed10f7220 */ /* 0x000fe20000410000 */
[----:B------:R-:W-:Y:S01]  /*4ec0*/  FMUL.FTZ R14, R208, R3 ;  /* 0x00000003d00e7220 */ /* 0x000fe20000410000 */
[----:B------:R-:W-:Y:S01]  /*4ed0*/  F2FP.BF16.F32.PACK_AB R4, R4, R2 ;  /* 0x000000020404723e */ /* 0x000fe200000010ff */
        /* <DEDUP_REMOVED lines=37> */
.L_x_1701:
        /* <DEDUP_REMOVED lines=130> */
.L_x_1702:
        /* <DEDUP_REMOVED lines=628> */
.L_x_1704:
        /* <DEDUP_REMOVED lines=23> */
.L_x_1705:
        /* <DEDUP_REMOVED lines=50> */
.L_x_1707:
[----:B------:R-:W-:Y:S05]  /*8520*/  BSYNC B0 ;  /* 0x0000000000007941 */ /* 0x000fea0003800000 */
.L_x_1706:
        /* <DEDUP_REMOVED lines=16> */
.L_x_1709:
[----:B------:R-:W-:Y:S05]  /*8630*/  BSYNC B0 ;  /* 0x0000000000007941 */ /* 0x000fea0003800000 */
.L_x_1708:
        /* <DEDUP_REMOVED lines=33> */
.L_x_1711:
[----:B------:R-:W-:Y:S05]  /*8850*/  BSYNC B0 ;  /* 0x0000000000007941 */ /* 0x000fea0003800000 */
.L_x_1710:
        /* <DEDUP_REMOVED lines=17> */
.L_x_1694:
        /* <DEDUP_REMOVED lines=23> */
.L_x_1713:
        /* <DEDUP_REMOVED lines=21> */
.L_x_1714:
        /* <DEDUP_REMOVED lines=34> */
.L_x_1716:
[----:B------:R-:W-:Y:S05]  /*8e50*/  BSYNC B0 ;  /* 0x0000000000007941 */ /* 0x000fea0003800000 */
.L_x_1715:
        /* <DEDUP_REMOVED lines=16> */
.L_x_1718:
[----:B------:R-:W-:Y:S05]  /*8f60*/  BSYNC B0 ;  /* 0x0000000000007941 */ /* 0x000fea0003800000 */
.L_x_1717:
        /* <DEDUP_REMOVED lines=29> */
.L_x_1720:
[----:B------:R-:W-:Y:S05]  /*9140*/  BSYNC B0 ;  /* 0x0000000000007941 */ /* 0x000fea0003800000 */
.L_x_1719:
        /* <DEDUP_REMOVED lines=15> */
.L_x_1712:
[----:B------:R-:W-:Y:S05]  /*9240*/  BSYNC B1 ;  /* 0x0000000000017941 */ /* 0x000fea0003800000 */
.L_x_1689:
        /* <DEDUP_REMOVED lines=8> */
.L_x_1721:
[----:B------:R-:W-:Y:S05]  /*92d0*/  EXIT ;  /* 0x000000000000794d */ /* 0x000fea0003800000 */
.L_x_1723:
        /* <DEDUP_REMOVED lines=10> */
.L_x_2067:


//--------------------- .text._ZN5flash44flash_bwd_dq_dk_dv_loop_seqk_parallel_kernelI23Flash_bwd_kernel_traitsILi256ELi64ELi64ELi8ELi4ELi2ELi2ELb0ELb0EN7cutlass10bfloat16_tE19Flash_kernel_traitsILi256ELi64ELi64ELi8ES3_EELb1ELb0ELb0ELb1ELb0ELb0ELb0EEEvNS_16Flash_bwd_paramsE --------------------------
	.section	.text._ZN5flash44flash_bwd_dq_dk_dv_loop_seqk_parallel_kernelI23Flash_bwd_kernel_traitsILi256ELi64ELi64ELi8ELi4ELi2ELi2ELb0ELb0EN7cutlass10bfloat16_tE19Flash_kernel_traitsILi256ELi64ELi64ELi8ES3_EELb1ELb0ELb0ELb1ELb0ELb0ELb0EEEvNS_16Flash_bwd_paramsE,"ax",@progbits
	.align	128
        .global         _ZN5flash44flash_bwd_dq_dk_dv_loop_seqk_parallel_kernelI23Flash_bwd_kernel_traitsILi256ELi64ELi64ELi8ELi4ELi2ELi2ELb0ELb0EN7cutlass10bfloat16_tE19Flash_kernel_traitsILi256ELi64ELi64ELi8ES3_EELb1ELb0ELb0ELb1ELb0ELb0ELb0EEEvNS_16Flash_bwd_paramsE
        .type           _ZN5flash44flash_bwd_dq_dk_dv_loop_seqk_parallel_kernelI23Flash_bwd_kernel_traitsILi256ELi64ELi64ELi8ELi4ELi2ELi2ELb0ELb0EN7cutlass10bfloat16_tE19Flash_kernel_traitsILi256ELi64ELi64ELi8ES3_EELb1ELb0ELb0ELb1ELb0ELb0ELb0EEEvNS_16Flash_bwd_paramsE,@function
        .size           _ZN5flash44flash_bwd_dq_dk_dv_loop_seqk_parallel_kernelI23Flash_bwd_kernel_traitsILi256ELi64ELi64ELi8ELi4ELi2ELi2ELb0ELb0EN7cutlass10bfloat16_tE19Flash_kernel_traitsILi256ELi64ELi64ELi8ES3_EELb1ELb0ELb0ELb1ELb0ELb0ELb0EEEvNS_16Flash_bwd_paramsE,(.L_x_2068 - _ZN5flash44flash_bwd_dq_dk_dv_loop_seqk_parallel_kernelI23Flash_bwd_kernel_traitsILi256ELi64ELi64ELi8ELi4ELi2ELi2ELb0ELb0EN7cutlass10bfloat16_tE19Flash_kernel_traitsILi256ELi64ELi64ELi8ES3_EELb1ELb0ELb0ELb1ELb0ELb0ELb0EEEvNS_16Flash_bwd_paramsE)
        .other          _ZN5flash44flash_bwd_dq_dk_dv_loop_seqk_parallel_kernelI23Flash_bwd_kernel_traitsILi256ELi64ELi64ELi8ELi4ELi2ELi2ELb0ELb0EN7cutlass10bfloat16_tE19Flash_kernel_traitsILi256ELi64ELi64ELi8ES3_EELb1ELb0ELb0ELb1ELb0ELb0ELb0EEEvNS_16Flash_bwd_paramsE,@"STO_CUDA_ENTRY STV_DEFAULT"
_ZN5flash44flash_bwd_dq_dk_dv_loop_seqk_parallel_kernelI23Flash_bwd_kernel_traitsILi256ELi64ELi64ELi8ELi4ELi2ELi2ELb0ELb0EN7cutlass10bfloat16_tE19Flash_kernel_traitsILi256ELi64ELi64ELi8ES3_EELb1ELb0ELb0ELb1ELb0ELb0ELb0EEEvNS_16Flash_bwd_paramsE:
.text._ZN5flash44flash_bwd_dq_dk_dv_loop_seqk_parallel_kernelI23Flash_bwd_kernel_traitsILi256ELi64ELi64ELi8ELi4ELi2ELi2ELb0ELb0EN7cutlass10bfloat16_tE19Flash_kernel_traitsILi256ELi64ELi64ELi8ES3_EELb1ELb0ELb0ELb1ELb0ELb0ELb0EEEvNS_16Flash_bwd_paramsE:
        /* <DEDUP_REMOVED lines=42> */
[----:B------:R-:W-:Y:S02]  /*02a0*/  LEA.HI R0, R0, R5, RZ, 0x1 ;  /* 0x0000000500007211 */ /* 0x000fe400078f08ff */
[----:B------:R-:W-:Y:S01]  /*02b0*/  SHF.R.S32.HI R19, RZ, 0x1f, R7 ;  /* 0x0000001fff137819 */ /* 0x000fe20000011407 */
[----:B------:R-:W-:Y:S01]  /*02c0*/  IMAD.SHL.U32 R13, R13, 0x40, RZ ;  /* 0x000000400d0d7824 */ /* 0x000fe200078e00ff */
[----:B------:R-:W-:Y:S02]  /*02d0*/  SHF.R.S32.HI R9, RZ, 0x1f, R9 ;  /* 0x0000001fff097819 */ /* 0x000fe40000011409 */
[----:B------:R-:W-:Y:S02]  /*02e0*/  LEA.HI R7, R7, R8, RZ, 0x1 ;  /* 0x0000000807077211 */ /* 0x000fe400078f08ff */
[----:B------:R-:W-:Y:S02]  /*02f0*/  LOP3.LUT R0, R0, 0xfffffffe, RZ, 0xc0, !PT ;  /* 0xfffffffe00007812 */ /* 0x000fe400078ec0ff */
[----:B------:R-:W-:-:S02]  /*0300*/  LEA.HI R9, R9, R6, RZ, 0x3 ;  /* 0x0000000609097211 */ /* 0x000fc400078f18ff */
[----:B------:R-:W-:Y:S01]  /*0310*/  LOP3.LUT R7, R7, 0xfffffffe, RZ, 0xc0, !PT ;  /* 0xfffffffe07077812 */ /* 0x000fe200078ec0ff */
[----:B------:R-:W-:Y:S01]  /*0320*/  IMAD.IADD R0, R5, 0x1, -R0 ;  /* 0x0000000105007824 */ /* 0x000fe200078e0a00 */
[----:B------:R-:W-:Y:S02]  /*0330*/  LOP3.LUT R9, R9, 0xfffffff8, RZ, 0xc0, !PT ;  /* 0xfffffff809097812 */ /* 0x000fe400078ec0ff */
[----:B------:R-:W-:Y:S01]  /*0340*/  SHF.R.S32.HI R5, RZ, 0x1f, R4 ;  /* 0x0000001fff057819 */ /* 0x000fe20000011404 */
[----:B------:R-:W-:Y:S01]  /*0350*/  IMAD.IADD R7, R8, 0x1, -R7 ;  /* 0x0000000108077824 */ /* 0x000fe200078e0a07 */
[----:B------:R-:W-:Y:S01]  /*0360*/  LOP3.LUT R13, R13, 0x1c0, RZ, 0xc0, !PT ;  /* 0x000001c00d0d7812 */ /* 0x000fe200078ec0ff */
[----:B------:R-:W-:Y:S01]  /*0370*/  IMAD.IADD R9, R6, 0x1, -R9 ;  /* 0x0000000106097824 */ /* 0x000fe200078e0a09 */
[----:B------:R-:W-:Y:S01]  /*0380*/  LOP3.LUT P4, RZ, R17, 0x4, RZ, 0xc0, !PT ;  /* 0x0000000411ff7812 */ /* 0x000fe2000788c0ff */
[----:B------:R-:W-:Y:S01]  /*0390*/  IMAD.SHL.U32 R6, R7, 0x10, RZ ;  /* 0x0000001007067824 */ /* 0x000fe200078e00ff */
[C---:B------:R-:W-:Y:S01]  /*03a0*/  LOP3.LUT P3, RZ, R17.reuse, 0x2, RZ, 0xc0, !PT ;  /* 0x0000000211ff7812 */ /* 0x040fe2000786c0ff */
[----:B------:R-:W-:Y:S01]  /*03b0*/  IMAD.SHL.U32 R17, R17, 0x40, RZ ;  /* 0x0000004011117824 */ /* 0x000fe200078e00ff */
[----:B------:R-:W-:Y:S01]  /*03c0*/  LEA.HI R19, R19, R8, RZ, 0x2 ;  /* 0x0000000813137211 */ /* 0x000fe200078f10ff */
[----:B------:R-:W-:Y:S01]  /*03d0*/  IMAD.SHL.U32 R249, R0, 0x8, RZ ;  /* 0x0000000800f97824 */ /* 0x000fe200078e00ff */
[----:B------:R-:W-:-:S02]  /*03e0*/  LEA.HI R5, R5, R4, RZ, 0x2 ;  /* 0x0000000405057211 */ /* 0x000fc400078f10ff */
[----:B------:R-:W-:Y:S02]  /*03f0*/  SHF.R.U32.HI R10, RZ, 0x3, R13 ;  /* 0x00000003ff0a7819 */ /* 0x000fe4000001160d */
[----:B------:R-:W-:Y:S02]  /*0400*/  SHF.R.S32.HI R4, RZ, 0x1f, R15 ;  /* 0x0000001fff047819 */ /* 0x000fe4000001140f */
[----:B------:R-:W-:Y:S02]  /*0410*/  LOP3.LUT R13, R13, 0x38, R20, 0xf8, !PT ;  /* 0x000000380d0d7812 */ /* 0x000fe400078ef814 */
[----:B------:R-:W-:Y:S02]  /*0420*/  LOP3.LUT R19, R19, 0xfffffffc, RZ, 0xc0, !PT ;  /* 0xfffffffc13137812 */ /* 0x000fe400078ec0ff */
[----:B------:R-:W-:Y:S02]  /*0430*/  LOP3.LUT R17, R17, 0x1c0, RZ, 0xc0, !PT ;  /* 0x000001c011117812 */ /* 0x000fe400078ec0ff */
[----:B------:R-:W-:Y:S01]  /*0440*/  LEA.HI R4, R4, R15, RZ, 0x3 ;  /* 0x0000000f04047211 */ /* 0x000fe200078f18ff */
[----:B------:R-:W-:Y:S01]  /*0450*/  IMAD.IADD R18, R8, 0x1, -R19 ;  /* 0x0000000108127824 */ /* 0x000fe200078e0a13 */
[----:B------:R-:W-:-:S02]  /*0460*/  LOP3.LUT R10, R13, R10, RZ, 0x3c, !PT ;  /* 0x0000000a0d0a7212 */ /* 0x000fc400078e3cff */
[----:B------:R-:W-:Y:S02]  /*0470*/  SHF.R.S32.HI R3, RZ, 0x7, R3 ;  /* 0x00000007ff037819 */ /* 0x000fe40000011403 */
[C---:B------:R-:W-:Y:S01]  /*0480*/  LOP3.LUT R241, R17.reuse, 0x8, R16, 0xf8, !PT ;  /* 0x0000000811f17812 */ /* 0x040fe200078ef810 */
[----:B------:R-:W-:Y:S01]  /*0490*/  STL [R1], R18 ;  /* 0x0000001201007387 */ /* 0x000fe20000100800 */
[----:B------:R-:W-:Y:S01]  /*04a0*/  LOP3.LUT R13, R17, 0x10, R6, 0xf8, !PT ;  /* 0x00000010110d7812 */ /* 0x000fe200078ef806 */
[----:B------:R-:W-:Y:S01]  /*04b0*/  IMAD.SHL.U32 R6, R0, 0x200, RZ ;  /* 0x0000020000067824 */ /* 0x000fe200078e00ff */
[----:B------:R-:W-:Y:S01]  /*04c0*/  SHF.R.U32.HI R250, RZ, 0x3, R17 ;  /* 0x00000003fffa7819 */ /* 0x000fe20000011611 */
[----:B------:R-:W-:Y:S01]  /*04d0*/  STL [R1+0x8], R20 ;  /* 0x0000081401007387 */ /* 0x000fe20000100800 */
[----:B------:R-:W-:Y:S01]  /*04e0*/  LOP3.LUT R8, R4, 0xfffffff8, RZ, 0xc0, !PT ;  /* 0xfffffff804087812 */ /* 0x000fe200078ec0ff */
[----:B------:R-:W-:Y:S01]  /*04f0*/  IMAD R14, R3, 0x800, R6 ;  /* 0x00000800030e7824 */ /* 0x000fe200078e0206 */
[----:B------:R-:W-:-:S02]  /*0500*/  LOP3.LUT R12, R9, 0x1, RZ, 0xc0, !PT ;  /* 0x00000001090c7812 */ /* 0x000fc400078ec0ff */
[----:B------:R-:W-:Y:S01]  /*0510*/  LOP3.LUT R241, R241, R250, RZ, 0x3c, !PT ;  /* 0x000000faf1f17212 */ /* 0x000fe200078e3cff */
[----:B------:R-:W-:Y:S01]  /*0520*/  IMAD.IADD R8, R15, 0x1, -R8 ;  /* 0x000000010f087824 */ /* 0x000fe200078e0a08 */
[----:B------:R-:W-:Y:S01]  /*0530*/  ISETP.NE.U32.AND P0, PT, R12, 0x1, PT ;  /* 0x000000010c00780c */ /* 0x000fe20003f05070 */
[----:B------:R-:W-:Y:S01]  /*0540*/  IMAD.SHL.U32 R12, R2, 0x2, RZ ;  /* 0x00000002020c7824 */ /* 0x000fe200078e00ff */
[----:B------:R-:W-:Y:S01]  /*0550*/  SHF.R.S32.HI R11, RZ, 0x6, R11 ;  /* 0x00000006ff0b7819 */ /* 0x000fe2000001140b */
[----:B------:R-:W-:Y:S01]  /*0560*/  IMAD.IADD R241, R14, 0x1, R241 ;  /* 0x000000010ef17824 */ /* 0x000fe200078e02f1 */
[C---:B------:R-:W-:Y:S01]  /*0570*/  R2P PR, R9.reuse, 0x6 ;  /* 0x0000000609007804 */ /* 0x040fe20000000000 */
[----:B------:R-:W-:Y:S01]  /*0580*/  IMAD.SHL.U32 R14, R9, 0x40, RZ ;  /* 0x00000040090e7824 */ /* 0x000fe200078e00ff */
[----:B------:R-:W-:Y:S01]  /*0590*/  LOP3.LUT R13, R13, 0x8, R16, 0xf8, !PT ;  /* 0x000000080d0d7812 */ /* 0x000fe200078ef810 */
[----:B------:R-:W-:Y:S01]  /*05a0*/  IMAD.SHL.U32 R9, R11, 0x8, RZ ;  /* 0x000000080b097824 */ /* 0x000fe200078e00ff */
[----:B------:R-:W-:Y:S01]  /*05b0*/  SEL R240, R240, 0xffffffe0, !P3 ;  /* 0xffffffe0f0f07807 */ /* 0x000fe20005800000 */
[----:B------:R-:W-:Y:S01]  /*05c0*/  IMAD.SHL.U32 R8, R8, 0x40, RZ ;  /* 0x0000004008087824 */ /* 0x000fe200078e00ff */
[----:B------:R-:W-:Y:S01]  /*05d0*/  LOP3.LUT R250, R6, R13, R250, 0xf6, !PT ;  /* 0x0000000d06fa7212 */ /* 0x000fe200078ef6fa */
[----:B------:R-:W-:Y:S01]  /*05e0*/  IMAD.SHL.U32 R16, R0, 0x20, RZ ;  /* 0x0000002000107824 */ /* 0x000fe200078e00ff */
[----:B------:R-:W-:Y:S01]  /*05f0*/  LOP3.LUT R9, R9, 0x18, RZ, 0xc0, !PT ;  /* 0x0000001809097812 */ /* 0x000fe200078ec0ff */
[----:B------:R-:W-:Y:S01]  /*0600*/  IMAD.SHL.U32 R0, R4, 0x40, RZ ;  /* 0x0000004004007824 */ /* 0x000fe200078e00ff */
[----:B------:R-:W-:Y:S01]  /*0610*/  LOP3.LUT R8, R8, 0x1c0, RZ, 0xc0, !PT ;  /* 0x000001c008087812 */ /* 0x000fe200078ec0ff */
[----:B------:R-:W-:Y:S01]  /*0620*/  IMAD R10, R11, 0x200, R10 ;  /* 0x000002000b0a7824 */ /* 0x000fe200078e020a */
[----:B------:R-:W-:Y:S01]  /*0630*/  LOP3.LUT R251, R9, 0x20, R16, 0xf8, !PT ;  /* 0x0000002009fb7812 */ /* 0x000fe200078ef810 */
[----:B------:R-:W-:Y:S01]  /*0640*/  IMAD.SHL.U32 R11, R3, 0x20, RZ ;  /* 0x00000020030b7824 */ /* 0x000fe200078e00ff */
[----:B------:R-:W-:-:S02]  /*0650*/  SHF.R.U32.HI R6, RZ, 0x3, R8 ;  /* 0x00000003ff067819 */ /* 0x000fc40000011608 */
[----:B------:R-:W-:Y:S01]  /*0660*/  LOP3.LUT R249, R8, 0x8, R249, 0xf8, !PT ;  /* 0x0000000808f97812 */ /* 0x000fe200078ef8f9 */
[----:B------:R1:W-:Y:S01]  /*0670*/  STL [R1+0x4], R10 ;  /* 0x0000040a01007387 */ /* 0x0003e20000100800 */
[----:B------:R-:W-:Y:S02]  /*0680*/  LOP3.LUT R251, R6, R251, R8, 0x1e, !PT ;  /* 0x000000fb06fb7212 */ /* 0x000fe400078e1e08 */
[----:B------:R-:W-:Y:S01]  /*0690*/  LOP3.LUT R249, R249, R6, RZ, 0x3c, !PT ;  /* 0x00000006f9f97212 */ /* 0x000fe200078e3cff */
[----:B------:R-:W-:Y:S01]  /*06a0*/  IMAD.U32 R6, RZ, RZ, UR6 ;  /* 0x00000006ff067e24 */ /* 0x000fe2000f8e00ff */
[----:B------:R-:W-:Y:S01]  /*06b0*/  LOP3.LUT R14, R14, 0x1c0, RZ, 0xc0, !PT ;  /* 0x000001c00e0e7812 */ /* 0x000fe200078ec0ff */
[----:B------:R-:W-:Y:S01]  /*06c0*/  IMAD.U32 R6, RZ, RZ, UR5 ;  /* 0x00000005ff067e24 */ /* 0x000fe2000f8e00ff */
[----:B------:R-:W-:Y:S01]  /*06d0*/  LOP3.LUT R0, R0, 0xfffffe00, RZ, 0xc0, !PT ;  /* 0xfffffe0000007812 */ /* 0x000fe200078ec0ff */
[----:B------:R-:W-:Y:S01]  /*06e0*/  USHF.R.S32.HI UR5, URZ, 0x1f, UR47 ;  /* 0x0000001f3f057899 */ /* 0x000fe2000801142f */
[----:B------:R-:W-:Y:S01]  /*06f0*/  SHF.R.U32.HI R3, RZ, 0x3, R14 ;  /* 0x00000003ff037819 */ /* 0x000fe2000001160e */
[----:B------:R-:W-:Y:S01]  /*0700*/  USHF.R.S32.HI UR6, URZ, 0x1f, UR47 ;  /* 0x0000001f3f067899 */ /* 0x000fe2000801142f */
[----:B------:R-:W-:Y:S01]  /*0710*/  LOP3.LUT R251, R251, R0, RZ, 0xfc, !PT ;  /* 0x00000000fbfb7212 */ /* 0x000fe200078efcff */
[--C-:B------:R-:W-:Y:S01]  /*0720*/  IMAD R252, R18, 0x400, R0.reuse ;  /* 0x0000040012fc7824 */ /* 0x100fe200078e0200 */
[----:B------:R-:W-:Y:S01]  /*0730*/  LOP3.LUT R2, R3, R14, R9, 0x1e, !PT ;  /* 0x0000000e03027212 */ /* 0x000fe200078e1e09 */
[----:B------:R-:W-:Y:S01]  /*0740*/  IMAD R4, R7, 0x400, R0 ;  /* 0x0000040007047824 */ /* 0x000fe200078e0200 */
[----:B------:R-:W-:Y:S01]  /*0750*/  LEA R241, R241, UR4, 0x1 ;  /* 0x00000004f1f17c11 */ /* 0x000fe2000f8e08ff */
[----:B------:R-:W-:Y:S01]  /*0760*/  IMAD.U32 R0, RZ, RZ, UR5 ;  /* 0x00000005ff007e24 */ /* 0x000fe2000f8e00ff */
[----:B------:R-:W-:Y:S01]  /*0770*/  USHF.R.S32.HI UR5, URZ, 0x1f, UR55 ;  /* 0x0000001f3f057899 */ /* 0x000fe20008011437 */
[----:B------:R-:W-:Y:S01]  /*0780*/  IMAD R9, R7, 0x400, R12 ;  /* 0x0000040007097824 */ /* 0x000fe200078e020c */
[----:B------:R-:W-:Y:S01]  /*0790*/  LEA R250, R250, UR4, 0x1 ;  /* 0x00000004fafa7c11 */ /* 0x000fe2000f8e08ff */
[----:B------:R-:W-:-:S02]  /*07a0*/  IMAD.IADD R252, R252, 0x1, R249 ;  /* 0x00000001fcfc7824 */ /* 0x000fc400078e02f9 */
[----:B------:R-:W-:Y:S02]  /*07b0*/  IMAD.MOV.U32 R0, RZ, RZ, 0x40 ;  /* 0x00000040ff007424 */ /* 0x000fe400078e00ff */
[----:B------:R-:W-:Y:S01]  /*07c0*/  IMAD.U32 R6, RZ, RZ, UR6 ;  /* 0x00000006ff067e24 */ /* 0x000fe2000f8e00ff */
[----:B-1----:R-:W-:Y:S01]  /*07d0*/  LOP3.LUT R10, R14, 0x20, R11, 0xf8, !PT ;  /* 0x000000200e0a7812 */ /* 0x002fe200078ef80b */
[----:B------:R-:W-:Y:S01]  /*07e0*/  IMAD.IADD R249, R249, 0x1, R4 ;  /* 0x00000001f9f97824 */ /* 0x000fe200078e0204 */
[----:B------:R-:W-:Y:S01]  /*07f0*/  SHF.R.S32.HI R6, RZ, 0x2, R5 ;  /* 0x00000002ff067819 */ /* 0x000fe20000011405 */
[----:B------:R-:W-:Y:S01]  /*0800*/  IMAD.U32 R4, RZ, RZ, UR5 ;  /* 0x00000005ff047e24 */ /* 0x000fe2000f8e00ff */
[----:B------:R-:W-:Y:S01]  /*0810*/  LOP3.LUT R3, R10, R3, RZ, 0x3c, !PT ;  /* 0x000000030a037212 */ /* 0x000fe200078e3cff */
[----:B------:R-:W-:Y:S01]  /*0820*/  IMAD R10, R18, 0x400, R12 ;  /* 0x00000400120a7824 */ /* 0x000fe200078e020c */
[----:B------:R-:W-:Y:S01]  /*0830*/  UIADD3 UR6, UR4, 0x18000, URZ ;  /* 0x0001800004067890 */ /* 0x000fe2000fffe03f */
[----:B------:R-:W-:Y:S01]  /*0840*/  IMAD.MOV.U32 R4, RZ, RZ, -0x10 ;  /* 0xfffffff0ff047424 */ /* 0x000fe200078e00ff */
[----:B------:R-:W-:Y:S01]  /*0850*/  SEL R5, R0, 0xffffffc0, !P4 ;  /* 0xffffffc000057807 */ /* 0x000fe20006000000 */
[----:B------:R-:W-:-:S02]  /*0860*/  IMAD.IADD R3, R10, 0x1, R3 ;  /* 0x000000010a037824 */ /* 0x000fc400078e0203 */
[----:B------:R-:W-:Y:S01]  /*0870*/  IMAD.IADD R2, R9, 0x1, R2 ;  /* 0x0000000109027824 */ /* 0x000fe200078e0202 */
[----:B------:R-:W-:Y:S01]  /*0880*/  SEL R4, R4, 0x10, !P0 ;  /* 0x0000001004047807 */ /* 0x000fe20004000000 */
[----:B------:R-:W-:Y:S01]  /*0890*/  IMAD R0, R18, 0x10, R6 ;  /* 0x0000001012007824 */ /* 0x000fe200078e0206 */
[----:B------:R-:W-:Y:S01]  /*08a0*/  LEA R9, R3, UR4, 0x1 ;  /* 0x0000000403097c11 */ /* 0x000fe2000f8e08ff */
        /* <DEDUP_REMOVED lines=22> */
.L_x_1770:
        /* <DEDUP_REMOVED lines=23> */
[----:B--2-4-:R-:W-:Y:S01]  /*0b80*/  IMAD.U32 R6, RZ, RZ, UR10 ;  /* 0x0000000aff067e24 */ /* 0x014fe2000f8e00ff */
        /* <DEDUP_REMOVED lines=14> */
[----:B------:R-:W-:Y:S01]  /*0c70*/  UMOV UR33, URZ ;  /* 0x0000003f00217c82 */ /* 0x000fe20008000000 */
[----:B------:R-:W-:Y:S01]  /*0c80*/  IMAD.U32 R12, RZ, RZ, UR10 ;  /* 0x0000000aff0c7e24 */ /* 0x000fe2000f8e00ff */
[----:B------:R-:W-:Y:S01]  /*0c90*/  @!UP3 ULDC.64 UR8, c[0x0][0x318] ;  /* 0x0000c6000008bab9 */ /* 0x000fe20000000a00 */
[----:B------:R-:W-:Y:S01]  /*0ca0*/  IMAD.U32 R13, RZ, RZ, UR5 ;  /* 0x00000005ff0d7e24 */ /* 0x000fe2000f8e00ff */
[----:B------:R-:W4:Y:S04]  /*0cb0*/  @P3 LDG.E R8, desc[UR6][R14.64] ;  /* 0x000000060e083981 */ /* 0x000f28000c1e1900 */
[----:B------:R-:W5:Y:S04]  /*0cc0*/  @P3 LDG.E R5, desc[UR6][R14.64+0x4] ;  /* 0x000004060e053981 */ /* 0x000f68000c1e1900 */
        /* <DEDUP_REMOVED lines=17> */
[----:B---3--:R-:W-:Y:S02]  /*0de0*/  @P1 R2UR UR33, R6 ;  /* 0x00000000062112ca */ /* 0x008fe400000e0000 */
[----:B----4-:R-:W-:Y:S02]  /*0df0*/  @P3 R2UR UR5, R8 ;  /* 0x00000000080532ca */ /* 0x010fe400000e0000 */
[----:B-----5:R-:W-:-:S09]  /*0e00*/  @P3 R2UR UR12, R5 ;  /* 0x00000000050c32ca */ /* 0x020fd200000e0000 */
        /* <DEDUP_REMOVED lines=9> */
.L_x_1724:
        /* <DEDUP_REMOVED lines=58> */
[----:B------:R-:W-:-:S02]  /*1240*/  UIMAD.WIDE.U32 UR22, UR10, UR12, URZ ;  /* 0x0000000c0a1672a5 */ /* 0x000fc4000f8e003f */
[----:B------:R-:W-:Y:S02]  /*1250*/  USHF.L.U64.HI UR16, UR47, 0x7, UR56 ;  /* 0x000000072f107899 */ /* 0x000fe40008010238 */
[----:B------:R-:W-:Y:S02]  /*1260*/  UIMAD.WIDE.U32 UR12, UR10, UR5, URZ ;  /* 0x000000050a0c72a5 */ /* 0x000fe4000f8e003f */
[----:B------:R-:W-:Y:S01]  /*1270*/  UIMAD UR14, UR10, UR8, UR14 ;  /* 0x000000080a0e72a4 */ /* 0x000fe2000f8e020e */
[----:B------:R-:W-:Y:S01]  /*1280*/  ULDC.U8 UR17, c[0x0][0x3d8] ;  /* 0x0000f60000117ab9 */ /* 0x000fe20000000000 */
[----:B------:R-:W-:Y:S01]  /*1290*/  UIADD3 UR8, UR15, -0x40, URZ ;  /* 0xffffffc00f087890 */ /* 0x000fe2000fffe03f */
[----:B-1----:R-:W-:Y:S01]  /*12a0*/  IMAD.MOV R8, RZ, RZ, -R15 ;  /* 0x000000ffff087224 */ /* 0x002fe200078e0a0f */
[----:B------:R-:W-:Y:S01]  /*12b0*/  UISETP.NE.AND UP3, UPT, UR17, URZ, UPT ;  /* 0x0000003f1100728c */ /* 0x000fe2000bf65270 */
[----:B------:R-:W-:Y:S01]  /*12c0*/  IMAD.MOV.U32 R14, RZ, RZ, RZ ;  /* 0x000000ffff0e7224 */ /* 0x000fe200078e00ff */
[----:B------:R-:W-:Y:S01]  /*12d0*/  USEL UR29, UR16, URZ, UP2 ;  /* 0x0000003f101d7287 */ /* 0x000fe20009000000 */
[----:B------:R-:W-:Y:S01]  /*12e0*/  IMAD R8, R8, R11, RZ ;  /* 0x0000000b08087224 */ /* 0x000fe200078e02ff */
[----:B------:R-:W-:-:S02]  /*12f0*/  USEL UR54, UR22, UR12, !UP1 ;  /* 0x0000000c16367287 */ /* 0x000fc4000c800000 */
[----:B------:R-:W-:Y:S01]  /*1300*/  USHF.R.S32.HI UR39, URZ, 0x1f, UR8 ;  /* 0x0000001f3f277899 */ /* 0x000fe20008011408 */
[----:B------:R-:W-:Y:S01]  /*1310*/  IMAD.HI.U32 R8, R15, R8, R14 ;  /* 0x000000080f087227 */ /* 0x000fe200078e000e */
[----:B------:R-:W-:Y:S02]  /*1320*/  UIADD3 UR22, UP2, UR8, UR27, URZ ;  /* 0x0000001b08167290 */ /* 0x000fe4000ff5e03f */
[----:B------:R-:W-:Y:S02]  /*1330*/  UISETP.NE.AND UP0, UPT, UR36, -0x1, UPT ;  /* 0xffffffff2400788c */ /* 0x000fe4000bf05270 */
[----:B------:R-:W-:Y:S01]  /*1340*/  UIMAD UR24, UR11, UR5, URZ ;  /* 0x000000050b1872a4 */ /* 0x000fe2000f8e023f */
[----:B------:R-:W-:Y:S01]  /*1350*/  IMAD.HI.U32 R14, R8, R5, RZ ;  /* 0x00000005080e7227 */ /* 0x000fe200078e00ff */
[----:B------:R-:W-:Y:S02]  /*1360*/  UIADD3.X UR12, UR39, UR29, URZ, UP2, !UPT ;  /* 0x0000001d270c7290 */ /* 0x000fe400097fe43f */
[----:B------:R-:W-:-:S02]  /*1370*/  UIMAD UR11, UR11, UR22, URZ ;  /* 0x000000160b0b72a4 */ /* 0x000fc4000f8e023f */
[----:B------:R-:W-:Y:S01]  /*1380*/  IADD3 R8, -R14, RZ, RZ ;  /* 0x000000ff0e087210 */ /* 0x000fe20007ffe1ff */
[----:B------:R-:W-:Y:S02]  /*1390*/  UIADD3 UR48, UR23, UR14, URZ ;  /* 0x0000000e17307290 */ /* 0x000fe4000fffe03f */
[----:B------:R-:W-:Y:S02]  /*13a0*/  @!UP1 UIADD3 UR38, UR43, UR30, URZ ;  /* 0x0000001e2b269290 */ /* 0x000fe4000fffe03f */
[C---:B------:R-:W-:Y:S01]  /*13b0*/  IMAD R8, R11.reuse, R8, R5 ;  /* 0x000000080b087224 */ /* 0x040fe200078e0205 */
[----:B------:R-:W-:Y:S01]  /*13c0*/  ULDC UR27, c[0x0][0x2c4] ;  /* 0x0000b100001b7ab9 */ /* 0x000fe20000000800 */
[----:B------:R-:W-:Y:S01]  /*13d0*/  UIMAD UR23, UR10, UR12, UR11 ;  /* 0x0000000c0a1772a4 */ /* 0x000fe2000f8e020b */
[----:B------:R-:W-:Y:S01]  /*13e0*/  LOP3.LUT R5, R4, UR55, RZ, 0x3c, !PT ;  /* 0x0000003704057c12 */ /* 0x000fe2000f8e3cff */
[----:B------:R-:W-:Y:S01]  /*13f0*/  UIMAD.WIDE.U32 UR30, UR10, UR22, URZ ;  /* 0x000000160a1e72a5 */ /* 0x000fe2000f8e003f */
[----:B------:R-:W-:Y:S01]  /*1400*/  ISETP.GT.U32.AND P1, PT, R11, R8, PT ;  /* 0x000000080b00720c */ /* 0x000fe20003f24070 */
[----:B------:R-:W-:Y:S01]  /*1410*/  @UP3 UIMAD UR10, UR47, UR27, URZ ;  /* 0x0000001b2f0a32a4 */ /* 0x000fe2000f8e023f */
[----:B------:R-:W-:Y:S01]  /*1420*/  ISETP.GE.AND P2, PT, R5, RZ, PT ;  /* 0x000000ff0500720c */ /* 0x000fe20003f46270 */
[----:B------:R-:W-:Y:S01]  /*1430*/  ULDC.U8 UR19, c[0x0][0x480] ;  /* 0x0001200000137ab9 */ /* 0x000fe20000000000 */
[----:B------:R-:W-:-:S02]  /*1440*/  @UP0 UIADD3 UR25, UR33, UR36, URZ ;  /* 0x0000002421190290 */ /* 0x000fc4000fffe03f */
[----:B------:R-:W-:Y:S02]  /*1450*/  @UP0 UIADD3 UR26, UR33, UR36, URZ ;  /* 0x00000024211a0290 */ /* 0x000fe4000fffe03f */
[----:B------:R-:W-:Y:S02]  /*1460*/  UISETP.NE.AND UP4, UPT, UR19, URZ, UPT ;  /* 0x0000003f1300728c */ /* 0x000fe4000bf85270 */
[----:B------:R-:W-:Y:S01]  /*1470*/  @UP3 USEL UR11, UR10, UR5, !UP1 ;  /* 0x000000050a0b3287 */ /* 0x000fe2000c800000 */
[----:B------:R-:W-:Y:S02]  /*1480*/  @UP0 ULDC.64 UR16, c[0x0][0x248] ;  /* 0x0000920000100ab9 */ /* 0x000fe40000000a00 */
[----:B------:R-:W-:Y:S01]  /*1490*/  @!P1 IMAD.IADD R8, R8, 0x1, -R11 ;  /* 0x0000000108089824 */ /* 0x000fe200078e0a0b */
[----:B------:R-:W-:Y:S01]  /*14a0*/  @UP0 ULDC.64 UR18, c[0x0][0x250] ;  /* 0x0000940000120ab9 */ /* 0x000fe20000000a00 */
[----:B------:R-:W-:Y:S01]  /*14b0*/  @!P1 VIADD R14, R14, 0x1 ;  /* 0x000000010e0e9836 */ /* 0x000fe20000000000 */
[----:B------:R-:W-:Y:S01]  /*14c0*/  PLOP3.LUT P1, PT, PT, PT, UP0, 0x80, 0x0 ;  /* 0x000000000000781c */ /* 0x000fe20003f2f008 */
[----:B------:R-:W-:Y:S01]  /*14d0*/  @UP1 UIADD3 UR48, UR13, UR24, URZ ;  /* 0x000000180d301290 */ /* 0x000fe2000fffe03f */
[----:B------:R-:W-:Y:S01]  /*14e0*/  ISETP.GE.U32.AND P0, PT, R8, R11, PT ;  /* 0x0000000b0800720c */ /* 0x000fe20003f06070 */
[----:B------:R-:W-:Y:S01]  /*14f0*/  @UP3 ULDC UR10, c[0x0][0x2e4] ;  /* 0x0000b900000a3ab9 */ /* 0x000fe20000000800 */
[----:B------:R-:W-:-:S02]  /*1500*/  @UP0 UIMAD.WIDE.U32 UR14, UR25, UR16, URZ ;  /* 0x00000010190e02a5 */ /* 0x000fc4000f8e003f */
[----:B------:R-:W-:Y:S02]  /*1510*/  @UP0 UIMAD.WIDE.U32 UR12, UR26, UR18, URZ ;  /* 0x000000121a0c02a5 */ /* 0x000fe4000f8e003f */
[----:B------:R-:W-:Y:S02]  /*1520*/  @UP0 UIMAD UR24, UR26, UR19, URZ ;  /* 0x000000131a1802a4 */ /* 0x000fe4000f8e023f */
[----:B------:R-:W-:Y:S02]  /*1530*/  @UP3 UIMAD UR26, UR55, UR10, UR11 ;  /* 0x0000000a371a32a4 */ /* 0x000fe4000f8e020b */
[----:B------:R-:W-:Y:S02]  /*1540*/  @!UP3 UIMAD UR10, UR47, UR60, UR55 ;  /* 0x0000003c2f0ab2a4 */ /* 0x000fe4000f8e0237 */
[----:B------:R-:W-:Y:S01]  /*1550*/  UIMAD UR49, UR55, UR61, URZ ;  /* 0x0000003d373172a4 */ /* 0x000fe2000f8e023f */
        /* <DEDUP_REMOVED lines=28> */
.L_x_1726:
        /* <DEDUP_REMOVED lines=13> */
.L_x_1727:
        /* <DEDUP_REMOVED lines=11> */
.L_x_1728:
[----:B------:R-:W-:-:S04]  /*18a0*/  UIMAD UR5, UR47, UR60, UR55 ;  /* 0x0000003c2f0572a4 */ /* 0x000fc8000f8e0237 */
[----:B------:R-:W-:-:S12]  /*18b0*/  UIMAD UR5, UR5, UR57, URZ ;  /* 0x00000039050572a4 */ /* 0x000fd8000f8e023f */
.L_x_1729:
[----:B------:R-:W2:Y:S01]  /*18c0*/  LDL.64 R16, [R1+0x8] ;  /* 0x0000080001107983 */ /* 0x000ea20000100a00 */
[----:B------:R-:W1:Y:S03]  /*18d0*/  LDC.64 R4, c[0x0][0x420] ;  /* 0x00010800ff047b82 */ /* 0x000e660000000a00 */
        /* <DEDUP_REMOVED lines=15> */
[----:B------:R-:W-:-:S02]  /*19d0*/  UIMAD UR26, UR43, UR12, URZ ;  /* 0x0000000c2b1a72a4 */ /* 0x000fc4000f8e023f */
[----:B------:R-:W-:Y:S01]  /*19e0*/  UIMAD.WIDE UR22, UR22, 0x4, UR24 ;  /* 0x00000004161678a5 */ /* 0x000fe2000f8e0218 */
[----:B------:R-:W-:Y:S01]  /*19f0*/  IMAD R28, R5, UR8, R28 ;  /* 0x00000008051c7c24 */ /* 0x000fe2000f8e021c */
[----:B------:R-:W-:Y:S01]  /*1a00*/  ULDC.64 UR30, c[0x0][0x400] ;  /* 0x00010000001e7ab9 */ /* 0x000fe20000000a00 */
[----:B------:R-:W-:Y:S01]  /*1a10*/  ULDC.64 UR24, c[0x0][0x258] ;  /* 0x0000960000187ab9 */ /* 0x000fe20000000a00 */
[----:B------:R-:W-:Y:S01]  /*1a20*/  UIMAD UR26, UR55, UR13, UR26 ;  /* 0x0000000d371a72a4 */ /* 0x000fe2000f8e021a */
[----:B------:R-:W-:Y:S01]  /*1a30*/  ULDC.64 UR44, c[0x0][0x2b0] ;  /* 0x0000ac00002c7ab9 */ /* 0x000fe20000000a00 */
[----:B------:R-:W-:Y:S01]  /*1a40*/  ULEA.HI.SX32 UR42, UR46, 0xffffffff, 0x1a ;  /* 0xffffffff2e2a7891 */ /* 0x000fe2000f8fd23f */
[----:B--2---:R-:W-:-:S05]  /*1a50*/  IMAD.MOV.U32 R38, RZ, RZ, R16 ;  /* 0x000000ffff267224 */ /* 0x004fca00078e0010 */
[----:B------:R-:W-:Y:S02]  /*1a60*/  SHF.R.S32.HI R39, RZ, 0x1f, R38 ;  /* 0x0000001fff277819 */ /* 0x000fe40000011426 */
[----:B------:R-:W-:-:S03]  /*1a70*/  IADD3 R16, P0, R38, UR15, RZ ;  /* 0x0000000f26107c10 */ /* 0x000fc6000ff1e0ff */
[----:B------:R3:W-:Y:S01]  /*1a80*/  STL [R1+0xc], R39 ;  /* 0x00000c2701007387 */ /* 0x0007e20000100800 */
[----:B------:R-:W-:Y:S02]  /*1a90*/  IADD3.X R17, R39, UR38, RZ, P0, !PT ;  /* 0x0000002627117c10 */ /* 0x000fe400087fe4ff */
[----:B------:R-:W-:Y:S01]  /*1aa0*/  IADD3 R18, P0, R6, UR8, RZ ;  /* 0x0000000806127c10 */ /* 0x000fe2000ff1e0ff */
[----:B------:R-:W-:Y:S01]  /*1ab0*/  IMAD.WIDE.U32 R16, R4, UR8, R16 ;  /* 0x0000000804107c25 */ /* 0x000fe2000f8e0010 */
[----:B------:R-:W-:Y:S02]  /*1ac0*/  UIADD3 UR8, UP1, UP0, UR52, UR11, UR54 ;  /* 0x0000000b34087290 */ /* 0x000fe4000f83e036 */
[----:B------:R-:W-:Y:S01]  /*1ad0*/  IADD3.X R21, R7, UR39, RZ, P0, !PT ;  /* 0x0000002707157c10 */ /* 0x000fe200087fe4ff */
[----:B------:R-:W-:Y:S01]  /*1ae0*/  IMAD.IADD R29, R17, 0x1, R28 ;  /* 0x00000001111d7824 */ /* 0x000fe200078e021c */
[----:B------:R-:W-:Y:S01]  /*1af0*/  LOP3.LUT R17, R15, 0xffffffe0, RZ, 0xc0, !PT ;  /* 0xffffffe00f117812 */ /* 0x000fe200078ec0ff */
[----:B------:R-:W-:Y:S01]  /*1b00*/  UIADD3.X UR5, UR51, UR5, UR48, UP1, UP0 ;  /* 0x0000000533057290 */ /* 0x000fe20008fe0430 */
[----:B------:R-:W-:Y:S01]  /*1b10*/  SHF.R.S32.HI R15, RZ, 0x5, R15 ;  /* 0x00000005ff0f7819 */ /* 0x000fe2000001140f */
[----:B------:R-:W-:Y:S01]  /*1b20*/  IMAD.MOV.U32 R28, RZ, RZ, R16 ;  /* 0x000000ffff1c7224 */ /* 0x000fe200078e0010 */
[----:B------:R-:W-:Y:S01]  /*1b30*/  PLOP3.LUT P0, PT, PT, PT, UP2, 0x80, 0x0 ;  /* 0x000000000000781c */ /* 0x000fe20003f0f028 */
[----:B------:R-:W-:-:S02]  /*1b40*/  IMAD.IADD R8, R10, 0x1, -R17 ;  /* 0x000000010a087824 */ /* 0x000fc400078e0a11 */
[----:B------:R-:W-:Y:S02]  /*1b50*/  IMAD R19, R21, UR20, RZ ;  /* 0x0000001415137c24 */ /* 0x000fe4000f8e02ff */
[----:B------:R-:W-:Y:S01]  /*1b60*/  IMAD R15, R15, UR10, R8 ;  /* 0x0000000a0f0f7c24 */ /* 0x000fe2000f8e0208 */
[----:B------:R-:W-:Y:S01]  /*1b70*/  UIMAD.WIDE UR10, UR14, 0x4, UR44 ;  /* 0x000000040e0a78a5 */ /* 0x000fe2000f8e022c */
[----:B------:R-:W-:-:S03]  /*1b80*/  IMAD.WIDE.U32 R22, R18, UR20, R38 ;  /* 0x0000001412167c25 */ /* 0x000fc6000f8e0026 */
[C---:B------:R-:W-:Y:S01]  /*1b90*/  IADD3 R20, P1, R15.reuse, UR8, RZ ;  /* 0x000000080f147c10 */ /* 0x040fe2000ff3e0ff */
[----:B------:R-:W-:Y:S01]  /*1ba0*/  IMAD.U32 R16, RZ, RZ, UR12 ;  /* 0x0000000cff107e24 */ /* 0x000fe2000f8e00ff */
[----:B------:R-:W-:Y:S01]  /*1bb0*/  UIMAD UR12, UR43, UR24, URZ ;  /* 0x000000182b0c72a4 */ /* 0x000fe2000f8e023f */
[----:B------:R-:W-:Y:S01]  /*1bc0*/  IMAD R19, R18, UR21, R19 ;  /* 0x0000001512137c24 */ /* 0x000fe2000f8e0213 */
[----:B------:R-:W-:Y:S01]  /*1bd0*/  LEA.HI.X.SX32 R15, R15, UR5, 0x1, P1 ;  /* 0x000000050f0f7c11 */ /* 0x000fe200088f0eff */
[----:B------:R-:W-:Y:S01]  /*1be0*/  IMAD.WIDE.U32 R28, R16, UR55, R28 ;  /* 0x00000037101c7c25 */ /* 0x000fe2000f8e001c */
[----:B------:R-:W-:Y:S01]  /*1bf0*/  LEA R26, P1, R20, UR30, 0x2 ;  /* 0x0000001e141a7c11 */ /* 0x000fe2000f8210ff */
[----:B------:R-:W-:Y:S01]  /*1c00*/  UIMAD UR12, UR55, UR25, UR12 ;  /* 0x00000019370c72a4 */ /* 0x000fe2000f8e020c */
[----:B------:R-:W-:Y:S01]  /*1c10*/  IADD3 R30, P2, R22, UR40, RZ ;  /* 0x00000028161e7c10 */ /* 0x000fe2000ff5e0ff */
[----:B------:R-:W-:Y:S01]  /*1c20*/  VIADD R29, R29, UR26 ;  /* 0x0000001a1d1d7c36 */ /* 0x000fe20008000000 */
[----:B------:R-:W-:-:S02]  /*1c30*/  LEA.HI.X R27, R20, UR31, R15, 0x2, P1 ;  /* 0x0000001f141b7c11 */ /* 0x000fc400088f140f */
[----:B------:R-:W-:Y:S01]  /*1c40*/  IADD3.X R31, R23, UR35, R19, P2, !PT ;  /* 0x00000023171f7c10 */ /* 0x000fe200097fe413 */
        /* <DEDUP_REMOVED lines=80> */
.L_x_1732:
[----:B------:R-:W-:Y:S05]  /*2150*/  BSYNC B0 ;  /* 0x0000000000007941 */ /* 0x000fea0003800000 */
.L_x_1731:
        /* <DEDUP_REMOVED lines=51> */
.L_x_1734:
[----:B------:R-:W-:Y:S05]  /*2490*/  BSYNC B0 ;  /* 0x0000000000007941 */ /* 0x000fea0003800000 */
.L_x_1733:
        /* <DEDUP_REMOVED lines=24> */
.L_x_1736:
        /* <DEDUP_REMOVED lines=50> */
.L_x_1737:
[----:B------:R-:W-:Y:S05]  /*2940*/  BSYNC B0 ;  /* 0x0000000000007941 */ /* 0x000fea0003800000 */
.L_x_1735:
        /* <DEDUP_REMOVED lines=21> */
.L_x_1739:
        /* <DEDUP_REMOVED lines=51> */
.L_x_1740:
[----:B------:R-:W-:Y:S05]  /*2dd0*/  BSYNC B0 ;  /* 0x0000000000007941 */ /* 0x000fea0003800000 */
.L_x_1738:
[----:B------:R-:W5:Y:S01]  /*2de0*/  LDL R84, [R1+0x10] ;  /* 0x0000100001547983 */ /* 0x000f620000100800 */
        /* <DEDUP_REMOVED lines=34> */
[----:B---3--:R-:W-:Y:S01]  /*3010*/  @!P2 MOV R27, R15 ;  /* 0x0000000f001ba202 */ /* 0x008fe20000000f00 */
        /* <DEDUP_REMOVED lines=36> */
.L_x_1742:
[----:B------:R-:W-:Y:S05]  /*3260*/  BSYNC B0 ;  /* 0x0000000000007941 */ /* 0x000fea0003800000 */
.L_x_1741:
        /* <DEDUP_REMOVED lines=9> */
[----:B-1-3--:R-:W1:Y:S01]  /*3300*/  LDC.64 R22, c[0x0][0x218] ;  /* 0x00008600ff167b82 */ /* 0x00ae620000000a00 */
[----:B------:R-:W-:Y:S01]  /*3310*/  ISETP.GE.AND P2, PT, R38, UR5, PT ;  /* 0x0000000526007c0c */ /* 0x000fe2000bf46270 */
[----:B------:R-:W-:Y:S01]  /*3320*/  IMAD.U32 R24, RZ, RZ, UR27 ;  /* 0x0000001bff187e24 */ /* 0x000fe2000f8e00ff */
[----:B------:R-:W-:Y:S01]  /*3330*/  IADD3 R19, P1, R13, 0x20, RZ ;  /* 0x000000200d137810 */ /* 0x000fe20007f3e0ff */
[----:B------:R-:W-:Y:S01]  /*3340*/  IMAD.MOV.U32 R21, RZ, RZ, R15 ;  /* 0x000000ffff157224 */ /* 0x000fe200078e000f */
[----:B------:R-:W-:-:S03]  /*3350*/  MOV R25, UR28 ;  /* 0x0000001c00197c02 */ /* 0x000fc60008000f00 */
[----:B------:R-:W-:Y:S02]  /*3360*/  IMAD.X R18, RZ, RZ, R12, P1 ;  /* 0x000000ffff127224 */ /* 0x000fe400008e060c */
[----:B------:R-:W-:-:S04]  /*3370*/  IMAD.WIDE.U32 R24, R19, UR16, R24 ;  /* 0x0000001013187c25 */ /* 0x000fc8000f8e0018 */
[----:B------:R-:W3:Y:S01]  /*3380*/  @!P2 LDC.64 R4, c[0x0][0x218] ;  /* 0x00008600ff04ab82 */ /* 0x000ee20000000a00 */
        /* <DEDUP_REMOVED lines=14> */
[----:B---3--:R-:W-:Y:S01]  /*3470*/  @!P2 LEA R4, P1, R20, R4, 0x1 ;  /* 0x000000041404a211 */ /* 0x008fe200078208ff */
        /* <DEDUP_REMOVED lines=25> */
.L_x_1744:
[----:B------:R-:W-:Y:S05]  /*3610*/  BSYNC B0 ;  /* 0x0000000000007941 */ /* 0x000fea0003800000 */
.L_x_1743:
[----:B------:R-:W-:Y:S01]  /*3620*/  UIMAD UR5, UR12, UR18, URZ ;  /* 0x000000120c0572a4 */ /* 0x000fe2000f8e023f */
[----:B------:R2:W-:Y:S01]  /*3630*/  @P3 STS.128 [R34+0x20000], RZ ;  /* 0x020000ff22003388 */ /* 0x0005e20000000c00 */
[----:B-1-3--:R-:W-:Y:S01]  /*3640*/  IMAD.WIDE.U32 R4, R17, UR37, R38 ;  /* 0x0000002511047c25 */ /* 0x00afe2000f8e0026 */
        /* <DEDUP_REMOVED lines=61> */
.L_x_1746:
[----:B------:R-:W-:Y:S05]  /*3a20*/  BSYNC B0 ;  /* 0x0000000000007941 */ /* 0x000fea0003800000 */
.L_x_1745:
        /* <DEDUP_REMOVED lines=8> */
[----:B-1-3--:R-:W1:Y:S01]  /*3ab0*/  LDC.64 R20, c[0x0][0x220] ;  /* 0x00008800ff147b82 */ /* 0x00ae620000000a00 */
        /* <DEDUP_REMOVED lines=10> */
[----:B------:R-:W3:Y:S01]  /*3b60*/  @!P1 LDC.64 R4, c[0x0][0x220] ;  /* 0x00008800ff049b82 */ /* 0x000ee20000000a00 */
        /* <DEDUP_REMOVED lines=8> */
[----:B---3--:R-:W-:Y:S02]  /*3bf0*/  @!P1 LEA R6, P2, R18, R4, 0x1 ;  /* 0x0000000412069211 */ /* 0x008fe400078408ff */
        /* <DEDUP_REMOVED lines=26> */
.L_x_1748:
[----:B------:R-:W-:Y:S05]  /*3da0*/  BSYNC B0 ;  /* 0x0000000000007941 */ /* 0x000fea0003800000 */
.L_x_1747:
[----:B------:R-:W-:Y:S01]  /*3db0*/  ULDC.64 UR18, c[0x0][0x3c8] ;  /* 0x0000f20000127ab9 */ /* 0x000fe20000000a00 */
[----:B-1----:R-:W-:Y:S01]  /*3dc0*/  IMAD.MOV.U32 R5, RZ, RZ, 0x4 ;  /* 0x00000004ff057424 */ /* 0x002fe200078e00ff */
[----:B------:R-:W-:Y:S01]  /*3dd0*/  UISETP.NE.U32.AND UP0, UPT, UR18, URZ, UPT ;  /* 0x0000003f1200728c */ /* 0x000fe2000bf05070 */
[----:B------:R-:W-:Y:S01]  /*3de0*/  IMAD.MOV.U32 R11, RZ, RZ, 0x7f800000 ;  /* 0x7f800000ff0b7424 */ /* 0x000fe200078e00ff */
[----:B------:R-:W-:Y:S01]  /*3df0*/  USHF.R.S32.HI UR12, URZ, 0x1f, UR55 ;  /* 0x0000001f3f0c7899 */ /* 0x000fe20008011437 */
[----:B------:R-:W-:Y:S01]  /*3e00*/  IMAD.WIDE R16, R84, R5, UR10 ;  /* 0x0000000a54107e25 */ /* 0x000fe2000f8e0205 */
[----:B------:R-:W-:Y:S01]  /*3e10*/  UISETP.NE.AND.EX UP0, UPT, UR19, URZ, UPT, UP0 ;  /* 0x0000003f1300728c */ /* 0x000fe2000bf05300 */
[----:B------:R-:W1:Y:S01]  /*3e20*/  LDC.64 R18, c[0x0][0x3b8] ;  /* 0x0000ee00ff127b82 */ /* 0x000e620000000a00 */
[----:B------:R-:W0:Y:S01]  /*3e30*/  LDGDEPBAR ;  /* 0x00000000000079af */ /* 0x000e220000000000 */
[----:B---3--:R-:W-:Y:S01]  /*3e40*/  IMAD.MOV.U32 R20, RZ, RZ, 0x7f800000 ;  /* 0x7f800000ff147424 */ /* 0x008fe200078e00ff */
[----:B------:R-:W-:-:S02]  /*3e50*/  ULDC UR35, c[0x0][0x2dc] ;  /* 0x0000b70000237ab9 */ /* 0x000fc40000000800 */
[----:B------:R-:W3:Y:S01]  /*3e60*/  @!P5 LDG.E R11, desc[UR6][R16.64+0x20] ;  /* 0x00002006100bd981 */ /* 0x000ee2000c1e1900 */
[----:B------:R-:W-:-:S03]  /*3e70*/  PLOP3.LUT P3, PT, PT, PT, UP0, 0x80, 0x0 ;  /* 0x000000000000781c */ /* 0x000fc60003f6f008 */
[----:B------:R-:W5:Y:S01]  /*3e80*/  @!P6 LDG.E R20, desc[UR6][R16.64] ;  /* 0x000000061014e981 */ /* 0x000f62000c1e1900 */
[----:B------:R-:W-:Y:S01]  /*3e90*/  @UP0 ULDC.64 UR20, c[0x0][0x3d0] ;  /* 0x0000f40000140ab9 */ /* 0x000fe20000000a00 */
[----:B------:R-:W-:Y:S01]  /*3ea0*/  @UP0 UMOV UR16, UR55 ;  /* 0x0000003700100c82 */ /* 0x000fe20008000000 */
[----:B------:R-:W-:Y:S01]  /*3eb0*/  @UP0 UIMAD UR5, UR56, UR20, URZ ;  /* 0x00000014380502a4 */ /* 0x000fe2000f8e023f */
[----:B------:R-:W-:Y:S02]  /*3ec0*/  @UP0 UMOV UR17, UR12 ;  /* 0x0000000c00110c82 */ /* 0x000fe40008000000 */
[----:B------:R-:W-:Y:S02]  /*3ed0*/  @UP0 UIMAD.WIDE.U32 UR16, UR47, UR20, UR16 ;  /* 0x000000142f1002a5 */ /* 0x000fe4000f8e0010 */
[----:B------:R-:W-:Y:S02]  /*3ee0*/  @UP0 UIMAD UR5, UR47, UR21, UR5 ;  /* 0x000000152f0502a4 */ /* 0x000fe4000f8e0205 */
[----:B------:R-:W-:-:S02]  /*3ef0*/  @UP0 ULEA UR18, UP1, UR16, UR18, 0x2 ;  /* 0x0000001210120291 */ /* 0x000fc4000f82103f */
[----:B------:R-:W-:Y:S01]  /*3f00*/  @UP0 UIADD3 UR5, UR17, UR5, URZ ;  /* 0x0000000511050290 */ /* 0x000fe2000fffe03f */
[----:B-1----:R-:W5:Y:S01]  /*3f10*/  LDG.E.64 R12, desc[UR6][R18.64+0x8] ;  /* 0x00000806120c7981 */ /* 0x002f62000c1e1b00 */
[----:B------:R-:W-:Y:S02]  /*3f20*/  IMAD.MOV.U32 R246, RZ, RZ, 0x20 ;  /* 0x00000020fff67424 */ /* 0x000fe400078e00ff */
[----:B------:R-:W-:Y:S01]  /*3f30*/  @UP0 ULEA.HI.X UR19, UR16, UR19, UR5, 0x2, UP1 ;  /* 0x0000001310130291 */ /* 0x000fe200088f1405 */
[----:B------:R-:W-:Y:S01]  /*3f40*/  IMAD.U32 R14, RZ, RZ, UR18 ;  /* 0x00000012ff0e7e24 */ /* 0x000fe2000f8e00ff */
[----:B------:R-:W5:Y:S01]  /*3f50*/  LDG.E.64 R6, desc[UR6][R18.64] ;  /* 0x0000000612067981 */ /* 0x000f62000c1e1b00 */
[----:B------:R-:W-:Y:S01]  /*3f60*/  @UP0 ULDC UR5, c[0x0][0x2e8] ;  /* 0x0000ba0000050ab9 */ /* 0x000fe20000000800 */
[----:B------:R-:W-:Y:S02]  /*3f70*/  IMAD.MOV.U32 R245, RZ, RZ, 0x40 ;  /* 0x00000040fff57424 */ /* 0x000fe400078e00ff */
[----:B------:R-:W-:Y:S01]  /*3f80*/  VIADD R248, R251, 0x4000 ;  /* 0x00004000fbf87836 */ /* 0x000fe20000000000 */
[----:B------:R-:W1:Y:S01]  /*3f90*/  S2R R5, SR_TID.X ;  /* 0x0000000000057919 */ /* 0x000e620000002100 */
[----:B------:R-:W-:-:S02]  /*3fa0*/  IMAD.U32 R15, RZ, RZ, UR19 ;  /* 0x00000013ff0f7e24 */ /* 0x000fc4000f8e00ff */
[----:B------:R-:W-:Y:S01]  /*3fb0*/  VIADD R247, R252, 0x4000 ;  /* 0x00004000fcf77836 */ /* 0x000fe20000000000 */
[----:B------:R-:W-:Y:S02]  /*3fc0*/  CS2R R190, SRZ ;  /* 0x0000000000be7805 */ /* 0x000fe4000001ff00 */
[----:B------:R-:W-:Y:S01]  /*3fd0*/  CS2R R188, SRZ ;  /* 0x0000000000bc7805 */ /* 0x000fe2000001ff00 */
[----:B------:R2:W5:Y:S01]  /*3fe0*/  @P3 LDG.E R4, desc[UR6][R14.64] ;  /* 0x000000060e043981 */ /* 0x000562000c1e1900 */
        /* <DEDUP_REMOVED lines=24> */
[----:B--2---:R-:W-:Y:S02]  /*4170*/  LEA.HI R14, R9, R10, RZ, 0x7 ;  /* 0x0000000a090e7211 */ /* 0x004fe400078f38ff */
[----:B------:R-:W-:Y:S02]  /*4180*/  CS2R R146, SRZ ;  /* 0x0000000000927805 */ /* 0x000fe4000001ff00 */
[----:B------:R-:W-:Y:S02]  /*4190*/  CS2R R144, SRZ ;  /* 0x0000000000907805 */ /* 0x000fe4000001ff00 */
[----:B------:R-:W-:-:S02]  /*41a0*/  CS2R R138, SRZ ;  /* 0x00000000008a7805 */ /* 0x000fc4000001ff00 */
[----:B------:R-:W-:Y:S01]  /*41b0*/  SHF.R.S32.HI R15, RZ, 0x7, R14 ;  /* 0x00000007ff0f7819 */ /* 0x000fe2000001140e */
[----:B-1----:R-:W-:Y:S01]  /*41c0*/  IMAD.SHL.U32 R14, R5, 0x2, RZ ;  /* 0x00000002050e7824 */ /* 0x002fe200078e00ff */
[----:B------:R-:W-:Y:S02]  /*41d0*/  CS2R R136, SRZ ;  /* 0x0000000000887805 */ /* 0x000fe4000001ff00 */
[----:B------:R-:W-:Y:S02]  /*41e0*/  CS2R R134, SRZ ;  /* 0x0000000000867805 */ /* 0x000fe4000001ff00 */
[----:B------:R-:W-:Y:S01]  /*41f0*/  CS2R R132, SRZ ;  /* 0x0000000000847805 */ /* 0x000fe2000001ff00 */
[----:B------:R-:W-:Y:S01]  /*4200*/  IMAD.SHL.U32 R5, R15, 0x20, RZ ;  /* 0x000000200f057824 */ /* 0x000fe200078e00ff */
[----:B------:R-:W-:Y:S02]  /*4210*/  CS2R R78, SRZ ;  /* 0x00000000004e7805 */ /* 0x000fe4000001ff00 */
[----:B------:R-:W-:-:S02]  /*4220*/  CS2R R76, SRZ ;  /* 0x00000000004c7805 */ /* 0x000fc4000001ff00 */
[----:B------:R-:W-:Y:S02]  /*4230*/  CS2R R82, SRZ ;  /* 0x0000000000527805 */ /* 0x000fe4000001ff00 */
[----:B------:R-:W-:Y:S02]  /*4240*/  CS2R R80, SRZ ;  /* 0x0000000000507805 */ /* 0x000fe4000001ff00 */
[----:B------:R-:W-:Y:S02]  /*4250*/  LOP3.LUT R5, R5, 0x6, R14, 0xf8, !PT ;  /* 0x0000000605057812 */ /* 0x000fe400078ef80e */
[----:B------:R-:W-:Y:S02]  /*4260*/  CS2R R74, SRZ ;  /* 0x00000000004a7805 */ /* 0x000fe4000001ff00 */
[----:B------:R-:W-:Y:S02]  /*4270*/  SEL R248, R248, R251, !P0 ;  /* 0x000000fbf8f87207 */ /* 0x000fe40004000000 */
[----:B------:R-:W-:-:S02]  /*4280*/  CS2R R72, SRZ ;  /* 0x0000000000487805 */ /* 0x000fc4000001ff00 */
[----:B------:R-:W-:Y:S02]  /*4290*/  SEL R247, R247, R252, !P0 ;  /* 0x000000fcf7f77207 */ /* 0x000fe40004000000 */
        /* <DEDUP_REMOVED lines=19> */
[----:B----4-:R-:W-:Y:S02]  /*43d0*/  CS2R R34, SRZ ;  /* 0x0000000000227805 */ /* 0x010fe4000001ff00 */
[----:B------:R-:W-:Y:S02]  /*43e0*/  CS2R R32, SRZ ;  /* 0x0000000000207805 */ /* 0x000fe4000001ff00 */
[----:B------:R-:W-:Y:S02]  /*43f0*/  CS2R R26, SRZ ;  /* 0x00000000001a7805 */ /* 0x000fe4000001ff00 */
[----:B------:R-:W-:-:S02]  /*4400*/  CS2R R24, SRZ ;  /* 0x0000000000187805 */ /* 0x000fc4000001ff00 */
[----:B------:R-:W-:Y:S02]  /*4410*/  CS2R R22, SRZ ;  /* 0x0000000000167805 */ /* 0x000fe4000001ff00 */
[----:B------:R-:W-:Y:S01]  /*4420*/  LEA R248, R248, UR4, 0x1 ;  /* 0x00000004f8f87c11 */ /* 0x000fe2000f8e08ff */
[----:B------:R-:W-:Y:S01]  /*4430*/  ULDC UR20, c[0x0][0x2d0] ;  /* 0x0000b40000147ab9 */ /* 0x000fe20000000800 */
[----:B------:R-:W-:Y:S01]  /*4440*/  LEA R247, R247, UR4, 0x1 ;  /* 0x00000004f7f77c11 */ /* 0x000fe2000f8e08ff */
[----:B------:R-:W-:Y:S01]  /*4450*/  ULDC.U8 UR16, c[0x0][0x388] ;  /* 0x0000e20000107ab9 */ /* 0x000fe20000000000 */
[----:B---3--:R1:W-:Y:S02]  /*4460*/  STL [R1+0x5c], R11 ;  /* 0x00005c0b01007387 */ /* 0x0083e40000100800 */
[----:B-1----:R-:W-:-:S04]  /*4470*/  LEA.HI R11, R9, R10, RZ, 0x4 ;  /* 0x0000000a090b7211 */ /* 0x002fc800078f20ff */
[----:B------:R-:W-:-:S05]  /*4480*/  LOP3.LUT R11, R11, 0xfffffff0, RZ, 0xc0, !PT ;  /* 0xfffffff00b0b7812 */ /* 0x000fca00078ec0ff */
[----:B------:R-:W-:Y:S01]  /*4490*/  IMAD.IADD R11, R10, 0x1, -R11 ;  /* 0x000000010a0b7824 */ /* 0x000fe200078e0a0b */
[----:B------:R-:W5:Y:S04]  /*44a0*/  @P3 MUFU.RCP R9, UR5 ;  /* 0x0000000500093d08 */ /* 0x000f680008001000 */
[----:B------:R-:W-:-:S04]  /*44b0*/  SHF.R.S32.HI R10, RZ, 0x1f, R11 ;  /* 0x0000001fff0a7819 */ /* 0x000fc8000001140b */
[----:B------:R-:W-:Y:S01]  /*44c0*/  LEA.HI R10, R10, R11, RZ, 0x3 ;  /* 0x0000000b0a0a7211 */ /* 0x000fe200078f18ff */
[----:B------:R-:W-:-:S03]  /*44d0*/  UIMAD UR5, UR47, UR60, UR55 ;  /* 0x0000003c2f0572a4 */ /* 0x000fc6000f8e0237 */
[----:B------:R-:W-:Y:S01]  /*44e0*/  LOP3.LUT R14, R10, 0xfffffff8, RZ, 0xc0, !PT ;  /* 0xfffffff80a0e7812 */ /* 0x000fe200078ec0ff */
[----:B------:R-:W-:Y:S01]  /*44f0*/  USHF.L.U32 UR5, UR5, 0x5, URZ ;  /* 0x0000000505057899 */ /* 0x000fe2000800063f */
[----:B------:R-:W-:-:S03]  /*4500*/  IMAD.U32 R10, RZ, RZ, UR34 ;  /* 0x00000022ff0a7e24 */ /* 0x000fc6000f8e00ff */
[----:B------:R-:W-:Y:S01]  /*4510*/  IMAD.IADD R11, R11, 0x1, -R14 ;  /* 0x000000010b0b7824 */ /* 0x000fe200078e0a0e */
[----:B------:R-:W-:Y:S01]  /*4520*/  USHF.R.S32.HI UR12, URZ, 0x1f, UR5 ;  /* 0x0000001f3f0c7899 */ /* 0x000fe20008011405 */
[----:B------:R-:W-:Y:S02]  /*4530*/  IMAD R15, R10, 0x40, R5 ;  /* 0x000000400a0f7824 */ /* 0x000fe400078e0205 */
[----:B-----5:R-:W-:Y:S01]  /*4540*/  @P3 FMUL.FTZ R9, R4, R9 ;  /* 0x0000000904093220 */ /* 0x020fe20000410000 */
[--C-:B------:R-:W-:Y:S02]  /*4550*/  SHF.R.S32.HI R5, RZ, 0x1f, R8.reuse ;  /* 0x0000001fff057819 */ /* 0x100fe40000011408 */
[----:B------:R-:W-:Y:S02]  /*4560*/  R2P PR, R11, 0x6 ;  /* 0x000000060b007804 */ /* 0x000fe40000000000 */
[----:B------:R-:W-:Y:S01]  /*4570*/  IADD3 R4, P5, P4, R12, UR5, R8 ;  /* 0x000000050c047c10 */ /* 0x000fe2000fcbe008 */
[----:B------:R-:W-:Y:S03]  /*4580*/  STL [R1+0x38], R15 ;  /* 0x0000380f01007387 */ /* 0x000fe60000100800 */
[----:B------:R-:W-:Y:S01]  /*4590*/  IADD3.X R5, R13, UR12, R5, P5, P4 ;  /* 0x0000000c0d057c10 */ /* 0x000fe2000afe8405 */
[----:B------:R-:W-:Y:S04]  /*45a0*/  STL [R1+0x58], R20 ;  /* 0x0000581401007387 */ /* 0x000fe80000100800 */
[----:B------:R1:W-:Y:S02]  /*45b0*/  STL [R1+0x50], R5 ;  /* 0x0000500501007387 */ /* 0x0003e40000100800 */
[----:B-1----:R-:W-:-:S05]  /*45c0*/  IMAD.MOV.U32 R5, RZ, RZ, R28 ;  /* 0x000000ffff057224 */ /* 0x002fca00078e001c */
[----:B------:R1:W-:Y:S02]  /*45d0*/  STL [R1+0x54], R5 ;  /* 0x0000540501007387 */ /* 0x0003e40000100800 */
[----:B-1----:R-:W-:-:S05]  /*45e0*/  IADD3 R5, R84, -UR41, -R15 ;  /* 0x8000002954057c10 */ /* 0x002fca000fffe80f */
[----:B------:R-:W-:-:S05]  /*45f0*/  VIADD R5, R5, UR9 ;  /* 0x0000000905057c36 */ /* 0x000fca0008000000 */
[----:B------:R1:W-:Y:S01]  /*4600*/  STL [R1+0x64], R5 ;  /* 0x0000640501007387 */ /* 0x0003e20000100800 */
[----:B------:R-:W-:Y:S02]  /*4610*/  @P3 R2UR UR15, R9 ;  /* 0x00000000090f32ca */ /* 0x000fe400000e0000 */
[----:B------:R-:W-:Y:S02]  /*4620*/  R2UR UR18, R7 ;  /* 0x00000000071272ca */ /* 0x000fe400000e0000 */
[----:B------:R-:W-:Y:S02]  /*4630*/  R2UR UR19, R6 ;  /* 0x00000000061372ca */ /* 0x000fe400000e0000 */
[----:B------:R-:W-:Y:S01]  /*4640*/  SEL R246, R246, 0xffffffe0, !P1 ;  /* 0xffffffe0f6f67807 */ /* 0x000fe20004800000 */
[----:B-1----:R-:W-:-:S05]  /*4650*/  IMAD.WIDE.U32 R4, R4, -0x2daee0ad, RZ ;  /* 0xd2511f5304047825 */ /* 0x002fca00078e00ff */
[----:B------:R1:W-:Y:S01]  /*4660*/  STL.64 [R1+0x70], R4 ;  /* 0x0000700401007387 */ /* 0x0003e20000100a00 */
[----:B------:R-:W-:Y:S01]  /*4670*/  SEL R245, R245, 0xffffffc0, !P2 ;  /* 0xffffffc0f5f57807 */ /* 0x000fe20005000000 */
[C---:B------:R-:W-:Y:S01]  /*4680*/  IMAD.IADD R244, R249.reuse, 0x1, R246 ;  /* 0x00000001f9f47824 */ /* 0x040fe200078e02f6 */
[----:B------:R-:W-:Y:S01]  /*4690*/  UIADD3 UR12, UR37, 0x40, URZ ;  /* 0x00000040250c7890 */ /* 0x000fe2000fffe03f */
[----:B------:R-:W-:Y:S02]  /*46a0*/  CS2R R28, SRZ ;  /* 0x00000000001c7805 */ /* 0x000fe4000001ff00 */
[----:B------:R-:W-:Y:S01]  /*46b0*/  CS2R R20, SRZ ;  /* 0x0000000000147805 */ /* 0x000fe2000001ff00 */
[----:B------:R-:W-:Y:S01]  /*46c0*/  IMAD.IADD R242, R249, 0x1, R245 ;  /* 0x00000001f9f27824 */ /* 0x000fe200078e02f5 */
[----:B------:R-:W-:Y:S01]  /*46d0*/  UMOV UR5, URZ ;  /* 0x0000003f00057c82 */ /* 0x000fe20008000000 */
[----:B------:R-:W-:Y:S01]  /*46e0*/  IMAD.IADD R243, R245, 0x1, R244 ;  /* 0x00000001f5f37824 */ /* 0x000fe200078e02f4 */
[----:B------:R-:W-:Y:S01]  /*46f0*/  @UP0 UMOV UR5, UR15 ;  /* 0x0000000f00050c82 */ /* 0x000fe20008000000 */
[----:B------:R-:W-:-:S02]  /*4700*/  UISETP.GE.AND UP1, UPT, UR12, UR9, UPT ;  /* 0x000000090c00728c */ /* 0x000fc4000bf26270 */
[----:B------:R-:W-:Y:S02]  /*4710*/  UIADD3 UR32, UR18, 0x646e171e, URZ ;  /* 0x646e171e12207890 */ /* 0x000fe4000fffe03f */
[----:B------:R-:W-:Y:S02]  /*4720*/  UIADD3 UR31, UR19, -0x4ab325aa, URZ ;  /* 0xb54cda56131f7890 */ /* 0x000fe4000fffe03f */
[----:B------:R-:W-:Y:S02]  /*4730*/  UIADD3 UR30, UR18, -0x56f99767, URZ ;  /* 0xa9066899121e7890 */ /* 0x000fe4000fffe03f */
[----:B------:R-:W-:Y:S02]  /*4740*/  UIADD3 UR29, UR19, 0x1715609d, URZ ;  /* 0x1715609d131d7890 */ /* 0x000fe4000fffe03f */
[----:B------:R-:W-:Y:S02]  /*4750*/  UIADD3 UR28, UR18, -0x126145ec, URZ ;  /* 0xed9eba14121c7890 */ /* 0x000fe4000fffe03f */
[----:B------:R-:W-:-:S02]  /*4760*/  UIADD3 UR27, UR19, 0x78dde6e4, URZ ;  /* 0x78dde6e4131b7890 */ /* 0x000fc4000fffe03f */
[----:B------:R-:W-:Y:S02]  /*4770*/  UIADD3 UR26, UR18, 0x32370b8f, URZ ;  /* 0x32370b8f121a7890 */ /* 0x000fe4000fffe03f */
[----:B------:R-:W-:Y:S02]  /*4780*/  UIADD3 UR25, UR19, -0x255992d5, URZ ;  /* 0xdaa66d2b13197890 */ /* 0x000fe4000fffe03f */
[----:B------:R-:W-:Y:S02]  /*4790*/  UIADD3 UR24, UR18, 0x76cf5d0a, URZ ;  /* 0x76cf5d0a12187890 */ /* 0x000fe4000fffe03f */
[----:B------:R-:W-:Y:S02]  /*47a0*/  UIADD3 UR23, UR19, 0x3c6ef372, URZ ;  /* 0x3c6ef37213177890 */ /* 0x000fe4000fffe03f */
[----:B------:R-:W-:Y:S02]  /*47b0*/  UIADD3 UR22, UR18, -0x4498517b, URZ ;  /* 0xbb67ae8512167890 */ /* 0x000fe4000fffe03f */
[----:B------:R-:W-:Y:S01]  /*47c0*/  UIADD3 UR21, UR19, -0x61c88647, URZ ;  /* 0x9e3779b913157890 */ /* 0x000fe2000fffe03f */
[----:B-1----:R-:W-:-:S11]  /*47d0*/  ULDC UR15, c[0x0][0x2ec] ;  /* 0x0000bb00000f7ab9 */ /* 0x002fd60000000800 */
.L_x_1751:
[----:B------:R-:W0:Y:S01]  /*47e0*/  LDGDEPBAR ;  /* 0x00000000000079af */ /* 0x000e220000000000 */
[C---:B------:R-:W-:Y:S01]  /*47f0*/  IMAD.IADD R114, R247.reuse, 0x1, R246 ;  /* 0x00000001f7727824 */ /* 0x040fe200078e02f6 */
[----:B------:R-:W-:Y:S01]  /*4800*/  PLOP3.LUT P0, PT, PT, PT, UP1, 0x80, 0x0 ;  /* 0x000000000000781c */ /* 0x000fe20003f0f018 */
[--C-:B------:R-:W-:Y:S02]  /*4810*/  IMAD.IADD R113, R247, 0x1, R245.reuse ;  /* 0x00000001f7717824 */ /* 0x100fe400078e02f5 */
[----:B------:R-:W2:Y:S01]  /*4820*/  LDL R121, [R1] ;  /* 0x0000000001797983 */ /* 0x000ea20000100800 */
[----:B------:R-:W-:Y:S01]  /*4830*/  IMAD.IADD R112, R114, 0x1, R245 ;  /* 0x0000000172707824 */ /* 0x000fe200078e02f5 */
[----:B------:R-:W-:Y:S01]  /*4840*/  PLOP3.LUT P6, PT, PT, PT, UP1, 0x80, 0x0 ;  /* 0x000000000000781c */ /* 0x000fe20003fcf018 */
[----:B------:R-:W-:Y:S02]  /*4850*/  IMAD.U32 R127, RZ, RZ, UR8 ;  /* 0x00000008ff7f7e24 */ /* 0x000fe4000f8e00ff */
[----:B------:R-:W3:Y:S01]  /*4860*/  LDL R118, [R1+0x50] ;  /* 0x0000500001767983 */ /* 0x000ee20000100800 */
[----:B------:R-:W-:Y:S01]  /*4870*/  IMAD.U32 R116, RZ, RZ, UR8 ;  /* 0x00000008ff747e24 */ /* 0x000fe2000f8e00ff */
[----:B------:R-:W-:Y:S01]  /*4880*/  UISETP.GE.AND UP2, UPT, UR8, 0x1, UPT ;  /* 0x000000010800788c */ /* 0x000fe2000bf46270 */
[----:B------:R-:W-:Y:S02]  /*4890*/  IMAD.U32 R115, RZ, RZ, UR34 ;  /* 0x00000022ff737e24 */ /* 0x000fe4000f8e00ff */
[----:B------:R-:W4:Y:S05]  /*48a0*/  LDL R120, [R1+0x64] ;  /* 0x0000640001787983 */ /* 0x000f2a0000100800 */
[----:B------:R-:W3:Y:S05]  /*48b0*/  LDL.64 R122, [R1+0x70] ;  /* 0x00007000017a7983 */ /* 0x000eea0000100a00 */
[----:B------:R-:W3:Y:S05]  /*48c0*/  LDL R200, [R1+0x38] ;  /* 0x0000380001c87983 */ /* 0x000eea0000100800 */
[----:B------:R-:W3:Y:S05]  /*48d0*/  LDL R211, [R1+0x14] ;  /* 0x0000140001d37983 */ /* 0x000eea0000100800 */
[----:B------:R-:W3:Y:S05]  /*48e0*/  LDL R210, [R1+0x24] ;  /* 0x0000240001d27983 */ /* 0x000eea0000100800 */
[----:B------:R-:W3:Y:S05]  /*48f0*/  LDL R209, [R1+0x1c] ;  /* 0x00001c0001d17983 */ /* 0x000eea0000100800 */
[----:B------:R-:W3:Y:S05]  /*4900*/  LDL R208, [R1+0x3c] ;  /* 0x00003c0001d07983 */ /* 0x000eea0000100800 */
[----:B------:R-:W3:Y:S05]  /*4910*/  LDL R203, [R1+0x10] ;  /* 0x0000100001cb7983 */ /* 0x000eea0000100800 */
[----:B------:R-:W5:Y:S01]  /*4920*/  LDL.64 R206, [R1+0x8] ;  /* 0x0000080001ce7983 */ /* 0x000f620000100a00 */
[----:B------:R-:W1:Y:S01]  /*4930*/  S2R R119, SR_TID.X ;  /* 0x0000000000777919 */ /* 0x000e620000002100 */
[----:B------:R-:W1:Y:S01]  /*4940*/  S2R R117, SR_TID.X ;  /* 0x0000000000757919 */ /* 0x000e620000002100 */
[----:B------:R-:W-:Y:S04]  /*4950*/  DEPBAR.LE SB0, 0x0 ;  /* 0x000080000000791a */ /* 0x000fe80000000000 */
[----:B------:R-:W-:Y:S06]  /*4960*/  BAR.SYNC.DEFER_BLOCKING 0x0 ;  /* 0x0000000000007b1d */ /* 0x000fec0000010000 */
[----:B------:R-:W-:Y:S01]  /*4970*/  LDSM.16.M88.4 R84, [R247] ;  /* 0x00000000f754783b */ /* 0x000fe20000000200 */
[----:B-1----:R-:W-:Y:S04]  /*4980*/  SHF.R.S32.HI R117, RZ, 0x1f, R117 ;  /* 0x0000001fff757819 */ /* 0x002fe80000011475 */
[----:B------:R-:W1:Y:S01]  /*4990*/  LDSM.16.M88.4 R88, [R241+0x18000] ;  /* 0x01800000f158783b */ /* 0x000e620000000200 */
[----:B------:R-:W-:Y:S04]  /*49a0*/  LEA.HI R117, R117, R119, RZ, 0x7 ;  /* 0x0000007775757211 */ /* 0x000fe800078f38ff */
[----:B------:R-:W1:Y:S01]  /*49b0*/  LDSM.16.M88.4 R92, [R241+0x18800] ;  /* 0x01880000f15c783b */ /* 0x000e620000000200 */
[----:B------:R-:W-:Y:S04]  /*49c0*/  SHF.R.S32.HI R117, RZ, 0x7, R117 ;  /* 0x00000007ff757819 */ /* 0x000fe80000011475 */
[----:B------:R-:W-:Y:S01]  /*49d0*/  LDSM.16.M88.4 R96, [R114] ;  /* 0x000000007260783b */ /* 0x000fe20000000200 */
[----:B------:R-:W-:Y:S04]  /*49e0*/  IMAD R115, R115, 0x2, R117 ;  /* 0x0000000273737824 */ /* 0x000fe800078e0275 */
[----:B------:R-:W1:Y:S01]  /*49f0*/  LDSM.16.M88.4 R100, [R240+0x18000] ;  /* 0x01800000f064783b */ /* 0x000e620000000200 */
[----:B------:R-:W-:Y:S04]  /*4a00*/  LOP3.LUT R115, R115, UR18, RZ, 0x3c, !PT ;  /* 0x0000001273737c12 */ /* 0x000fe8000f8e3cff */
[----:B------:R-:W1:Y:S05]  /*4a10*/  LDSM.16.M88.4 R104, [R240+0x18800] ;  /* 0x01880000f068783b */ /* 0x000e6a0000000200 */
[----:B------:R-:W-:Y:S01]  /*4a20*/  LDSM.16.M88.4 R108, [R3+0x18000] ;  /* 0x01800000036c783b */ /* 0x000fe20000000200 */
[C---:B-1----:R-:W-:Y:S06]  /*4a30*/  HMMA.16816.F32.BF16 R4, R84.reuse, R88, RZ ;  /* 0x000000585404723c */ /* 0x042fec00000418ff */
[C---:B------:R-:W-:Y:S01]  /*4a40*/  HMMA.16816.F32.BF16 R8, R84.reuse, R90, RZ ;  /* 0x0000005a5408723c */ /* 0x040fe200000418ff */
[----:B------:R-:W1:Y:S05]  /*4a50*/  LDSM.16.M88.4 R88, [R113] ;  /* 0x000000007158783b */ /* 0x000e6a0000000200 */
[C---:B------:R-:W-:Y:S06]  /*4a60*/  HMMA.16816.F32.BF16 R12, R84.reuse, R92, RZ ;  /* 0x0000005c540c723c */ /* 0x040fec00000418ff */
[----:B------:R-:W-:Y:S01]  /*4a70*/  HMMA.16816.F32.BF16 R16, R84, R94, RZ ;  /* 0x0000005e5410723c */ /* 0x000fe200000418ff */
[----:B------:R-:W1:Y:S05]  /*4a80*/  LDSM.16.M88.4 R84, [R3+0x18800] ;  /* 0x018800000354783b */ /* 0x000e6a0000000200 */
[C---:B------:R-:W-:Y:S01]  /*4a90*/  HMMA.16816.F32.BF16 R4, R96.reuse, R100, R4 ;  /* 0x000000646004723c */ /* 0x040fe20000041804 */
[----:B------:R-:W-:Y:S05]  /*4aa0*/  LDSM.16.M88.4 R92, [R112] ;  /* 0x00000000705c783b */ /* 0x000fea0000000200 */
[C---:B------:R-:W-:Y:S01]  /*4ab0*/  HMMA.16816.F32.BF16 R8, R96.reuse, R102, R8 ;  /* 0x000000666008723c */ /* 0x040fe20000041808 */
[----:B------:R-:W1:Y:S05]  /*4ac0*/  LDSM.16.M88.4 R100, [R2+0x18000] ;  /* 0x018000000264783b */ /* 0x000e6a0000000200 */
[C---:B------:R-:W-:Y:S06]  /*4ad0*/  HMMA.16816.F32.BF16 R12, R96.reuse, R104, R12 ;  /* 0x00000068600c723c */ /* 0x040fec000004180c */
[----:B------:R-:W-:Y:S01]  /*4ae0*/  HMMA.16816.F32.BF16 R16, R96, R106, R16 ;  /* 0x0000006a6010723c */ /* 0x000fe20000041810 */
[----:B------:R-:W1:Y:S05]  /*4af0*/  LDSM.16.M88.4 R96, [R2+0x18800] ;  /* 0x018800000260783b */ /* 0x000e6a0000000200 */
[C---:B-1----:R-:W-:Y:S01]  /*4b00*/  HMMA.16816.F32.BF16 R4, R88.reuse, R108, R4 ;  /* 0x0000006c5804723c */ /* 0x042fe20000041804 */
[----:B------:R-:W-:Y:S05]  /*4b10*/  LDSM.16.M88.4 R104, [R247+0x2000] ;  /* 0x00200000f768783b */ /* 0x000fea0000000200 */
[C---:B------:R-:W-:Y:S01]  /*4b20*/  HMMA.16816.F32.BF16 R8, R88.reuse, R110, R8 ;  /* 0x0000006e5808723c */ /* 0x040fe20000041808 */
[----:B------:R-:W1:Y:S05]  /*4b30*/  LDSM.16.M88.4 R108, [R241+0x1a000] ;  /* 0x01a00000f16c783b */ /* 0x000e6a0000000200 */
[C---:B------:R-:W-:Y:S06]  /*4b40*/  HMMA.16816.F32.BF16 R12, R88.reuse, R84, R12 ;  /* 0x00000054580c723c */ /* 0x040fec000004180c */
[----:B------:R-:W-:Y:S01]  /*4b50*/  HMMA.16816.F32.BF16 R16, R88, R86, R16 ;  /* 0x000000565810723c */ /* 0x000fe20000041810 */
[----:B------:R-:W1:Y:S05]  /*4b60*/  LDSM.16.M88.4 R84, [R241+0x1a800] ;  /* 0x01a80000f154783b */ /* 0x000e6a0000000200 */
[C---:B------:R-:W-:Y:S01]  /*4b70*/  HMMA.16816.F32.BF16 R4, R92.reuse, R100, R4 ;  /* 0x000000645c04723c */ /* 0x040fe20000041804 */
[----:B------:R-:W-:Y:S05]  /*4b80*/  LDSM.16.M88.4 R88, [R114+0x2000] ;  /* 0x002000007258783b */ /* 0x000fea0000000200 */
        /* <DEDUP_REMOVED lines=15> */
[----:B------:R-:W2:Y:S05]  /*4c80*/  LDSM.16.M88.4 R100, [R112+0x2000] ;  /* 0x002000007064783b */ /* 0x000eaa0000000200 */
[C---:B------:R-:W-:Y:S06]  /*4c90*/  HMMA.16816.F32.BF16 R12, R88.reuse, R92, R12 ;  /* 0x0000005c580c723c */ /* 0x040fec000004180c */
        /* <DEDUP_REMOVED lines=8> */
[----:B------:R-:W3:Y:S05]  /*4d20*/  LDSM.16.M88.4 R84, [R241+0x1c800] ;  /* 0x01c80000f154783b */ /* 0x000eea0000000200 */
[C---:B--2---:R-:W-:Y:S01]  /*4d30*/  HMMA.16816.F32.BF16 R4, R100.reuse, R104, R4 ;  /* 0x000000686404723c */ /* 0x044fe20000041804 */
[----:B------:R-:W-:Y:S05]  /*4d40*/  LDSM.16.M88.4 R96, [R114+0x4000] ;  /* 0x004000007260783b */ /* 0x000fea0000000200 */
[C---:B------:R-:W-:Y:S01]  /*4d50*/  HMMA.16816.F32.BF16 R8, R100.reuse, R106, R8 ;  /* 0x0000006a6408723c */ /* 0x040fe20000041808 */
[----:B------:R-:W2:Y:S04]  /*4d60*/  LDSM.16.M88.4 R104, [R240+0x1c000] ;  /* 0x01c00000f068783b */ /* 0x000ea80000000200 */
[----:B------:R-:W-:Y:S01]  /*4d70*/  IMAD R116, R116, 0x4, R121 ;  /* 0x0000000474747824 */ /* 0x000fe200078e0279 */
[C---:B----4-:R-:W-:Y:S05]  /*4d80*/  HMMA.16816.F32.BF16 R12, R100.reuse, R88, R12 ;  /* 0x00000058640c723c */ /* 0x050fea000004180c */
[----:B------:R-:W-:Y:S01]  /*4d90*/  IMAD.WIDE.U32 R116, R116, -0x326172a9, RZ ;  /* 0xcd9e8d5774747825 */ /* 0x000fe200078e00ff */
[----:B------:R-:W-:Y:S01]  /*4da0*/  HMMA.16816.F32.BF16 R16, R100, R90, R16 ;  /* 0x0000005a6410723c */ /* 0x000fe20000041810 */
[----:B------:R-:W4:Y:S04]  /*4db0*/  LDSM.16.M88.4 R88, [R240+0x1c800] ;  /* 0x01c80000f058783b */ /* 0x000f280000000200 */
[----:B------:R-:W-:Y:S01]  /*4dc0*/  IMAD R127, R127, 0x40, R120 ;  /* 0x000000407f7f7824 */ /* 0x000fe200078e0278 */
[C---:B-1----:R-:W-:Y:S01]  /*4dd0*/  HMMA.16816.F32.BF16 R4, R92.reuse, R108, R4 ;  /* 0x0000006c5c04723c */ /* 0x042fe20000041804 */
[----:B------:R-:W-:Y:S04]  /*4de0*/  LDSM.16.M88.4 R100, [R113+0x4000] ;  /* 0x004000007164783b */ /* 0x000fe80000000200 */
[C---:B------:R-:W-:Y:S01]  /*4df0*/  VIADD R126, R127.reuse, 0xffffffff ;  /* 0xffffffff7f7e7836 */ /* 0x040fe20000000000 */
[C---:B------:R-:W-:Y:S01]  /*4e00*/  HMMA.16816.F32.BF16 R8, R92.reuse, R110, R8 ;  /* 0x0000006e5c08723c */ /* 0x040fe20000041808 */
[----:B------:R-:W1:Y:S04]  /*4e10*/  LDSM.16.M88.4 R108, [R3+0x1c000] ;  /* 0x01c00000036c783b */ /* 0x000e680000000200 */
[----:B------:R-:W-:Y:S01]  /*4e20*/  VIADD R121, R127, 0xffffffef ;  /* 0xffffffef7f797836 */ /* 0x000fe20000000000 */
[C---:B---3--:R-:W-:Y:S05]  /*4e30*/  HMMA.16816.F32.BF16 R12, R92.reuse, R84, R12 ;  /* 0x000000545c0c723c */ /* 0x048fea000004180c */
[----:B------:R-:W-:Y:S01]  /*4e40*/  LOP3.LUT R117, R117, UR19, R118, 0x96, !PT ;  /* 0x0000001375757c12 */ /* 0x000fe2000f8e9676 */
[----:B------:R-:W-:Y:S01]  /*4e50*/  HMMA.16816.F32.BF16 R16, R92, R86, R16 ;  /* 0x000000565c10723c */ /* 0x000fe20000041810 */
[----:B------:R-:W3:Y:S04]  /*4e60*/  LDSM.16.M88.4 R84, [R3+0x1c800] ;  /* 0x01c800000354783b */ /* 0x000ee80000000200 */
[----:B------:R-:W-:Y:S01]  /*4e70*/  IMAD.WIDE.U32 R118, R117, -0x2daee0ad, RZ ;  /* 0xd2511f5375767825 */ /* 0x000fe200078e00ff */
[C---:B--2---:R-:W-:Y:S01]  /*4e80*/  HMMA.16816.F32.BF16 R4, R96.reuse, R104, R4 ;  /* 0x000000686004723c */ /* 0x044fe20000041804 */
[----:B------:R-:W-:Y:S04]  /*4e90*/  LDSM.16.M88.4 R92, [R112+0x4000] ;  /* 0x00400000705c783b */ /* 0x000fe80000000200 */
[----:B------:R-:W-:Y:S01]  /*4ea0*/  @P0 VIADD R117, R200, 0x1 ;  /* 0x00000001c8750836 */ /* 0x000fe20000000000 */
[C---:B------:R-:W-:Y:S01]  /*4eb0*/  HMMA.16816.F32.BF16 R8, R96.reuse, R106, R8 ;  /* 0x0000006a6008723c */ /* 0x040fe20000041808 */
[----:B------:R-:W2:Y:S02]  /*4ec0*/  LDSM.16.M88.4 R104, [R2+0x1c000] ;  /* 0x01c000000268783b */ /* 0x000ea40000000200 */
[----:B------:R-:W-:Y:S02]  /*4ed0*/  ISETP.GE.AND P0, PT, R126, RZ, PT ;  /* 0x000000ff7e00720c */ /* 0x000fe40003f06270 */
[----:B------:R-:W-:Y:S01]  /*4ee0*/  @P6 ISETP.GE.AND P6, PT, R117, UR9, PT ;  /* 0x0000000975006c0c */ /* 0x000fe2000bfc6270 */
[C---:B----4-:R-:W-:Y:S05]  /*4ef0*/  HMMA.16816.F32.BF16 R12, R96.reuse, R88, R12 ;  /* 0x00000058600c723c */ /* 0x050fea000004180c */
[----:B------:R-:W-:Y:S01]  /*4f00*/  LOP3.LUT R130, R119, UR22, R122, 0x96, !PT ;  /* 0x0000001677827c12 */ /* 0x000fe2000f8e967a */
[----:B------:R-:W-:Y:S01]  /*4f10*/  HMMA.16816.F32.BF16 R16, R96, R90, R16 ;  /* 0x0000005a6010723c */ /* 0x000fe20000041810 */
[----:B------:R-:W4:Y:S04]  /*4f20*/  LDSM.16.M88.4 R88, [R2+0x1c800] ;  /* 0x01c800000258783b */ /* 0x000f280000000200 */
[C---:B------:R-:W-:Y:S01]  /*4f30*/  @!P0 IADD3 R126, -R127.reuse, 0x1, RZ ;  /* 0x000000017f7e8810 */ /* 0x040fe20007ffe1ff */
[C---:B-1----:R-:W-:Y:S01]  /*4f40*/  HMMA.16816.F32.BF16 R4, R100.reuse, R108, R4 ;  /* 0x0000006c6404723c */ /* 0x042fe20000041804 */
[----:B------:R-:W-:Y:S04]  /*4f50*/  LDSM.16.M88.4 R96, [R247+0x6000] ;  /* 0x00600000f760783b */ /* 0x000fe80000000200 */
[C---:B------:R-:W-:Y:S01]  /*4f60*/  VIADD R128, R127.reuse, 0x8 ;  /* 0x000000087f807836 */ /* 0x040fe20000000000 */
[C---:B------:R-:W-:Y:S01]  /*4f70*/  HMMA.16816.F32.BF16 R8, R100.reuse, R110, R8 ;  /* 0x0000006e6408723c */ /* 0x040fe20000041808 */
[----:B------:R-:W1:Y:S03]  /*4f80*/  LDSM.16.M88.4 R108, [R241+0x1e000] ;  /* 0x01e00000f16c783b */ /* 0x000e660000000200 */
[----:B------:R-:W-:Y:S01]  /*4f90*/  ISETP.GE.AND P2, PT, R128, RZ, PT ;  /* 0x000000ff8000720c */ /* 0x000fe20003f46270 */
[C---:B------:R-:W-:Y:S01]  /*4fa0*/  VIADD R120, R127.reuse, 0x7 ;  /* 0x000000077f787836 */ /* 0x040fe20000000000 */
[C---:B---3--:R-:W-:Y:S04]  /*4fb0*/  HMMA.16816.F32.BF16 R12, R100.reuse, R84, R12 ;  /* 0x00000054640c723c */ /* 0x048fe8000004180c */
[----:B------:R-:W-:Y:S01]  /*4fc0*/  ISETP.GE.AND P1, PT, R120, RZ, PT ;  /* 0x000000ff7800720c */ /* 0x000fe20003f26270 */
[----:B------:R-:W-:Y:S01]  /*4fd0*/  IMAD.WIDE.U32 R130, R130, -0x326172a9, RZ ;  /* 0xcd9e8d5782827825 */ /* 0x000fe200078e00ff */
[----:B------:R-:W-:Y:S01]  /*4fe0*/  HMMA.16816.F32.BF16 R16, R100, R86, R16 ;  /* 0x000000566410723c */ /* 0x000fe20000041810 */
[----:B------:R-:W3:Y:S04]  /*4ff0*/  LDSM.16.M88.4 R84, [R241+0x1e800] ;  /* 0x01e80000f154783b */ /* 0x000ee80000000200 */
[----:B------:R-:W-:Y:S01]  /*5000*/  @!P2 IADD3 R128, -R127, -0x8, RZ ;  /* 0xfffffff87f80a810 */ /* 0x000fe20007ffe1ff */
[C---:B--2---:R-:W-:Y:S01]  /*5010*/  HMMA.16816.F32.BF16 R4, R92.reuse, R104, R4 ;  /* 0x000000685c04723c */ /* 0x044fe20000041804 */
[----:B------:R-:W-:Y:S04]  /*5020*/  LDSM.16.M88.4 R100, [R114+0x6000] ;  /* 0x006000007264783b */ /* 0x000fe80000000200 */
[----:B------:R-:W-:Y:S01]  /*5030*/  ISETP.GE.AND P2, PT, R121, RZ, PT ;  /* 0x000000ff7900720c */ /* 0x000fe20003f46270 */
[C---:B------:R-:W-:Y:S01]  /*5040*/  HMMA.16816.F32.BF16 R8, R92.reuse, R106, R8 ;  /* 0x0000006a5c08723c */ /* 0x040fe20000041808 */
[----:B------:R-:W2:Y:S04]  /*5050*/  LDSM.16.M88.4 R104, [R240+0x1e000] ;  /* 0x01e00000f068783b */ /* 0x000ea80000000200 */
[----:B------:R-:W-:Y:S01]  /*5060*/  @!P1 IADD3 R120, -R127, -0x7, RZ ;  /* 0xfffffff97f789810 */ /* 0x000fe20007ffe1ff */
[C---:B----4-:R-:W-:Y:S05]  /*5070*/  HMMA.16816.F32.BF16 R12, R92.reuse, R88, R12 ;  /* 0x000000585c0c723c */ /* 0x050fea000004180c */
[----:B------:R-:W-:Y:S01]  /*5080*/  LOP3.LUT R115, R115, R123, RZ, 0x3c, !PT ;  /* 0x0000007b73737212 */ /* 0x000fe200078e3cff */
[----:B------:R-:W-:Y:S01]  /*5090*/  HMMA.16816.F32.BF16 R16, R92, R90, R16 ;  /* 0x0000005a5c10723c */ /* 0x000fe20000041810 */
[----:B------:R-:W4:Y:S04]  /*50a0*/  LDSM.16.M88.4 R88, [R240+0x1e800] ;  /* 0x01e80000f058783b */ /* 0x000f280000000200 */
[----:B------:R-:W-:Y:S01]  /*50b0*/  @!P2 IADD3 R121, -R127, 0x11, RZ ;  /* 0x000000117f79a810 */ /* 0x000fe20007ffe1ff */
[C---:B-1----:R-:W-:Y:S01]  /*50c0*/  HMMA.16816.F32.BF16 R4, R96.reuse, R108, R4 ;  /* 0x0000006c6004723c */ /* 0x042fe20000041804 */
[----:B------:R-:W-:Y:S04]  /*50d0*/  LDSM.16.M88.4 R92, [R113+0x6000] ;  /* 0x00600000715c783b */ /* 0x000fe80000000200 */
[----:B------:R-:W-:Y:S01]  /*50e0*/  IMAD.WIDE.U32 R124, R115, -0x326172a9, RZ ;  /* 0xcd9e8d57737c7825 */ /* 0x000fe200078e00ff */
[C---:B------:R-:W-:Y:S01]  /*50f0*/  HMMA.16816.F32.BF16 R8, R96.reuse, R110, R8 ;  /* 0x0000006e6008723c */ /* 0x040fe20000041808 */
[----:B------:R-:W1:Y:S04]  /*5100*/  LDSM.16.M88.4 R108, [R3+0x1e000] ;  /* 0x01e00000036c783b */ /* 0x000e680000000200 */
[----:B------:R-:W-:Y:S01]  /*5110*/  LOP3.LUT R196, R125, UR21, R116, 0x96, !PT ;  /* 0x000000157dc47c12 */ /* 0x000fe2000f8e9674 */
[C---:B---3--:R-:W-:Y:S05]  /*5120*/  HMMA.16816.F32.BF16 R12, R96.reuse, R84, R12 ;  /* 0x00000054600c723c */ /* 0x048fea000004180c */
[----:B------:R-:W-:Y:S01]  /*5130*/  IMAD.WIDE.U32 R196, R196, -0x2daee0ad, RZ ;  /* 0xd2511f53c4c47825 */ /* 0x000fe200078e00ff */
[----:B------:R-:W-:Y:S01]  /*5140*/  HMMA.16816.F32.BF16 R16, R96, R86, R16 ;  /* 0x000000566010723c */ /* 0x000fe20000041810 */
[----:B------:R-:W3:Y:S04]  /*5150*/  LDSM.16.M88.4 R84, [R3+0x1e800] ;  /* 0x01e800000354783b */ /* 0x000ee80000000200 */
[----:B------:R-:W-:Y:S01]  /*5160*/  LOP3.LUT R116, R197, UR24, R118, 0x96, !PT ;  /* 0x00000018c5747c12 */ /* 0x000fe2000f8e9676 */
[C---:B--2---:R-:W-:Y:S01]  /*5170*/  HMMA.16816.F32.BF16 R4, R100.reuse, R104, R4 ;  /* 0x000000686404723c */ /* 0x044fe20000041804 */
[----:B------:R-:W-:Y:S04]  /*5180*/  LDSM.16.M88.4 R96, [R112+0x6000] ;  /* 0x006000007060783b */ /* 0x000fe80000000200 */
[----:B------:R-:W-:Y:S01]  /*5190*/  IMAD.WIDE.U32 R198, R116, -0x326172a9, RZ ;  /* 0xcd9e8d5774c67825 */ /* 0x000fe200078e00ff */
[C---:B------:R-:W-:Y:S01]  /*51a0*/  HMMA.16816.F32.BF16 R8, R100.reuse, R106, R8 ;  /* 0x0000006a6408723c */ /* 0x040fe20000041808 */
[----:B------:R-:W2:Y:S04]  /*51b0*/  LDSM.16.M88.4 R104, [R2+0x1e000] ;  /* 0x01e000000268783b */ /* 0x000ea80000000200 */
[----:B------:R-:W-:Y:S01]  /*51c0*/  LOP3.LUT R119, R199, UR25, R130, 0x96, !PT ;  /* 0x00000019c7777c12 */ /* 0x000fe2000f8e9682 */
[C---:B----4-:R-:W-:Y:S01]  /*51d0*/  HMMA.16816.F32.BF16 R12, R100.reuse, R88, R12 ;  /* 0x00000058640c723c */ /* 0x050fe2000004180c */
[----:B------:R-:W4:Y:S04]  /*51e0*/  LDL R88, [R1+0x5c] ;  /* 0x00005c0001587983 */ /* 0x000f280000100800 */
[----:B------:R-:W-:Y:S01]  /*51f0*/  LOP3.LUT R124, R131, UR23, R124, 0x96, !PT ;  /* 0x00000017837c7c12 */ /* 0x000fe2000f8e967c */
[----:B------:R-:W-:Y:S05]  /*5200*/  HMMA.16816.F32.BF16 R16, R100, R90, R16 ;  /* 0x0000005a6410723c */ /* 0x000fea0000041810 */
[----:B------:R-:W-:Y:S01]  /*5210*/  IMAD.WIDE.U32 R124, R124, -0x2daee0ad, RZ ;  /* 0xd2511f537c7c7825 */ /* 0x000fe200078e00ff */
[C---:B-1----:R-:W-:Y:S05]  /*5220*/  HMMA.16816.F32.BF16 R4, R92.reuse, R108, R4 ;  /* 0x0000006c5c04723c */ /* 0x042fea0000041804 */
[----:B------:R-:W-:Y:S01]  /*5230*/  LOP3.LUT R116, R125, UR26, R196, 0x96, !PT ;  /* 0x0000001a7d747c12 */ /* 0x000fe2000f8e96c4 */
[C---:B------:R-:W-:Y:S05]  /*5240*/  HMMA.16816.F32.BF16 R8, R92.reuse, R110, R8 ;  /* 0x0000006e5c08723c */ /* 0x040fea0000041808 */
[----:B------:R-:W-:Y:S01]  /*5250*/  IMAD.WIDE.U32 R196, R119, -0x2daee0ad, RZ ;  /* 0xd2511f5377c47825 */ /* 0x000fe200078e00ff */
[C---:B---3--:R-:W-:Y:S01]  /*5260*/  HMMA.16816.F32.BF16 R12, R92.reuse, R84, R12 ;  /* 0x000000545c0c723c */ /* 0x048fe2000004180c */
[----:B------:R-:W3:Y:S04]  /*5270*/  LDL R84, [R1+0x58] ;  /* 0x0000580001547983 */ /* 0x000ee80000100800 */
[----:B------:R-:W-:Y:S01]  /*5280*/  VIADD R123, R127, 0xfffffff8 ;  /* 0xfffffff87f7b7836 */ /* 0x000fe20000000000 */
[----:B------:R-:W-:Y:S04]  /*5290*/  HMMA.16816.F32.BF16 R16, R92, R86, R16 ;  /* 0x000000565c10723c */ /* 0x000fe80000041810 */
[----:B------:R-:W-:Y:S01]  /*52a0*/  ISETP.GE.AND P3, PT, R123, RZ, PT ;  /* 0x000000ff7b00720c */ /* 0x000fe20003f66270 */
[----:B------:R-:W-:Y:S01]  /*52b0*/  VIADD R115, R127, 0xffffffe7 ;  /* 0xffffffe77f737836 */ /* 0x000fe20000000000 */
[C---:B--2---:R-:W-:Y:S05]  /*52c0*/  HMMA.16816.F32.BF16 R4, R96.reuse, R104, R4 ;  /* 0x000000686004723c */ /* 0x044fea0000041804 */
[----:B------:R-:W-:Y:S01]  /*52d0*/  ISETP.GE.AND P0, PT, R115, RZ, PT ;  /* 0x000000ff7300720c */ /* 0x000fe20003f06270 */
[C---:B------:R-:W-:Y:S05]  /*52e0*/  HMMA.16816.F32.BF16 R8, R96.reuse, R106, R8 ;  /* 0x0000006a6008723c */ /* 0x040fea0000041808 */
[C---:B------:R-:W-:Y:S01]  /*52f0*/  VIADD R202, R127.reuse, 0xfffffff7 ;  /* 0xfffffff77fca7836 */ /* 0x040fe20000000000 */
[C---:B------:R-:W-:Y:S01]  /*5300*/  @!P3 IADD3 R123, -R127.reuse, 0x8, RZ ;  /* 0x000000087f7bb810 */ /* 0x040fe20007ffe1ff */
[C---:B------:R-:W-:Y:S01]  /*5310*/  VIADD R118, R127.reuse, 0xfffffff0 ;  /* 0xfffffff07f767836 */ /* 0x040fe20000000000 */
[----:B------:R-:W-:Y:S02]  /*5320*/  PLOP3.LUT P3, PT, PT, PT, UP1, 0x80, 0x0 ;  /* 0x000000000000781c */ /* 0x000fe40003f6f018 */
[----:B------:R-:W-:Y:S01]  /*5330*/  ISETP.GE.AND P5, PT, R202, RZ, PT ;  /* 0x000000ffca00720c */ /* 0x000fe20003fa6270 */
[C---:B------:R-:W-:Y:S01]  /*5340*/  VIADD R122, R127.reuse, 0xffffffe8 ;  /* 0xffffffe87f7a7836 */ /* 0x040fe20000000000 */
[----:B------:R-:W-:Y:S01]  /*5350*/  ISETP.GE.AND P4, PT, R118, RZ, PT ;  /* 0x000000ff7600720c */ /* 0x000fe20003f86270 */
[----:B------:R-:W-:Y:S01]  /*5360*/  IMAD.WIDE.U32 R116, R116, -0x326172a9, RZ ;  /* 0xcd9e8d5774747825 */ /* 0x000fe200078e00ff */
[----:B------:R-:W-:Y:S02]  /*5370*/  @!P0 IADD3 R115, -R127, 0x19, RZ ;  /* 0x000000197f738810 */ /* 0x000fe40007ffe1ff */
[----:B------:R-:W-:Y:S02]  /*5380*/  ISETP.GE.AND P1, PT, R122, RZ, PT ;  /* 0x000000ff7a00720c */ /* 0x000fe40003f26270 */
[----:B------:R-:W-:Y:S02]  /*5390*/  IABS R125, R127 ;  /* 0x0000007f007d7213 */ /* 0x000fe40000000000 */
[----:B------:R-:W-:Y:S02]  /*53a0*/  PLOP3.LUT P0, PT, PT, PT, UP1, 0x80, 0x0 ;  /* 0x000000000000781c */ /* 0x000fe40003f0f018 */
[----:B------:R-:W-:Y:S02]  /*53b0*/  LOP3.LUT R198, R117, UR27, R198, 0x96, !PT ;  /* 0x0000001b75c67c12 */ /* 0x000fe4000f8e96c6 */
[----:B------:R-:W-:Y:S02]  /*53c0*/  I2FP.F32.S32 R117, R125 ;  /* 0x0000007d00757245 */ /* 0x000fe40000201400 */
[C---:B------:R-:W-:Y:S01]  /*53d0*/  @!P5 IADD3 R202, -R127.reuse, 0x9, RZ ;  /* 0x000000097fcad810 */ /* 0x040fe20007ffe1ff */
[----:B------:R-:W-:Y:S01]  /*53e0*/  IMAD.WIDE.U32 R198, R198, -0x2daee0ad, RZ ;  /* 0xd2511f53c6c67825 */ /* 0x000fe200078e00ff */
[----:B------:R-:W-:Y:S03]  /*53f0*/  @!P4 IADD3 R118, -R127, 0x10, RZ ;  /* 0x000000107f76c810 */ /* 0x000fe60007ffe1ff */
[----:B------:R-:W-:Y:S01]  /*5400*/  FFMA.FTZ R4, R117, -UR5, R4 ;  /* 0x8000000575047c23 */ /* 0x000fe20008010004 */
[----:B------:R-:W-:Y:S01]  /*5410*/  @!P1 IADD3 R122, -R127, 0x18, RZ ;  /* 0x000000187f7a9810 */ /* 0x000fe20007ffe1ff */
[----:B------:R-:W-:Y:S01]  /*5420*/  FFMA.FTZ R10, R117, -UR5, R10 ;  /* 0x80000005750a7c23 */ /* 0x000fe2000801000a */
[----:B------:R-:W-:Y:S02]  /*5430*/  @P3 ISETP.GE.AND P3, PT, R200, UR9, PT ;  /* 0x00000009c8003c0c */ /* 0x000fe4000bf66270 */
[----:B------:R-:W-:Y:S02]  /*5440*/  I2FP.F32.S32 R127, R128 ;  /* 0x00000080007f7245 */ /* 0x000fe40000201400 */
[----:B------:R-:W-:Y:S02]  /*5450*/  I2FP.F32.S32 R128, R120 ;  /* 0x0000007800807245 */ /* 0x000fe40000201400 */
[----:B------:R-:W-:Y:S01]  /*5460*/  I2FP.F32.S32 R120, R126 ;  /* 0x0000007e00787245 */ /* 0x000fe20000201400 */
[----:B------:R-:W-:Y:S01]  /*5470*/  FFMA.FTZ R6, R127, -UR5, R6 ;  /* 0x800000057f067c23 */ /* 0x000fe20008010006 */
[----:B------:R-:W-:Y:S01]  /*5480*/  @P0 FSEL R4, R4, -INF , !P3 ;  /* 0xff80000004040808 */ /* 0x000fe20005800000 */
[----:B------:R-:W-:Y:S01]  /*5490*/  FFMA.FTZ R7, R128, -UR5, R7 ;  /* 0x8000000580077c23 */ /* 0x000fe20008010007 */
[----:B------:R-:W-:Y:S01]  /*54a0*/  PLOP3.LUT P0, PT, PT, PT, UP1, 0x80, 0x0 ;  /* 0x000000000000781c */ /* 0x000fe20003f0f018 */
[C---:B------:R-:W-:Y:S01]  /*54b0*/  FFMA.FTZ R5, R120.reuse, -UR5, R5 ;  /* 0x8000000578057c23 */ /* 0x040fe20008010005 */
[----:B------:R-:W-:Y:S01]  /*54c0*/  PLOP3.LUT P1, PT, PT, PT, UP1, 0x80, 0x0 ;  /* 0x000000000000781c */ /* 0x000fe20003f2f018 */
[----:B------:R-:W-:Y:S01]  /*54d0*/  FFMA.FTZ R11, R120, -UR5, R11 ;  /* 0x80000005780b7c23 */ /* 0x000fe2000801000b */
[----:B------:R-:W-:Y:S02]  /*54e0*/  I2FP.F32.S32 R123, R123 ;  /* 0x0000007b007b7245 */ /* 0x000fe40000201400 */
[----:B------:R-:W-:Y:S02]  /*54f0*/  PLOP3.LUT P4, PT, PT, PT, UP1, 0x80, 0x0 ;  /* 0x000000000000781c */ /* 0x000fe40003f8f018 */
[----:B------:R-:W-:Y:S01]  /*5500*/  PLOP3.LUT P5, PT, PT, PT, UP1, 0x80, 0x0 ;  /* 0x000000000000781c */ /* 0x000fe20003faf018 */
[----:B------:R-:W-:Y:S01]  /*5510*/  FFMA.FTZ R8, R123, -UR5, R8 ;  /* 0x800000057b087c23 */ /* 0x000fe20008010008 */
[----:B------:R-:W-:Y:S02]  /*5520*/  I2FP.F32.S32 R202, R202 ;  /* 0x000000ca00ca7245 */ /* 0x000fe40000201400 */
[----:B------:R-:W-:Y:S01]  /*5530*/  LOP3.LUT R119, R199, UR30, R196, 0x96, !PT ;  /* 0x0000001ec7777c12 */ /* 0x000fe2000f8e96c4 */
[----:B------:R-:W-:Y:S01]  /*5540*/  @P0 VIADD R128, R200, 0x8 ;  /* 0x00000008c8800836 */ /* 0x000fe20000000000 */
[----:B------:R-:W-:Y:S01]  /*5550*/  PLOP3.LUT P0, PT, PT, PT, UP1, 0x80, 0x0 ;  /* 0x000000000000781c */ /* 0x000fe20003f0f018 */
[----:B------:R-:W-:Y:S01]  /*5560*/  FFMA.FTZ R9, R202, -UR5, R9 ;  /* 0x80000005ca097c23 */ /* 0x000fe20008010009 */
[----:B------:R-:W-:Y:S02]  /*5570*/  @P1 FSEL R6, R6, -INF , !P3 ;  /* 0xff80000006061808 */ /* 0x000fe40005800000 */
[----:B------:R-:W-:Y:S02]  /*5580*/  PLOP3.LUT P1, PT, PT, PT, UP1, 0x80, 0x0 ;  /* 0x000000000000781c */ /* 0x000fe40003f2f018 */
[----:B------:R-:W-:Y:S02]  /*5590*/  @P4 FSEL R5, R5, -INF , !P6 ;  /* 0xff80000005054808 */ /* 0x000fe40007000000 */
[----:B------:R-:W-:Y:S02]  /*55a0*/  PLOP3.LUT P3, PT, PT, PT, UP1, 0x80, 0x0 ;  /* 0x000000000000781c */ /* 0x000fe40003f6f018 */
[----:B------:R-:W-:Y:S02]  /*55b0*/  PLOP3.LUT P4, PT, PT, PT, UP1, 0x80, 0x0 ;  /* 0x000000000000781c */ /* 0x000fe40003f8f018 */
[----:B------:R-:W-:Y:S02]  /*55c0*/  @P5 FSEL R7, R7, -INF , !P6 ;  /* 0xff80000007075808 */ /* 0x000fe40007000000 */
[----:B------:R-:W-:Y:S02]  /*55d0*/  PLOP3.LUT P6, PT, PT, PT, UP1, 0x80, 0x0 ;  /* 0x000000000000781c */ /* 0x000fe40003fcf018 */
[----:B------:R-:W-:Y:S01]  /*55e0*/  LOP3.LUT R124, R197, UR28, R124, 0x96, !PT ;  /* 0x0000001cc57c7c12 */ /* 0x000fe2000f8e967c */
[C---:B------:R-:W-:Y:S01]  /*55f0*/  @P1 VIADD R129, R200.reuse, 0x9 ;  /* 0x00000009c8811836 */ /* 0x040fe20000000000 */
[----:B------:R-:W-:Y:S02]  /*5600*/  PLOP3.LUT P1, PT, PT, PT, UP1, 0x80, 0x0 ;  /* 0x000000000000781c */ /* 0x000fe40003f2f018 */
[----:B------:R-:W-:Y:S01]  /*5610*/  PLOP3.LUT P5, PT, PT, PT, UP1, 0x80, 0x0 ;  /* 0x000000000000781c */ /* 0x000fe20003faf018 */
[C---:B------:R-:W-:Y:S01]  /*5620*/  @P3 VIADD R130, R200.reuse, 0x10 ;  /* 0x00000010c8823836 */ /* 0x040fe20000000000 */
[----:B------:R-:W-:Y:S01]  /*5630*/  PLOP3.LUT P3, PT, PT, PT, UP1, 0x80, 0x0 ;  /* 0x000000000000781c */ /* 0x000fe20003f6f018 */
[C---:B------:R-:W-:Y:S01]  /*5640*/  @P4 VIADD R131, R200.reuse, 0x11 ;  /* 0x00000011c8834836 */ /* 0x040fe20000000000 */
[----:B------:R-:W-:Y:S03]  /*5650*/  PLOP3.LUT P4, PT, PT, PT, UP1, 0x80, 0x0 ;  /* 0x000000000000781c */ /* 0x000fe60003f8f018 */
[C---:B------:R-:W-:Y:S01]  /*5660*/  @P6 VIADD R127, R200.reuse, 0x19 ;  /* 0x00000019c87f6836 */ /* 0x040fe20000000000 */
[----:B------:R-:W-:Y:S03]  /*5670*/  PLOP3.LUT P6, PT, PT, PT, UP1, 0x80, 0x0 ;  /* 0x000000000000781c */ /* 0x000fe60003fcf018 */
[----:B------:R-:W-:Y:S02]  /*5680*/  @P1 ISETP.GE.AND P1, PT, R129, UR9, PT ;  /* 0x0000000981001c0c */ /* 0x000fe4000bf26270 */
[----:B------:R-:W-:Y:S01]  /*5690*/  @P5 VIADD R125, R200, 0x18 ;  /* 0x00000018c87d5836 */ /* 0x000fe20000000000 */
[----:B------:R-:W-:Y:S02]  /*56a0*/  PLOP3.LUT P5, PT, PT, PT, UP1, 0x80, 0x0 ;  /* 0x000000000000781c */ /* 0x000fe40003faf018 */
[----:B------:R-:W-:Y:S02]  /*56b0*/  @P3 ISETP.GE.AND P3, PT, R130, UR9, PT ;  /* 0x0000000982003c0c */ /* 0x000fe4000bf66270 */
[----:B------:R-:W-:Y:S01]  /*56c0*/  @P4 ISETP.GE.AND P4, PT, R131, UR9, PT ;  /* 0x0000000983004c0c */ /* 0x000fe2000bf86270 */
[----:B------:R-:W-:Y:S02]  /*56d0*/  IMAD.WIDE.U32 R130, R119, -0x326172a9, RZ ;  /* 0xcd9e8d5777827825 */ /* 0x000fe400078e00ff */
[----:B------:R-:W-:Y:S06]  /*56e0*/  @P6 ISETP.GE.AND P6, PT, R127, UR9, PT ;  /* 0x000000097f006c0c */ /* 0x000fec000bfc6270 */
[----:B------:R-:W-:Y:S02]  /*56f0*/  @P5 ISETP.GE.AND P5, PT, R125, UR9, PT ;  /* 0x000000097d005c0c */ /* 0x000fe4000bfa6270 */
[----:B------:R-:W-:Y:S01]  /*5700*/  LOP3.LUT R125, R130, 0xff, RZ, 0xc0, !PT ;  /* 0x000000ff827d7812 */ /* 0x000fe200078ec0ff */
[----:B----4-:R-:W-:Y:S01]  /*5710*/  FMUL.FTZ R196, R88, 1.4426950216293334961 ;  /* 0x3fb8aa3b58c47820 */ /* 0x010fe20000410000 */
[C---:B---3--:R-:W-:Y:S01]  /*5720*/  FSETP.NEU.FTZ.AND P2, PT, R84.reuse, -INF , PT ;  /* 0xff8000005400780b */ /* 0x048fe20003f5d000 */
[----:B------:R-:W-:Y:S02]  /*5730*/  FMUL.FTZ R126, R84, 1.4426950216293334961 ;  /* 0x3fb8aa3b547e7820 */ /* 0x000fe40000410000 */
[----:B------:R-:W1:Y:S03]  /*5740*/  LDSM.16.M88.4 R84, [R2+0x1e800] ;  /* 0x01e800000254783b */ /* 0x000e660000000200 */
[----:B------:R-:W-:Y:S02]  /*5750*/  FSEL R126, R126, RZ, P2 ;  /* 0x000000ff7e7e7208 */ /* 0x000fe40001000000 */
[----:B------:R-:W-:Y:S03]  /*5760*/  PLOP3.LUT P2, PT, PT, PT, UP1, 0x80, 0x0 ;  /* 0x000000000000781c */ /* 0x000fe60003f4f018 */
[----:B------:R-:W-:Y:S06]  /*5770*/  FFMA.FTZ R117, R4, UR15, -R126 ;  /* 0x0000000f04757c23 */ /* 0x000fec000801087e */
[----:B------:R-:W-:Y:S04]  /*5780*/  MUFU.EX2 R117, R117 ;  /* 0x0000007500757308 */ /* 0x000fe80000000800 */
[----:B------:R-:W-:Y:S01]  /*5790*/  @P2 ISETP.GE.AND P2, PT, R128, UR9, PT ;  /* 0x0000000980002c0c */ /* 0x000fe2000bf46270 */
[----:B------:R-:W-:Y:S01]  /*57a0*/  IMAD.WIDE.U32 R128, R124, -0x326172a9, RZ ;  /* 0xcd9e8d577c807825 */ /* 0x000fe200078e00ff */
[----:B------:R-:W-:Y:S02]  /*57b0*/  SHF.R.U32.HI R124, RZ, 0x18, R130 ;  /* 0x00000018ff7c7819 */ /* 0x000fe40000011682 */
[----:B------:R-:W-:Y:S02]  /*57c0*/  @P0 FSEL R8, R8, -INF , !P2 ;  /* 0xff80000008080808 */ /* 0x000fe40005000000 */
[----:B------:R-:W-:Y:S02]  /*57d0*/  PLOP3.LUT P0, PT, PT, PT, UP1, 0x80, 0x0 ;  /* 0x000000000000781c */ /* 0x000fe40003f0f018 */
[----:B------:R-:W-:Y:S01]  /*57e0*/  LOP3.LUT R204, R129, UR29, R116, 0x96, !PT ;  /* 0x0000001d81cc7c12 */ /* 0x000fe2000f8e9674 */
[--C-:B------:R-:W-:Y:S01]  /*57f0*/  FFMA.FTZ R116, R5, UR15, -R126.reuse ;  /* 0x0000000f05747c23 */ /* 0x100fe2000801087e */
[----:B------:R-:W-:Y:S01]  /*5800*/  FFMA.FTZ R120, R8, UR15, -R126 ;  /* 0x0000000f08787c23 */ /* 0x000fe2000801087e */
[----:B------:R-:W-:Y:S02]  /*5810*/  I2FP.F32.S32 R129, R118 ;  /* 0x0000007600817245 */ /* 0x000fe40000201400 */
[----:B------:R-:W-:Y:S01]  /*5820*/  IMAD.WIDE.U32 R204, R204, -0x2daee0ad, RZ ;  /* 0xd2511f53cccc7825 */ /* 0x000fe200078e00ff */
[----:B------:R-:W-:Y:S01]  /*5830*/  LOP3.LUT R127, R131, UR31, R128, 0x96, !PT ;  /* 0x0000001f837f7c12 */ /* 0x000fe2000f8e9680 */
[----:B------:R-:W-:Y:S01]  /*5840*/  MUFU.EX2 R116, R116 ;  /* 0x0000007400747308 */ /* 0x000fe20000000800 */
[----:B------:R-:W-:Y:S02]  /*5850*/  LOP3.LUT R128, R130, 0xffff, RZ, 0xc0, !PT ;  /* 0x0000ffff82807812 */ /* 0x000fe400078ec0ff */
[----:B------:R-:W-:Y:S02]  /*5860*/  LOP3.LUT R197, R205, UR32, R198, 0x96, !PT ;  /* 0x00000020cdc57c12 */ /* 0x000fe4000f8e96c6 */
[----:B------:R-:W-:Y:S01]  /*5870*/  LOP3.LUT R198, R204, 0xffff, RZ, 0xc0, !PT ;  /* 0x0000ffffccc67812 */ /* 0x000fe200078ec0ff */
[C---:B-1----:R-:W-:Y:S01]  /*5880*/  HMMA.16816.F32.BF16 R12, R96.reuse, R84, R12 ;  /* 0x00000054600c723c */ /* 0x042fe2000004180c */
[----:B------:R-:W5:Y:S03]  /*5890*/  LDL R205, [R1+0x34] ;  /* 0x0000340001cd7983 */ /* 0x000f660000100800 */
[----:B------:R-:W1:Y:S01]  /*58a0*/  MUFU.EX2 R120, R120 ;  /* 0x0000007800787308 */ /* 0x000e620000000800 */
[----:B------:R-:W-:Y:S02]  /*58b0*/  @P0 FSEL R10, R10, -INF , !P2 ;  /* 0xff8000000a0a0808 */ /* 0x000fe40005000000 */
[----:B------:R-:W-:Y:S01]  /*58c0*/  PLOP3.LUT P2, PT, PT, PT, UP1, 0x80, 0x0 ;  /* 0x000000000000781c */ /* 0x000fe20003f4f018 */
[----:B------:R-:W-:Y:S03]  /*58d0*/  HMMA.16816.F32.BF16 R16, R96, R86, R16 ;  /* 0x000000566010723c */ /* 0x000fe60000041810 */
[----:B------:R-:W-:Y:S02]  /*58e0*/  FSETP.NEU.FTZ.AND P0, PT, R88, -INF , PT ;  /* 0xff8000005800780b */ /* 0x000fe40003f1d000 */
[----:B------:R-:W-:Y:S02]  /*58f0*/  LOP3.LUT R200, R204, 0xff, RZ, 0xc0, !PT ;  /* 0x000000ffccc87812 */ /* 0x000fe400078ec0ff */
[----:B------:R-:W-:Y:S02]  /*5900*/  FSEL R196, R196, RZ, P0 ;  /* 0x000000ffc4c47208 */ /* 0x000fe40000000000 */
[----:B------:R-:W-:Y:S02]  /*5910*/  PLOP3.LUT P0, PT, PT, PT, UP1, 0x80, 0x0 ;  /* 0x000000000000781c */ /* 0x000fe40003f0f018 */
[----:B------:R-:W-:Y:S01]  /*5920*/  SHF.R.U32.HI R131, RZ, 0x18, R204 ;  /* 0x00000018ff837819 */ /* 0x000fe200000116cc */
[--C-:B------:R-:W-:Y:S01]  /*5930*/  FFMA.FTZ R201, R7, UR15, -R196.reuse ;  /* 0x0000000f07c97c23 */ /* 0x100fe200080108c4 */
[----:B------:R-:W-:Y:S01]  /*5940*/  @P2 FSEL R9, R9, -INF , !P1 ;  /* 0xff80000009092808 */ /* 0x000fe20004800000 */
[----:B------:R-:W-:Y:S01]  /*5950*/  FFMA.FTZ R119, R6, UR15, -R196 ;  /* 0x0000000f06777c23 */ /* 0x000fe200080108c4 */
[----:B------:R-:W-:Y:S01]  /*5960*/  PLOP3.LUT P2, PT, PT, PT, UP1, 0x80, 0x0 ;  /* 0x000000000000781c */ /* 0x000fe20003f4f018 */
[----:B------:R2:W-:Y:S01]  /*5970*/  MUFU.EX2 R118, R201 ;  /* 0x000000c900767308 */ /* 0x0005e20000000800 */
[----:B------:R-:W-:Y:S01]  /*5980*/  SHF.R.U32.HI R199, RZ, 0x10, R204 ;  /* 0x00000010ffc77819 */ /* 0x000fe200000116cc */
[----:B------:R-:W-:Y:S01]  /*5990*/  FFMA.FTZ R12, R129, -UR5, R12 ;  /* 0x80000005810c7c23 */ /* 0x000fe2000801000c */
[----:B------:R-:W-:Y:S01]  /*59a0*/  I2FP.F32.S32 R204, R121 ;  /* 0x0000007900cc7245 */ /* 0x000fe20000201400 */
[----:B------:R-:W-:Y:S01]  /*59b0*/  FFMA.FTZ R14, R123, -UR5, R14 ;  /* 0x800000057b0e7c23 */ /* 0x000fe2000801000e */
[----:B------:R-:W-:Y:S01]  /*59c0*/  FFMA.FTZ R15, R202, -UR5, R15 ;  /* 0x80000005ca0f7c23 */ /* 0x000fe2000801000f */
[----:B------:R-:W-:Y:S01]  /*59d0*/  @P0 FSEL R11, R11, -INF , !P1 ;  /* 0xff8000000b0b0808 */ /* 0x000fe20004800000 */
[----:B------:R-:W-:Y:S01]  /*59e0*/  FFMA.FTZ R202, R10, UR15, -R196 ;  /* 0x0000000f0aca7c23 */ /* 0x000fe200080108c4 */
[----:B------:R-:W-:Y:S01]  /*59f0*/  PLOP3.LUT P0, PT, PT, PT, UP1, 0x80, 0x0 ;  /* 0x000000000000781c */ /* 0x000fe20003f0f018 */
[----:B------:R-:W-:Y:S01]  /*5a00*/  FFMA.FTZ R13, R204, -UR5, R13 ;  /* 0x80000005cc0d7c23 */ /* 0x000fe2000801000d */
[----:B------:R-:W-:Y:S01]  /*5a10*/  PLOP3.LUT P1, PT, PT, PT, UP1, 0x80, 0x0 ;  /* 0x000000000000781c */ /* 0x000fe20003f2f018 */
[----:B------:R-:W-:Y:S01]  /*5a20*/  FFMA.FTZ R18, R129, -UR5, R18 ;  /* 0x8000000581127c23 */ /* 0x000fe20008010012 */
[----:B------:R-:W-:Y:S01]  /*5a30*/  @P2 FSEL R12, R12, -INF , !P3 ;  /* 0xff8000000c0c2808 */ /* 0x000fe20005800000 */
[----:B------:R-:W-:Y:S01]  /*5a40*/  FFMA.FTZ R19, R204, -UR5, R19 ;  /* 0x80000005cc137c23 */ /* 0x000fe20008010013 */
[----:B------:R-:W-:Y:S01]  /*5a50*/  PLOP3.LUT P2, PT, PT, PT, UP1, 0x80, 0x0 ;  /* 0x000000000000781c */ /* 0x000fe20003f4f018 */
[----:B------:R-:W-:Y:S01]  /*5a60*/  MUFU.EX2 R119, R119 ;  /* 0x0000007700777308 */ /* 0x000fe20000000800 */
[----:B------:R-:W-:Y:S01]  /*5a70*/  LOP3.LUT R123, R127, 0xff, RZ, 0xc0, !PT ;  /* 0x000000ff7f7b7812 */ /* 0x000fe200078ec0ff */
[--C-:B------:R-:W-:Y:S01]  /*5a80*/  FFMA.FTZ R121, R9, UR15, -R126.reuse ;  /* 0x0000000f09797c23 */ /* 0x100fe2000801087e */
[----:B--2---:R-:W-:Y:S01]  /*5a90*/  I2FP.F32.S32 R201, R122 ;  /* 0x0000007a00c97245 */ /* 0x004fe20000201400 */
[----:B------:R-:W-:Y:S01]  /*5aa0*/  FFMA.FTZ R129, R12, UR15, -R126 ;  /* 0x0000000f0c817c23 */ /* 0x000fe2000801087e */
[----:B------:R-:W-:Y:S01]  /*5ab0*/  SHF.R.U32.HI R128, RZ, 0x8, R128 ;  /* 0x00000008ff807819 */ /* 0x000fe20000011680 */
[----:B------:R-:W5:Y:S01]  /*5ac0*/  LDL R204, [R1+0x2c] ;  /* 0x00002c0001cc7983 */ /* 0x000f620000100800 */
[----:B------:R-:W-:Y:S03]  /*5ad0*/  @P0 FSEL R14, R14, -INF , !P3 ;  /* 0xff8000000e0e0808 */ /* 0x000fe60005800000 */
[----:B------:R2:W-:Y:S01]  /*5ae0*/  MUFU.EX2 R122, R202 ;  /* 0x000000ca007a7308 */ /* 0x0005e20000000800 */
[----:B------:R-:W-:Y:S01]  /*5af0*/  @P1 FSEL R13, R13, -INF , !P4 ;  /* 0xff8000000d0d1808 */ /* 0x000fe20006000000 */
[----:B------:R-:W-:Y:S01]  /*5b00*/  FFMA.FTZ R16, R201, -UR5, R16 ;  /* 0x80000005c9107c23 */ /* 0x000fe20008010010 */
[----:B------:R-:W-:Y:S01]  /*5b10*/  ISETP.LE.U32.AND P3, PT, R125, UR16, PT ;  /* 0x000000107d007c0c */ /* 0x000fe2000bf63070 */
[----:B------:R-:W-:Y:S01]  /*5b20*/  FFMA.FTZ R125, R11, UR15, -R196 ;  /* 0x0000000f0b7d7c23 */ /* 0x000fe200080108c4 */
[----:B------:R-:W-:Y:S01]  /*5b30*/  PLOP3.LUT P0, PT, PT, PT, UP1, 0x80, 0x0 ;  /* 0x000000000000781c */ /* 0x000fe20003f0f018 */
[----:B------:R-:W-:Y:S01]  /*5b40*/  FFMA.FTZ R201, R13, UR15, -R126 ;  /* 0x0000000f0dc97c23 */ /* 0x000fe2000801087e */
[----:B------:R-:W-:Y:S03]  /*5b50*/  PLOP3.LUT P1, PT, PT, PT, UP1, 0x80, 0x0 ;  /* 0x000000000000781c */ /* 0x000fe60003f2f018 */
[----:B------:R-:W-:Y:S01]  /*5b60*/  MUFU.EX2 R121, R121 ;  /* 0x0000007900797308 */ /* 0x000fe20000000800 */
[----:B------:R-:W-:Y:S02]  /*5b70*/  @P2 FSEL R15, R15, -INF , !P4 ;  /* 0xff8000000f0f2808 */ /* 0x000fe40006000000 */
[----:B------:R-:W-:Y:S02]  /*5b80*/  ISETP.LE.U32.AND P4, PT, R123, UR16, PT ;  /* 0x000000107b007c0c */ /* 0x000fe4000bf83070 */
[----:B------:R-:W-:Y:S02]  /*5b90*/  ISETP.LE.U32.AND P2, PT, R124, UR16, PT ;  /* 0x000000107c007c0c */ /* 0x000fe4000bf43070 */
[----:B------:R-:W-:Y:S03]  /*5ba0*/  LOP3.LUT R124, R127, 0xffff, RZ, 0xc0, !PT ;  /* 0x0000ffff7f7c7812 */ /* 0x000fe600078ec0ff */
[----:B------:R3:W4:Y:S01]  /*5bb0*/  MUFU.EX2 R123, R125 ;  /* 0x0000007d007b7308 */ /* 0x0007220000000800 */
[----:B--2---:R-:W-:Y:S01]  /*5bc0*/  I2FP.F32.S32 R202, R115 ;  /* 0x0000007300ca7245 */ /* 0x004fe20000201400 */
[----:B-1----:R-:W-:Y:S01]  /*5bd0*/  @!P3 FADD.FTZ R120, -R120, -RZ ;  /* 0x800000ff7878b221 */ /* 0x002fe20000010100 */
[----:B------:R-:W-:Y:S02]  /*5be0*/  @P0 FSEL R16, R16, -INF , !P5 ;  /* 0xff80000010100808 */ /* 0x000fe40006800000 */
[----:B------:R-:W-:Y:S01]  /*5bf0*/  @P1 FSEL R18, R18, -INF , !P5 ;  /* 0xff80000012121808 */ /* 0x000fe20006800000 */
[----:B------:R-:W-:Y:S01]  /*5c00*/  FFMA.FTZ R17, R202, -UR5, R17 ;  /* 0x80000005ca117c23 */ /* 0x000fe20008010011 */
[----:B------:R-:W-:Y:S01]  /*5c10*/  PLOP3.LUT P0, PT, PT, PT, UP1, 0x80, 0x0 ;  /* 0x000000000000781c */ /* 0x000fe20003f0f018 */
[----:B------:R-:W-:Y:S01]  /*5c20*/  @!P4 FADD.FTZ R117, -R117, -RZ ;  /* 0x800000ff7575c221 */ /* 0x000fe20000010100 */
[----:B------:R-:W-:Y:S02]  /*5c30*/  PLOP3.LUT P1, PT, PT, PT, UP1, 0x80, 0x0 ;  /* 0x000000000000781c */ /* 0x000fe40003f2f018 */
[----:B------:R-:W-:Y:S02]  /*5c40*/  SHF.R.U32.HI R115, RZ, 0x8, R124 ;  /* 0x00000008ff737819 */ /* 0x000fe4000001167c */
[----:B------:R-:W-:Y:S01]  /*5c50*/  SHF.R.U32.HI R130, RZ, 0x10, R130 ;  /* 0x00000010ff827819 */ /* 0x000fe20000011682 */
[----:B------:R1:W2:Y:S01]  /*5c60*/  MUFU.EX2 R124, R129 ;  /* 0x00000081007c7308 */ /* 0x0002a20000000800 */
[----:B------:R-:W-:Y:S02]  /*5c70*/  LOP3.LUT R115, R115, 0xffff, RZ, 0xc0, !PT ;  /* 0x0000ffff73737812 */ /* 0x000fe400078ec0ff */
[--C-:B---3--:R-:W-:Y:S01]  /*5c80*/  SHF.R.U32.HI R125, RZ, 0x10, R127.reuse ;  /* 0x00000010ff7d7819 */ /* 0x108fe2000001167f */
[----:B----4-:R-:W-:Y:S01]  /*5c90*/  @!P2 FADD.FTZ R123, -R123, -RZ ;  /* 0x800000ff7b7ba221 */ /* 0x010fe20000010100 */
[----:B------:R-:W-:Y:S02]  /*5ca0*/  SHF.R.U32.HI R127, RZ, 0x18, R127 ;  /* 0x00000018ff7f7819 */ /* 0x000fe4000001167f */
[----:B------:R-:W-:Y:S02]  /*5cb0*/  ISETP.LE.U32.AND P5, PT, R115, UR16, PT ;  /* 0x0000001073007c0c */ /* 0x000fe4000bfa3070 */
[----:B------:R-:W-:Y:S02]  /*5cc0*/  LOP3.LUT R115, R125, 0xff, RZ, 0xc0, !PT ;  /* 0x000000ff7d737812 */ /* 0x000fe400078ec0ff */
[----:B------:R-:W-:Y:S01]  /*5cd0*/  @P0 FSEL R17, R17, -INF , !P6 ;  /* 0xff80000011110808 */ /* 0x000fe20007000000 */
[----:B------:R-:W-:Y:S01]  /*5ce0*/  MUFU.EX2 R125, R201 ;  /* 0x000000c9007d7308 */ /* 0x000fe20000000800 */
[----:B------:R-:W-:Y:S02]  /*5cf0*/  @P1 FSEL R19, R19, -INF , !P6 ;  /* 0xff80000013131808 */ /* 0x000fe40007000000 */
[----:B------:R-:W-:Y:S01]  /*5d00*/  ISETP.LE.U32.AND P6, PT, R127, UR16, PT ;  /* 0x000000107f007c0c */ /* 0x000fe2000bfc3070 */
[--C-:B------:R-:W-:Y:S01]  /*5d10*/  FFMA.FTZ R127, R15, UR15, -R196.reuse ;  /* 0x0000000f0f7f7c23 */ /* 0x100fe200080108c4 */
[----:B------:R-:W-:Y:S01]  /*5d20*/  ISETP.LE.U32.AND P0, PT, R115, UR16, PT ;  /* 0x0000001073007c0c */ /* 0x000fe2000bf03070 */
[--C-:B-1----:R-:W-:Y:S01]  /*5d30*/  FFMA.FTZ R129, R14, UR15, -R196.reuse ;  /* 0x0000000f0e817c23 */ /* 0x102fe200080108c4 */
[----:B------:R-:W-:Y:S01]  /*5d40*/  LOP3.LUT R115, R128, 0xffff, RZ, 0xc0, !PT ;  /* 0x0000ffff80737812 */ /* 0x000fe200078ec0ff */
[----:B------:R-:W-:Y:S02]  /*5d50*/  @!P5 FADD.FTZ R116, -R116, -RZ ;  /* 0x800000ff7474d221 */ /* 0x000fe40000010100 */
[----:B------:R1:W3:Y:S01]  /*5d60*/  MUFU.EX2 R128, R127 ;  /* 0x0000007f00807308 */ /* 0x0002e20000000800 */
[----:B------:R-:W-:Y:S02]  /*5d70*/  LOP3.LUT R130, R130, 0xff, RZ, 0xc0, !PT ;  /* 0x000000ff82827812 */ /* 0x000fe400078ec0ff */
[----:B------:R-:W-:Y:S02]  /*5d80*/  ISETP.LE.U32.AND P5, PT, R115, UR16, PT ;  /* 0x0000001073007c0c */ /* 0x000fe4000bfa3070 */
[----:B------:R-:W-:Y:S01]  /*5d90*/  LOP3.LUT R115, R197, 0xff, RZ, 0xc0, !PT ;  /* 0x000000ffc5737812 */ /* 0x000fe200078ec0ff */
[----:B------:R-:W-:Y:S01]  /*5da0*/  @!P6 FADD.FTZ R118, -R118, -RZ ;  /* 0x800000ff7676e221 */ /* 0x000fe20000010100 */
[----:B------:R-:W-:Y:S01]  /*5db0*/  LOP3.LUT R199, R199, 0xff, RZ, 0xc0, !PT ;  /* 0x000000ffc7c77812 */ /* 0x000fe200078ec0ff */
[----:B------:R-:W-:Y:S01]  /*5dc0*/  @!P0 FADD.FTZ R119, -R119, -RZ ;  /* 0x800000ff77778221 */ /* 0x000fe20000010100 */
[----:B------:R-:W-:Y:S01]  /*5dd0*/  ISETP.LE.U32.AND P0, PT, R130, UR16, PT ;  /* 0x0000001082007c0c */ /* 0x000fe2000bf03070 */
[----:B------:R-:W-:Y:S01]  /*5de0*/  MUFU.EX2 R129, R129 ;  /* 0x0000008100817308 */ /* 0x000fe20000000800 */
[----:B------:R-:W-:Y:S02]  /*5df0*/  ISETP.LE.U32.AND P6, PT, R115, UR16, PT ;  /* 0x0000001073007c0c */ /* 0x000fe4000bfc3070 */
[----:B------:R-:W-:Y:S03]  /*5e00*/  SHF.R.U32.HI R115, RZ, 0x18, R197 ;  /* 0x00000018ff737819 */ /* 0x000fe600000116c5 */
[----:B------:R-:W-:Y:S01]  /*5e10*/  @!P5 FADD.FTZ R121, -R121, -RZ ;  /* 0x800000ff7979d221 */ /* 0x000fe20000010100 */
[----:B-1----:R-:W-:Y:S02]  /*5e20*/  LOP3.LUT R127, R197, 0xffff, RZ, 0xc0, !PT ;  /* 0x0000ffffc57f7812 */ /* 0x002fe400078ec0ff */
[----:B------:R-:W-:Y:S01]  /*5e30*/  ISETP.LE.U32.AND P3, PT, R115, UR16, PT ;  /* 0x0000001073007c0c */ /* 0x000fe2000bf63070 */
[--C-:B------:R-:W-:Y:S01]  /*5e40*/  FFMA.FTZ R115, R18, UR15, -R196.reuse ;  /* 0x0000000f12737c23 */ /* 0x100fe200080108c4 */
[----:B------:R-:W-:Y:S01]  /*5e50*/  SHF.R.U32.HI R127, RZ, 0x8, R127 ;  /* 0x00000008ff7f7819 */ /* 0x000fe2000001167f */
[----:B------:R-:W-:Y:S01]  /*5e60*/  FFMA.FTZ R196, R19, UR15, -R196 ;  /* 0x0000000f13c47c23 */ /* 0x000fe200080108c4 */
[----:B------:R-:W-:Y:S01]  /*5e70*/  ISETP.LE.U32.AND P5, PT, R199, UR16, PT ;  /* 0x00000010c7007c0c */ /* 0x000fe2000bfa3070 */
[----:B------:R-:W-:Y:S01]  /*5e80*/  @!P0 FADD.FTZ R122, -R122, -RZ ;  /* 0x800000ff7a7a8221 */ /* 0x000fe20000010100 */
[----:B------:R-:W-:Y:S01]  /*5e90*/  LOP3.LUT R199, R127, 0xffff, RZ, 0xc0, !PT ;  /* 0x0000ffff7fc77812 */ /* 0x000fe200078ec0ff */
[----:B--2---:R-:W-:Y:S01]  /*5ea0*/  @!P6 FADD.FTZ R124, -R124, -RZ ;  /* 0x800000ff7c7ce221 */ /* 0x004fe20000010100 */
[----:B------:R1:W2:Y:S01]  /*5eb0*/  MUFU.EX2 R127, R115 ;  /* 0x00000073007f7308 */ /* 0x0002a20000000800 */
[----:B------:R-:W-:Y:S02]  /*5ec0*/  SHF.R.U32.HI R198, RZ, 0x8, R198 ;  /* 0x00000008ffc67819 */ /* 0x000fe400000116c6 */
[----:B------:R-:W-:Y:S02]  /*5ed0*/  SHF.R.U32.HI R197, RZ, 0x10, R197 ;  /* 0x00000010ffc57819 */ /* 0x000fe400000116c5 */
[----:B------:R-:W-:Y:S01]  /*5ee0*/  ISETP.LE.U32.AND P0, PT, R199, UR16, PT ;  /* 0x00000010c7007c0c */ /* 0x000fe2000bf03070 */
[----:B---3--:R-:W-:Y:S01]  /*5ef0*/  @!P3 FADD.FTZ R128, -R128, -RZ ;  /* 0x800000ff8080b221 */ /* 0x008fe20000010100 */
[----:B------:R-:W-:Y:S02]  /*5f00*/  LOP3.LUT R197, R197, 0xff, RZ, 0xc0, !PT ;  /* 0x000000ffc5c57812 */ /* 0x000fe400078ec0ff */
[----:B------:R-:W-:Y:S02]  /*5f10*/  LOP3.LUT R199, R198, 0xffff, RZ, 0xc0, !PT ;  /* 0x0000ffffc6c77812 */ /* 0x000fe400078ec0ff */
[----:B------:R-:W-:Y:S02]  /*5f20*/  F2FP.RELU.BF16.F32.PACK_AB R198, R116, R117 ;  /* 0x0000007574c6723e */ /* 0x000fe400000018ff */
[----:B------:R-:W-:Y:S02]  /*5f30*/  ISETP.LE.U32.AND P2, PT, R197, UR16, PT ;  /* 0x00000010c5007c0c */ /* 0x000fe4000bf43070 */
[----:B------:R-:W-:Y:S01]  /*5f40*/  F2FP.RELU.BF16.F32.PACK_AB R197, R118, R119 ;  /* 0x0000007776c5723e */ /* 0x000fe200000018ff */
[----:B------:R3:W-:Y:S01]  /*5f50*/  STS [R211+0x2a000], R198 ;  /* 0x02a000c6d3007388 */ /* 0x0007e20000000800 */
[----:B------:R-:W-:Y:S01]  /*5f60*/  ISETP.LE.U32.AND P4, PT, R131, UR16, PT ;  /* 0x0000001083007c0c */ /* 0x000fe2000bf83070 */
[--C-:B------:R-:W-:Y:S01]  /*5f70*/  FFMA.FTZ R131, R16, UR15, -R126.reuse ;  /* 0x0000000f10837c23 */ /* 0x100fe2000801087e */
[----:B------:R-:W-:Y:S02]  /*5f80*/  FFMA.FTZ R126, R17, UR15, -R126 ;  /* 0x0000000f117e7c23 */ /* 0x000fe4000801087e */
[----:B------:R-:W-:Y:S01]  /*5f90*/  STS [R211+0x2a400], R197 ;  /* 0x02a400c5d3007388 */ /* 0x000fe20000000800 */
[----:B-1----:R-:W-:Y:S01]  /*5fa0*/  F2FP.RELU.BF16.F32.PACK_AB R115, R121, R120 ;  /* 0x000000787973723e */ /* 0x002fe200000018ff */
[----:B------:R-:W-:Y:S01]  /*5fb0*/  @!P0 FADD.FTZ R125, -R125, -RZ ;  /* 0x800000ff7d7d8221 */ /* 0x000fe20000010100 */
[----:B------:R-:W1:Y:S01]  /*5fc0*/  MUFU.EX2 R130, R126 ;  /* 0x0000007e00827308 */ /* 0x000e620000000800 */
[----:B------:R-:W-:Y:S01]  /*5fd0*/  ISETP.LE.U32.AND P1, PT, R200, UR16, PT ;  /* 0x00000010c8007c0c */ /* 0x000fe2000bf23070 */
[----:B--2---:R-:W-:Y:S01]  /*5fe0*/  @!P5 FADD.FTZ R127, -R127, -RZ ;  /* 0x800000ff7f7fd221 */ /* 0x004fe20000010100 */
[----:B------:R-:W-:Y:S01]  /*5ff0*/  ISETP.LE.U32.AND P6, PT, R199, UR16, PT ;  /* 0x00000010c7007c0c */ /* 0x000fe2000bfc3070 */
[----:B------:R2:W-:Y:S01]  /*6000*/  STS [R210+0x2a000], R115 ;  /* 0x02a00073d2007388 */ /* 0x0005e20000000800 */
[----:B------:R-:W-:Y:S01]  /*6010*/  F2FP.RELU.BF16.F32.PACK_AB R200, R123, R122 ;  /* 0x0000007a7bc8723e */ /* 0x000fe200000018ff */
[----:B------:R-:W-:Y:S01]  /*6020*/  @!P2 FADD.FTZ R129, -R129, -RZ ;  /* 0x800000ff8181a221 */ /* 0x000fe20000010100 */
[----:B------:R-:W-:Y:S03]  /*6030*/  F2FP.RELU.BF16.F32.PACK_AB R199, R125, R124 ;  /* 0x0000007c7dc7723e */ /* 0x000fe600000018ff */
[----:B------:R-:W4:Y:S01]  /*6040*/  MUFU.EX2 R131, R131 ;  /* 0x0000008300837308 */ /* 0x000f220000000800 */
[----:B------:R-:W-:Y:S01]  /*6050*/  FSETP.GE.FTZ.AND P2, PT, R116, RZ, PT ;  /* 0x000000ff7400720b */ /* 0x000fe20003f56000 */
[----:B------:R-:W-:Y:S01]  /*6060*/  STS [R210+0x2a400], R200 ;  /* 0x02a400c8d2007388 */ /* 0x000fe20000000800 */
[----:B------:R-:W-:Y:S04]  /*6070*/  FSETP.GE.FTZ.AND P3, PT, R117, RZ, PT ;  /* 0x000000ff7500720b */ /* 0x000fe80003f76000 */
[----:B------:R-:W-:Y:S03]  /*6080*/  STS [R209+0x2a000], R199 ;  /* 0x02a000c7d1007388 */ /* 0x000fe60000000800 */
[----:B------:R-:W2:Y:S01]  /*6090*/  MUFU.EX2 R126, R196 ;  /* 0x000000c4007e7308 */ /* 0x000ea20000000800 */
[----:B-1----:R-:W-:Y:S01]  /*60a0*/  @!P6 FADD.FTZ R130, -R130, -RZ ;  /* 0x800000ff8282e221 */ /* 0x002fe20000010100 */
[----:B---3--:R-:W-:Y:S02]  /*60b0*/  F2FP.RELU.BF16.F32.PACK_AB R198, R128, R129 ;  /* 0x0000008180c6723e */ /* 0x008fe400000018ff */
[----:B------:R-:W-:Y:S03]  /*60c0*/  FSETP.GE.FTZ.AND P6, PT, R119, RZ, PT ;  /* 0x000000ff7700720b */ /* 0x000fe60003fd6000 */
[----:B------:R-:W-:Y:S01]  /*60d0*/  STS [R209+0x2a400], R198 ;  /* 0x02a400c6d1007388 */ /* 0x000fe20000000800 */
[----:B----4-:R-:W-:Y:S01]  /*60e0*/  @!P1 FADD.FTZ R131, -R131, -RZ ;  /* 0x800000ff83839221 */ /* 0x010fe20000010100 */
[----:B------:R-:W-:Y:S02]  /*60f0*/  FSETP.GE.FTZ.AND P1, PT, R120, RZ, PT ;  /* 0x000000ff7800720b */ /* 0x000fe40003f36000 */
[----:B--2---:R-:W-:Y:S02]  /*6100*/  LEA R115, R252, UR4, 0x1 ;  /* 0x00000004fc737c11 */ /* 0x004fe4000f8e08ff */
[----:B------:R-:W-:Y:S01]  /*6110*/  F2FP.RELU.BF16.F32.PACK_AB R197, R130, R131 ;  /* 0x0000008382c5723e */ /* 0x000fe200000018ff */
[----:B------:R-:W-:Y:S02]  /*6120*/  @!P4 FADD.FTZ R126, -R126, -RZ ;  /* 0x800000ff7e7ec221 */ /* 0x000fe40000010100 */
[--C-:B------:R-:W-:Y:S02]  /*6130*/  IMAD.IADD R114, R246, 0x1, R115.reuse ;  /* 0x00000001f6727824 */ /* 0x100fe400078e0273 */
[----:B------:R1:W-:Y:S01]  /*6140*/  STS [R208+0x2a000], R197 ;  /* 0x02a000c5d0007388 */ /* 0x0003e20000000800 */
[C---:B------:R-:W-:Y:S01]  /*6150*/  IMAD.IADD R113, R245.reuse, 0x1, R115 ;  /* 0x00000001f5717824 */ /* 0x040fe200078e0273 */
[----:B------:R-:W-:Y:S01]  /*6160*/  F2FP.RELU.BF16.F32.PACK_AB R196, R126, R127 ;  /* 0x0000007f7ec4723e */ /* 0x000fe200000018ff */
[----:B------:R-:W-:Y:S04]  /*6170*/  IMAD.IADD R112, R245, 0x1, R114 ;  /* 0x00000001f5707824 */ /* 0x000fe800078e0272 */
[----:B------:R2:W-:Y:S05]  /*6180*/  STS [R208+0x2a400], R196 ;  /* 0x02a400c4d0007388 */ /* 0x0005ea0000000800 */
[----:B------:R-:W-:Y:S05]  /*6190*/  LDSM.16.M88.4 R84, [R115+0x10000] ;  /* 0x010000007354783b */ /* 0x000fea0000000200 */
[----:B------:R-:W3:Y:S05]  /*61a0*/  LDSM.16.M88.4 R88, [R241+0x20000] ;  /* 0x02000000f158783b */ /* 0x000eea0000000200 */
[----:B------:R-:W4:Y:S01]  /*61b0*/  LDSM.16.M88.4 R92, [R241+0x20800] ;  /* 0x02080000f15c783b */ /* 0x000f220000000200 */
[----:B-1----:R-:W-:Y:S04]  /*61c0*/  IMAD.U32 R197, RZ, RZ, UR13 ;  /* 0x0000000dffc57e24 */ /* 0x002fe8000f8e00ff */
[----:B------:R-:W-:Y:S05]  /*61d0*/  LDSM.16.M88.4 R96, [R114+0x10000] ;  /* 0x010000007260783b */ /* 0x000fea0000000200 */
[----:B------:R-:W1:Y:S01]  /*61e0*/  LDSM.16.M88.4 R100, [R240+0x20000] ;  /* 0x02000000f064783b */ /* 0x000e620000000200 */
[----:B--2---:R-:W-:Y:S04]  /*61f0*/  IMAD.U32 R196, RZ, RZ, UR14 ;  /* 0x0000000effc47e24 */ /* 0x004fe8000f8e00ff */
[----:B------:R-:W2:Y:S01]  /*6200*/  LDSM.16.M88.4 R104, [R240+0x20800] ;  /* 0x02080000f068783b */ /* 0x000ea20000000200 */
[C---:B------:R-:W-:Y:S04]  /*6210*/  LEA R198, P0, R203.reuse, R196, 0x2 ;  /* 0x000000c4cbc67211 */ /* 0x040fe800078010ff */
[----:B------:R-:W-:Y:S01]  /*6220*/  LDSM.16.M88.4 R108, [R3+0x20000] ;  /* 0x02000000036c783b */ /* 0x000fe20000000200 */
[----:B------:R-:W-:Y:S02]  /*6230*/  LEA.HI.X.SX32 R199, R203, R197, 0x2, P0 ;  /* 0x000000c5cbc77211 */ /* 0x000fe400000f16ff */
[----:B------:R-:W-:Y:S02]  /*6240*/  FSETP.GE.FTZ.AND P0, PT, R121, RZ, PT ;  /* 0x000000ff7900720b */ /* 0x000fe40003f16000 */
[----:B------:R-:W5:Y:S05]  /*6250*/  LDL R203, [R1+0x28] ;  /* 0x0000280001cb7983 */ /* 0x000f6a0000100800 */
[----:B------:R-:W2:Y:S01]  /*6260*/  LDG.E R197, desc[UR6][R198.64] ;  /* 0x00000006c6c57981 */ /* 0x000ea2000c1e1900 */
[C---:B---3--:R-:W-:Y:S06]  /*6270*/  HMMA.16816.F32.BF16 R4, R84.reuse, R88, RZ ;  /* 0x000000585404723c */ /* 0x048fec00000418ff */
[C---:B------:R-:W-:Y:S01]  /*6280*/  HMMA.16816.F32.BF16 R8, R84.reuse, R90, RZ ;  /* 0x0000005a5408723c */ /* 0x040fe200000418ff */
[----:B------:R-:W3:Y:S05]  /*6290*/  LDSM.16.M88.4 R88, [R113+0x10000] ;  /* 0x010000007158783b */ /* 0x000eea0000000200 */
[C---:B----4-:R-:W-:Y:S06]  /*62a0*/  HMMA.16816.F32.BF16 R12, R84.reuse, R92, RZ ;  /* 0x0000005c540c723c */ /* 0x050fec00000418ff */
[----:B------:R-:W-:Y:S01]  /*62b0*/  HMMA.16816.F32.BF16 R16, R84, R94, RZ ;  /* 0x0000005e5410723c */ /* 0x000fe200000418ff */
[----:B------:R-:W4:Y:S05]  /*62c0*/  LDSM.16.M88.4 R84, [R3+0x20800] ;  /* 0x020800000354783b */ /* 0x000f2a0000000200 */
[C---:B-1----:R-:W-:Y:S01]  /*62d0*/  HMMA.16816.F32.BF16 R4, R96.reuse, R100, R4 ;  /* 0x000000646004723c */ /* 0x042fe20000041804 */
[----:B------:R1:W4:Y:S05]  /*62e0*/  LDG.E R199, desc[UR6][R198.64+0x20] ;  /* 0x00002006c6c77981 */ /* 0x00032a000c1e1900 */
[----:B------:R-:W-:Y:S01]  /*62f0*/  LDSM.16.M88.4 R92, [R112+0x10000] ;  /* 0x01000000705c783b */ /* 0x000fe20000000200 */
[C---:B------:R-:W-:Y:S04]  /*6300*/  HMMA.16816.F32.BF16 R8, R96.reuse, R102, R8 ;  /* 0x000000666008723c */ /* 0x040fe80000041808 */
[----:B------:R-:W1:Y:S02]  /*6310*/  LDSM.16.M88.4 R100, [R2+0x20000] ;  /* 0x020000000264783b */ /* 0x000e640000000200 */
[C---:B--2---:R-:W-:Y:S06]  /*6320*/  HMMA.16816.F32.BF16 R12, R96.reuse, R104, R12 ;  /* 0x00000068600c723c */ /* 0x044fec000004180c */
[----:B------:R-:W-:Y:S01]  /*6330*/  HMMA.16816.F32.BF16 R16, R96, R106, R16 ;  /* 0x0000006a6010723c */ /* 0x000fe20000041810 */
[----:B------:R-:W2:Y:S05]  /*6340*/  LDSM.16.M88.4 R96, [R2+0x20800] ;  /* 0x020800000260783b */ /* 0x000eaa0000000200 */
[C---:B---3--:R-:W-:Y:S01]  /*6350*/  HMMA.16816.F32.BF16 R4, R88.reuse, R108, R4 ;  /* 0x0000006c5804723c */ /* 0x048fe20000041804 */
[----:B------:R-:W-:Y:S05]  /*6360*/  LDSM.16.M88.4 R104, [R115+0x12000] ;  /* 0x012000007368783b */ /* 0x000fea0000000200 */
[C---:B------:R-:W-:Y:S01]  /*6370*/  HMMA.16816.F32.BF16 R8, R88.reuse, R110, R8 ;  /* 0x0000006e5808723c */ /* 0x040fe20000041808 */
[----:B------:R-:W3:Y:S05]  /*6380*/  LDSM.16.M88.4 R108, [R241+0x22000] ;  /* 0x02200000f16c783b */ /* 0x000eea0000000200 */
[C---:B----4-:R-:W-:Y:S06]  /*6390*/  HMMA.16816.F32.BF16 R12, R88.reuse, R84, R12 ;  /* 0x00000054580c723c */ /* 0x050fec000004180c */
[----:B------:R-:W-:Y:S01]  /*63a0*/  HMMA.16816.F32.BF16 R16, R88, R86, R16 ;  /* 0x000000565810723c */ /* 0x000fe20000041810 */
[----:B------:R-:W4:Y:S05]  /*63b0*/  LDSM.16.M88.4 R84, [R241+0x22800] ;  /* 0x02280000f154783b */ /* 0x000f2a0000000200 */
[----:B------:R-:W-:Y:S01]  /*63c0*/  LDSM.16.M88.4 R88, [R114+0x12000] ;  /* 0x012000007258783b */ /* 0x000fe20000000200 */
[C---:B-1----:R-:W-:Y:S06]  /*63d0*/  HMMA.16816.F32.BF16 R4, R92.reuse, R100, R4 ;  /* 0x000000645c04723c */ /* 0x042fec0000041804 */
[C---:B------:R-:W-:Y:S01]  /*63e0*/  HMMA.16816.F32.BF16 R8, R92.reuse, R102, R8 ;  /* 0x000000665c08723c */ /* 0x040fe20000041808 */
[----:B------:R-:W1:Y:S05]  /*63f0*/  LDSM.16.M88.4 R100, [R240+0x22000] ;  /* 0x02200000f064783b */ /* 0x000e6a0000000200 */
        /* <DEDUP_REMOVED lines=10> */
[C---:B-1----:R-:W-:Y:S01]  /*64a0*/  HMMA.16816.F32.BF16 R4, R88.reuse, R100, R4 ;  /* 0x000000645804723c */ /* 0x042fe20000041804 */
[----:B------:R-:W-:Y:S05]  /*64b0*/  LDSM.16.M88.4 R104, [R2+0x22000] ;  /* 0x022000000268783b */ /* 0x000fea0000000200 */
        /* <DEDUP_REMOVED lines=61> */
[C---:B---3--:R-:W-:Y:S06]  /*6890*/  HMMA.16816.F32.BF16 R4, R92.reuse, R108, R4 ;  /* 0x0000006c5c04723c */ /* 0x048fec0000041804 */
[C---:B------:R-:W-:Y:S06]  /*68a0*/  HMMA.16816.F32.BF16 R8, R92.reuse, R110, R8 ;  /* 0x0000006e5c08723c */ /* 0x040fec0000041808 */
[C---:B----4-:R-:W-:Y:S06]  /*68b0*/  HMMA.16816.F32.BF16 R12, R92.reuse, R84, R12 ;  /* 0x000000545c0c723c */ /* 0x050fec000004180c */
[----:B------:R-:W-:Y:S06]  /*68c0*/  HMMA.16816.F32.BF16 R16, R92, R86, R16 ;  /* 0x000000565c10723c */ /* 0x000fec0000041810 */
[C---:B-1----:R-:W-:Y:S06]  /*68d0*/  HMMA.16816.F32.BF16 R4, R96.reuse, R104, R4 ;  /* 0x000000686004723c */ /* 0x042fec0000041804 */
[C---:B------:R-:W-:Y:S06]  /*68e0*/  HMMA.16816.F32.BF16 R8, R96.reuse, R106, R8 ;  /* 0x0000006a6008723c */ /* 0x040fec0000041808 */
[C---:B--2---:R-:W-:Y:S06]  /*68f0*/  HMMA.16816.F32.BF16 R12, R96.reuse, R88, R12 ;  /* 0x00000058600c723c */ /* 0x044fec000004180c */
[----:B------:R-:W-:Y:S06]  /*6900*/  HMMA.16816.F32.BF16 R16, R96, R90, R16 ;  /* 0x0000005a6010723c */ /* 0x000fec0000041810 */
[C---:B------:R-:W-:Y:S01]  /*6910*/  FADD.FTZ R198, -R197.reuse, R5 ;  /* 0x00000005c5c67221 */ /* 0x040fe20000010100 */
[C---:B------:R-:W-:Y:S04]  /*6920*/  FADD.FTZ R196, -R197.reuse, R4 ;  /* 0x00000004c5c47221 */ /* 0x040fe80000010100 */
[-C--:B------:R-:W-:Y:S01]  /*6930*/  FSEL R115, R198, R197.reuse, P2 ;  /* 0x000000c5c6737208 */ /* 0x080fe20001000000 */
[C---:B------:R-:W-:Y:S01]  /*6940*/  FADD.FTZ R200, -R197.reuse, R8 ;  /* 0x00000008c5c87221 */ /* 0x040fe20000010100 */
[----:B------:R-:W-:Y:S01]  /*6950*/  FSEL R196, R196, R197, P3 ;  /* 0x000000c5c4c47208 */ /* 0x000fe20001800000 */
[C---:B------:R-:W-:Y:S01]  /*6960*/  FADD.FTZ R202, -R197.reuse, R9 ;  /* 0x00000009c5ca7221 */ /* 0x040fe20000010100 */
[----:B------:R-:W-:Y:S01]  /*6970*/  FSETP.GE.FTZ.AND P2, PT, R124, RZ, PT ;  /* 0x000000ff7c00720b */ /* 0x000fe20003f56000 */
[----:B------:R-:W-:Y:S01]  /*6980*/  FMUL.FTZ R115, R116, R115 ;  /* 0x0000007374737220 */ /* 0x000fe20000410000 */
[-C--:B------:R-:W-:Y:S01]  /*6990*/  FSEL R201, R200, R197.reuse, P1 ;  /* 0x000000c5c8c97208 */ /* 0x080fe20000800000 */
[----:B------:R-:W-:Y:S01]  /*69a0*/  FADD.FTZ R116, -R197, R12 ;  /* 0x0000000cc5747221 */ /* 0x000fe20000010100 */
[----:B------:R-:W-:Y:S01]  /*69b0*/  FSEL R202, R202, R197, P0 ;  /* 0x000000c5caca7208 */ /* 0x000fe20000000000 */
[----:B------:R-:W-:Y:S01]  /*69c0*/  FMUL.FTZ R196, R117, R196 ;  /* 0x000000c475c47220 */ /* 0x000fe20000410000 */
[----:B------:R-:W-:Y:S01]  /*69d0*/  FSETP.GE.FTZ.AND P0, PT, R125, RZ, PT ;  /* 0x000000ff7d00720b */ /* 0x000fe20003f16000 */
[----:B------:R-:W-:Y:S01]  /*69e0*/  FMUL.FTZ R201, R120, R201 ;  /* 0x000000c978c97220 */ /* 0x000fe20000410000 */
[----:B------:R-:W-:Y:S01]  /*69f0*/  FSEL R117, R116, R197, P2 ;  /* 0x000000c574757208 */ /* 0x000fe20001000000 */
[C---:B------:R-:W-:Y:S01]  /*6a00*/  FADD.FTZ R120, -R197.reuse, R13 ;  /* 0x0000000dc5787221 */ /* 0x040fe20000010100 */
[----:B------:R-:W-:Y:S01]  /*6a10*/  FSETP.GE.FTZ.AND P1, PT, R130, RZ, PT ;  /* 0x000000ff8200720b */ /* 0x000fe20003f36000 */
[----:B------:R-:W-:Y:S01]  /*6a20*/  FADD.FTZ R116, -R197, R16 ;  /* 0x00000010c5747221 */ /* 0x000fe20000010100 */
[----:B------:R-:W-:Y:S01]  /*6a30*/  F2FP.BF16.F32.PACK_AB R115, R115, R196 ;  /* 0x000000c47373723e */ /* 0x000fe200000010ff */
[----:B------:R-:W-:Y:S01]  /*6a40*/  FMUL.FTZ R117, R124, R117 ;  /* 0x000000757c757220 */ /* 0x000fe20000410000 */
[-C--:B------:R-:W-:Y:S01]  /*6a50*/  FSEL R120, R120, R197.reuse, P0 ;  /* 0x000000c578787208 */ /* 0x080fe20000000000 */
[----:B------:R-:W-:Y:S01]  /*6a60*/  FMUL.FTZ R202, R121, R202 ;  /* 0x000000ca79ca7220 */ /* 0x000fe20000410000 */
[----:B------:R-:W-:Y:S01]  /*6a70*/  FSETP.GE.FTZ.AND P0, PT, R131, RZ, PT ;  /* 0x000000ff8300720b */ /* 0x000fe20003f16000 */
[----:B------:R-:W-:Y:S02]  /*6a80*/  FADD.FTZ R124, -R199, R7 ;  /* 0x00000007c77c7221 */ /* 0x000fe40000010100 */
[----:B------:R-:W-:Y:S01]  /*6a90*/  FMUL.FTZ R120, R125, R120 ;  /* 0x000000787d787220 */ /* 0x000fe20000410000 */
[----:B------:R-:W-:Y:S02]  /*6aa0*/  FSEL R116, R116, R197, P0 ;  /* 0x000000c574747208 */ /* 0x000fe40000000000 */
[----:B------:R-:W-:Y:S01]  /*6ab0*/  PLOP3.LUT P0, PT, PT, PT, UP2, 0x80, 0x0 ;  /* 0x000000000000781c */ /* 0x000fe20003f0f028 */
[----:B------:R-:W-:Y:S01]  /*6ac0*/  @P1 FADD.FTZ R197, -R197, R17 ;  /* 0x00000011c5c51221 */ /* 0x000fe20000010100 */
[----:B------:R-:W-:Y:S01]  /*6ad0*/  F2FP.BF16.F32.PACK_AB R117, R120, R117 ;  /* 0x000000757875723e */ /* 0x000fe200000010ff */
[----:B------:R-:W-:Y:S01]  /*6ae0*/  FMUL.FTZ R116, R131, R116 ;  /* 0x0000007483747220 */ /* 0x000fe20000410000 */
[----:B------:R-:W-:Y:S01]  /*6af0*/  F2FP.BF16.F32.PACK_AB R201, R202, R201 ;  /* 0x000000c9cac9723e */ /* 0x000fe200000010ff */
[----:B------:R-:W-:Y:S08]  /*6b00*/  FADD.FTZ R120, -R199, R6 ;  /* 0x00000006c7787221 */ /* 0x000ff00000010100 */
        /* <DEDUP_REMOVED lines=102> */
.L_x_1749:
[----:B------:R-:W-:Y:S01]  /*7170*/  FSETP.GE.FTZ.AND P1, PT, R118, RZ, PT ;  /* 0x000000ff7600720b */ /* 0x000fe20003f36000 */
[C---:B------:R-:W-:Y:S01]  /*7180*/  FADD.FTZ R10, -R199.reuse, R10 ;  /* 0x0000000ac70a7221 */ /* 0x040fe20000010100 */
[-C--:B------:R-:W-:Y:S01]  /*7190*/  FSEL R120, R120, R199.reuse, P6 ;  /* 0x000000c778787208 */ /* 0x080fe20003000000 */
[----:B-1----:R-:W-:Y:S01]  /*71a0*/  FADD.FTZ R4, -R199, R11 ;  /* 0x0000000bc7047221 */ /* 0x002fe20000010100 */
        /* <DEDUP_REMOVED lines=207> */
.L_x_1750:
        /* <DEDUP_REMOVED lines=702> */
.L_x_1752:
        /* <DEDUP_REMOVED lines=21> */
.L_x_1753:
        /* <DEDUP_REMOVED lines=62> */
.L_x_1755:
[----:B------:R-:W-:Y:S05]  /*afb0*/  BSYNC B0 ;  /* 0x0000000000007941 */ /* 0x000fea0003800000 */
.L_x_1754:
        /* <DEDUP_REMOVED lines=21> */
.L_x_1757:
[----:B------:R-:W-:Y:S05]  /*b110*/  BSYNC B0 ;  /* 0x0000000000007941 */ /* 0x000fea0003800000 */
.L_x_1756:
        /* <DEDUP_REMOVED lines=38> */
.L_x_1759:
[----:B------:R-:W-:Y:S05]  /*b380*/  BSYNC B0 ;  /* 0x0000000000007941 */ /* 0x000fea0003800000 */
.L_x_1758:
        /* <DEDUP_REMOVED lines=22> */
.L_x_1730:
        /* <DEDUP_REMOVED lines=24> */
.L_x_1761:
        /* <DEDUP_REMOVED lines=22> */
.L_x_1762:
        /* <DEDUP_REMOVED lines=15> */
[----:B------:R-:W-:Y:S01]  /*b8c0*/  UIMAD UR15, UR55, UR15, UR5 ;  /* 0x0000000f370f72a4 */ /* 0x000fe2000f8e0205 */
[----:B------:R-:W-:Y:S02]  /*b8d0*/  SHF.R.S32.HI R6, RZ, 0x1f, R7 ;  /* 0x0000001fff067819 */ /* 0x000fe40000011407 */
[----:B------:R-:W-:Y:S01]  /*b8e0*/  ISETP.GE.AND P4, PT, R4, UR9, PT ;  /* 0x0000000904007c0c */ /* 0x000fe2000bf86270 */
[----:B--2---:R-:W-:-:S04]  /*b8f0*/  IMAD.WIDE.U32 R8, R8, UR18, R18 ;  /* 0x0000001208087c25 */ /* 0x004fc8000f8e0012 */
[----:B------:R-:W-:Y:S01]  /*b900*/  VIADD R4, R18, 0x80 ;  /* 0x0000008012047836 */ /* 0x000fe20000000000 */
[----:B------:R-:W-:-:S04]  /*b910*/  IADD3 R8, P0, R8, UR8, RZ ;  /* 0x0000000808087c10 */ /* 0x000fc8000ff1e0ff */
[----:B------:R-:W-:Y:S02]  /*b920*/  IADD3.X R9, R9, UR20, R5, P0, !PT ;  /* 0x0000001409097c10 */ /* 0x000fe400087fe405 */
[----:B------:R-:W-:Y:S01]  /*b930*/  IADD3 R5, R18, 0xc0, RZ ;  /* 0x000000c012057810 */ /* 0x000fe20007ffe0ff */
        /* <DEDUP_REMOVED lines=22> */
.L_x_1764:
[----:B------:R-:W-:Y:S05]  /*baa0*/  BSYNC B0 ;  /* 0x0000000000007941 */ /* 0x000fea0003800000 */
.L_x_1763:
        /* <DEDUP_REMOVED lines=21> */
.L_x_1766:
[----:B------:R-:W-:Y:S05]  /*bc00*/  BSYNC B0 ;  /* 0x0000000000007941 */ /* 0x000fea0003800000 */
.L_x_1765:
        /* <DEDUP_REMOVED lines=28> */
[----:B-1----:R-:W-:-:S04]  /*bdd0*/  LEA R16, P5, R14, UR8, 0x1 ;  /* 0x000000080e107c11 */ /* 0x002fc8000f8a08ff */
[----:B------:R-:W-:-:S05]  /*bde0*/  LEA.HI.X R17, R14, UR9, R9, 0x1, P5 ;  /* 0x000000090e117c11 */ /* 0x000fca000a8f0c09 */
[----:B------:R2:W-:Y:S04]  /*bdf0*/  @!P3 STG.E.128 desc[UR6][R16.64], RZ ;  /* 0x000000ff1000b986 */ /* 0x0005e8000c101d06 */
[----:B------:R2:W-:Y:S04]  /*be00*/  @!P2 STG.E.128 desc[UR6][R16.64+0x80], RZ ;  /* 0x000080ff1000a986 */ /* 0x0005e8000c101d06 */
[----:B------:R2:W-:Y:S04]  /*be10*/  @!P1 STG.E.128 desc[UR6][R16.64+0x100], RZ ;  /* 0x000100ff10009986 */ /* 0x0005e8000c101d06 */
[----:B------:R2:W-:Y:S02]  /*be20*/  @!P0 STG.E.128 desc[UR6][R16.64+0x180], RZ ;  /* 0x000180ff10008986 */ /* 0x0005e4000c101d06 */
.L_x_1768:
[----:B------:R-:W-:Y:S05]  /*be30*/  BSYNC B0 ;  /* 0x0000000000007941 */ /* 0x000fea0003800000 */
.L_x_1767:
        /* <DEDUP_REMOVED lines=20> */
.L_x_1760:
[----:B------:R-:W-:Y:S05]  /*bf80*/  BSYNC B1 ;  /* 0x0000000000017941 */ /* 0x000fea0003800000 */
.L_x_1725:
        /* <DEDUP_REMOVED lines=12> */
.L_x_1769:
[----:B------:R-:W-:Y:S05]  /*c050*/  EXIT ;  /* 0x000000000000794d */ /* 0x000fea0003800000 */
.L_x_1771:
        /* <DEDUP_REMOVED lines=10> */
.L_x_2068:


//--------------------- .text._ZN5flash44flash_bwd_dq_dk_dv_loop_seqk_parallel_kernelI23Flash_bwd_kernel_traitsILi256ELi64ELi64ELi8ELi4ELi2ELi2ELb0ELb0EN7cutlass10bfloat16_tE19Flash_kernel_traitsILi256ELi64ELi64ELi8ES3_EELb0ELb0ELb0ELb1ELb0ELb0ELb1EEEvNS_16Flash_bwd_paramsE --------------------------
	.section	.text._ZN5flash44flash_bwd_dq_dk_dv_loop_seqk_parallel_kernelI23Flash_bwd_kernel_traitsILi256ELi64ELi64ELi8ELi4ELi2ELi2ELb0ELb0EN7cutlass10bfloat16_tE19Flash_kernel_traitsILi256ELi64ELi64ELi8ES3_EELb0ELb0ELb0ELb1ELb0ELb0ELb1EEEvNS_16Flash_bwd_paramsE,"ax",@progbits
	.align	128
        .global         _ZN5flash44flash_bwd_dq_dk_dv_loop_seqk_parallel_kernelI23Flash_bwd_kernel_traitsILi256ELi64ELi64ELi8ELi4ELi2ELi2ELb0ELb0EN7cutlass10bfloat16_tE19Flash_kernel_traitsILi256ELi64ELi64ELi8ES3_EELb0ELb0ELb0ELb1ELb0ELb0ELb1EEEvNS_16Flash_bwd_paramsE
        .type           _ZN5flash44flash_bwd_dq_dk_dv_loop_seqk_parallel_kernelI23Flash_bwd_kernel_traitsILi256ELi64ELi64ELi8ELi4ELi2ELi2ELb0ELb0EN7cutlass10bfloat16_tE19Flash_kernel_traitsILi256ELi64ELi64ELi8ES3_EELb0ELb0ELb0ELb1ELb0ELb0ELb1EEEvNS_16Flash_bwd_paramsE,@function
        .size           _ZN5flash44flash_bwd_dq_dk_dv_loop_seqk_parallel_kernelI23Flash_bwd_kernel_traitsILi256ELi64ELi64ELi8ELi4ELi2ELi2ELb0ELb0EN7cutlass10bfloat16_tE19Flash_kernel_traitsILi256ELi64ELi64ELi8ES3_EELb0ELb0ELb0ELb1ELb0ELb0ELb1EEEvNS_16Flash_bwd_paramsE,(.L_x_2069 - _ZN5flash44flash_bwd_dq_dk_dv_loop_seqk_parallel_kernelI23Flash_bwd_kernel_traitsILi256ELi64ELi64ELi8ELi4ELi2ELi2ELb0ELb0EN7cutlass10bfloat16_tE19Flash_kernel_traitsILi256ELi64ELi64ELi8ES3_EELb0ELb0ELb0ELb1ELb0ELb0ELb1EEEvNS_16Flash_bwd_paramsE)
        .other          _ZN5flash44flash_bwd_dq_dk_dv_loop_seqk_parallel_kernelI23Flash_bwd_kernel_traitsILi256ELi64ELi64ELi8ELi4ELi2ELi2ELb0ELb0EN7cutlass10bfloat16_tE19Flash_kernel_traitsILi256ELi64ELi64ELi8ES3_EELb0ELb0ELb0ELb1ELb0ELb0ELb1EEEvNS_16Flash_bwd_paramsE,@"STO_CUDA_ENTRY STV_DEFAULT"
_ZN5flash44flash_bwd_dq_dk_dv_loop_seqk_parallel_kernelI23Flash_bwd_kernel_traitsILi256ELi64ELi64ELi8ELi4ELi2ELi2ELb0ELb0EN7cutlass10bfloat16_tE19Flash_kernel_traitsILi256ELi64ELi64ELi8ES3_EELb0ELb0ELb0ELb1ELb0ELb0ELb1EEEvNS_16Flash_bwd_paramsE:
.text._ZN5flash44flash_bwd_dq_dk_dv_loop_seqk_parallel_kernelI23Flash_bwd_kernel_traitsILi256ELi64ELi64ELi8ELi4ELi2ELi2ELb0ELb0EN7cutlass10bfloat16_tE19Flash_kernel_traitsILi256ELi64ELi64ELi8ES3_EELb0ELb0ELb0ELb1ELb0ELb0ELb1EEEvNS_16Flash_bwd_paramsE:
        /* <DEDUP_REMOVED lines=27> */
[CC--:B------:R-:W-:Y:S02]  /*01b0*/  LEA.HI R8, R2.reuse, R10.reuse, RZ, 0x3 ;  /* 0x0000000a02087211 */ /* 0x0c0fe400078f18ff */
[CC--:B------:R-:W-:Y:S02]  /*01c0*/  LEA.HI R7, R2.reuse, R10.reuse, RZ, 0x5 ;  /* 0x0000000a02077211 */ /* 0x0c0fe400078f28ff */
[CC--:B------:R-:W-:Y:S02]  /*01d0*/  LEA.HI R13, R2.reuse, R10.reuse, RZ, 0x7 ;  /* 0x0000000a020d7211 */ /* 0x0c0fe400078f38ff */
[----:B------:R-:W-:-:S02]  /*01e0*/  LEA.HI R15, R2, R10, RZ, 0x6 ;  /* 0x0000000a020f7211 */ /* 0x000fc400078f30ff */
[--C-:B------:R-:W-:Y:S02]  /*01f0*/  SHF.R.S32.HI R6, RZ, 0x2, R0.reuse ;  /* 0x00000002ff067819 */ /* 0x100fe40000011400 */
[----:B------:R-:W-:Y:S02]  /*0200*/  SHF.R.S32.HI R3, RZ, 0x1f, R0 ;  /* 0x0000001fff037819 */ /* 0x000fe40000011400 */
[----:B------:R-:W-:Y:S02]  /*0210*/  LOP3.LUT R2, R0, 0x7ffffffc, RZ, 0xc0, !PT ;  /* 0x7ffffffc00027812 */ /* 0x000fe400078ec0ff */
[----:B------:R-:W-:Y:S02]  /*0220*/  SHF.R.S32.HI R5, RZ, 0x4, R4 ;  /* 0x00000004ff057819 */ /* 0x000fe40000011404 */
[----:B------:R-:W-:Y:S01]  /*0230*/  LOP3.LUT R0, R8, 0xfffffff8, RZ, 0xc0, !PT ;  /* 0xfffffff808007812 */ /* 0x000fe200078ec0ff */
[----:B------:R-:W-:Y:S01]  /*0240*/  IMAD.IADD R14, R10, 0x1, -R2 ;  /* 0x000000010a0e7824 */ /* 0x000fe200078e0a02 */
[----:B------:R-:W-:-:S02]  /*0250*/  LOP3.LUT R11, R7, 0xffffffe0, RZ, 0xc0, !PT ;  /* 0xffffffe0070b7812 */ /* 0x000fc400078ec0ff */
[----:B------:R-:W-:Y:S01]  /*0260*/  LOP3.LUT R9, R4, 0xfffffff0, RZ, 0xc0, !PT ;  /* 0xfffffff004097812 */ /* 0x000fe200078ec0ff */
[----:B------:R-:W-:Y:S01]  /*0270*/  IMAD.IADD R0, R10, 0x1, -R0 ;  /* 0x000000010a007824 */ /* 0x000fe200078e0a00 */
[----:B------:R-:W-:Y:S01]  /*0280*/  LEA.HI R4, R4, R5, RZ, 0x1 ;  /* 0x0000000504047211 */ /* 0x000fe200078f08ff */
[C---:B------:R-:W-:Y:S01]  /*0290*/  IMAD.IADD R16, R10.reuse, 0x1, -R11 ;  /* 0x000000010a107824 */ /* 0x040fe200078e0a0b */
[----:B------:R-:W-:Y:S01]  /*02a0*/  LEA.HI R3, R3, R6, RZ, 0x3 ;  /* 0x0000000603037211 */ /* 0x000fe200078f18ff */
[----:B------:R-:W-:Y:S01]  /*02b0*/  IMAD.IADD R9, R10, 0x1, -R9 ;  /* 0x000000010a097824 */ /* 0x000fe200078e0a09 */
[----:B------:R-:W-:Y:S01]  /*02c0*/  SHF.R.S32.HI R10, RZ, 0x3, R8 ;  /* 0x00000003ff0a7819 */ /* 0x000fe20000011408 */
[----:B------:R-:W-:Y:S01]  /*02d0*/  IMAD.SHL.U32 R232, R0, 0x8, RZ ;  /* 0x0000000800e87824 */ /* 0x000fe200078e00ff */
[----:B------:R-:W-:Y:S01]  /*02e0*/  LOP3.LUT R4, R4, 0xfffffffe, RZ, 0xc0, !PT ;  /* 0xfffffffe04047812 */ /* 0x000fe200078ec0ff */
[----:B------:R-:W-:Y:S01]  /*02f0*/  STL [R1+0x4], R16 ;  /* 0x0000041001007387 */ /* 0x000fe20000100800 */
[----:B------:R-:W-:-:S02]  /*0300*/  SHF.R.S32.HI R17, RZ, 0x5, R7 ;  /* 0x00000005ff117819 */ /* 0x000fc40000011407 */
[----:B------:R-:W-:Y:S01]  /*0310*/  LOP3.LUT R2, R3, 0xfffffff8, RZ, 0xc0, !PT ;  /* 0xfffffff803027812 */ /* 0x000fe200078ec0ff */
[----:B------:R-:W-:Y:S01]  /*0320*/  IMAD.SHL.U32 R3, R10, 0x40, RZ ;  /* 0x000000400a037824 */ /* 0x000fe200078e00ff */
[----:B------:R-:W-:Y:S01]  /*0330*/  LOP3.LUT P4, RZ, R0, 0x4, RZ, 0xc0, !PT ;  /* 0x0000000400ff7812 */ /* 0x000fe2000788c0ff */
[----:B------:R-:W-:Y:S01]  /*0340*/  IMAD.IADD R11, R5, 0x1, -R4 ;  /* 0x00000001050b7824 */ /* 0x000fe200078e0a04 */
[----:B------:R-:W-:Y:S01]  /*0350*/  LEA.HI R4, R7, R17, RZ, 0x1 ;  /* 0x0000001107047211 */ /* 0x000fe200078f08ff */
[----:B------:R-:W-:Y:S01]  /*0360*/  IMAD.IADD R6, R6, 0x1, -R2 ;  /* 0x0000000106067824 */ /* 0x000fe200078e0a02 */
[----:B------:R-:W-:Y:S01]  /*0370*/  LOP3.LUT R2, R3, 0x1c0, RZ, 0xc0, !PT ;  /* 0x000001c003027812 */ /* 0x000fe200078ec0ff */
[----:B------:R-:W-:Y:S01]  /*0380*/  IMAD.SHL.U32 R10, R11, 0x200, RZ ;  /* 0x000002000b0a7824 */ /* 0x000fe200078e00ff */
[----:B------:R-:W-:Y:S02]  /*0390*/  LOP3.LUT R3, R4, 0xfffffffe, RZ, 0xc0, !PT ;  /* 0xfffffffe04037812 */ /* 0x000fe400078ec0ff */
[C---:B------:R-:W-:Y:S01]  /*03a0*/  LOP3.LUT P3, RZ, R0.reuse, 0x2, RZ, 0xc0, !PT ;  /* 0x0000000200ff7812 */ /* 0x040fe2000786c0ff */
[----:B------:R-:W-:Y:S01]  /*03b0*/  IMAD.SHL.U32 R0, R0, 0x40, RZ ;  /* 0x0000004000007824 */ /* 0x000fe200078e00ff */
[----:B------:R-:W-:Y:S01]  /*03c0*/  SHF.R.U32.HI R4, RZ, 0x3, R2 ;  /* 0x00000003ff047819 */ /* 0x000fe20000011602 */
[----:B------:R-:W-:Y:S01]  /*03d0*/  IMAD.IADD R217, R17, 0x1, -R3 ;  /* 0x0000000111d97824 */ /* 0x000fe200078e0a03 */
[----:B------:R-:W-:-:S02]  /*03e0*/  LOP3.LUT R2, R2, 0x38, R232, 0xf8, !PT ;  /* 0x0000003802027812 */ /* 0x000fc400078ef8e8 */
[----:B------:R-:W-:Y:S02]  /*03f0*/  LOP3.LUT R0, R0, 0x1c0, RZ, 0xc0, !PT ;  /* 0x000001c000007812 */ /* 0x000fe400078ec0ff */
[----:B------:R-:W-:Y:S01]  /*0400*/  LOP3.LUT R12, R2, R4, RZ, 0x3c, !PT ;  /* 0x00000004020c7212 */ /* 0x000fe200078e3cff */
[----:B------:R-:W-:Y:S01]  /*0410*/  IMAD.SHL.U32 R2, R217, 0x10, RZ ;  /* 0x00000010d9027824 */ /* 0x000fe200078e00ff */
[----:B------:R-:W-:Y:S02]  /*0420*/  SHF.R.S32.HI R3, RZ, 0x1f, R9 ;  /* 0x0000001fff037819 */ /* 0x000fe40000011409 */
[----:B------:R-:W-:Y:S02]  /*0430*/  SHF.R.S32.HI R5, RZ, 0x7, R13 ;  /* 0x00000007ff057819 */ /* 0x000fe4000001140d */
[----:B------:R-:W-:Y:S02]  /*0440*/  LOP3.LUT R210, R0, 0x8, R8, 0xf8, !PT ;  /* 0x0000000800d27812 */ /* 0x000fe400078ef808 */
[----:B------:R-:W-:-:S02]  /*0450*/  SHF.R.U32.HI R215, RZ, 0x3, R0 ;  /* 0x00000003ffd77819 */ /* 0x000fc40000011600 */
[----:B------:R-:W-:Y:S02]  /*0460*/  LEA.HI R13, R3, R9, RZ, 0x3 ;  /* 0x00000009030d7211 */ /* 0x000fe400078f18ff */
[----:B------:R-:W-:Y:S01]  /*0470*/  LOP3.LUT R4, R0, 0x10, R2, 0xf8, !PT ;  /* 0x0000001000047812 */ /* 0x000fe200078ef802 */
[----:B------:R-:W-:Y:S01]  /*0480*/  IMAD R2, R5, 0x800, R10 ;  /* 0x0000080005027824 */ /* 0x000fe200078e020a */
[----:B------:R-:W-:Y:S02]  /*0490*/  LOP3.LUT R0, R6, 0x1, RZ, 0xc0, !PT ;  /* 0x0000000106007812 */ /* 0x000fe400078ec0ff */
[----:B------:R-:W-:Y:S02]  /*04a0*/  LOP3.LUT R210, R210, R215, RZ, 0x3c, !PT ;  /* 0x000000d7d2d27212 */ /* 0x000fe400078e3cff */
[----:B------:R-:W-:Y:S02]  /*04b0*/  LOP3.LUT R3, R13, 0xfffffff8, RZ, 0xc0, !PT ;  /* 0xfffffff80d037812 */ /* 0x000fe400078ec0ff */
[----:B------:R-:W-:Y:S01]  /*04c0*/  ISETP.NE.U32.AND P0, PT, R0, 0x1, PT ;  /* 0x000000010000780c */ /* 0x000fe20003f05070 */
[----:B------:R-:W-:Y:S01]  /*04d0*/  IMAD.IADD R210, R2, 0x1, R210 ;  /* 0x0000000102d27824 */ /* 0x000fe200078e02d2 */
[----:B------:R-:W-:Y:S01]  /*04e0*/  SHF.R.S32.HI R0, RZ, 0x1f, R7 ;  /* 0x0000001fff007819 */ /* 0x000fe20000011407 */
[----:B------:R-:W-:Y:S01]  /*04f0*/  IMAD.IADD R251, R9, 0x1, -R3 ;  /* 0x0000000109fb7824 */ /* 0x000fe200078e0a03 */
[----:B------:R-:W-:Y:S01]  /*0500*/  SHF.R.S32.HI R2, RZ, 0x6, R15 ;  /* 0x00000006ff027819 */ /* 0x000fe2000001140f */
[----:B------:R-:W-:Y:S01]  /*0510*/  IMAD.SHL.U32 R210, R210, 0x2, RZ ;  /* 0x00000002d2d27824 */ /* 0x000fe200078e00ff */
[----:B------:R-:W-:Y:S01]  /*0520*/  LEA.HI R3, R0, R17, RZ, 0x2 ;  /* 0x0000001100037211 */ /* 0x000fe200078f10ff */
[----:B------:R-:W-:Y:S01]  /*0530*/  IMAD.SHL.U32 R0, R6, 0x40, RZ ;  /* 0x0000004006007824 */ /* 0x000fe200078e00ff */
[----:B------:R-:W-:Y:S01]  /*0540*/  LOP3.LUT R9, R4, 0x8, R8, 0xf8, !PT ;  /* 0x0000000804097812 */ /* 0x000fe200078ef808 */
[----:B------:R-:W-:Y:S01]  /*0550*/  IMAD R4, R2, 0x200, R12 ;  /* 0x0000020002047824 */ /* 0x000fe200078e020c */
[----:B------:R-:W-:Y:S01]  /*0560*/  R2P PR, R6, 0x6 ;  /* 0x0000000606007804 */ /* 0x000fe20000000000 */
[----:B------:R-:W-:Y:S01]  /*0570*/  IMAD.SHL.U32 R2, R2, 0x8, RZ ;  /* 0x0000000802027824 */ /* 0x000fe200078e00ff */
[----:B------:R-:W-:Y:S01]  /*0580*/  LOP3.LUT R3, R3, 0xfffffffc, RZ, 0xc0, !PT ;  /* 0xfffffffc03037812 */ /* 0x000fe200078ec0ff */
[----:B------:R-:W-:Y:S01]  /*0590*/  IMAD.SHL.U32 R6, R5, 0x20, RZ ;  /* 0x0000002005067824 */ /* 0x000fe200078e00ff */
[----:B------:R-:W-:Y:S01]  /*05a0*/  LOP3.LUT R0, R0, 0x1c0, RZ, 0xc0, !PT ;  /* 0x000001c000007812 */ /* 0x000fe200078ec0ff */
[----:B------:R-:W-:Y:S01]  /*05b0*/  IMAD.SHL.U32 R5, R11, 0x20, RZ ;  /* 0x000000200b057824 */ /* 0x000fe200078e00ff */
[----:B------:R-:W-:Y:S01]  /*05c0*/  LOP3.LUT R2, R2, 0x18, RZ, 0xc0, !PT ;  /* 0x0000001802027812 */ /* 0x000fe200078ec0ff */
[----:B------:R-:W-:Y:S01]  /*05d0*/  IMAD.IADD R8, R17, 0x1, -R3 ;  /* 0x0000000111087824 */ /* 0x000fe200078e0a03 */
[----:B------:R1:W-:Y:S01]  /*05e0*/  STL [R1], R4 ;  /* 0x0000000401007387 */ /* 0x0003e20000100800 */
[----:B------:R-:W-:-:S02]  /*05f0*/  LOP3.LUT R6, R0, 0x20, R6, 0xf8, !PT ;  /* 0x0000002000067812 */ /* 0x000fc400078ef806 */
[----:B------:R-:W-:Y:S02]  /*0600*/  SHF.R.U32.HI R3, RZ, 0x3, R0 ;  /* 0x00000003ff037819 */ /* 0x000fe40000011600 */
[----:B------:R-:W-:Y:S02]  /*0610*/  LOP3.LUT R215, R10, R9, R215, 0xf6, !PT ;  /* 0x000000090ad77212 */ /* 0x000fe400078ef6d7 */
[----:B------:R-:W-:Y:S01]  /*0620*/  LOP3.LUT R9, R2, 0x20, R5, 0xf8, !PT ;  /* 0x0000002002097812 */ /* 0x000fe200078ef805 */
[----:B------:R-:W-:Y:S01]  /*0630*/  IMAD.SHL.U32 R5, R13, 0x40, RZ ;  /* 0x000000400d057824 */ /* 0x000fe200078e00ff */
[----:B------:R-:W-:Y:S02]  /*0640*/  LOP3.LUT R6, R6, R3, RZ, 0x3c, !PT ;  /* 0x0000000306067212 */ /* 0x000fe400078e3cff */
[----:B------:R-:W-:Y:S01]  /*0650*/  LOP3.LUT R2, R3, R0, R2, 0x1e, !PT ;  /* 0x0000000003027212 */ /* 0x000fe200078e1e02 */
[----:B------:R-:W-:Y:S01]  /*0660*/  IMAD.SHL.U32 R3, R251, 0x40, RZ ;  /* 0x00000040fb037824 */ /* 0x000fe200078e00ff */
[----:B------:R-:W-:-:S02]  /*0670*/  SEL R209, R209, 0xffffffe0, !P3 ;  /* 0xffffffe0d1d17807 */ /* 0x000fc40005800000 */
[----:B------:R-:W-:Y:S02]  /*0680*/  SEL R211, R211, 0xffffffc0, !P4 ;  /* 0xffffffc0d3d37807 */ /* 0x000fe40006000000 */
[----:B------:R-:W-:Y:S02]  /*0690*/  LOP3.LUT R3, R3, 0x1c0, RZ, 0xc0, !PT ;  /* 0x000001c003037812 */ /* 0x000fe400078ec0ff */
[----:B------:R-:W-:Y:S02]  /*06a0*/  SEL R237, R237, 0x10, !P0 ;  /* 0x00000010eded7807 */ /* 0x000fe40004000000 */
[----:B------:R-:W-:Y:S01]  /*06b0*/  LEA R215, R215, UR4, 0x1 ;  /* 0x00000004d7d77c11 */ /* 0x000fe2000f8e08ff */
[----:B-1----:R-:W-:-:S04]  /*06c0*/  IMAD.SHL.U32 R4, R14, 0x2, RZ ;  /* 0x000000020e047824 */ /* 0x002fc800078e00ff */
[----:B------:R-:W-:Y:S02]  /*06d0*/  IMAD.IADD R216, R211, 0x1, R215 ;  /* 0x00000001d3d87824 */ /* 0x000fe400078e02d7 */
[--C-:B------:R-:W-:Y:S02]  /*06e0*/  IMAD R7, R8, 0x400, R4.reuse ;  /* 0x0000040008077824 */ /* 0x100fe400078e0204 */
[----:B------:R-:W-:Y:S01]  /*06f0*/  IMAD R0, R217, 0x400, R4 ;  /* 0x00000400d9007824 */ /* 0x000fe200078e0204 */
[----:B------:R-:W-:Y:S01]  /*0700*/  SHF.R.S32.HI R4, RZ, 0x1f, R16 ;  /* 0x0000001fff047819 */ /* 0x000fe20000011410 */
[----:B------:R-:W-:Y:S02]  /*0710*/  IMAD.IADD R7, R7, 0x1, R6 ;  /* 0x0000000107077824 */ /* 0x000fe400078e0206 */
[----:B------:R-:W-:Y:S01]  /*0720*/  IMAD.IADD R246, R0, 0x1, R2 ;  /* 0x0000000100f67824 */ /* 0x000fe200078e0202 */
[----:B------:R-:W-:Y:S01]  /*0730*/  LEA.HI R4, R4, R16, RZ, 0x2 ;  /* 0x0000001004047211 */ /* 0x000fe200078f10ff */
[----:B------:R-:W-:Y:S01]  /*0740*/  IMAD.SHL.U32 R0, R11, 0x8, RZ ;  /* 0x000000080b007824 */ /* 0x000fe200078e00ff */
[----:B------:R-:W-:Y:S01]  /*0750*/  SHF.R.U32.HI R2, RZ, 0x3, R3 ;  /* 0x00000003ff027819 */ /* 0x000fe20000011603 */
[----:B------:R-:W-:Y:S01]  /*0760*/  IMAD.U32 R6, RZ, RZ, UR5 ;  /* 0x00000005ff067e24 */ /* 0x000fe2000f8e00ff */
[----:B----4-:R-:W-:Y:S01]  /*0770*/  USHF.R.S32.HI UR5, URZ, 0x1f, UR56 ;  /* 0x0000001f3f057899 */ /* 0x010fe20008011438 */
[----:B------:R-:W-:-:S02]  /*0780*/  SHF.R.S32.HI R4, RZ, 0x2, R4 ;  /* 0x00000002ff047819 */ /* 0x000fc40000011404 */
[----:B------:R-:W-:Y:S02]  /*0790*/  LOP3.LUT R6, R3, 0x8, R0, 0xf8, !PT ;  /* 0x0000000803067812 */ /* 0x000fe400078ef800 */
[----:B------:R-:W-:Y:S01]  /*07a0*/  LOP3.LUT R0, R5, 0xfffffe00, RZ, 0xc0, !PT ;  /* 0xfffffe0005007812 */ /* 0x000fe200078ec0ff */
[----:B------:R-:W-:Y:S01]  /*07b0*/  IMAD.U32 R5, RZ, RZ, UR5 ;  /* 0x00000005ff057e24 */ /* 0x000fe2000f8e00ff */
[----:B------:R-:W-:Y:S01]  /*07c0*/  USHF.R.S32.HI UR5, URZ, 0x1f, UR48 ;  /* 0x0000001f3f057899 */ /* 0x000fe20008011430 */
[----:B------:R-:W-:Y:S01]  /*07d0*/  LOP3.LUT R3, R2, R9, R3, 0x1e, !PT ;  /* 0x0000000902037212 */ /* 0x000fe200078e1e03 */
[----:B------:R-:W-:Y:S01]  /*07e0*/  IMAD R252, R8, 0x10, R4 ;  /* 0x0000001008fc7824 */ /* 0x000fe200078e0204 */
[----:B------:R-:W-:Y:S01]  /*07f0*/  LOP3.LUT R2, R6, R2, RZ, 0x3c, !PT ;  /* 0x0000000206027212 */ /* 0x000fe200078e3cff */
[--C-:B------:R-:W-:Y:S01]  /*0800*/  IMAD R4, R8, 0x400, R0.reuse ;  /* 0x0000040008047824 */ /* 0x100fe200078e0200 */
[----:B------:R-:W-:Y:S01]  /*0810*/  LOP3.LUT R219, R3, R0, RZ, 0xfc, !PT ;  /* 0x0000000003db7212 */ /* 0x000fe200078efcff */
[----:B------:R-:W-:Y:S01]  /*0820*/  IMAD.U32 R5, RZ, RZ, UR5 ;  /* 0x00000005ff057e24 */ /* 0x000fe2000f8e00ff */
[----:B------:R-:W-:Y:S01]  /*0830*/  USHF.R.S32.HI UR5, URZ, 0x1f, UR56 ;  /* 0x0000001f3f057899 */ /* 0x000fe20008011438 */
[----:B------:R-:W-:Y:S01]  /*0840*/  IMAD R217, R217, 0x400, R0 ;  /* 0x00000400d9d97824 */ /* 0x000fe200078e0200 */
[----:B------:R-:W-:Y:S01]  /*0850*/  LEA R235, R7, UR4, 0x1 ;  /* 0x0000000407eb7c11 */ /* 0x000fe2000f8e08ff */
[----:B------:R-:W-:-:S02]  /*0860*/  IMAD.IADD R218, R4, 0x1, R2 ;  /* 0x0000000104da7824 */ /* 0x000fc400078e0202 */
[----:B------:R-:W-:Y:S02]  /*0870*/  IMAD.IADD R217, R2, 0x1, R217 ;  /* 0x0000000102d97824 */ /* 0x000fe400078e02d9 */
[----:B------:R-:W-:Y:S02]  /*0880*/  IMAD.U32 R0, RZ, RZ, UR5 ;  /* 0x00000005ff007e24 */ /* 0x000fe4000f8e00ff */
[----:B------:R-:W-:Y:S01]  /*0890*/  IMAD.U32 R0, RZ, RZ, UR6 ;  /* 0x00000006ff007e24 */ /* 0x000fe2000f8e00ff */
[----:B------:R-:W-:Y:S01]  /*08a0*/  UIADD3 UR6, UR4, 0x18000, URZ ;  /* 0x0001800004067890 */ /* 0x000fe2000fffe03f */
[----:B------:R-:W-:Y:S01]  /*08b0*/  IMAD.U32 R0, RZ, RZ, UR5 ;  /* 0x00000005ff007e24 */ /* 0x000fe2000f8e00ff */
[----:B------:R-:W-:Y:S01]  /*08c0*/  UIADD3 UR5, UR4, 0x28000, URZ ;  /* 0x0002800004057890 */ /* 0x000fe2000fffe03f */
[C---:B------:R-:W-:Y:S02]  /*08d0*/  VIADD R236, R235.reuse, 0x20 ;  /* 0x00000020ebec7836 */ /* 0x040fe40000000000 */
[----:B------:R-:W-:Y:S01]  /*08e0*/  @P1 VIADD R236, R235, 0xffffffe0 ;  /* 0xffffffe0ebec1836 */ /* 0x000fe20000000000 */
[----:B------:R-:W-:Y:S01]  /*08f0*/  LEA R246, R246, UR6, 0x1 ;  /* 0x00000006f6f67c11 */ /* 0x000fe2000f8e08ff */
[----:B------:R-:W-:Y:S01]  /*0900*/  VIADD R212, R210, UR6 ;  /* 0x00000006d2d47c36 */ /* 0x000fe20008000000 */
[----:B------:R-:W-:Y:S01]  /*0910*/  LEA R217, R217, UR5, 0x1 ;  /* 0x00000005d9d97c11 */ /* 0x000fe2000f8e08ff */
[----:B------:R-:W-:Y:S01]  /*0920*/  IMAD.IADD R238, R235, 0x1, R237 ;  /* 0x00000001ebee7824 */ /* 0x000fe200078e02ed */
[----:B------:R-:W-:Y:S01]  /*0930*/  ULDC.64 UR6, c[0x0][0x208] ;  /* 0x0000820000067ab9 */ /* 0x000fe20000000a00 */
[----:B------:R-:W-:-:S02]  /*0940*/  IMAD.IADD R209, R212, 0x1, R209 ;  /* 0x00000001d4d17824 */ /* 0x000fc400078e02d1 */
[--C-:B------:R-:W-:Y:S02]  /*0950*/  IMAD.IADD R212, R212, 0x1, R211.reuse ;  /* 0x00000001d4d47824 */ /* 0x100fe400078e02d3 */
[C---:B------:R-:W-:Y:S02]  /*0960*/  VIADD R247, R246.reuse, 0x40 ;  /* 0x00000040f6f77836 */ /* 0x040fe40000000000 */
[----:B------:R-:W-:Y:S02]  /*0970*/  IMAD.IADD R211, R209, 0x1, R211 ;  /* 0x00000001d1d37824 */ /* 0x000fe400078e02d3 */
[----:B------:R-:W-:Y:S02]  /*0980*/  @P2 VIADD R247, R246, 0xffffffc0 ;  /* 0xffffffc0f6f72836 */ /* 0x000fe40000000000 */
[----:B------:R-:W-:-:S07]  /*0990*/  IMAD.IADD R237, R237, 0x1, R236 ;  /* 0x00000001eded7824 */ /* 0x000fce00078e02ec */
.L_x_1818:
        /* <DEDUP_REMOVED lines=73> */
.L_x_1772:
        /* <DEDUP_REMOVED lines=82> */
[----:B------:R-:W-:Y:S01]  /*1350*/  @UP1 UIADD3 UR49, UR13, UR20, URZ ;  /* 0x000000140d311290 */ /* 0x000fe2000fffe03f */
[----:B------:R-:W-:Y:S01]  /*1360*/  ULDC UR27, c[0x0][0x2c4] ;  /* 0x0000b100001b7ab9 */ /* 0x000fe20000000800 */
[----:B------:R-:W-:Y:S02]  /*1370*/  UIMAD UR20, UR10, UR12, UR11 ;  /* 0x0000000c0a1472a4 */ /* 0x000fe4000f8e020b */
[----:B------:R-:W-:Y:S01]  /*1380*/  ISETP.GT.U32.AND P1, PT, R5, R2, PT ;  /* 0x000000020500720c */ /* 0x000fe20003f24070 */
[----:B------:R-:W-:Y:S02]  /*1390*/  UIMAD.WIDE.U32 UR42, UR10, UR18, URZ ;  /* 0x000000120a2a72a5 */ /* 0x000fe4000f8e003f */
[----:B------:R-:W-:Y:S01]  /*13a0*/  @UP3 UIMAD UR10, UR48, UR27, URZ ;  /* 0x0000001b300a32a4 */ /* 0x000fe2000f8e023f */
[----:B------:R-:W-:Y:S01]  /*13b0*/  ULDC.U8 UR22, c[0x0][0x480] ;  /* 0x0001200000167ab9 */ /* 0x000fe20000000000 */
[----:B------:R-:W-:-:S02]  /*13c0*/  @UP0 UIADD3 UR28, UR21, UR33, URZ ;  /* 0x00000021151c0290 */ /* 0x000fc4000fffe03f */
[----:B------:R-:W-:Y:S02]  /*13d0*/  @UP0 UIADD3 UR32, UR21, UR33, URZ ;  /* 0x0000002115200290 */ /* 0x000fe4000fffe03f */
[----:B------:R-:W-:Y:S02]  /*13e0*/  UIMAD UR50, UR56, UR23, URZ ;  /* 0x00000017383272a4 */ /* 0x000fe4000f8e023f */
[----:B------:R-:W-:Y:S02]  /*13f0*/  UISETP.NE.AND UP4, UPT, UR22, URZ, UPT ;  /* 0x0000003f1600728c */ /* 0x000fe4000bf85270 */
[----:B------:R-:W-:Y:S01]  /*1400*/  @!P1 IMAD.IADD R2, R2, 0x1, -R5 ;  /* 0x0000000102029824 */ /* 0x000fe200078e0a05 */
[----:B------:R-:W-:Y:S01]  /*1410*/  @!P1 IADD3 R0, R0, 0x1, RZ ;  /* 0x0000000100009810 */ /* 0x000fe20007ffe0ff */
[----:B------:R-:W-:Y:S01]  /*1420*/  @UP0 ULDC.64 UR16, c[0x0][0x248] ;  /* 0x0000920000100ab9 */ /* 0x000fe20000000a00 */
[----:B------:R-:W-:Y:S01]  /*1430*/  PLOP3.LUT P1, PT, PT, PT, UP0, 0x80, 0x0 ;  /* 0x000000000000781c */ /* 0x000fe20003f2f008 */
[----:B------:R-:W-:Y:S01]  /*1440*/  @UP0 ULDC.64 UR22, c[0x0][0x250] ;  /* 0x0000940000160ab9 */ /* 0x000fe20000000a00 */
[----:B------:R-:W-:Y:S01]  /*1450*/  ISETP.GE.U32.AND P0, PT, R2, R5, PT ;  /* 0x000000050200720c */ /* 0x000fe20003f06070 */
[----:B------:R-:W-:Y:S01]  /*1460*/  @UP3 USEL UR11, UR10, UR5, !UP1 ;  /* 0x000000050a0b3287 */ /* 0x000fe2000c800000 */
[----:B------:R-:W-:Y:S01]  /*1470*/  LOP3.LUT R2, R6, UR56, RZ, 0x3c, !PT ;  /* 0x0000003806027c12 */ /* 0x000fe2000f8e3cff */
[----:B------:R-:W-:-:S02]  /*1480*/  @UP0 UIMAD.WIDE.U32 UR14, UR28, UR16, URZ ;  /* 0x000000101c0e02a5 */ /* 0x000fc4000f8e003f */
[----:B------:R-:W-:Y:S01]  /*1490*/  @UP0 UIMAD.WIDE.U32 UR12, UR32, UR22, URZ ;  /* 0x00000016200c02a5 */ /* 0x000fe2000f8e003f */
[----:B------:R-:W-:Y:S01]  /*14a0*/  ISETP.GE.AND P2, PT, R2, RZ, PT ;  /* 0x000000ff0200720c */ /* 0x000fe20003f46270 */
[----:B------:R-:W-:Y:S01]  /*14b0*/  @UP3 ULDC UR10, c[0x0][0x2e4] ;  /* 0x0000b900000a3ab9 */ /* 0x000fe20000000800 */
[----:B------:R-:W-:Y:S02]  /*14c0*/  @!UP1 UIADD3 UR37, UR45, UR35, URZ ;  /* 0x000000232d259290 */ /* 0x000fe4000fffe03f */
[----:B------:R-:W-:Y:S02]  /*14d0*/  @UP3 UIMAD UR35, UR56, UR10, UR11 ;  /* 0x0000000a382332a4 */ /* 0x000fe4000f8e020b */
[----:B------:R-:W-:Y:S01]  /*14e0*/  @UP0 UIMAD UR28, UR28, UR17, URZ ;  /* 0x000000111c1c02a4 */ /* 0x000fe2000f8e023f */
[----:B------:R-:W-:Y:S01]  /*14f0*/  @P0 VIADD R0, R0, 0x1 ;  /* 0x0000000100000836 */ /* 0x000fe20000000000 */
[----:B------:R-:W-:Y:S01]  /*1500*/  @UP0 UIMAD UR32, UR32, UR23, URZ ;  /* 0x00000017202002a4 */ /* 0x000fe2000f8e023f */
[----:B------:R-:W-:Y:S01]  /*1510*/  PLOP3.LUT P0, PT, PT, PT, UP3, 0x80, 0x0 ;  /* 0x000000000000781c */ /* 0x000fe20003f0f038 */
[----:B------:R-:W-:Y:S01]  /*1520*/  @!UP3 UIMAD UR10, UR48, UR61, UR56 ;  /* 0x0000003d300ab2a4 */ /* 0x000fe2000f8e0238 */
[----:B------:R-:W-:Y:S01]  /*1530*/  IMAD.MOV.U32 R17, RZ, RZ, R0 ;  /* 0x000000ffff117224 */ /* 0x000fe200078e0000 */
[----:B------:R-:W-:-:S02]  /*1540*/  USEL UR53, UR30, URZ, UP4 ;  /* 0x0000003f1e357287 */ /* 0x000fc4000a000000 */
[----:B------:R-:W-:Y:S02]  /*1550*/  USEL UR52, UR51, URZ, UP4 ;  /* 0x0000003f33347287 */ /* 0x000fe4000a000000 */
        /* <DEDUP_REMOVED lines=22> */
.L_x_1774:
        /* <DEDUP_REMOVED lines=13> */
.L_x_1775:
        /* <DEDUP_REMOVED lines=11> */
.L_x_1776:
[----:B------:R-:W-:-:S04]  /*1840*/  UIMAD UR5, UR48, UR61, UR56 ;  /* 0x0000003d300572a4 */ /* 0x000fc8000f8e0238 */
[----:B------:R-:W-:-:S12]  /*1850*/  UIMAD UR5, UR5, UR58, URZ ;  /* 0x0000003a050572a4 */ /* 0x000fd8000f8e023f */
.L_x_1777:
[----:B------:R-:W2:Y:S01]  /*1860*/  LDL R8, [R1+0x4] ;  /* 0x0000040001087983 */ /* 0x000ea20000100800 */
        /* <DEDUP_REMOVED lines=16> */
[----:B------:R-:W-:Y:S01]  /*1970*/  UIADD3 UR35, UR9, UR35, URZ ;  /* 0x0000002309237290 */ /* 0x000fe2000fffe03f */
[----:B------:R-:W-:Y:S01]  /*1980*/  PLOP3.LUT P0, PT, PT, PT, UP2, 0x80, 0x0 ;  /* 0x000000000000781c */ /* 0x000fe20003f0f028 */
[----:B------:R-:W-:-:S02]  /*1990*/  UIADD3.X UR5, UR51, UR5, UR54, UP1, UP0 ;  /* 0x0000000533057290 */ /* 0x000fc40008fe0436 */
[----:B------:R-:W-:Y:S01]  /*19a0*/  USHF.R.S32.HI UR18, URZ, 0x1f, UR56 ;  /* 0x0000001f3f127899 */ /* 0x000fe20008011438 */
[----:B------:R-:W-:Y:S01]  /*19b0*/  ULDC.64 UR14, c[0x0][0x428] ;  /* 0x00010a00000e7ab9 */ /* 0x000fe20000000a00 */
[----:B------:R-:W-:Y:S01]  /*19c0*/  ULDC.64 UR26, c[0x0][0x258] ;  /* 0x00009600001a7ab9 */ /* 0x000fe20000000a00 */
[C---:B-1----:R-:W-:Y:S01]  /*19d0*/  IMAD R0, R2.reuse, UR36, RZ ;  /* 0x0000002402007c24 */ /* 0x042fe2000f8e02ff */
[----:B------:R-:W-:Y:S01]  /*19e0*/  UIMAD UR28, UR18, UR14, URZ ;  /* 0x0000000e121c72a4 */ /* 0x000fe2000f8e023f */
[----:B------:R-:W-:Y:S01]  /*19f0*/  IMAD.WIDE.U32 R4, R2, UR9, R4 ;  /* 0x0000000902047c25 */ /* 0x000fe2000f8e0004 */
[----:B------:R-:W-:Y:S01]  /*1a00*/  ULDC.64 UR42, c[0x0][0x400] ;  /* 0x00010000002a7ab9 */ /* 0x000fe20000000a00 */
[----:B------:R-:W-:Y:S02]  /*1a10*/  UIMAD UR18, UR18, UR26, URZ ;  /* 0x0000001a121272a4 */ /* 0x000fe4000f8e023f */
[----:B------:R-:W-:Y:S01]  /*1a20*/  IMAD R0, R3, UR9, R0 ;  /* 0x0000000903007c24 */ /* 0x000fe2000f8e0200 */
[----:B------:R-:W-:Y:S01]  /*1a30*/  UIADD3 UR9, UP1, UP0, UR53, UR11, UR55 ;  /* 0x0000000b35097290 */ /* 0x000fe2000f83e037 */
[----:B------:R-:W-:Y:S01]  /*1a40*/  IMAD.U32 R16, RZ, RZ, UR14 ;  /* 0x0000000eff107e24 */ /* 0x000fe2000f8e00ff */
[----:B------:R-:W-:Y:S01]  /*1a50*/  UIMAD UR28, UR56, UR15, UR28 ;  /* 0x0000000f381c72a4 */ /* 0x000fe2000f8e021c */
[----:B------:R-:W-:Y:S01]  /*1a60*/  IMAD.IADD R5, R5, 0x1, R0 ;  /* 0x0000000105057824 */ /* 0x000fe200078e0200 */
[----:B---3--:R-:W-:Y:S01]  /*1a70*/  SHF.R.S32.HI R6, RZ, 0x1f, R6 ;  /* 0x0000001fff067819 */ /* 0x008fe20000011406 */
[----:B------:R-:W-:Y:S01]  /*1a80*/  UIADD3.X UR5, UR52, UR5, UR49, UP1, UP0 ;  /* 0x0000000534057290 */ /* 0x000fe20008fe0431 */
[----:B------:R-:W-:-:S02]  /*1a90*/  ULDC.64 UR44, c[0x0][0x478] ;  /* 0x00011e00002c7ab9 */ /* 0x000fc40000000a00 */
[----:B----4-:R-:W-:Y:S01]  /*1aa0*/  LEA.HI R6, R6, R7, RZ, 0x5 ;  /* 0x0000000706067211 */ /* 0x010fe200078f28ff */
[----:B------:R-:W-:Y:S01]  /*1ab0*/  IMAD R7, R12, UR24, RZ ;  /* 0x000000180c077c24 */ /* 0x000fe2000f8e02ff */
[----:B------:R-:W-:Y:S01]  /*1ac0*/  ULDC.64 UR46, c[0x0][0x2b0] ;  /* 0x0000ac00002e7ab9 */ /* 0x000fe20000000a00 */
[----:B------:R-:W-:Y:S01]  /*1ad0*/  IMAD.WIDE.U32 R4, R16, UR56, R4 ;  /* 0x0000003810047c25 */ /* 0x000fe2000f8e0004 */
[----:B------:R-:W-:Y:S01]  /*1ae0*/  SHF.R.S32.HI R6, RZ, 0x5, R6 ;  /* 0x00000005ff067819 */ /* 0x000fe20000011406 */
[----:B------:R-:W-:Y:S02]  /*1af0*/  ULEA.HI.SX32 UR41, UR41, 0xffffffff, 0x1a ;  /* 0xffffffff29297891 */ /* 0x000fe4000f8fd23f */
[----:B------:R-:W-:Y:S01]  /*1b00*/  IMAD R19, R13, UR25, R7 ;  /* 0x000000190d137c24 */ /* 0x000fe2000f8e0207 */
[----:B------:R-:W-:Y:S01]  /*1b10*/  UIMAD.WIDE UR12, UR12, 0x4, UR44 ;  /* 0x000000040c0c78a5 */ /* 0x000fe2000f8e022c */
[----:B------:R-:W-:Y:S01]  /*1b20*/  VIADD R7, R5, UR28 ;  /* 0x0000001c05077c36 */ /* 0x000fe20008000000 */
[----:B------:R-:W-:Y:S01]  /*1b30*/  UIMAD UR18, UR56, UR27, UR18 ;  /* 0x0000001b381272a4 */ /* 0x000fe2000f8e0212 */
[----:B--2---:R-:W-:Y:S01]  /*1b40*/  IMAD R0, R6, UR10, R8 ;  /* 0x0000000a06007c24 */ /* 0x004fe2000f8e0208 */
[----:B------:R-:W-:Y:S01]  /*1b50*/  UIMAD.WIDE UR10, UR35, 0x4, UR46 ;  /* 0x00000004230a78a5 */ /* 0x000fe2000f8e022e */
[----:B------:R-:W-:-:S03]  /*1b60*/  IMAD.WIDE.U32 R8, R13, UR24, R232 ;  /* 0x000000180d087c25 */ /* 0x000fc6000f8e00e8 */
[----:B------:R-:W-:Y:S02]  /*1b70*/  IADD3 R6, P1, R0, UR9, RZ ;  /* 0x0000000900067c10 */ /* 0x000fe4000ff3e0ff */
[----:B------:R-:W-:Y:S02]  /*1b80*/  IADD3 R10, P2, R8, UR40, RZ ;  /* 0x00000028080a7c10 */ /* 0x000fe4000ff5e0ff */
[----:B------:R-:W-:Y:S02]  /*1b90*/  LEA.HI.X.SX32 R0, R0, UR5, 0x1, P1 ;  /* 0x0000000500007c11 */ /* 0x000fe400088f0eff */
[C---:B------:R-:W-:Y:S02]  /*1ba0*/  LEA R222, P1, R6.reuse, UR42, 0x2 ;  /* 0x0000002a06de7c11 */ /* 0x040fe4000f8210ff */
[----:B------:R-:W-:Y:S02]  /*1bb0*/  IADD3.X R11, R9, UR38, R19, P2, !PT ;  /* 0x00000026090b7c10 */ /* 0x000fe400097fe413 */
[----:B------:R-:W-:Y:S01]  /*1bc0*/  LEA.HI.X R223, R6, UR43, R0, 0x2, P1 ;  /* 0x0000002b06df7c11 */ /* 0x000fe200088f1400 */
[----:B------:R-:W-:Y:S01]  /*1bd0*/  IMAD.MOV.U32 R6, RZ, RZ, R4 ;  /* 0x000000ffff067224 */ /* 0x000fe200078e0004 */
[----:B------:R-:W-:Y:S07]  /*1be0*/  @!P0 BRA `(.L_x_1778) ;  /* 0x0000008c00348947 */ /* 0x000fee0003800000 */
[----:B------:R-:W2:Y:S01]  /*1bf0*/  LDL R28, [R1] ;  /* 0x00000000011c7983 */ /* 0x000ea20000100800 */
        /* <DEDUP_REMOVED lines=73> */
.L_x_1780:
[----:B------:R-:W-:Y:S05]  /*2090*/  BSYNC B0 ;  /* 0x0000000000007941 */ /* 0x000fea0003800000 */
.L_x_1779:
        /* <DEDUP_REMOVED lines=28> */
[----:B--2---:R-:W-:-:S04]  /*2260*/  @!P3 LEA R4, P1, R0, UR26, 0x1 ;  /* 0x0000001a0004bc11 */ /* 0x004fc8000f8208ff */
        /* <DEDUP_REMOVED lines=21> */
.L_x_1782:
[----:B------:R-:W-:Y:S05]  /*23c0*/  BSYNC B0 ;  /* 0x0000000000007941 */ /* 0x000fea0003800000 */
.L_x_1781:
        /* <DEDUP_REMOVED lines=21> */
.L_x_1784:
        /* <DEDUP_REMOVED lines=50> */
.L_x_1785:
[----:B------:R-:W-:Y:S05]  /*2840*/  BSYNC B0 ;  /* 0x0000000000007941 */ /* 0x000fea0003800000 */
.L_x_1783:
        /* <DEDUP_REMOVED lines=21> */
.L_x_1787:
        /* <DEDUP_REMOVED lines=51> */
.L_x_1788:
[----:B------:R-:W-:Y:S05]  /*2cd0*/  BSYNC B0 ;  /* 0x0000000000007941 */ /* 0x000fea0003800000 */
.L_x_1786:
        /* <DEDUP_REMOVED lines=71> */
.L_x_1790:
[----:B------:R-:W-:Y:S05]  /*3150*/  BSYNC B0 ;  /* 0x0000000000007941 */ /* 0x000fea0003800000 */
.L_x_1789:
        /* <DEDUP_REMOVED lines=59> */
.L_x_1792:
[----:B------:R-:W-:Y:S05]  /*3510*/  BSYNC B0 ;  /* 0x0000000000007941 */ /* 0x000fea0003800000 */
.L_x_1791:
        /* <DEDUP_REMOVED lines=64> */
.L_x_1794:
[----:B------:R-:W-:Y:S05]  /*3920*/  BSYNC B0 ;  /* 0x0000000000007941 */ /* 0x000fea0003800000 */
.L_x_1793:
        /* <DEDUP_REMOVED lines=8> */
[----:B-1-3--:R-:W-:Y:S01]  /*39b0*/  IMAD.U32 R2, RZ, RZ, UR30 ;  /* 0x0000001eff027e24 */ /* 0x00afe2000f8e00ff */
[----:B------:R-:W-:Y:S01]  /*39c0*/  ISETP.GE.AND P1, PT, R232, UR5, PT ;  /* 0x00000005e8007c0c */ /* 0x000fe2000bf26270 */
[----:B------:R-:W-:Y:S01]  /*39d0*/  IMAD.U32 R3, RZ, RZ, UR32 ;  /* 0x00000020ff037e24 */ /* 0x000fe2000f8e00ff */
[----:B------:R-:W-:Y:S01]  /*39e0*/  IADD3 R6, P3, R14, 0x20, RZ ;  /* 0x000000200e067810 */ /* 0x000fe20007f7e0ff */
[----:B------:R-:W-:Y:S01]  /*39f0*/  IMAD.MOV.U32 R4, RZ, RZ, R8 ;  /* 0x000000ffff047224 */ /* 0x000fe200078e0008 */
[----:B------:R-:W1:Y:S01]  /*3a00*/  LDC.64 R14, c[0x0][0x220] ;  /* 0x00008800ff0e7b82 */ /* 0x000e620000000a00 */
[----:B------:R-:W-:Y:S01]  /*3a10*/  IADD3.X R7, RZ, R21, RZ, P2, !PT ;  /* 0x00000015ff077210 */ /* 0x000fe200017fe4ff */
[----:B------:R-:W-:Y:S01]  /*3a20*/  IMAD.WIDE.U32 R2, R0, UR22, R2 ;  /* 0x0000001600027c25 */ /* 0x000fe2000f8e0002 */
[----:B------:R-:W-:-:S02]  /*3a30*/  IADD3.X R9, RZ, R23, RZ, P3, !PT ;  /* 0x00000017ff097210 */ /* 0x000fc40001ffe4ff */
[----:B------:R-:W-:Y:S01]  /*3a40*/  MOV R5, R12 ;  /* 0x0000000c00057202 */ /* 0x000fe20000000f00 */
[----:B------:R-:W-:Y:S01]  /*3a50*/  IMAD R7, R7, UR22, RZ ;  /* 0x0000001607077c24 */ /* 0x000fe2000f8e02ff */
[----:B------:R-:W-:Y:S01]  /*3a60*/  ISETP.GE.AND P3, PT, R241, UR5, PT ;  /* 0x00000005f1007c0c */ /* 0x000fe2000bf66270 */
[----:B------:R-:W-:Y:S01]  /*3a70*/  IMAD R9, R9, UR22, RZ ;  /* 0x0000001609097c24 */ /* 0x000fe2000f8e02ff */
[----:B------:R-:W3:Y:S01]  /*3a80*/  @!P1 LDC.64 R10, c[0x0][0x220] ;  /* 0x00008800ff0a9b82 */ /* 0x000ee20000000a00 */
[----:B------:R-:W-:Y:S01]  /*3a90*/  IMAD R0, R0, UR23, R7 ;  /* 0x0000001700007c24 */ /* 0x000fe2000f8e0207 */
[----:B------:R1:W-:Y:S01]  /*3aa0*/  @P1 STS.128 [R226+0x21000], RZ ;  /* 0x021000ffe2001388 */ /* 0x0003e20000000c00 */
[----:B------:R-:W-:-:S04]  /*3ab0*/  IMAD.WIDE.U32 R4, R6, UR22, R4 ;  /* 0x0000001606047c25 */ /* 0x000fc8000f8e0004 */
[----:B------:R-:W-:Y:S02]  /*3ac0*/  IMAD R7, R6, UR23, R9 ;  /* 0x0000001706077c24 */ /* 0x000fe4000f8e0209 */
[----:B------:R-:W-:-:S03]  /*3ad0*/  IMAD.IADD R3, R3, 0x1, R0 ;  /* 0x0000000103037824 */ /* 0x000fc600078e0200 */
[----:B------:R-:W-:Y:S02]  /*3ae0*/  IADD3 R7, R5, R7, RZ ;  /* 0x0000000705077210 */ /* 0x000fe40007ffe0ff */
[----:B---3--:R-:W-:-:S04]  /*3af0*/  @!P1 LEA R6, P2, R4, R10, 0x1 ;  /* 0x0000000a04069211 */ /* 0x008fc800078408ff */
[----:B------:R-:W-:Y:S01]  /*3b00*/  @!P1 LEA.HI.X R7, R4, R11, R7, 0x1, P2 ;  /* 0x0000000b04079211 */ /* 0x000fe200010f0c07 */
[----:B------:R-:W-:Y:S01]  /*3b10*/  IMAD.WIDE.U32 R4, R17, UR10, R2 ;  /* 0x0000000a11047c25 */ /* 0x000fe2000f8e0002 */
[----:B------:R-:W-:-:S03]  /*3b20*/  ISETP.GE.AND P2, PT, R242, UR5, PT ;  /* 0x00000005f2007c0c */ /* 0x000fc6000bf46270 */
[----:B-1----:R-:W-:Y:S01]  /*3b30*/  IMAD.WIDE R2, R232, 0x2, R14 ;  /* 0x00000002e8027825 */ /* 0x002fe200078e020e */
        /* <DEDUP_REMOVED lines=24> */
.L_x_1796:
[----:B------:R-:W-:Y:S05]  /*3cc0*/  BSYNC B0 ;  /* 0x0000000000007941 */ /* 0x000fea0003800000 */
.L_x_1795:
        /* <DEDUP_REMOVED lines=9> */
[----:B------:R-:W-:Y:S01]  /*3d60*/  IMAD.MOV.U32 R227, RZ, RZ, R224 ;  /* 0x000000ffffe37224 */ /* 0x000fe200078e00e0 */
[----:B------:R-:W-:Y:S01]  /*3d70*/  CS2R R190, SRZ ;  /* 0x0000000000be7805 */ /* 0x000fe2000001ff00 */
[----:B------:R-:W-:Y:S01]  /*3d80*/  IMAD.SHL.U32 R245, R252, 0x4, RZ ;  /* 0x00000004fcf57824 */ /* 0x000fe200078e00ff */
[----:B------:R-:W-:-:S02]  /*3d90*/  CS2R R188, SRZ ;  /* 0x0000000000bc7805 */ /* 0x000fc4000001ff00 */
[----:B------:R-:W-:Y:S01]  /*3da0*/  PLOP3.LUT P1, PT, PT, PT, UP1, 0x80, 0x0 ;  /* 0x000000000000781c */ /* 0x000fe20003f2f018 */
[----:B------:R-:W-:Y:S01]  /*3db0*/  IMAD.MOV.U32 R221, RZ, RZ, 0x20 ;  /* 0x00000020ffdd7424 */ /* 0x000fe200078e00ff */
[----:B------:R-:W-:Y:S01]  /*3dc0*/  CS2R R194, SRZ ;  /* 0x0000000000c27805 */ /* 0x000fe2000001ff00 */
[----:B------:R-:W-:Y:S01]  /*3dd0*/  IMAD.MOV.U32 R220, RZ, RZ, 0x40 ;  /* 0x00000040ffdc7424 */ /* 0x000fe200078e00ff */
[----:B------:R-:W-:Y:S01]  /*3de0*/  CS2R R192, SRZ ;  /* 0x0000000000c07805 */ /* 0x000fe2000001ff00 */
[----:B------:R-:W-:Y:S01]  /*3df0*/  @UP1 ULDC.64 UR22, c[0x0][0x3d0] ;  /* 0x0000f40000161ab9 */ /* 0x000fe20000000a00 */
[----:B------:R-:W-:Y:S01]  /*3e00*/  @UP1 UMOV UR11, UR10 ;  /* 0x0000000a000b1c82 */ /* 0x000fe20008000000 */
[----:B------:R-:W-:Y:S01]  /*3e10*/  @UP1 UIMAD UR5, UR57, UR22, URZ ;  /* 0x00000016390512a4 */ /* 0x000fe2000f8e023f */
[----:B------:R-:W-:Y:S01]  /*3e20*/  @UP1 UMOV UR10, UR56 ;  /* 0x00000038000a1c82 */ /* 0x000fe20008000000 */
[----:B------:R-:W-:Y:S01]  /*3e30*/  CS2R R186, SRZ ;  /* 0x0000000000ba7805 */ /* 0x000fe2000001ff00 */
[----:B------:R-:W-:-:S02]  /*3e40*/  @UP1 UIMAD.WIDE.U32 UR10, UR48, UR22, UR10 ;  /* 0x00000016300a12a5 */ /* 0x000fc4000f8e000a */
[----:B------:R-:W-:Y:S02]  /*3e50*/  @UP1 UIMAD UR5, UR48, UR23, UR5 ;  /* 0x00000017300512a4 */ /* 0x000fe4000f8e0205 */
[----:B------:R-:W-:Y:S02]  /*3e60*/  @UP1 ULEA UR16, UP0, UR10, UR16, 0x2 ;  /* 0x000000100a101291 */ /* 0x000fe4000f80103f */
[----:B------:R-:W-:Y:S01]  /*3e70*/  @UP1 UIADD3 UR5, UR11, UR5, URZ ;  /* 0x000000050b051290 */ /* 0x000fe2000fffe03f */
[----:B------:R-:W-:Y:S02]  /*3e80*/  SHF.L.U64.HI R0, R252, 0x2, R5 ;  /* 0x00000002fc007819 */ /* 0x000fe40000010205 */
        /* <DEDUP_REMOVED lines=9> */
[----:B------:R-:W-:Y:S02]  /*3f20*/  CS2R R178, SRZ ;  /* 0x0000000000b27805 */ /* 0x000fe4000001ff00 */
[----:B------:R-:W-:Y:S02]  /*3f30*/  CS2R R176, SRZ ;  /* 0x0000000000b07805 */ /* 0x000fe4000001ff00 */
        /* <DEDUP_REMOVED lines=27> */
[----:B-1----:R-:W-:Y:S01]  /*40f0*/  IMAD.SHL.U32 R2, R252, 0x4, RZ ;  /* 0x00000004fc027824 */ /* 0x002fe200078e00ff */
[----:B------:R-:W-:-:S02]  /*4100*/  CS2R R70, SRZ ;  /* 0x0000000000467805 */ /* 0x000fc4000001ff00 */
        /* <DEDUP_REMOVED lines=8> */
[----:B------:R-:W-:Y:S01]  /*4190*/  CS2R R56, SRZ ;  /* 0x0000000000387805 */ /* 0x000fe2000001ff00 */
[----:B------:R-:W3:Y:S01]  /*41a0*/  @P1 MUFU.RCP R0, UR5 ;  /* 0x0000000500001d08 */ /* 0x000ee20008001000 */
        /* <DEDUP_REMOVED lines=19> */
[----:B------:R-:W-:Y:S01]  /*42e0*/  SHF.L.U64.HI R244, R252, 0x2, R5 ;  /* 0x00000002fcf47819 */ /* 0x000fe20000010205 */
[----:B------:R-:W-:Y:S01]  /*42f0*/  UMOV UR5, URZ ;  /* 0x0000003f00057c82 */ /* 0x000fe20008000000 */
[----:B------:R-:W-:Y:S01]  /*4300*/  ULDC UR20, c[0x0][0x2d0] ;  /* 0x0000b40000147ab9 */ /* 0x000fe20000000800 */
[----:B------:R-:W-:Y:S01]  /*4310*/  ULDC UR22, c[0x0][0x2dc] ;  /* 0x0000b70000167ab9 */ /* 0x000fe20000000800 */
[----:B------:R-:W-:Y:S01]  /*4320*/  ULDC UR18, c[0x0][0x2ec] ;  /* 0x0000bb0000127ab9 */ /* 0x000fe20000000800 */
[----:B-1----:R-:W-:Y:S01]  /*4330*/  LEA.HI R2, R25, R248, RZ, 0x7 ;  /* 0x000000f819027211 */ /* 0x002fe200078f38ff */
[----:B------:R-:W-:Y:S01]  /*4340*/  IMAD.SHL.U32 R248, R248, 0x2, RZ ;  /* 0x00000002f8f87824 */ /* 0x000fe200078e00ff */
[----:B------:R-:W-:Y:S01]  /*4350*/  CS2R R24, SRZ ;  /* 0x0000000000187805 */ /* 0x000fe2000001ff00 */
[----:B------:R-:W-:Y:S01]  /*4360*/  VIADD R3, R218, 0x4000 ;  /* 0x00004000da037836 */ /* 0x000fe20000000000 */
[----:B------:R-:W-:-:S04]  /*4370*/  SHF.R.S32.HI R2, RZ, 0x7, R2 ;  /* 0x00000007ff027819 */ /* 0x000fc80000011402 */
[----:B------:R-:W-:Y:S01]  /*4380*/  SEL R3, R3, R218, !P0 ;  /* 0x000000da03037207 */ /* 0x000fe20004000000 */
[----:B------:R-:W-:-:S03]  /*4390*/  IMAD.SHL.U32 R2, R2, 0x20, RZ ;  /* 0x0000002002027824 */ /* 0x000fc600078e00ff */
[----:B------:R-:W-:Y:S02]  /*43a0*/  LEA R214, R3, UR4, 0x1 ;  /* 0x0000000403d67c11 */ /* 0x000fe4000f8e08ff */
[----:B------:R-:W-:Y:S01]  /*43b0*/  LOP3.LUT R248, R2, 0x6, R248, 0xf8, !PT ;  /* 0x0000000602f87812 */ /* 0x000fe200078ef8f8 */
[----:B------:R-:W-:-:S05]  /*43c0*/  VIADD R2, R219, 0x4000 ;  /* 0x00004000db027836 */ /* 0x000fca0000000000 */
[----:B------:R-:W-:-:S04]  /*43d0*/  SEL R2, R2, R219, !P0 ;  /* 0x000000db02027207 */ /* 0x000fc80004000000 */
[----:B------:R-:W-:Y:S01]  /*43e0*/  LEA R208, R2, UR4, 0x1 ;  /* 0x0000000402d07c11 */ /* 0x000fe2000f8e08ff */
        /* <DEDUP_REMOVED lines=8> */
.L_x_1799:
[----:B------:R-:W0:Y:S01]  /*4470*/  LDGDEPBAR ;  /* 0x00000000000079af */ /* 0x000e220000000000 */
[----:B------:R-:W-:Y:S01]  /*4480*/  R2P PR, R251, 0x6 ;  /* 0x00000006fb007804 */ /* 0x000fe20000000000 */
[----:B------:R-:W-:Y:S04]  /*4490*/  USHF.L.U32 UR11, UR19, 0x6, URZ ;  /* 0x00000006130b7899 */ /* 0x000fe8000800063f */
[----:B------:R-:W-:Y:S01]  /*44a0*/  SEL R200, R221, 0xffffffe0, !P1 ;  /* 0xffffffe0ddc87807 */ /* 0x000fe20004800000 */
[----:B------:R-:W-:Y:S01]  /*44b0*/  UIADD3 UR11, UR11, 0x40, URZ ;  /* 0x000000400b0b7890 */ /* 0x000fe2000fffe03f */
[----:B------:R-:W-:Y:S02]  /*44c0*/  SEL R213, R220, 0xffffffc0, !P2 ;  /* 0xffffffc0dcd57807 */ /* 0x000fe40005000000 */
[C---:B------:R-:W-:Y:S01]  /*44d0*/  IADD3 R3, R214.reuse, R200, RZ ;  /* 0x000000c8d6037210 */ /* 0x040fe20007ffe0ff */
[----:B------:R-:W-:Y:S01]  /*44e0*/  UISETP.GE.AND UP0, UPT, UR11, UR8, UPT ;  /* 0x000000080b00728c */ /* 0x000fe2000bf06270 */
[-C--:B------:R-:W-:Y:S02]  /*44f0*/  IADD3 R2, R214, R213.reuse, RZ ;  /* 0x000000d5d6027210 */ /* 0x080fe40007ffe0ff */
[----:B------:R-:W-:Y:S03]  /*4500*/  IADD3 R0, R3, R213, RZ ;  /* 0x000000d503007210 */ /* 0x000fe60007ffe0ff */
[----:B------:R-:W-:Y:S02]  /*4510*/  PLOP3.LUT P0, PT, PT, PT, UP0, 0x80, 0x0 ;  /* 0x000000000000781c */ /* 0x000fe40003f0f008 */
[----:B------:R-:W-:Y:S02]  /*4520*/  PLOP3.LUT P5, PT, PT, PT, UP0, 0x80, 0x0 ;  /* 0x000000000000781c */ /* 0x000fe40003faf008 */
[----:B------:R-:W-:Y:S02]  /*4530*/  PLOP3.LUT P1, PT, PT, PT, UP0, 0x80, 0x0 ;  /* 0x000000000000781c */ /* 0x000fe40003f2f008 */
[----:B------:R-:W-:Y:S01]  /*4540*/  PLOP3.LUT P2, PT, PT, PT, UP0, 0x80, 0x0 ;  /* 0x000000000000781c */ /* 0x000fe20003f4f008 */
[----:B------:R-:W-:Y:S04]  /*4550*/  DEPBAR.LE SB0, 0x0 ;  /* 0x000080000000791a */ /* 0x000fe80000000000 */
[----:B------:R-:W-:Y:S01]  /*4560*/  BAR.SYNC.DEFER_BLOCKING 0x0 ;  /* 0x0000000000007b1d */ /* 0x000fe20000010000 */
[----:B------:R-:W-:Y:S02]  /*4570*/  PLOP3.LUT P3, PT, PT, PT, UP0, 0x80, 0x0 ;  /* 0x000000000000781c */ /* 0x000fe40003f6f008 */
[----:B------:R-:W-:Y:S03]  /*4580*/  PLOP3.LUT P6, PT, PT, PT, UP0, 0x80, 0x0 ;  /* 0x000000000000781c */ /* 0x000fe60003fcf008 */
[----:B------:R-:W-:Y:S05]  /*4590*/  LDSM.16.M88.4 R16, [R214] ;  /* 0x00000000d610783b */ /* 0x000fea0000000200 */
[----:B------:R-:W1:Y:S05]  /*45a0*/  LDSM.16.M88.4 R8, [R210+UR4+0x18000] ;  /* 0x01800004d208783b */ /* 0x000e6a0008000200 */
        /* <DEDUP_REMOVED lines=119> */
[----:B------:R1:W-:Y:S02]  /*4d20*/  MUFU.TANH R118, R5 ;  /* 0x0000000500767308 */ /* 0x0003e40000002400 */
[----:B------:R-:W-:Y:S08]  /*4d30*/  HMMA.16816.F32.BF16 R16, R108, R86, R16 ;  /* 0x000000566c10723c */ /* 0x000ff00000041810 */
[----:B------:R3:W4:Y:S03]  /*4d40*/  MUFU.TANH R128, R6 ;  /* 0x0000000600807308 */ /* 0x0007260000002400 */
[----:B--2---:R-:W-:Y:S04]  /*4d50*/  MOV R4, UR19 ;  /* 0x0000001300047c02 */ /* 0x004fe80008000f00 */
[----:B------:R-:W-:Y:S03]  /*4d60*/  LEA R4, R4, R248, 0x6 ;  /* 0x000000f804047211 */ /* 0x000fe600078e30ff */
[----:B------:R-:W-:Y:S01]  /*4d70*/  MUFU.TANH R117, R9 ;  /* 0x0000000900757308 */ /* 0x000fe20000002400 */
[C---:B------:R-:W-:Y:S02]  /*4d80*/  @P0 IADD3 R0, R4.reuse, 0x1, RZ ;  /* 0x0000000104000810 */ /* 0x040fe40007ffe0ff */
[----:B------:R-:W-:Y:S01]  /*4d90*/  @P1 IADD3 R2, R4, 0x8, RZ ;  /* 0x0000000804021810 */ /* 0x000fe20007ffe0ff */
[----:B------:R-:W-:Y:S01]  /*4da0*/  FMUL.FTZ R15, R15, UR10 ;  /* 0x0000000a0f0f7c20 */ /* 0x000fe20008410000 */
[----:B------:R-:W-:Y:S05]  /*4db0*/  @P5 ISETP.GE.AND P5, PT, R0, UR8, PT ;  /* 0x0000000800005c0c */ /* 0x000fea000bfa6270 */
[----:B------:R2:W4:Y:S01]  /*4dc0*/  MUFU.TANH R127, R7 ;  /* 0x00000007007f7308 */ /* 0x0005220000002400 */
[----:B------:R-:W-:Y:S01]  /*4dd0*/  MOV R0, UR9 ;  /* 0x0000000900007c02 */ /* 0x000fe20008000f00 */
[----:B------:R-:W-:Y:S01]  /*4de0*/  FMUL.FTZ R14, R14, UR10 ;  /* 0x0000000a0e0e7c20 */ /* 0x000fe20008410000 */
[----:B------:R-:W-:Y:S01]  /*4df0*/  @P2 IADD3 R3, R4, 0x9, RZ ;  /* 0x0000000904032810 */ /* 0x000fe20007ffe0ff */
[----:B------:R-:W-:Y:S01]  /*4e00*/  FMUL.FTZ R13, R13, UR10 ;  /* 0x0000000a0d0d7c20 */ /* 0x000fe20008410000 */
[----:B------:R-:W-:Y:S01]  /*4e10*/  LEA R0, R0, R249, 0x6 ;  /* 0x000000f900007211 */ /* 0x000fe200078e30ff */
[----:B------:R-:W-:Y:S01]  /*4e20*/  FMUL.FTZ R12, R12, UR10 ;  /* 0x0000000a0c0c7c20 */ /* 0x000fe20008410000 */
[----:B------:R-:W-:Y:S01]  /*4e30*/  @P3 ISETP.GE.AND P3, PT, R2, UR8, PT ;  /* 0x0000000802003c0c */ /* 0x000fe2000bf66270 */
[C---:B-----5:R-:W-:Y:S01]  /*4e40*/  FMUL.FTZ R2, R240.reuse, 1.4426950216293334961 ;  /* 0x3fb8aa3bf0027820 */ /* 0x060fe20000410000 */
[----:B------:R-:W-:Y:S01]  /*4e50*/  @P6 ISETP.GE.AND P6, PT, R3, UR8, PT ;  /* 0x0000000803006c0c */ /* 0x000fe2000bfc6270 */
[C---:B------:R-:W-:Y:S01]  /*4e60*/  FMUL.FTZ R3, R239.reuse, 1.4426950216293334961 ;  /* 0x3fb8aa3bef037820 */ /* 0x040fe20000410000 */
[----:B------:R-:W-:Y:S01]  /*4e70*/  FSETP.NEU.FTZ.AND P1, PT, R239, -INF , PT ;  /* 0xff800000ef00780b */ /* 0x000fe20003f3d000 */
[----:B------:R4:W4:Y:S01]  /*4e80*/  MUFU.TANH R120, R8 ;  /* 0x0000000800787308 */ /* 0x0009220000002400 */
[----:B------:R-:W-:Y:S01]  /*4e90*/  FSETP.NEU.FTZ.AND P0, PT, R240, -INF , PT ;  /* 0xff800000f000780b */ /* 0x000fe20003f1d000 */
[----:B------:R-:W-:Y:S01]  /*4ea0*/  FMUL.FTZ R16, R16, UR10 ;  /* 0x0000000a10107c20 */ /* 0x000fe20008410000 */
[C---:B-1----:R-:W-:Y:S01]  /*4eb0*/  IADD3 R5, R0.reuse, 0x8, RZ ;  /* 0x0000000800057810 */ /* 0x042fe20007ffe0ff */
[----:B------:R-:W-:Y:S01]  /*4ec0*/  FMUL.FTZ R17, R17, UR10 ;  /* 0x0000000a11117c20 */ /* 0x000fe20008410000 */
[C---:B---3--:R-:W-:Y:S01]  /*4ed0*/  IADD3 R6, R0.reuse, -0x1, RZ ;  /* 0xffffffff00067810 */ /* 0x048fe20007ffe0ff */
[----:B--2---:R-:W-:Y:S01]  /*4ee0*/  VIADD R7, R0, 0x7 ;  /* 0x0000000700077836 */ /* 0x004fe20000000000 */
[----:B------:R-:W-:Y:S03]  /*4ef0*/  FSEL R3, R3, RZ, P1 ;  /* 0x000000ff03037208 */ /* 0x000fe60000800000 */
[----:B------:R1:W-:Y:S01]  /*4f00*/  MUFU.TANH R123, R15 ;  /* 0x0000000f007b7308 */ /* 0x0003e20000002400 */
[----:B------:R-:W-:Y:S01]  /*4f10*/  FSEL R2, R2, RZ, P0 ;  /* 0x000000ff02027208 */ /* 0x000fe20000000000 */
[----:B------:R-:W-:Y:S01]  /*4f20*/  FMUL.FTZ R18, R18, UR10 ;  /* 0x0000000a12127c20 */ /* 0x000fe20008410000 */
[----:B------:R-:W-:Y:S01]  /*4f30*/  ISETP.GE.AND P1, PT, R5, RZ, PT ;  /* 0x000000ff0500720c */ /* 0x000fe20003f26270 */
[----:B------:R-:W-:Y:S01]  /*4f40*/  FMUL.FTZ R19, R19, UR10 ;  /* 0x0000000a13137c20 */ /* 0x000fe20008410000 */
[----:B------:R-:W-:Y:S02]  /*4f50*/  ISETP.GE.AND P0, PT, R6, RZ, PT ;  /* 0x000000ff0600720c */ /* 0x000fe40003f06270 */
[----:B------:R-:W-:Y:S03]  /*4f60*/  PLOP3.LUT P2, PT, PT, PT, UP0, 0x80, 0x0 ;  /* 0x000000000000781c */ /* 0x000fe60003f4f008 */
[----:B------:R2:W-:Y:S01]  /*4f70*/  MUFU.TANH R124, R14 ;  /* 0x0000000e007c7308 */ /* 0x0005e20000002400 */
[C---:B------:R-:W-:Y:S02]  /*4f80*/  IADD3 R9, R0.reuse, -0x8, RZ ;  /* 0xfffffff800097810 */ /* 0x040fe40007ffe0ff */
[----:B------:R-:W-:Y:S02]  /*4f90*/  ISETP.GE.AND P4, PT, R7, RZ, PT ;  /* 0x000000ff0700720c */ /* 0x000fe40003f86270 */
[----:B----4-:R-:W-:Y:S02]  /*4fa0*/  IABS R8, R0 ;  /* 0x0000000000087213 */ /* 0x010fe40000000000 */
[C---:B------:R-:W-:Y:S03]  /*4fb0*/  @!P1 IADD3 R5, -R0.reuse, -0x8, RZ ;  /* 0xfffffff800059810 */ /* 0x040fe60007ffe1ff */
[----:B------:R3:W4:Y:S01]  /*4fc0*/  MUFU.TANH R126, R10 ;  /* 0x0000000a007e7308 */ /* 0x0007220000002400 */
[----:B------:R-:W-:Y:S02]  /*4fd0*/  @!P0 IADD3 R6, -R0, 0x1, RZ ;  /* 0x0000000100068810 */ /* 0x000fe40007ffe1ff */
[----:B------:R-:W-:Y:S02]  /*4fe0*/  PLOP3.LUT P0, PT, PT, PT, UP0, 0x80, 0x0 ;  /* 0x000000000000781c */ /* 0x000fe40003f0f008 */
[----:B------:R-:W-:Y:S02]  /*4ff0*/  I2FP.F32.S32 R5, R5 ;  /* 0x0000000500057245 */ /* 0x000fe40000201400 */
[----:B------:R-:W-:Y:S03]  /*5000*/  @P2 ISETP.GE.AND P2, PT, R4, UR8, PT ;  /* 0x0000000804002c0c */ /* 0x000fe6000bf46270 */
[----:B------:R4:W-:Y:S01]  /*5010*/  MUFU.TANH R115, R13 ;  /* 0x0000000d00737308 */ /* 0x0009e20000002400 */
[----:B------:R-:W-:Y:S01]  /*5020*/  PLOP3.LUT P1, PT, PT, PT, UP0, 0x80, 0x0 ;  /* 0x000000000000781c */ /* 0x000fe20003f2f008 */
[----:B------:R-:W-:Y:S01]  /*5030*/  FFMA.FTZ R5, R5, -UR5, R128 ;  /* 0x8000000505057c23 */ /* 0x000fe20008010080 */
[----:B-1----:R-:W-:Y:S02]  /*5040*/  I2FP.F32.S32 R15, R8 ;  /* 0x00000008000f7245 */ /* 0x002fe40000201400 */
[----:B------:R-:W-:Y:S02]  /*5050*/  @!P4 IADD3 R7, -R0, -0x7, RZ ;  /* 0xfffffff90007c810 */ /* 0x000fe40007ffe1ff */
[----:B------:R-:W-:Y:S01]  /*5060*/  PLOP3.LUT P4, PT, PT, PT, UP0, 0x80, 0x0 ;  /* 0x000000000000781c */ /* 0x000fe20003f8f008 */
[----:B------:R-:W-:Y:S01]  /*5070*/  FFMA.FTZ R8, R15, -UR5, R119 ;  /* 0x800000050f087c23 */ /* 0x000fe20008010077 */
[----:B------:R-:W-:Y:S01]  /*5080*/  @P0 FSEL R5, R5, -INF , !P2 ;  /* 0xff80000005050808 */ /* 0x000fe20005000000 */
[----:B------:R-:W-:Y:S01]  /*5090*/  MUFU.TANH R116, R12 ;  /* 0x0000000c00747308 */ /* 0x000fe20000002400 */
[----:B------:R-:W-:Y:S02]  /*50a0*/  ISETP.GE.AND P0, PT, R9, RZ, PT ;  /* 0x000000ff0900720c */ /* 0x000fe40003f06270 */
[----:B--2---:R-:W-:Y:S01]  /*50b0*/  I2FP.F32.S32 R14, R6 ;  /* 0x00000006000e7245 */ /* 0x004fe20000201400 */
[----:B------:R-:W-:Y:S01]  /*50c0*/  FFMA.FTZ R5, R5, UR18, -R2 ;  /* 0x0000001205057c23 */ /* 0x000fe20008010802 */
[----:B------:R-:W-:Y:S02]  /*50d0*/  @P1 FSEL R8, R8, -INF , !P2 ;  /* 0xff80000008081808 */ /* 0x000fe40005000000 */
[----:B------:R-:W-:Y:S03]  /*50e0*/  PLOP3.LUT P1, PT, PT, PT, UP0, 0x80, 0x0 ;  /* 0x000000000000781c */ /* 0x000fe60003f2f008 */
[----:B------:R1:W-:Y:S01]  /*50f0*/  MUFU.EX2 R234, R5 ;  /* 0x0000000500ea7308 */ /* 0x0003e20000000800 */
[----:B------:R-:W-:Y:S01]  /*5100*/  FFMA.FTZ R6, R14, -UR5, R118 ;  /* 0x800000050e067c23 */ /* 0x000fe20008010076 */
[----:B---3--:R-:W-:Y:S01]  /*5110*/  IADD3 R10, R0, -0x9, RZ ;  /* 0xfffffff7000a7810 */ /* 0x008fe20007ffe0ff */
[----:B------:R-:W-:Y:S01]  /*5120*/  FFMA.FTZ R8, R8, UR18, -R3 ;  /* 0x0000001208087c23 */ /* 0x000fe20008010803 */
[----:B------:R-:W-:Y:S02]  /*5130*/  I2FP.F32.S32 R7, R7 ;  /* 0x0000000700077245 */ /* 0x000fe40000201400 */
[----:B------:R-:W-:Y:S02]  /*5140*/  @!P0 IADD3 R9, -R0, 0x8, RZ ;  /* 0x0000000800098810 */ /* 0x000fe40007ffe1ff */
[----:B------:R-:W-:Y:S02]  /*5150*/  PLOP3.LUT P0, PT, PT, PT, UP0, 0x80, 0x0 ;  /* 0x000000000000781c */ /* 0x000fe40003f0f008 */
[----:B------:R2:W3:Y:S01]  /*5160*/  MUFU.TANH R125, R11 ;  /* 0x0000000b007d7308 */ /* 0x0004e20000002400 */
[----:B------:R-:W-:Y:S01]  /*5170*/  I2FP.F32.S32 R9, R9 ;  /* 0x0000000900097245 */ /* 0x000fe20000201400 */
[----:B------:R-:W-:Y:S01]  /*5180*/  FFMA.FTZ R7, R7, -UR5, R127 ;  /* 0x8000000507077c23 */ /* 0x000fe2000801007f */
[----:B------:R-:W-:Y:S02]  /*5190*/  @P4 FSEL R6, R6, -INF , !P5 ;  /* 0xff80000006064808 */ /* 0x000fe40006800000 */
[----:B------:R-:W-:Y:S02]  /*51a0*/  ISETP.GE.AND P2, PT, R10, RZ, PT ;  /* 0x000000ff0a00720c */ /* 0x000fe40003f46270 */
[----:B----4-:R-:W-:Y:S01]  /*51b0*/  IADD3 R13, R0, -0x11, RZ ;  /* 0xffffffef000d7810 */ /* 0x010fe20007ffe0ff */
[----:B-1----:R-:W-:Y:S02]  /*51c0*/  FFMA.FTZ R5, R9, -UR5, R120 ;  /* 0x8000000509057c23 */ /* 0x002fe40008010078 */
[----:B------:R1:W-:Y:S01]  /*51d0*/  MUFU.EX2 R201, R8 ;  /* 0x0000000800c97308 */ /* 0x0003e20000000800 */
[--C-:B------:R-:W-:Y:S01]  /*51e0*/  FFMA.FTZ R6, R6, UR18, -R3.reuse ;  /* 0x0000001206067c23 */ /* 0x100fe20008010803 */
[----:B------:R-:W-:Y:S02]  /*51f0*/  @P1 FSEL R7, R7, -INF , !P5 ;  /* 0xff80000007071808 */ /* 0x000fe40006800000 */
[----:B------:R-:W-:Y:S02]  /*5200*/  @P0 FSEL R5, R5, -INF , !P3 ;  /* 0xff80000005050808 */ /* 0x000fe40005800000 */
[----:B------:R-:W-:Y:S01]  /*5210*/  PLOP3.LUT P0, PT, PT, PT, UP0, 0x80, 0x0 ;  /* 0x000000000000781c */ /* 0x000fe20003f0f008 */
[----:B------:R-:W-:Y:S03]  /*5220*/  FFMA.FTZ R7, R7, UR18, -R2 ;  /* 0x0000001207077c23 */ /* 0x000fe60008010802 */
[----:B------:R4:W-:Y:S01]  /*5230*/  MUFU.EX2 R199, R6 ;  /* 0x0000000600c77308 */ /* 0x0009e20000000800 */
[----:B------:R-:W-:Y:S01]  /*5240*/  FFMA.FTZ R5, R5, UR18, -R3 ;  /* 0x0000001205057c23 */ /* 0x000fe20008010803 */
[----:B------:R-:W-:Y:S02]  /*5250*/  ISETP.GE.AND P5, PT, R13, RZ, PT ;  /* 0x000000ff0d00720c */ /* 0x000fe40003fa6270 */
[C---:B------:R-:W-:Y:S02]  /*5260*/  IADD3 R12, R0.reuse, -0x10, RZ ;  /* 0xfffffff0000c7810 */ /* 0x040fe40007ffe0ff */
[----:B------:R-:W-:Y:S04]  /*5270*/  @!P2 IADD3 R10, -R0, 0x9, RZ ;  /* 0x00000009000aa810 */ /* 0x000fe80007ffe1ff */
[----:B------:R3:W-:Y:S01]  /*5280*/  MUFU.EX2 R198, R5 ;  /* 0x0000000500c67308 */ /* 0x0007e20000000800 */
[----:B------:R-:W-:Y:S02]  /*5290*/  PLOP3.LUT P2, PT, PT, PT, UP0, 0x80, 0x0 ;  /* 0x000000000000781c */ /* 0x000fe40003f4f008 */
[----:B------:R-:W-:Y:S02]  /*52a0*/  ISETP.GE.AND P4, PT, R12, RZ, PT ;  /* 0x000000ff0c00720c */ /* 0x000fe40003f86270 */
[C---:B--2---:R-:W-:Y:S02]  /*52b0*/  IADD3 R11, R0.reuse, -0x18, RZ ;  /* 0xffffffe8000b7810 */ /* 0x044fe40007ffe0ff */
[----:B------:R-:W-:Y:S03]  /*52c0*/  I2FP.F32.S32 R10, R10 ;  /* 0x0000000a000a7245 */ /* 0x000fe60000201400 */
[----:B------:R2:W-:Y:S01]  /*52d0*/  MUFU.EX2 R225, R7 ;  /* 0x0000000700e17308 */ /* 0x0005e20000000800 */
[----:B-1----:R-:W-:Y:S02]  /*52e0*/  IADD3 R8, R0, -0x19, RZ ;  /* 0xffffffe700087810 */ /* 0x002fe40007ffe0ff */
[----:B------:R-:W-:Y:S01]  /*52f0*/  ISETP.GE.AND P1, PT, R11, RZ, PT ;  /* 0x000000ff0b00720c */ /* 0x000fe20003f26270 */
[----:B----4-:R-:W-:Y:S01]  /*5300*/  FFMA.FTZ R6, R10, -UR5, R117 ;  /* 0x800000050a067c23 */ /* 0x010fe20008010075 */
[----:B------:R-:W-:Y:S02]  /*5310*/  @!P5 IADD3 R13, -R0, 0x11, RZ ;  /* 0x00000011000dd810 */ /* 0x000fe40007ffe1ff */
[----:B------:R-:W-:Y:S03]  /*5320*/  ISETP.GE.AND P5, PT, R8, RZ, PT ;  /* 0x000000ff0800720c */ /* 0x000fe60003fa6270 */
[----:B------:R-:W1:Y:S01]  /*5330*/  MUFU.TANH R114, R16 ;  /* 0x0000001000727308 */ /* 0x000e620000002400 */
[----:B---3--:R-:W-:Y:S01]  /*5340*/  FFMA.FTZ R5, R15, -UR5, R126 ;  /* 0x800000050f057c23 */ /* 0x008fe2000801007e */
[----:B------:R-:W-:Y:S02]  /*5350*/  @P2 FSEL R6, R6, -INF , !P6 ;  /* 0xff80000006062808 */ /* 0x000fe40007000000 */
[----:B------:R-:W-:Y:S02]  /*5360*/  @!P4 IADD3 R12, -R0, 0x10, RZ ;  /* 0x00000010000cc810 */ /* 0x000fe40007ffe1ff */
[----:B------:R-:W-:Y:S01]  /*5370*/  @P0 FSEL R5, R5, -INF , !P3 ;  /* 0xff80000005050808 */ /* 0x000fe20005800000 */
[----:B------:R-:W-:Y:S01]  /*5380*/  FFMA.FTZ R6, R6, UR18, -R3 ;  /* 0x0000001206067c23 */ /* 0x000fe20008010803 */
[----:B------:R-:W-:Y:S02]  /*5390*/  PLOP3.LUT P2, PT, PT, PT, UP0, 0x80, 0x0 ;  /* 0x000000000000781c */ /* 0x000fe40003f4f008 */
[----:B------:R-:W3:Y:S01]  /*53a0*/  MUFU.TANH R111, R17 ;  /* 0x00000011006f7308 */ /* 0x000ee20000002400 */
[----:B------:R-:W-:Y:S01]  /*53b0*/  PLOP3.LUT P4, PT, PT, PT, UP0, 0x80, 0x0 ;  /* 0x000000000000781c */ /* 0x000fe20003f8f008 */
[--C-:B------:R-:W-:Y:S01]  /*53c0*/  FFMA.FTZ R5, R5, UR18, -R2.reuse ;  /* 0x0000001205057c23 */ /* 0x100fe20008010802 */
[C---:B------:R-:W-:Y:S02]  /*53d0*/  @!P1 IADD3 R11, -R0.reuse, 0x18, RZ ;  /* 0x00000018000b9810 */ /* 0x040fe40007ffe1ff */
[----:B------:R-:W-:Y:S02]  /*53e0*/  PLOP3.LUT P1, PT, PT, PT, UP0, 0x80, 0x0 ;  /* 0x000000000000781c */ /* 0x000fe40003f2f008 */
[----:B------:R-:W-:Y:S03]  /*53f0*/  @!P5 IADD3 R8, -R0, 0x19, RZ ;  /* 0x000000190008d810 */ /* 0x000fe60007ffe1ff */
[----:B------:R4:W-:Y:S01]  /*5400*/  MUFU.EX2 R207, R5 ;  /* 0x0000000500cf7308 */ /* 0x0009e20000000800 */
[----:B------:R-:W-:Y:S01]  /*5410*/  FFMA.FTZ R0, R14, -UR5, R125 ;  /* 0x800000050e007c23 */ /* 0x000fe2000801007d */
[----:B------:R-:W-:Y:S02]  /*5420*/  PLOP3.LUT P0, PT, PT, PT, UP0, 0x80, 0x0 ;  /* 0x000000000000781c */ /* 0x000fe40003f0f008 */
[----:B------:R-:W-:Y:S02]  /*5430*/  I2FP.F32.S32 R12, R12 ;  /* 0x0000000c000c7245 */ /* 0x000fe40000201400 */
[----:B------:R-:W-:Y:S01]  /*5440*/  @P2 FSEL R0, R0, -INF , !P6 ;  /* 0xff80000000002808 */ /* 0x000fe20007000000 */
[----:B--2---:R-:W-:Y:S03]  /*5450*/  @P4 VIADD R7, R4, 0x10 ;  /* 0x0000001004074836 */ /* 0x004fe60000000000 */
[----:B------:R2:W-:Y:S01]  /*5460*/  MUFU.EX2 R196, R6 ;  /* 0x0000000600c47308 */ /* 0x0005e20000000800 */
[----:B------:R-:W-:Y:S01]  /*5470*/  PLOP3.LUT P4, PT, PT, PT, UP0, 0x80, 0x0 ;  /* 0x000000000000781c */ /* 0x000fe20003f8f008 */
[----:B------:R-:W-:Y:S01]  /*5480*/  FFMA.FTZ R0, R0, UR18, -R2 ;  /* 0x0000001200007c23 */ /* 0x000fe20008010802 */
[----:B------:R-:W-:Y:S02]  /*5490*/  @P1 ISETP.GE.AND P1, PT, R7, UR8, PT ;  /* 0x0000000807001c0c */ /* 0x000fe4000bf26270 */
[----:B------:R-:W-:Y:S05]  /*54a0*/  PLOP3.LUT P5, PT, PT, PT, UP0, 0x80, 0x0 ;  /* 0x000000000000781c */ /* 0x000fea0003faf008 */
[----:B------:R1:W-:Y:S01]  /*54b0*/  MUFU.EX2 R206, R0 ;  /* 0x0000000000ce7308 */ /* 0x0003e20000000800 */
[----:B----4-:R-:W-:Y:S01]  /*54c0*/  FFMA.FTZ R5, R12, -UR5, R116 ;  /* 0x800000050c057c23 */ /* 0x010fe20008010074 */
[----:B------:R-:W-:Y:S02]  /*54d0*/  PLOP3.LUT P2, PT, PT, PT, UP0, 0x80, 0x0 ;  /* 0x000000000000781c */ /* 0x000fe40003f4f008 */
[----:B------:R-:W-:Y:S02]  /*54e0*/  I2FP.F32.S32 R13, R13 ;  /* 0x0000000d000d7245 */ /* 0x000fe40000201400 */
[----:B------:R-:W-:Y:S02]  /*54f0*/  @P0 FSEL R5, R5, -INF , !P1 ;  /* 0xff80000005050808 */ /* 0x000fe40004800000 */
[----:B------:R-:W-:Y:S02]  /*5500*/  PLOP3.LUT P0, PT, PT, PT, UP0, 0x80, 0x0 ;  /* 0x000000000000781c */ /* 0x000fe40003f0f008 */
[----:B------:R-:W4:Y:S01]  /*5510*/  MUFU.TANH R122, R18 ;  /* 0x00000012007a7308 */ /* 0x000f220000002400 */
[----:B--2---:R-:W-:Y:S01]  /*5520*/  @P4 IADD3 R6, R4, 0x11, RZ ;  /* 0x0000001104064810 */ /* 0x004fe20007ffe0ff */
[----:B------:R-:W-:Y:S01]  /*5530*/  FFMA.FTZ R5, R5, UR18, -R3 ;  /* 0x0000001205057c23 */ /* 0x000fe20008010803 */
[----:B------:R-:W-:Y:S02]  /*5540*/  PLOP3.LUT P3, PT, PT, PT, UP0, 0x80, 0x0 ;  /* 0x000000000000781c */ /* 0x000fe40003f6f008 */
[----:B------:R-:W-:Y:S02]  /*5550*/  @P5 ISETP.GE.AND P5, PT, R6, UR8, PT ;  /* 0x0000000806005c0c */ /* 0x000fe4000bfa6270 */
[----:B------:R-:W-:Y:S03]  /*5560*/  PLOP3.LUT P6, PT, PT, PT, UP0, 0x80, 0x0 ;  /* 0x000000000000781c */ /* 0x000fe60003fcf008 */
[----:B------:R2:W-:Y:S01]  /*5570*/  MUFU.EX2 R197, R5 ;  /* 0x0000000500c57308 */ /* 0x0005e20000000800 */
[----:B-1----:R-:W-:Y:S01]  /*5580*/  FFMA.FTZ R0, R13, -UR5, R115 ;  /* 0x800000050d007c23 */ /* 0x002fe20008010073 */
[----:B------:R-:W-:Y:S02]  /*5590*/  PLOP3.LUT P4, PT, PT, PT, UP0, 0x80, 0x0 ;  /* 0x000000000000781c */ /* 0x000fe40003f8f008 */
[----:B------:R-:W-:Y:S02]  /*55a0*/  I2FP.F32.S32 R11, R11 ;  /* 0x0000000b000b7245 */ /* 0x000fe40000201400 */
[----:B------:R-:W-:Y:S02]  /*55b0*/  @P2 FSEL R0, R0, -INF , !P5 ;  /* 0xff80000000002808 */ /* 0x000fe40006800000 */
[----:B------:R-:W-:Y:S02]  /*55c0*/  PLOP3.LUT P2, PT, PT, PT, UP0, 0x80, 0x0 ;  /* 0x000000000000781c */ /* 0x000fe40003f4f008 */
[----:B------:R-:W1:Y:S01]  /*55d0*/  MUFU.TANH R121, R19 ;  /* 0x0000001300797308 */ /* 0x000e620000002400 */
[----:B------:R-:W-:Y:S01]  /*55e0*/  @P3 IADD3 R6, R4, 0x18, RZ ;  /* 0x0000001804063810 */ /* 0x000fe20007ffe0ff */
[----:B------:R-:W-:Y:S01]  /*55f0*/  FFMA.FTZ R0, R0, UR18, -R3 ;  /* 0x0000001200007c23 */ /* 0x000fe20008010803 */
[----:B------:R-:W-:Y:S02]  /*5600*/  PLOP3.LUT P3, PT, PT, PT, UP0, 0x80, 0x0 ;  /* 0x000000000000781c */ /* 0x000fe40003f6f008 */
[----:B------:R-:W-:Y:S02]  /*5610*/  @P6 ISETP.GE.AND P6, PT, R6, UR8, PT ;  /* 0x0000000806006c0c */ /* 0x000fe4000bfc6270 */
[----:B------:R-:W-:Y:S01]  /*5620*/  I2FP.F32.S32 R8, R8 ;  /* 0x0000000800087245 */ /* 0x000fe20000201400 */
[----:B--2---:R-:W-:Y:S02]  /*5630*/  FFMA.FTZ R5, R9, -UR5, R124 ;  /* 0x8000000509057c23 */ /* 0x004fe4000801007c */
[----:B------:R2:W1:Y:S01]  /*5640*/  MUFU.EX2 R131, R0 ;  /* 0x0000000000837308 */ /* 0x0004620000000800 */
[----:B------:R-:W-:Y:S01]  /*5650*/  @P4 IADD3 R6, R4, 0x19, RZ ;  /* 0x0000001904064810 */ /* 0x000fe20007ffe0ff */
[----:B------:R-:W-:Y:S01]  /*5660*/  FFMA.FTZ R4, R11, -UR5, R114 ;  /* 0x800000050b047c23 */ /* 0x000fe20008010072 */
[----:B------:R-:W-:Y:S02]  /*5670*/  @P0 FSEL R5, R5, -INF , !P1 ;  /* 0xff80000005050808 */ /* 0x000fe40004800000 */
[----:B------:R-:W-:Y:S02]  /*5680*/  PLOP3.LUT P1, PT, PT, PT, UP0, 0x80, 0x0 ;  /* 0x000000000000781c */ /* 0x000fe40003f2f008 */
[----:B------:R-:W-:Y:S01]  /*5690*/  PLOP3.LUT P0, PT, PT, PT, UP0, 0x80, 0x0 ;  /* 0x000000000000781c */ /* 0x000fe20003f0f008 */
[--C-:B------:R-:W-:Y:S01]  /*56a0*/  FFMA.FTZ R5, R5, UR18, -R2.reuse ;  /* 0x0000001205057c23 */ /* 0x100fe20008010802 */
[----:B------:R-:W-:Y:S03]  /*56b0*/  @P3 ISETP.GE.AND P3, PT, R6, UR8, PT ;  /* 0x0000000806003c0c */ /* 0x000fe6000bf66270 */
[----:B------:R3:W-:Y:S01]  /*56c0*/  MUFU.EX2 R205, R5 ;  /* 0x0000000500cd7308 */ /* 0x0007e20000000800 */
[----:B--2---:R-:W-:Y:S05]  /*56d0*/  FFMA.FTZ R0, R10, -UR5, R123 ;  /* 0x800000050a007c23 */ /* 0x004fea000801007b */
[----:B------:R-:W-:Y:S02]  /*56e0*/  @P1 FSEL R4, R4, -INF , !P6 ;  /* 0xff80000004041808 */ /* 0x000fe40007000000 */
[----:B------:R-:W-:Y:S02]  /*56f0*/  PLOP3.LUT P1, PT, PT, PT, UP0, 0x80, 0x0 ;  /* 0x000000000000781c */ /* 0x000fe40003f2f008 */
[----:B------:R-:W-:Y:S02]  /*5700*/  @P2 FSEL R0, R0, -INF , !P5 ;  /* 0xff80000000002808 */ /* 0x000fe40006800000 */
[----:B------:R-:W-:Y:S01]  /*5710*/  PLOP3.LUT P2, PT, PT, PT, UP0, 0x80, 0x0 ;  /* 0x000000000000781c */ /* 0x000fe20003f4f008 */
[----:B------:R-:W-:Y:S02]  /*5720*/  UISETP.GE.AND UP0, UPT, UR9, 0x1, UPT ;  /* 0x000000010900788c */ /* 0x000fe4000bf06270 */
[----:B---3--:R-:W-:Y:S01]  /*5730*/  FFMA.FTZ R5, R0, UR18, -R2 ;  /* 0x0000001200057c23 */ /* 0x008fe20008010802 */
[----:B------:R-:W-:Y:S03]  /*5740*/  FFMA.FTZ R0, R8, -UR5, R111 ;  /* 0x8000000508007c23 */ /* 0x000fe6000801006f */
[----:B------:R2:W-:Y:S02]  /*5750*/  MUFU.EX2 R204, R5 ;  /* 0x0000000500cc7308 */ /* 0x0005e40000000800 */
[----:B------:R-:W-:Y:S02]  /*5760*/  @P0 FSEL R0, R0, -INF , !P3 ;  /* 0xff80000000000808 */ /* 0x000fe40005800000 */
[----:B------:R-:W-:Y:S04]  /*5770*/  IADD3 R112, P0, R245, UR15, RZ ;  /* 0x0000000ff5707c10 */ /* 0x000fe8000ff1e0ff */
[----:B------:R-:W-:Y:S02]  /*5780*/  IADD3.X R113, R244, UR14, RZ, P0, !PT ;  /* 0x0000000ef4717c10 */ /* 0x000fe400087fe4ff */
[----:B------:R-:W-:Y:S03]  /*5790*/  PLOP3.LUT P0, PT, PT, PT, UP0, 0x80, 0x0 ;  /* 0x000000000000781c */ /* 0x000fe60003f0f008 */
[----:B------:R-:W3:Y:S01]  /*57a0*/  LDG.E R110, desc[UR6][R112.64] ;  /* 0x00000006706e7981 */ /* 0x000ee2000c1e1900 */
[--C-:B--2---:R-:W-:Y:S01]  /*57b0*/  FFMA.FTZ R5, R4, UR18, -R3.reuse ;  /* 0x0000001204057c23 */ /* 0x104fe20008010803 */
[----:B----4-:R-:W-:Y:S01]  /*57c0*/  FFMA.FTZ R4, R12, -UR5, R122 ;  /* 0x800000050c047c23 */ /* 0x010fe2000801007a */
[----:B------:R-:W-:Y:S01]  /*57d0*/  FFMA.FTZ R3, R0, UR18, -R3 ;  /* 0x0000001200037c23 */ /* 0x000fe20008010803 */
[----:B-1----:R-:W-:Y:S01]  /*57e0*/  FFMA.FTZ R0, R13, -UR5, R121 ;  /* 0x800000050d007c23 */ /* 0x002fe20008010079 */
[----:B------:R1:W-:Y:S01]  /*57f0*/  MUFU.EX2 R130, R5 ;  /* 0x0000000500827308 */ /* 0x0003e20000000800 */
[----:B------:R-:W2:Y:S01]  /*5800*/  LDG.E R109, desc[UR6][R112.64+0x20] ;  /* 0x00002006706d7981 */ /* 0x000ea2000c1e1900 */
[----:B------:R-:W-:Y:S02]  /*5810*/  @P2 FSEL R4, R4, -INF , !P6 ;  /* 0xff80000004042808 */ /* 0x000fe40007000000 */
[----:B------:R-:W-:Y:S03]  /*5820*/  @P1 FSEL R0, R0, -INF , !P3 ;  /* 0xff80000000001808 */ /* 0x000fe60005800000 */
[--C-:B------:R-:W-:Y:S03]  /*5830*/  FFMA.FTZ R4, R4, UR18, -R2.reuse ;  /* 0x0000001204047c23 */ /* 0x100fe60008010802 */
[----:B------:R4:W4:Y:S01]  /*5840*/  MUFU.EX2 R129, R3 ;  /* 0x0000000300817308 */ /* 0x0009220000000800 */
[----:B------:R-:W-:Y:S01]  /*5850*/  FFMA.FTZ R2, R0, UR18, -R2 ;  /* 0x0000001200027c23 */ /* 0x000fe20008010802 */
[----:B------:R-:W-:Y:S08]  /*5860*/  F2FP.BF16.F32.PACK_AB R0, R206, R207 ;  /* 0x000000cfce00723e */ /* 0x000ff000000010ff */
[----:B------:R4:W-:Y:S01]  /*5870*/  MUFU.EX2 R203, R4 ;  /* 0x0000000400cb7308 */ /* 0x0009e20000000800 */
[----:B-1----:R-:W-:Y:S09]  /*5880*/  F2FP.BF16.F32.PACK_AB R5, R131, R197 ;  /* 0x000000c58305723e */ /* 0x002ff200000010ff */
[----:B------:R1:W1:Y:S01]  /*5890*/  MUFU.EX2 R202, R2 ;  /* 0x0000000200ca7308 */ /* 0x0002620000000800 */
[----:B----4-:R-:W-:Y:S05]  /*58a0*/  F2FP.BF16.F32.PACK_AB R3, R225, R234 ;  /* 0x000000eae103723e */ /* 0x010fea00000010ff */
[----:B------:R4:W-:Y:S01]  /*58b0*/  STS [R235+0x2a400], R3 ;  /* 0x02a40003eb007388 */ /* 0x0009e20000000800 */
[----:B------:R-:W-:Y:S05]  /*58c0*/  F2FP.BF16.F32.PACK_AB R4, R199, R201 ;  /* 0x000000c9c704723e */ /* 0x000fea00000010ff */
[----:B------:R4:W-:Y:S01]  /*58d0*/  STS [R235+0x2a000], R4 ;  /* 0x02a00004eb007388 */ /* 0x0009e20000000800 */
[----:B-1----:R-:W-:Y:S04]  /*58e0*/  F2FP.BF16.F32.PACK_AB R2, R196, R198 ;  /* 0x000000c6c402723e */ /* 0x002fe800000010ff */
[----:B------:R1:W-:Y:S05]  /*58f0*/  STS [R238+0x2a400], R0 ;  /* 0x02a40000ee007388 */ /* 0x0003ea0000000800 */
[----:B------:R1:W-:Y:S05]  /*5900*/  STS [R238+0x2a000], R2 ;  /* 0x02a00002ee007388 */ /* 0x0003ea0000000800 */
[----:B------:R-:W-:Y:S01]  /*5910*/  STS [R236+0x2a000], R5 ;  /* 0x02a00005ec007388 */ /* 0x000fe20000000800 */
[----:B----4-:R-:W-:Y:S02]  /*5920*/  F2FP.BF16.F32.PACK_AB R3, R129, R130 ;  /* 0x000000828103723e */ /* 0x010fe400000010ff */
[----:B------:R-:W-:Y:S02]  /*5930*/  F2FP.BF16.F32.PACK_AB R4, R204, R205 ;  /* 0x000000cdcc04723e */ /* 0x000fe400000010ff */
[----:B-1----:R-:W-:Y:S03]  /*5940*/  LEA R0, R218, UR4, 0x1 ;  /* 0x00000004da007c11 */ /* 0x002fe6000f8e08ff */
[----:B------:R-:W-:Y:S01]  /*5950*/  STS [R236+0x2a400], R4 ;  /* 0x02a40004ec007388 */ /* 0x000fe20000000800 */
[----:B------:R-:W-:Y:S04]  /*5960*/  F2FP.BF16.F32.PACK_AB R2, R202, R203 ;  /* 0x000000cbca02723e */ /* 0x000fe800000010ff */
[----:B------:R1:W-:Y:S05]  /*5970*/  STS [R237+0x2a000], R3 ;  /* 0x02a00003ed007388 */ /* 0x0003ea0000000800 */
[----:B------:R4:W-:Y:S05]  /*5980*/  STS [R237+0x2a400], R2 ;  /* 0x02a40002ed007388 */ /* 0x0009ea0000000800 */
[----:B------:R-:W-:Y:S05]  /*5990*/  LDSM.16.M88.4 R16, [R0+0x10000] ;  /* 0x010000000010783b */ /* 0x000fea0000000200 */
[----:B------:R-:W4:Y:S05]  /*59a0*/  LDSM.16.M88.4 R8, [R210+UR4+0x20000] ;  /* 0x02000004d208783b */ /* 0x000f2a0008000200 */
[----:B------:R-:W4:Y:S05]  /*59b0*/  LDSM.16.M88.4 R84, [R210+UR4+0x20800] ;  /* 0x02080004d254783b */ /* 0x000f2a0008000200 */
[----:B------:R-:W-:Y:S01]  /*59c0*/  LDSM.16.M88.4 R92, [R209+0x8000] ;  /* 0x00800000d15c783b */ /* 0x000fe20000000200 */
[CC--:B-1----:R-:W-:Y:S04]  /*59d0*/  IADD3 R3, R213.reuse, R0.reuse, RZ ;  /* 0x00000000d5037210 */ /* 0x0c2fe80007ffe0ff */
[----:B------:R-:W-:Y:S01]  /*59e0*/  LDSM.16.M88.4 R96, [R209+0x8800] ;  /* 0x00880000d160783b */ /* 0x000fe20000000200 */
[----:B----4-:R-:W-:Y:S04]  /*59f0*/  IADD3 R2, R200, R0, RZ ;  /* 0x00000000c8027210 */ /* 0x010fe80007ffe0ff */
[----:B------:R-:W-:Y:S01]  /*5a00*/  LDSM.16.M88.4 R100, [R212+0x8000] ;  /* 0x00800000d464783b */ /* 0x000fe20000000200 */
[----:B------:R-:W-:Y:S04]  /*5a10*/  IADD3 R108, R213, R2, RZ ;  /* 0x00000002d56c7210 */ /* 0x000fe80007ffe0ff */
[----:B------:R-:W1:Y:S05]  /*5a20*/  LDSM.16.M88.4 R88, [R2+0x10000] ;  /* 0x010000000258783b */ /* 0x000e6a0000000200 */
[----:B------:R-:W-:Y:S01]  /*5a30*/  LDSM.16.M88.4 R104, [R212+0x8800] ;  /* 0x00880000d468783b */ /* 0x000fe20000000200 */
[C---:B------:R-:W-:Y:S06]  /*5a40*/  HMMA.16816.F32.BF16 R4, R16.reuse, R8, RZ ;  /* 0x000000081004723c */ /* 0x040fec00000418ff */
[C---:B------:R-:W-:Y:S06]  /*5a50*/  HMMA.16816.F32.BF16 R8, R16.reuse, R10, RZ ;  /* 0x0000000a1008723c */ /* 0x040fec00000418ff */
[C---:B------:R-:W-:Y:S06]  /*5a60*/  HMMA.16816.F32.BF16 R12, R16.reuse, R84, RZ ;  /* 0x00000054100c723c */ /* 0x040fec00000418ff */
[----:B------:R-:W-:Y:S01]  /*5a70*/  HMMA.16816.F32.BF16 R16, R16, R86, RZ ;  /* 0x000000561010723c */ /* 0x000fe200000418ff */
[----:B------:R-:W4:Y:S05]  /*5a80*/  LDSM.16.M88.4 R84, [R3+0x10000] ;  /* 0x010000000354783b */ /* 0x000f2a0000000200 */
[C---:B-1----:R-:W-:Y:S06]  /*5a90*/  HMMA.16816.F32.BF16 R4, R88.reuse, R92, R4 ;  /* 0x0000005c5804723c */ /* 0x042fec0000041804 */
[C---:B------:R-:W-:Y:S01]  /*5aa0*/  HMMA.16816.F32.BF16 R8, R88.reuse, R94, R8 ;  /* 0x0000005e5808723c */ /* 0x040fe20000041808 */
[----:B------:R-:W-:Y:S05]  /*5ab0*/  LDSM.16.M88.4 R92, [R211+0x8000] ;  /* 0x00800000d35c783b */ /* 0x000fea0000000200 */
[C---:B------:R-:W-:Y:S06]  /*5ac0*/  HMMA.16816.F32.BF16 R12, R88.reuse, R96, R12 ;  /* 0x00000060580c723c */ /* 0x040fec000004180c */
[----:B------:R-:W-:Y:S01]  /*5ad0*/  HMMA.16816.F32.BF16 R16, R88, R98, R16 ;  /* 0x000000625810723c */ /* 0x000fe20000041810 */
[----:B------:R-:W1:Y:S05]  /*5ae0*/  LDSM.16.M88.4 R88, [R108+0x10000] ;  /* 0x010000006c58783b */ /* 0x000e6a0000000200 */
[----:B------:R-:W1:Y:S01]  /*5af0*/  LDSM.16.M88.4 R96, [R211+0x8800] ;  /* 0x00880000d360783b */ /* 0x000e620000000200 */
[C---:B----4-:R-:W-:Y:S06]  /*5b00*/  HMMA.16816.F32.BF16 R4, R84.reuse, R100, R4 ;  /* 0x000000645404723c */ /* 0x050fec0000041804 */
[C---:B------:R-:W-:Y:S01]  /*5b10*/  HMMA.16816.F32.BF16 R8, R84.reuse, R102, R8 ;  /* 0x000000665408723c */ /* 0x040fe20000041808 */
[----:B------:R-:W-:Y:S05]  /*5b20*/  LDSM.16.M88.4 R100, [R210+UR4+0x22000] ;  /* 0x02200004d264783b */ /* 0x000fea0008000200 */
[C---:B------:R-:W-:Y:S06]  /*5b30*/  HMMA.16816.F32.BF16 R12, R84.reuse, R104, R12 ;  /* 0x00000068540c723c */ /* 0x040fec000004180c */
[----:B------:R-:W-:Y:S01]  /*5b40*/  HMMA.16816.F32.BF16 R16, R84, R106, R16 ;  /* 0x0000006a5410723c */ /* 0x000fe20000041810 */
[----:B------:R-:W4:Y:S05]  /*5b50*/  LDSM.16.M88.4 R84, [R0+0x12000] ;  /* 0x012000000054783b */ /* 0x000f2a0000000200 */
[----:B------:R-:W4:Y:S01]  /*5b60*/  LDSM.16.M88.4 R104, [R210+UR4+0x22800] ;  /* 0x02280004d268783b */ /* 0x000f220008000200 */
[C---:B-1----:R-:W-:Y:S06]  /*5b70*/  HMMA.16816.F32.BF16 R4, R88.reuse, R92, R4 ;  /* 0x0000005c5804723c */ /* 0x042fec0000041804 */
[C---:B------:R-:W-:Y:S01]  /*5b80*/  HMMA.16816.F32.BF16 R8, R88.reuse, R94, R8 ;  /* 0x0000005e5808723c */ /* 0x040fe20000041808 */
[----:B------:R-:W-:Y:S05]  /*5b90*/  LDSM.16.M88.4 R92, [R209+0xa000] ;  /* 0x00a00000d15c783b */ /* 0x000fea0000000200 */
[C---:B------:R-:W-:Y:S06]  /*5ba0*/  HMMA.16816.F32.BF16 R12, R88.reuse, R96, R12 ;  /* 0x00000060580c723c */ /* 0x040fec000004180c */
[----:B------:R-:W-:Y:S01]  /*5bb0*/  HMMA.16816.F32.BF16 R16, R88, R98, R16 ;  /* 0x000000625810723c */ /* 0x000fe20000041810 */
[----:B------:R-:W1:Y:S05]  /*5bc0*/  LDSM.16.M88.4 R88, [R2+0x12000] ;  /* 0x012000000258783b */ /* 0x000e6a0000000200 */
[----:B------:R-:W3:Y:S01]  /*5bd0*/  LDSM.16.M88.4 R96, [R209+0xa800] ;  /* 0x00a80000d160783b */ /* 0x000ee20000000200 */
[C---:B----4-:R-:W-:Y:S06]  /*5be0*/  HMMA.16816.F32.BF16 R4, R84.reuse, R100, R4 ;  /* 0x000000645404723c */ /* 0x050fec0000041804 */
[C---:B------:R-:W-:Y:S01]  /*5bf0*/  HMMA.16816.F32.BF16 R8, R84.reuse, R102, R8 ;  /* 0x000000665408723c */ /* 0x040fe20000041808 */
[----:B------:R-:W-:Y:S05]  /*5c00*/  LDSM.16.M88.4 R100, [R212+0xa000] ;  /* 0x00a00000d464783b */ /* 0x000fea0000000200 */
[C---:B------:R-:W-:Y:S06]  /*5c10*/  HMMA.16816.F32.BF16 R12, R84.reuse, R104, R12 ;  /* 0x00000068540c723c */ /* 0x040fec000004180c */
[----:B------:R-:W-:Y:S01]  /*5c20*/  HMMA.16816.F32.BF16 R16, R84, R106, R16 ;  /* 0x0000006a5410723c */ /* 0x000fe20000041810 */
[----:B------:R-:W4:Y:S05]  /*5c30*/  LDSM.16.M88.4 R84, [R3+0x12000] ;  /* 0x012000000354783b */ /* 0x000f2a0000000200 */
[----:B------:R-:W2:Y:S01]  /*5c40*/  LDSM.16.M88.4 R104, [R212+0xa800] ;  /* 0x00a80000d468783b */ /* 0x000ea20000000200 */
[C---:B-1----:R-:W-:Y:S06]  /*5c50*/  HMMA.16816.F32.BF16 R4, R88.reuse, R92, R4 ;  /* 0x0000005c5804723c */ /* 0x042fec0000041804 */
[C---:B------:R-:W-:Y:S01]  /*5c60*/  HMMA.16816.F32.BF16 R8, R88.reuse, R94, R8 ;  /* 0x0000005e5808723c */ /* 0x040fe20000041808 */
[----:B------:R-:W-:Y:S05]  /*5c70*/  LDSM.16.M88.4 R92, [R211+0xa000] ;  /* 0x00a00000d35c783b */ /* 0x000fea0000000200 */
[C---:B---3--:R-:W-:Y:S06]  /*5c80*/  HMMA.16816.F32.BF16 R12, R88.reuse, R96, R12 ;  /* 0x00000060580c723c */ /* 0x048fec000004180c */
[----:B------:R-:W-:Y:S01]  /*5c90*/  HMMA.16816.F32.BF16 R16, R88, R98, R16 ;  /* 0x000000625810723c */ /* 0x000fe20000041810 */
[----:B------:R-:W1:Y:S05]  /*5ca0*/  LDSM.16.M88.4 R88, [R108+0x12000] ;  /* 0x012000006c58783b */ /* 0x000e6a0000000200 */
[----:B------:R-:W3:Y:S01]  /*5cb0*/  LDSM.16.M88.4 R96, [R211+0xa800] ;  /* 0x00a80000d360783b */ /* 0x000ee20000000200 */
[C---:B----4-:R-:W-:Y:S06]  /*5cc0*/  HMMA.16816.F32.BF16 R4, R84.reuse, R100, R4 ;  /* 0x000000645404723c */ /* 0x050fec0000041804 */
[C---:B------:R-:W-:Y:S01]  /*5cd0*/  HMMA.16816.F32.BF16 R8, R84.reuse, R102, R8 ;  /* 0x000000665408723c */ /* 0x040fe20000041808 */
[----:B------:R-:W-:Y:S05]  /*5ce0*/  LDSM.16.M88.4 R100, [R210+UR4+0x24000] ;  /* 0x02400004d264783b */ /* 0x000fea0008000200 */
[C---:B--2---:R-:W-:Y:S06]  /*5cf0*/  HMMA.16816.F32.BF16 R12, R84.reuse, R104, R12 ;  /* 0x00000068540c723c */ /* 0x044fec000004180c */
[----:B------:R-:W-:Y:S01]  /*5d00*/  HMMA.16816.F32.BF16 R16, R84, R106, R16 ;  /* 0x0000006a5410723c */ /* 0x000fe20000041810 */
[----:B------:R-:W2:Y:S05]  /*5d10*/  LDSM.16.M88.4 R84, [R0+0x14000] ;  /* 0x014000000054783b */ /* 0x000eaa0000000200 */
[----:B------:R-:W-:Y:S01]  /*5d20*/  LDSM.16.M88.4 R104, [R209+0xe800] ;  /* 0x00e80000d168783b */ /* 0x000fe20000000200 */
[C---:B-1----:R-:W-:Y:S06]  /*5d30*/  HMMA.16816.F32.BF16 R4, R88.reuse, R92, R4 ;  /* 0x0000005c5804723c */ /* 0x042fec0000041804 */
[C---:B------:R-:W-:Y:S01]  /*5d40*/  HMMA.16816.F32.BF16 R8, R88.reuse, R94, R8 ;  /* 0x0000005e5808723c */ /* 0x040fe20000041808 */
[----:B------:R-:W1:Y:S05]  /*5d50*/  LDSM.16.M88.4 R92, [R210+UR4+0x24800] ;  /* 0x02480004d25c783b */ /* 0x000e6a0008000200 */
[C---:B---3--:R-:W-:Y:S06]  /*5d60*/  HMMA.16816.F32.BF16 R12, R88.reuse, R96, R12 ;  /* 0x00000060580c723c */ /* 0x048fec000004180c */
[----:B------:R-:W-:Y:S01]  /*5d70*/  HMMA.16816.F32.BF16 R16, R88, R98, R16 ;  /* 0x000000625810723c */ /* 0x000fe20000041810 */
[----:B------:R-:W-:Y:S05]  /*5d80*/  LDSM.16.M88.4 R88, [R2+0x14000] ;  /* 0x014000000258783b */ /* 0x000fea0000000200 */
[----:B------:R-:W3:Y:S01]  /*5d90*/  LDSM.16.M88.4 R96, [R209+0xc000] ;  /* 0x00c00000d160783b */ /* 0x000ee20000000200 */
[C---:B--2---:R-:W-:Y:S06]  /*5da0*/  HMMA.16816.F32.BF16 R4, R84.reuse, R100, R4 ;  /* 0x000000645404723c */ /* 0x044fec0000041804 */
[C---:B------:R-:W-:Y:S01]  /*5db0*/  HMMA.16816.F32.BF16 R8, R84.reuse, R102, R8 ;  /* 0x000000665408723c */ /* 0x040fe20000041808 */
[----:B------:R-:W2:Y:S05]  /*5dc0*/  LDSM.16.M88.4 R100, [R209+0xc800] ;  /* 0x00c80000d164783b */ /* 0x000eaa0000000200 */
[C---:B-1----:R-:W-:Y:S06]  /*5dd0*/  HMMA.16816.F32.BF16 R12, R84.reuse, R92, R12 ;  /* 0x0000005c540c723c */ /* 0x042fec000004180c */
[----:B------:R-:W-:Y:S01]  /*5de0*/  HMMA.16816.F32.BF16 R16, R84, R94, R16 ;  /* 0x0000005e5410723c */ /* 0x000fe20000041810 */
[----:B------:R-:W-:Y:S05]  /*5df0*/  LDSM.16.M88.4 R84, [R3+0x14000] ;  /* 0x014000000354783b */ /* 0x000fea0000000200 */
[----:B------:R-:W1:Y:S01]  /*5e00*/  LDSM.16.M88.4 R92, [R212+0xc000] ;  /* 0x00c00000d45c783b */ /* 0x000e620000000200 */
[C---:B---3--:R-:W-:Y:S06]  /*5e10*/  HMMA.16816.F32.BF16 R4, R88.reuse, R96, R4 ;  /* 0x000000605804723c */ /* 0x048fec0000041804 */
[C---:B------:R-:W-:Y:S01]  /*5e20*/  HMMA.16816.F32.BF16 R8, R88.reuse, R98, R8 ;  /* 0x000000625808723c */ /* 0x040fe20000041808 */
[----:B------:R-:W3:Y:S05]  /*5e30*/  LDSM.16.M88.4 R96, [R212+0xc800] ;  /* 0x00c80000d460783b */ /* 0x000eea0000000200 */
[C---:B--2---:R-:W-:Y:S06]  /*5e40*/  HMMA.16816.F32.BF16 R12, R88.reuse, R100, R12 ;  /* 0x00000064580c723c */ /* 0x044fec000004180c */
[----:B------:R-:W-:Y:S01]  /*5e50*/  HMMA.16816.F32.BF16 R16, R88, R102, R16 ;  /* 0x000000665810723c */ /* 0x000fe20000041810 */
[----:B------:R-:W-:Y:S05]  /*5e60*/  LDSM.16.M88.4 R88, [R108+0x14000] ;  /* 0x014000006c58783b */ /* 0x000fea0000000200 */
[----:B------:R-:W2:Y:S01]  /*5e70*/  LDSM.16.M88.4 R100, [R211+0xc000] ;  /* 0x00c00000d364783b */ /* 0x000ea20000000200 */
[C---:B-1----:R-:W-:Y:S06]  /*5e80*/  HMMA.16816.F32.BF16 R4, R84.reuse, R92, R4 ;  /* 0x0000005c5404723c */ /* 0x042fec0000041804 */
[C---:B------:R-:W-:Y:S01]  /*5e90*/  HMMA.16816.F32.BF16 R8, R84.reuse, R94, R8 ;  /* 0x0000005e5408723c */ /* 0x040fe20000041808 */
[----:B------:R-:W1:Y:S05]  /*5ea0*/  LDSM.16.M88.4 R92, [R211+0xc800] ;  /* 0x00c80000d35c783b */ /* 0x000e6a0000000200 */
[C---:B---3--:R-:W-:Y:S06]  /*5eb0*/  HMMA.16816.F32.BF16 R12, R84.reuse, R96, R12 ;  /* 0x00000060540c723c */ /* 0x048fec000004180c */
[----:B------:R-:W-:Y:S01]  /*5ec0*/  HMMA.16816.F32.BF16 R16, R84, R98, R16 ;  /* 0x000000625410723c */ /* 0x000fe20000041810 */
[----:B------:R-:W-:Y:S05]  /*5ed0*/  LDSM.16.M88.4 R84, [R0+0x16000] ;  /* 0x016000000054783b */ /* 0x000fea0000000200 */
[----:B------:R-:W3:Y:S01]  /*5ee0*/  LDSM.16.M88.4 R96, [R210+UR4+0x26000] ;  /* 0x02600004d260783b */ /* 0x000ee20008000200 */
[C---:B--2---:R-:W-:Y:S06]  /*5ef0*/  HMMA.16816.F32.BF16 R4, R88.reuse, R100, R4 ;  /* 0x000000645804723c */ /* 0x044fec0000041804 */
[C---:B------:R-:W-:Y:S01]  /*5f00*/  HMMA.16816.F32.BF16 R8, R88.reuse, R102, R8 ;  /* 0x000000665808723c */ /* 0x040fe20000041808 */
[----:B------:R-:W2:Y:S05]  /*5f10*/  LDSM.16.M88.4 R100, [R210+UR4+0x26800] ;  /* 0x02680004d264783b */ /* 0x000eaa0008000200 */
[C---:B-1----:R-:W-:Y:S06]  /*5f20*/  HMMA.16816.F32.BF16 R12, R88.reuse, R92, R12 ;  /* 0x0000005c580c723c */ /* 0x042fec000004180c */
[----:B------:R-:W-:Y:S01]  /*5f30*/  HMMA.16816.F32.BF16 R16, R88, R94, R16 ;  /* 0x0000005e5810723c */ /* 0x000fe20000041810 */
[----:B------:R1:W-:Y:S05]  /*5f40*/  LDSM.16.M88.4 R88, [R2+0x16000] ;  /* 0x016000000258783b */ /* 0x0003ea0000000200 */
[----:B------:R-:W4:Y:S01]  /*5f50*/  LDSM.16.M88.4 R92, [R209+0xe000] ;  /* 0x00e00000d15c783b */ /* 0x000f220000000200 */
[C---:B---3--:R-:W-:Y:S06]  /*5f60*/  HMMA.16816.F32.BF16 R4, R84.reuse, R96, R4 ;  /* 0x000000605404723c */ /* 0x048fec0000041804 */
[C---:B------:R-:W-:Y:S01]  /*5f70*/  HMMA.16816.F32.BF16 R8, R84.reuse, R98, R8 ;  /* 0x000000625408723c */ /* 0x040fe20000041808 */
[----:B------:R-:W-:Y:S04]  /*5f80*/  LDSM.16.M88.4 R96, [R212+0xe000] ;  /* 0x00e00000d460783b */ /* 0x000fe80000000200 */
[----:B-1----:R-:W-:Y:S01]  /*5f90*/  FFMA.FTZ R2, -R118, R118, 1 ;  /* 0x3f80000076027423 */ /* 0x002fe20000010176 */
[C---:B--2---:R-:W-:Y:S05]  /*5fa0*/  HMMA.16816.F32.BF16 R12, R84.reuse, R100, R12 ;  /* 0x00000064540c723c */ /* 0x044fea000004180c */
[----:B------:R-:W-:Y:S01]  /*5fb0*/  FMUL.FTZ R2, R2, UR10 ;  /* 0x0000000a02027c20 */ /* 0x000fe20008410000 */
[----:B------:R-:W-:Y:S01]  /*5fc0*/  HMMA.16816.F32.BF16 R16, R84, R102, R16 ;  /* 0x000000665410723c */ /* 0x000fe20000041810 */
[----:B------:R1:W2:Y:S05]  /*5fd0*/  LDSM.16.M88.4 R84, [R3+0x16000] ;  /* 0x016000000354783b */ /* 0x0002aa0000000200 */
[----:B------:R-:W-:Y:S01]  /*5fe0*/  LDSM.16.M88.4 R100, [R211+0xe000] ;  /* 0x00e00000d364783b */ /* 0x000fe20000000200 */
[C---:B----4-:R-:W-:Y:S06]  /*5ff0*/  HMMA.16816.F32.BF16 R4, R88.reuse, R92, R4 ;  /* 0x0000005c5804723c */ /* 0x050fec0000041804 */
[C---:B------:R-:W-:Y:S01]  /*6000*/  HMMA.16816.F32.BF16 R8, R88.reuse, R94, R8 ;  /* 0x0000005e5808723c */ /* 0x040fe20000041808 */
[----:B------:R-:W3:Y:S05]  /*6010*/  LDSM.16.M88.4 R92, [R212+0xe800] ;  /* 0x00e80000d45c783b */ /* 0x000eea0000000200 */
[C---:B------:R-:W-:Y:S05]  /*6020*/  HMMA.16816.F32.BF16 R12, R88.reuse, R104, R12 ;  /* 0x00000068580c723c */ /* 0x040fea000004180c */
[----:B-1----:R-:W-:Y:S01]  /*6030*/  FFMA.FTZ R3, -R119, R119, 1 ;  /* 0x3f80000077037423 */ /* 0x002fe20000010177 */
[----:B------:R-:W-:Y:S01]  /*6040*/  HMMA.16816.F32.BF16 R16, R88, R106, R16 ;  /* 0x0000006a5810723c */ /* 0x000fe20000041810 */
[----:B------:R-:W1:Y:S04]  /*6050*/  LDSM.16.M88.4 R88, [R108+0x16000] ;  /* 0x016000006c58783b */ /* 0x000e680000000200 */
[----:B------:R-:W-:Y:S01]  /*6060*/  FMUL.FTZ R3, R3, UR10 ;  /* 0x0000000a03037c20 */ /* 0x000fe20008410000 */
[----:B------:R-:W4:Y:S01]  /*6070*/  LDSM.16.M88.4 R104, [R211+0xe800] ;  /* 0x00e80000d368783b */ /* 0x000f220000000200 */
[C---:B--2---:R-:W-:Y:S06]  /*6080*/  HMMA.16816.F32.BF16 R4, R84.reuse, R96, R4 ;  /* 0x000000605404723c */ /* 0x044fec0000041804 */
[C---:B------:R-:W-:Y:S06]  /*6090*/  HMMA.16816.F32.BF16 R8, R84.reuse, R98, R8 ;  /* 0x000000625408723c */ /* 0x040fec0000041808 */
[C---:B---3--:R-:W-:Y:S06]  /*60a0*/  HMMA.16816.F32.BF16 R12, R84.reuse, R92, R12 ;  /* 0x0000005c540c723c */ /* 0x048fec000004180c */
[----:B------:R-:W-:Y:S06]  /*60b0*/  HMMA.16816.F32.BF16 R16, R84, R94, R16 ;  /* 0x0000005e5410723c */ /* 0x000fec0000041810 */
[C---:B-1----:R-:W-:Y:S05]  /*60c0*/  HMMA.16816.F32.BF16 R4, R88.reuse, R100, R4 ;  /* 0x000000645804723c */ /* 0x042fea0000041804 */
[----:B------:R-:W-:Y:S01]  /*60d0*/  FFMA.FTZ R85, -R117, R117, 1 ;  /* 0x3f80000075557423 */ /* 0x000fe20000010175 */
[C---:B------:R-:W-:Y:S05]  /*60e0*/  HMMA.16816.F32.BF16 R8, R88.reuse, R102, R8 ;  /* 0x000000665808723c */ /* 0x040fea0000041808 */
[----:B------:R-:W-:Y:S01]  /*60f0*/  FMUL.FTZ R85, R85, UR10 ;  /* 0x0000000a55557c20 */ /* 0x000fe20008410000 */
[C---:B----4-:R-:W-:Y:S05]  /*6100*/  HMMA.16816.F32.BF16 R12, R88.reuse, R104, R12 ;  /* 0x00000068580c723c */ /* 0x050fea000004180c */
[----:B------:R-:W-:Y:S01]  /*6110*/  FFMA.FTZ R84, -R111, R111, 1 ;  /* 0x3f8000006f547423 */ /* 0x000fe2000001016f */
[----:B------:R-:W-:Y:S05]  /*6120*/  HMMA.16816.F32.BF16 R16, R88, R106, R16 ;  /* 0x0000006a5810723c */ /* 0x000fea0000041810 */
[----:B------:R-:W-:Y:S01]  /*6130*/  FMUL.FTZ R84, R84, UR10 ;  /* 0x0000000a54547c20 */ /* 0x000fe20008410000 */
[C---:B------:R-:W-:Y:S01]  /*6140*/  FADD.FTZ R0, -R110.reuse, R4 ;  /* 0x000000046e007221 */ /* 0x040fe20000010100 */
[C---:B------:R-:W-:Y:S01]  /*6150*/  FADD.FTZ R4, -R110.reuse, R5 ;  /* 0x000000056e047221 */ /* 0x040fe20000010100 */
        /* <DEDUP_REMOVED lines=171> */
.L_x_1797:
        /* <DEDUP_REMOVED lines=174> */
.L_x_1798:
[----:B------:R-:W-:Y:S01]  /*76f0*/  LDSM.16.M88.4 R128, [R217] ;  /* 0x00000000d980783b */ /* 0x000fe20000000200 */
[----:B---3--:R-:W-:Y:S01]  /*7700*/  IMAD.IADD R2, R217, 0x1, R200 ;  /* 0x00000001d9027824 */ /* 0x008fe200078e02c8 */
[----:B------:R-:W-:Y:S02]  /*7710*/  ULOP3.LUT UR11, UR9, 0x1, URZ, 0xc0, !UPT ;  /* 0x00000001090b7892 */ /* 0x000fe4000f8ec03f */
[----:B------:R-:W1:Y:S01]  /*7720*/  LDSM.16.MT88.4 R16, [R0+0x18000] ;  /* 0x018000000010783b */ /* 0x000e620000004200 */
[----:B------:R-:W-:Y:S02]  /*7730*/  @UP0 UIADD3 UR16, UP2, UR13, -0x100, URZ ;  /* 0xffffff000d100890 */ /* 0x000fe4000ff5e03f */
[----:B------:R-:W-:Y:S01]  /*7740*/  UISETP.NE.U32.AND UP1, UPT, UR11, 0x1, UPT ;  /* 0x000000010b00788c */ /* 0x000fe2000bf25070 */
[----:B------:R-:W2:Y:S01]  /*7750*/  LDSM.16.M88.4 R124, [R217+0x1000] ;  /* 0x00100000d97c783b */ /* 0x000ea20000000200 */
[----:B------:R-:W-:Y:S02]  /*7760*/  UIADD3 UR17, UR9, -0x1, URZ ;  /* 0xffffffff09117890 */ /* 0x000fe4000fffe03f */
[----:B------:R-:W-:Y:S01]  /*7770*/  @UP0 UIADD3.X UR11, UR12, -0x1, URZ, UP2, !UPT ;  /* 0xffffffff0c0b0890 */ /* 0x000fe200097fe43f */
[----:B------:R-:W3:Y:S04]  /*7780*/  LDSM.16.MT88.4 R96, [R0+0x1a000] ;  /* 0x01a000000060783b */ /* 0x000ee80000004200 */
[----:B------:R-:W4:Y:S04]  /*7790*/  LDSM.16.MT88.4 R112, [R0+0x1c000] ;  /* 0x01c000000070783b */ /* 0x000f280000004200 */
[----:B------:R-:W4:Y:S04]  /*77a0*/  LDSM.16.MT88.4 R196, [R0+0x1e000] ;  /* 0x01e0000000c4783b */ /* 0x000f280000004200 */
[----:B------:R-:W-:Y:S04]  /*77b0*/  LDSM.16.MT88.4 R200, [R0+0x18800] ;  /* 0x0188000000c8783b */ /* 0x000fe80000004200 */
[----:B------:R-:W-:Y:S01]  /*77c0*/  LDSM.16.M88.4 R204, [R2+0x1000] ;  /* 0x0010000002cc783b */ /* 0x000fe20000000200 */
        /* <DEDUP_REMOVED lines=16> */
[----:B------:R1:W2:Y:S04]  /*78d0*/  LDSM.16.M88.4 R196, [R2] ;  /* 0x0000000002c4783b */ /* 0x0002a80000000200 */
[----:B-1----:R-:W-:Y:S01]  /*78e0*/  IMAD.IADD R2, R213, 0x1, R2 ;  /* 0x00000001d5027824 */ /* 0x002fe200078e0202 */
[-C--:B--2---:R-:W-:Y:S06]  /*78f0*/  HMMA.16816.F32.BF16 R4, R196, R200.reuse, R4 ;  /* 0x000000c8c404723c */ /* 0x084fec0000041804 */
        /* <DEDUP_REMOVED lines=17> */
[----:B------:R-:W-:Y:S01]  /*7a10*/  HMMA.16816.F32.BF16 R128, R196, R202, R128 ;  /* 0x000000cac480723c */ /* 0x000fe20000041880 */
[----:B------:R-:W-:Y:S04]  /*7a20*/  LDSM.16.MT88.4 R200, [R0+0x19000] ;  /* 0x0190000000c8783b */ /* 0x000fe80000004200 */
[----:B------:R-:W-:Y:S05]  /*7a30*/  IMAD.IADD R204, R217, 0x1, R213 ;  /* 0x00000001d9cc7824 */ /* 0x000fea00078e02d5 */
[----:B------:R-:W1:Y:S04]  /*7a40*/  LDSM.16.M88.4 R196, [R204] ;  /* 0x00000000ccc4783b */ /* 0x000e680000000200 */
        /* <DEDUP_REMOVED lines=19> */
[----:B------:R-:W-:Y:S05]  /*7b80*/  LDSM.16.MT88.4 R204, [R0+0x19800] ;  /* 0x0198000000cc783b */ /* 0x000fea0000004200 */
[----:B------:R-:W-:Y:S01]  /*7b90*/  HMMA.16816.F32.BF16 R128, R196, R202, R128 ;  /* 0x000000cac480723c */ /* 0x000fe20000041880 */
[----:B------:R-:W1:Y:S04]  /*7ba0*/  LDSM.16.M88.4 R196, [R2] ;  /* 0x0000000002c4783b */ /* 0x000e680000000200 */
[----:B------:R2:W3:Y:S02]  /*7bb0*/  LDSM.16.M88.4 R200, [R2+0x1000] ;  /* 0x0010000002c8783b */ /* 0x0004e40000000200 */
[----:B--2---:R-:W-:Y:S01]  /*7bc0*/  @P0 IADD3 R2, P1, R245, UR13, RZ ;  /* 0x0000000df5020c10 */ /* 0x004fe2000ff3e0ff */
[----:B------:R-:W-:Y:S03]  /*7bd0*/  @UP0 UMOV UR13, UR16 ;  /* 0x00000010000d0c82 */ /* 0x000fe60008000000 */
[----:B------:R-:W-:Y:S01]  /*7be0*/  @P0 IADD3.X R3, R244, UR12, RZ, P1, !PT ;  /* 0x0000000cf4030c10 */ /* 0x000fe20008ffe4ff */
[----:B------:R-:W-:Y:S04]  /*7bf0*/  @UP0 UMOV UR12, UR11 ;  /* 0x0000000b000c0c82 */ /* 0x000fe80008000000 */
[----:B------:R-:W5:Y:S01]  /*7c00*/  @P0 LDG.E R239, desc[UR6][R2.64+-0x100] ;  /* 0xffff000602ef0981 */ /* 0x000f62000c1e1900 */
[-C--:B-1----:R-:W-:Y:S03]  /*7c10*/  HMMA.16816.F32.BF16 R4, R196, R204.reuse, R4 ;  /* 0x000000ccc404723c */ /* 0x082fe60000041804 */
[----:B------:R1:W5:Y:S03]  /*7c20*/  @P0 LDG.E R240, desc[UR6][R2.64+-0xe0] ;  /* 0xffff200602f00981 */ /* 0x000366000c1e1900 */
[C---:B---3--:R-:W-:Y:S06]  /*7c30*/  HMMA.16816.F32.BF16 R8, R200.reuse, R204, R8 ;  /* 0x000000ccc808723c */ /* 0x048fec0000041808 */
[-C--:B------:R-:W-:Y:S06]  /*7c40*/  HMMA.16816.F32.BF16 R12, R200, R206.reuse, R12 ;  /* 0x000000cec80c723c */ /* 0x080fec000004180c */
[C---:B------:R-:W-:Y:S01]  /*7c50*/  HMMA.16816.F32.BF16 R16, R196.reuse, R206, R16 ;  /* 0x000000cec410723c */ /* 0x040fe20000041810 */
[----:B------:R-:W2:Y:S04]  /*7c60*/  LDSM.16.MT88.4 R204, [R0+0x1b800] ;  /* 0x01b8000000cc783b */ /* 0x000ea80000004200 */
[----:B------:R-:W-:Y:S01]  /*7c70*/  REDG.E.ADD.F32.FTZ.RN.STRONG.GPU desc[UR6][R222.64], R4 ;  /* 0x00000004de0079a6 */ /* 0x000fe2000c10f386 */
[-C--:B--2---:R-:W-:Y:S06]  /*7c80*/  HMMA.16816.F32.BF16 R84, R196, R204.reuse, R84 ;  /* 0x000000ccc454723c */ /* 0x084fec0000041854 */
[C---:B------:R-:W-:Y:S06]  /*7c90*/  HMMA.16816.F32.BF16 R88, R200.reuse, R204, R88 ;  /* 0x000000ccc858723c */ /* 0x040fec0000041858 */
[-C--:B------:R-:W-:Y:S06]  /*7ca0*/  HMMA.16816.F32.BF16 R92, R200, R206.reuse, R92 ;  /* 0x000000cec85c723c */ /* 0x080fec000004185c */
[C---:B------:R-:W-:Y:S01]  /*7cb0*/  HMMA.16816.F32.BF16 R96, R196.reuse, R206, R96 ;  /* 0x000000cec460723c */ /* 0x040fe20000041860 */
[----:B------:R-:W2:Y:S05]  /*7cc0*/  LDSM.16.MT88.4 R204, [R0+0x1d800] ;  /* 0x01d8000000cc783b */ /* 0x000eaa0000004200 */
[-C--:B--2---:R-:W-:Y:S06]  /*7cd0*/  HMMA.16816.F32.BF16 R100, R196, R204.reuse, R100 ;  /* 0x000000ccc464723c */ /* 0x084fec0000041864 */
[C---:B------:R-:W-:Y:S06]  /*7ce0*/  HMMA.16816.F32.BF16 R104, R200.reuse, R204, R104 ;  /* 0x000000ccc868723c */ /* 0x040fec0000041868 */
[-C--:B------:R-:W-:Y:S06]  /*7cf0*/  HMMA.16816.F32.BF16 R108, R200, R206.reuse, R108 ;  /* 0x000000cec86c723c */ /* 0x080fec000004186c */
[C---:B------:R-:W-:Y:S01]  /*7d00*/  HMMA.16816.F32.BF16 R112, R196.reuse, R206, R112 ;  /* 0x000000cec470723c */ /* 0x040fe20000041870 */
[----:B------:R2:W3:Y:S04]  /*7d10*/  LDSM.16.MT88.4 R204, [R0+0x1f800] ;  /* 0x01f8000000cc783b */ /* 0x0004e80000004200 */
[C---:B--2---:R-:W-:Y:S01]  /*7d20*/  IMAD R0, R225.reuse, 0x18, RZ ;  /* 0x00000018e1007824 */ /* 0x044fe200078e02ff */
[-C--:B---3--:R-:W-:Y:S06]  /*7d30*/  HMMA.16816.F32.BF16 R116, R196, R204.reuse, R116 ;  /* 0x000000ccc474723c */ /* 0x088fec0000041874 */
[C---:B------:R-:W-:Y:S06]  /*7d40*/  HMMA.16816.F32.BF16 R120, R200.reuse, R204, R120 ;  /* 0x000000ccc878723c */ /* 0x040fec0000041878 */
[-C--:B------:R-:W-:Y:S06]  /*7d50*/  HMMA.16816.F32.BF16 R124, R200, R206.reuse, R124 ;  /* 0x000000cec87c723c */ /* 0x080fec000004187c */
[----:B------:R-:W-:Y:S05]  /*7d60*/  HMMA.16816.F32.BF16 R128, R196, R206, R128 ;  /* 0x000000cec480723c */ /* 0x000fea0000041880 */
[C---:B------:R-:W-:Y:S02]  /*7d70*/  IMAD.SHL.U32 R201, R225.reuse, 0x8, RZ ;  /* 0x00000008e1c97824 */ /* 0x040fe400078e00ff */
[----:B------:R-:W-:Y:S04]  /*7d80*/  IMAD.SHL.U32 R200, R225, 0x10, RZ ;  /* 0x00000010e1c87824 */ /* 0x000fe800078e00ff */
[-C--:B-1----:R-:W-:Y:S01]  /*7d90*/  LEA R2, P0, R201, R222.reuse, 0x2 ;  /* 0x000000dec9027211 */ /* 0x082fe200078010ff */
[C---:B------:R-:W-:Y:S01]  /*7da0*/  IMAD.SHL.U32 R197, R225.reuse, 0x20, RZ ;  /* 0x00000020e1c57824 */ /* 0x040fe200078e00ff */
[-C--:B------:R-:W-:Y:S01]  /*7db0*/  LEA R198, P1, R200, R222.reuse, 0x2 ;  /* 0x000000dec8c67211 */ /* 0x080fe200078210ff */
[----:B------:R-:W-:Y:S01]  /*7dc0*/  IMAD R202, R225, 0x28, RZ ;  /* 0x00000028e1ca7824 */ /* 0x000fe200078e02ff */
        /* <DEDUP_REMOVED lines=519> */
.L_x_1800:
[----:B--2---:R-:W2:Y:S01]  /*9e40*/  LDL R0, [R1] ;  /* 0x0000000001007983 */ /* 0x004ea20000100800 */
        /* <DEDUP_REMOVED lines=20> */
.L_x_1801:
        /* <DEDUP_REMOVED lines=61> */
.L_x_1803:
[----:B------:R-:W-:Y:S05]  /*a360*/  BSYNC B0 ;  /* 0x0000000000007941 */ /* 0x000fea0003800000 */
.L_x_1802:
        /* <DEDUP_REMOVED lines=22> */
.L_x_1805:
[----:B------:R-:W-:Y:S05]  /*a4d0*/  BSYNC B0 ;  /* 0x0000000000007941 */ /* 0x000fea0003800000 */
.L_x_1804:
[----:B------:R-:W-:Y:S01]  /*a4e0*/  IMAD.U32 R3, RZ, RZ, UR10 ;  /* 0x0000000aff037e24 */ /* 0x000fe2000f8e00ff */
[----:B------:R-:W-:Y:S01]  /*a4f0*/  UIMAD UR9, UR9, UR10, URZ ;  /* 0x0000000a090972a4 */ /* 0x000fe2000f8e023f */
[----:B--2---:R-:W2:Y:S01]  /*a500*/  LDS.128 R24, [R0+0x20000] ;  /* 0x0200000000187984 */ /* 0x004ea20000000c00 */
        /* <DEDUP_REMOVED lines=35> */
.L_x_1807:
[----:B------:R-:W-:Y:S05]  /*a740*/  BSYNC B0 ;  /* 0x0000000000007941 */ /* 0x000fea0003800000 */
.L_x_1806:
        /* <DEDUP_REMOVED lines=23> */
.L_x_1778:
        /* <DEDUP_REMOVED lines=24> */
.L_x_1809:
        /* <DEDUP_REMOVED lines=20> */
.L_x_1810:
        /* <DEDUP_REMOVED lines=14> */
[C---:B------:R-:W-:Y:S01]  /*ac60*/  ISETP.GE.AND P5, PT, R0.reuse, UR8, PT ;  /* 0x0000000800007c0c */ /* 0x040fe2000bfa6270 */
[----:B------:R-:W-:Y:S01]  /*ac70*/  IMAD.U32 R2, RZ, RZ, UR16 ;  /* 0x00000010ff027e24 */ /* 0x000fe2000f8e00ff */
[----:B------:R-:W-:Y:S01]  /*ac80*/  IADD3.X R5, R3, UR22, R5, P0, !PT ;  /* 0x0000001603057c10 */ /* 0x000fe200087fe405 */
[----:B------:R-:W-:Y:S01]  /*ac90*/  UIMAD UR17, UR56, UR17, UR9 ;  /* 0x00000011381172a4 */ /* 0x000fe2000f8e0209 */
[----:B------:R-:W-:Y:S01]  /*aca0*/  IADD3 R6, R0, 0x20, RZ ;  /* 0x0000002000067810 */ /* 0x000fe20007ffe0ff */
[----:B------:R-:W-:Y:S01]  /*acb0*/  VIADD R12, R232, 0xc0 ;  /* 0x000000c0e80c7836 */ /* 0x000fe20000000000 */
[----:B------:R-:W-:Y:S01]  /*acc0*/  SHF.R.S32.HI R13, RZ, 0x1f, R0 ;  /* 0x0000001fff0d7819 */ /* 0x000fe20000011400 */
[----:B------:R-:W-:Y:S01]  /*acd0*/  IMAD.WIDE.U32 R4, R2, UR56, R4 ;  /* 0x0000003802047c25 */ /* 0x000fe2000f8e0004 */
[----:B------:R-:W-:-:S03]  /*ace0*/  ISETP.GE.AND P4, PT, R6, UR8, PT ;  /* 0x0000000806007c0c */ /* 0x000fc6000bf86270 */
[----:B------:R-:W-:Y:S01]  /*acf0*/  VIADD R10, R232, 0x80 ;  /* 0x00000080e80a7836 */ /* 0x000fe20000000000 */
[----:B------:R-:W-:Y:S01]  /*ad00*/  IADD3 R8, R5, UR17, RZ ;  /* 0x0000001105087c10 */ /* 0x000fe2000fffe0ff */
[----:B------:R-:W-:Y:S08]  /*ad10*/  @P5 BRA `(.L_x_1812) ;  /* 0x0000000000485947 */ /* 0x000ff00003800000 */
        /* <DEDUP_REMOVED lines=18> */
.L_x_1812:
[----:B------:R-:W-:Y:S05]  /*ae40*/  BSYNC B0 ;  /* 0x0000000000007941 */ /* 0x000fea0003800000 */
.L_x_1811:
        /* <DEDUP_REMOVED lines=21> */
.L_x_1814:
[----:B------:R-:W-:Y:S05]  /*afa0*/  BSYNC B0 ;  /* 0x0000000000007941 */ /* 0x000fea0003800000 */
.L_x_1813:
[----:B-12---:R-:W-:Y:S01]  /*afb0*/  IMAD.U32 R2, RZ, RZ, UR12 ;  /* 0x0000000cff027e24 */ /* 0x006fe2000f8e00ff */
[----:B------:R-:W-:Y:S01]  /*afc0*/  UIMAD UR8, UR18, UR12, URZ ;  /* 0x0000000c120872a4 */ /* 0x000fe2000f8e023f */
[----:B------:R-:W-:Y:S01]  /*afd0*/  BSSY B0, `(.L_x_1815) ;  /* 0x0000020000007945 */ /* 0x000fe20003800000 */
[----:B------:R-:W-:Y:S01]  /*afe0*/  USHF.R.S32.HI UR10, URZ, 0x1f, UR56 ;  /* 0x0000001f3f0a7899 */ /* 0x000fe20008011438 */
[----:B------:R-:W-:Y:S01]  /*aff0*/  IMAD.WIDE.U32 R2, R2, UR5, R232 ;  /* 0x0000000502027c25 */ /* 0x000fe2000f8e00e8 */
[----:B------:R-:W-:-:S03]  /*b000*/  UIMAD UR5, UR5, UR13, UR8 ;  /* 0x0000000d050572a4 */ /* 0x000fc6000f8e0208 */
[----:B------:R-:W-:Y:S01]  /*b010*/  ULDC.64 UR8, c[0x0][0x470] ;  /* 0x00011c0000087ab9 */ /* 0x000fe20000000a00 */
[----:B------:R-:W-:Y:S02]  /*b020*/  IADD3 R4, P0, R2, UR14, RZ ;  /* 0x0000000e02047c10 */ /* 0x000fe4000ff1e0ff */
        /* <DEDUP_REMOVED lines=26> */
.L_x_1816:
[----:B------:R-:W-:Y:S05]  /*b1d0*/  BSYNC B0 ;  /* 0x0000000000007941 */ /* 0x000fea0003800000 */
.L_x_1815:
        /* <DEDUP_REMOVED lines=20> */
.L_x_1808:
[----:B------:R-:W-:Y:S05]  /*b320*/  BSYNC B1 ;  /* 0x0000000000017941 */ /* 0x000fea0003800000 */
.L_x_1773:
        /* <DEDUP_REMOVED lines=12> */
.L_x_1817:
[----:B------:R-:W-:Y:S05]  /*b3f0*/  EXIT ;  /* 0x000000000000794d */ /* 0x000fea0003800000 */
.L_x_1819:
        /* <DEDUP_REMOVED lines=16> */
.L_x_2069:


//--------------------- .text._ZN5flash44flash_bwd_dq_dk_dv_loop_seqk_parallel_kernelI23Flash_bwd_kernel_traitsILi256ELi64ELi64ELi8ELi4ELi2ELi2ELb0ELb0EN7cutlass10bfloat16_tE19Flash_kernel_traitsILi256ELi64ELi64ELi8ES3_EELb1ELb0ELb1ELb0ELb0ELb1ELb0EEEvNS_16Flash_bwd_paramsE --------------------------
	.section	.text._ZN5flash44flash_bwd_dq_dk_dv_loop_seqk_parallel_kernelI23Flash_bwd_kernel_traitsILi256ELi64ELi64ELi8ELi4ELi2ELi2ELb0ELb0EN7cutlass10bfloat16_tE19Flash_kernel_traitsILi256ELi64ELi64ELi8ES3_EELb1ELb0ELb1ELb0ELb0ELb1ELb0EEEvNS_16Flash_bwd_paramsE,"ax",@progbits
	.align	128
        .global         _ZN5flash44flash_bwd_dq_dk_dv_loop_seqk_parallel_kernelI23Flash_bwd_kernel_traitsILi256ELi64ELi64ELi8ELi4ELi2ELi2ELb0ELb0EN7cutlass10bfloat16_tE19Flash_kernel_traitsILi256ELi64ELi64ELi8ES3_EELb1ELb0ELb1ELb0ELb0ELb1ELb0EEEvNS_16Flash_bwd_paramsE
        .type           _ZN5flash44flash_bwd_dq_dk_dv_loop_seqk_parallel_kernelI23Flash_bwd_kernel_traitsILi256ELi64ELi64ELi8ELi4ELi2ELi2ELb0ELb0EN7cutlass10bfloat16_tE19Flash_kernel_traitsILi256ELi64ELi64ELi8ES3_EELb1ELb0ELb1ELb0ELb0ELb1ELb0EEEvNS_16Flash_bwd_paramsE,@function
        .size           _ZN5flash44flash_bwd_dq_dk_dv_loop_seqk_parallel_kernelI23Flash_bwd_kernel_traitsILi256ELi64ELi64ELi8ELi4ELi2ELi2ELb0ELb0EN7cutlass10bfloat16_tE19Flash_kernel_traitsILi256ELi64ELi64ELi8ES3_EELb1ELb0ELb1ELb0ELb0ELb1ELb0EEEvNS_16Flash_bwd_paramsE,(.L_x_2070 - _ZN5flash44flash_bwd_dq_dk_dv_loop_seqk_parallel_kernelI23Flash_bwd_kernel_traitsILi256ELi64ELi64ELi8ELi4ELi2ELi2ELb0ELb0EN7cutlass10bfloat16_tE19Flash_kernel_traitsILi256ELi64ELi64ELi8ES3_EELb1ELb0ELb1ELb0ELb0ELb1ELb0EEEvNS_16Flash_bwd_paramsE)
        .other          _ZN5flash44flash_bwd_dq_dk_dv_loop_seqk_parallel_kernelI23Flash_bwd_kernel_traitsILi256ELi64ELi64ELi8ELi4ELi2ELi2ELb0ELb0EN7cutlass10bfloat16_tE19Flash_kernel_traitsILi256ELi64ELi64ELi8ES3_EELb1ELb0ELb1ELb0ELb0ELb1ELb0EEEvNS_16Flash_bwd_paramsE,@"STO_CUDA_ENTRY STV_DEFAULT"
_ZN5flash44flash_bwd_dq_dk_dv_loop_seqk_parallel_kernelI23Flash_bwd_kernel_traitsILi256ELi64ELi64ELi8ELi4ELi2ELi2ELb0ELb0EN7cutlass10bfloat16_tE19Flash_kernel_traitsILi256ELi64ELi64ELi8ES3_EELb1ELb0ELb1ELb0ELb0ELb1ELb0EEEvNS_16Flash_bwd_paramsE:
.text._ZN5flash44flash_bwd_dq_dk_dv_loop_seqk_parallel_kernelI23Flash_bwd_kernel_traitsILi256ELi64ELi64ELi8ELi4ELi2ELi2ELb0ELb0EN7cutlass10bfloat16_tE19Flash_kernel_traitsILi256ELi64ELi64ELi8ES3_EELb1ELb0ELb1ELb0ELb0ELb1ELb0EEEvNS_16Flash_bwd_paramsE:
        /* <DEDUP_REMOVED lines=15> */
[----:B------:R-:W-:Y:S01]  /*00f0*/  IMAD.MOV.U32 R240, RZ, RZ, -0x10 ;  /* 0xfffffff0fff07424 */ /* 0x000fe200078e00ff */
        /* <DEDUP_REMOVED lines=9> */
[CC--:B------:R-:W-:Y:S01]  /*0190*/  LEA.HI R8, R7.reuse, R6.reuse, RZ, 0x3 ;  /* 0x0000000607087211 */ /* 0x0c0fe200078f18ff */
[----:B------:R-:W-:Y:S01]  /*01a0*/  IMAD.U32 R232, RZ, RZ, UR5 ;  /* 0x00000005ffe87e24 */ /* 0x000fe2000f8e00ff */
[--C-:B------:R-:W-:Y:S01]  /*01b0*/  SHF.R.S32.HI R0, RZ, 0x5, R3.reuse ;  /* 0x00000005ff007819 */ /* 0x100fe20000011403 */
[----:B----4-:R-:W-:Y:S01]  /*01c0*/  USHF.R.S32.HI UR5, URZ, 0x1f, UR53 ;  /* 0x0000001f3f057899 */ /* 0x010fe20008011435 */
[----:B------:R-:W-:Y:S01]  /*01d0*/  SHF.R.S32.HI R227, RZ, 0x1f, R3 ;  /* 0x0000001fffe37819 */ /* 0x000fe20000011403 */
[----:B------:R-:W-:Y:S01]  /*01e0*/  IMAD.U32 R231, RZ, RZ, UR8 ;  /* 0x00000008ffe77e24 */ /* 0x000fe2000f8e00ff */
[CC--:B------:R-:W-:Y:S01]  /*01f0*/  LEA.HI R9, R7.reuse, R6.reuse, RZ, 0x4 ;  /* 0x0000000607097211 */ /* 0x0c0fe200078f20ff */
[----:B------:R-:W-:Y:S01]  /*0200*/  UIADD3 UR8, UR4, 0x18000, URZ ;  /* 0x0001800004087890 */ /* 0x000fe2000fffe03f */
[CC--:B------:R-:W-:Y:S01]  /*0210*/  LEA.HI R226, R7.reuse, R6.reuse, RZ, 0x7 ;  /* 0x0000000607e27211 */ /* 0x0c0fe200078f38ff */
[----:B------:R-:W-:Y:S01]  /*0220*/  IMAD.U32 R230, RZ, RZ, UR5 ;  /* 0x00000005ffe67e24 */ /* 0x000fe2000f8e00ff */
[CC--:B------:R-:W-:Y:S01]  /*0230*/  LEA.HI R4, R7.reuse, R6.reuse, RZ, 0x6 ;  /* 0x0000000607047211 */ /* 0x0c0fe200078f30ff */
[----:B------:R-:W-:Y:S01]  /*0240*/  UIADD3 UR5, UR4, 0x28000, URZ ;  /* 0x0002800004057890 */ /* 0x000fe2000fffe03f */
[----:B------:R-:W-:Y:S01]  /*0250*/  LEA.HI R7, R7, R6, RZ, 0x2 ;  /* 0x0000000607077211 */ /* 0x000fe200078f10ff */
[----:B------:R-:W-:Y:S01]  /*0260*/  USHF.R.S32.HI UR61, URZ, 0x1f, UR53 ;  /* 0x0000001f3f3d7899 */ /* 0x000fe20008011435 */
[----:B------:R-:W-:-:S02]  /*0270*/  LOP3.LUT R11, R3, 0xffffffe0, RZ, 0xc0, !PT ;  /* 0xffffffe0030b7812 */ /* 0x000fc400078ec0ff */
[-C--:B------:R-:W-:Y:S02]  /*0280*/  LEA.HI R227, R227, R0.reuse, RZ, 0x2 ;  /* 0x00000000e3e37211 */ /* 0x080fe400078f10ff */
[----:B------:R-:W-:Y:S01]  /*0290*/  LEA.HI R3, R3, R0, RZ, 0x1 ;  /* 0x0000000003037211 */ /* 0x000fe200078f08ff */
[----:B------:R-:W-:Y:S01]  /*02a0*/  IMAD.IADD R11, R6, 0x1, -R11 ;  /* 0x00000001060b7824 */ /* 0x000fe200078e0a0b */
[----:B------:R-:W-:Y:S02]  /*02b0*/  LOP3.LUT R13, R7, 0x7ffffffc, RZ, 0xc0, !PT ;  /* 0x7ffffffc070d7812 */ /* 0x000fe400078ec0ff */
[--C-:B------:R-:W-:Y:S02]  /*02c0*/  SHF.R.S32.HI R10, RZ, 0x2, R7.reuse ;  /* 0x00000002ff0a7819 */ /* 0x100fe40000011407 */
[----:B------:R-:W-:Y:S02]  /*02d0*/  SHF.R.S32.HI R7, RZ, 0x1f, R7 ;  /* 0x0000001fff077819 */ /* 0x000fe40000011407 */
[----:B------:R-:W-:-:S02]  /*02e0*/  LOP3.LUT R227, R227, 0xfffffffc, RZ, 0xc0, !PT ;  /* 0xfffffffce3e37812 */ /* 0x000fc400078ec0ff */
[----:B------:R-:W-:Y:S02]  /*02f0*/  LOP3.LUT R3, R3, 0xfffffffe, RZ, 0xc0, !PT ;  /* 0xfffffffe03037812 */ /* 0x000fe400078ec0ff */
[----:B------:R-:W-:Y:S01]  /*0300*/  LOP3.LUT R5, R8, 0xfffffff8, RZ, 0xc0, !PT ;  /* 0xfffffff808057812 */ /* 0x000fe200078ec0ff */
[C---:B------:R-:W-:Y:S01]  /*0310*/  IMAD.IADD R227, R0.reuse, 0x1, -R227 ;  /* 0x0000000100e37824 */ /* 0x040fe200078e0ae3 */
[----:B------:R-:W-:Y:S01]  /*0320*/  SHF.R.S32.HI R12, RZ, 0x4, R9 ;  /* 0x00000004ff0c7819 */ /* 0x000fe20000011409 */
[----:B------:R-:W-:Y:S01]  /*0330*/  IMAD.IADD R3, R0, 0x1, -R3 ;  /* 0x0000000100037824 */ /* 0x000fe200078e0a03 */
[----:B------:R-:W-:Y:S01]  /*0340*/  LEA.HI R7, R7, R10, RZ, 0x3 ;  /* 0x0000000a07077211 */ /* 0x000fe200078f18ff */
[----:B------:R-:W-:Y:S01]  /*0350*/  IMAD.IADD R5, R6, 0x1, -R5 ;  /* 0x0000000106057824 */ /* 0x000fe200078e0a05 */
[----:B------:R-:W-:Y:S01]  /*0360*/  SHF.R.S32.HI R0, RZ, 0x3, R8 ;  /* 0x00000003ff007819 */ /* 0x000fe20000011408 */
[----:B------:R-:W-:Y:S01]  /*0370*/  IMAD.SHL.U32 R14, R3, 0x10, RZ ;  /* 0x00000010030e7824 */ /* 0x000fe200078e00ff */
[----:B------:R-:W-:-:S02]  /*0380*/  LOP3.LUT R15, R9, 0xfffffff0, RZ, 0xc0, !PT ;  /* 0xfffffff0090f7812 */ /* 0x000fc400078ec0ff */
[----:B------:R-:W-:Y:S01]  /*0390*/  SHF.R.S32.HI R2, RZ, 0x1f, R11 ;  /* 0x0000001fff027819 */ /* 0x000fe2000001140b */
[----:B------:R-:W-:Y:S01]  /*03a0*/  IMAD.SHL.U32 R0, R0, 0x40, RZ ;  /* 0x0000004000007824 */ /* 0x000fe200078e00ff */
[----:B------:R-:W-:Y:S01]  /*03b0*/  LEA.HI R9, R9, R12, RZ, 0x1 ;  /* 0x0000000c09097211 */ /* 0x000fe200078f08ff */
[C---:B------:R-:W-:Y:S01]  /*03c0*/  IMAD.IADD R15, R6.reuse, 0x1, -R15 ;  /* 0x00000001060f7824 */ /* 0x040fe200078e0a0f */
[----:B------:R-:W-:Y:S01]  /*03d0*/  LOP3.LUT R7, R7, 0xfffffff8, RZ, 0xc0, !PT ;  /* 0xfffffff807077812 */ /* 0x000fe200078ec0ff */
[----:B------:R-:W-:Y:S01]  /*03e0*/  IMAD.IADD R6, R6, 0x1, -R13 ;  /* 0x0000000106067824 */ /* 0x000fe200078e0a0d */
[----:B------:R-:W-:Y:S01]  /*03f0*/  LEA.HI R2, R2, R11, RZ, 0x2 ;  /* 0x0000000b02027211 */ /* 0x000fe200078f10ff */
[----:B------:R-:W-:Y:S01]  /*0400*/  IMAD.SHL.U32 R11, R5, 0x40, RZ ;  /* 0x00000040050b7824 */ /* 0x000fe200078e00ff */
[----:B------:R-:W-:Y:S01]  /*0410*/  LOP3.LUT R9, R9, 0xfffffffe, RZ, 0xc0, !PT ;  /* 0xfffffffe09097812 */ /* 0x000fe200078ec0ff */
[----:B------:R-:W-:Y:S01]  /*0420*/  IMAD.IADD R7, R10, 0x1, -R7 ;  /* 0x000000010a077824 */ /* 0x000fe200078e0a07 */
[----:B------:R-:W-:Y:S01]  /*0430*/  LOP3.LUT R10, R0, 0x1c0, RZ, 0xc0, !PT ;  /* 0x000001c0000a7812 */ /* 0x000fe200078ec0ff */
[----:B------:R-:W-:Y:S01]  /*0440*/  IMAD.SHL.U32 R13, R5, 0x8, RZ ;  /* 0x00000008050d7824 */ /* 0x000fe200078e00ff */
[----:B------:R-:W-:Y:S01]  /*0450*/  LOP3.LUT R11, R11, 0x1c0, RZ, 0xc0, !PT ;  /* 0x000001c00b0b7812 */ /* 0x000fe200078ec0ff */
[----:B------:R-:W-:Y:S01]  /*0460*/  IMAD.IADD R9, R12, 0x1, -R9 ;  /* 0x000000010c097824 */ /* 0x000fe200078e0a09 */
[----:B------:R-:W-:Y:S01]  /*0470*/  LOP3.LUT R12, R7, 0x1, RZ, 0xc0, !PT ;  /* 0x00000001070c7812 */ /* 0x000fe200078ec0ff */
[----:B------:R-:W-:Y:S01]  /*0480*/  IMAD.SHL.U32 R6, R6, 0x2, RZ ;  /* 0x0000000206067824 */ /* 0x000fe200078e00ff */
[----:B------:R-:W-:Y:S01]  /*0490*/  LOP3.LUT P4, RZ, R5, 0x2, RZ, 0xc0, !PT ;  /* 0x0000000205ff7812 */ /* 0x000fe2000788c0ff */
[----:B------:R-:W-:Y:S01]  /*04a0*/  IMAD.SHL.U32 R223, R9, 0x20, RZ ;  /* 0x0000002009df7824 */ /* 0x000fe200078e00ff */
[----:B------:R-:W-:Y:S01]  /*04b0*/  LOP3.LUT P3, RZ, R5, 0x4, RZ, 0xc0, !PT ;  /* 0x0000000405ff7812 */ /* 0x000fe2000786c0ff */
[----:B------:R-:W-:Y:S01]  /*04c0*/  IMAD R233, R227, 0x400, R6 ;  /* 0x00000400e3e97824 */ /* 0x000fe200078e0206 */
[----:B------:R-:W-:-:S02]  /*04d0*/  LOP3.LUT R16, R10, 0x38, R13, 0xf8, !PT ;  /* 0x000000380a107812 */ /* 0x000fc400078ef80d */
[----:B------:R-:W-:Y:S02]  /*04e0*/  SHF.R.U32.HI R5, RZ, 0x3, R10 ;  /* 0x00000003ff057819 */ /* 0x000fe4000001160a */
[----:B------:R-:W-:Y:S02]  /*04f0*/  LOP3.LUT R13, R11, 0x10, R14, 0xf8, !PT ;  /* 0x000000100b0d7812 */ /* 0x000fe400078ef80e */
[----:B------:R-:W-:Y:S02]  /*0500*/  ISETP.NE.U32.AND P0, PT, R12, 0x1, PT ;  /* 0x000000010c00780c */ /* 0x000fe40003f05070 */
[----:B------:R-:W-:Y:S02]  /*0510*/  SHF.R.S32.HI R0, RZ, 0x1f, R15 ;  /* 0x0000001fff007819 */ /* 0x000fe4000001140f */
[----:B------:R-:W-:Y:S02]  /*0520*/  LOP3.LUT R5, R16, R5, RZ, 0x3c, !PT ;  /* 0x0000000510057212 */ /* 0x000fe400078e3cff */
[----:B------:R-:W-:Y:S01]  /*0530*/  LOP3.LUT R222, R13, 0x8, R8, 0xf8, !PT ;  /* 0x000000080dde7812 */ /* 0x000fe200078ef808 */
[C---:B------:R-:W-:Y:S01]  /*0540*/  IMAD.SHL.U32 R13, R9.reuse, 0x200, RZ ;  /* 0x00000200090d7824 */ /* 0x040fe200078e00ff */
[----:B------:R-:W-:Y:S01]  /*0550*/  SHF.R.S32.HI R4, RZ, 0x6, R4 ;  /* 0x00000006ff047819 */ /* 0x000fe20000011404 */
[----:B------:R-:W-:Y:S01]  /*0560*/  IMAD.SHL.U32 R9, R9, 0x8, RZ ;  /* 0x0000000809097824 */ /* 0x000fe200078e00ff */
[----:B------:R-:W-:-:S02]  /*0570*/  LOP3.LUT R8, R11, 0x8, R8, 0xf8, !PT ;  /* 0x000000080b087812 */ /* 0x000fc400078ef808 */
[C---:B------:R-:W-:Y:S01]  /*0580*/  R2P PR, R7.reuse, 0x6 ;  /* 0x0000000607007804 */ /* 0x040fe20000000000 */
[----:B------:R-:W-:Y:S01]  /*0590*/  IMAD.SHL.U32 R7, R7, 0x40, RZ ;  /* 0x0000004007077824 */ /* 0x000fe200078e00ff */
[----:B------:R-:W-:Y:S01]  /*05a0*/  SHF.R.S32.HI R226, RZ, 0x7, R226 ;  /* 0x00000007ffe27819 */ /* 0x000fe200000114e2 */
[C---:B------:R-:W-:Y:S01]  /*05b0*/  IMAD R228, R4.reuse, 0x200, R5 ;  /* 0x0000020004e47824 */ /* 0x040fe200078e0205 */
[----:B------:R-:W-:Y:S01]  /*05c0*/  SHF.R.U32.HI R11, RZ, 0x3, R11 ;  /* 0x00000003ff0b7819 */ /* 0x000fe2000001160b */
[----:B------:R-:W-:Y:S01]  /*05d0*/  IMAD.SHL.U32 R4, R4, 0x8, RZ ;  /* 0x0000000804047824 */ /* 0x000fe200078e00ff */
[----:B------:R-:W-:Y:S02]  /*05e0*/  LEA.HI R0, R0, R15, RZ, 0x3 ;  /* 0x0000000f00007211 */ /* 0x000fe400078f18ff */
[----:B------:R-:W-:Y:S01]  /*05f0*/  LOP3.LUT R213, R8, R11, RZ, 0x3c, !PT ;  /* 0x0000000b08d57212 */ /* 0x000fe200078e3cff */
[----:B------:R-:W-:Y:S01]  /*0600*/  IMAD R8, R226, 0x800, R13 ;  /* 0x00000800e2087824 */ /* 0x000fe200078e020d */
[C---:B------:R-:W-:Y:S01]  /*0610*/  LOP3.LUT R10, R0.reuse, 0xfffffff8, RZ, 0xc0, !PT ;  /* 0xfffffff8000a7812 */ /* 0x040fe200078ec0ff */
[----:B------:R-:W-:Y:S01]  /*0620*/  IMAD.SHL.U32 R0, R0, 0x40, RZ ;  /* 0x0000004000007824 */ /* 0x000fe200078e00ff */
[----:B------:R-:W-:Y:S01]  /*0630*/  LOP3.LUT R7, R7, 0x1c0, RZ, 0xc0, !PT ;  /* 0x000001c007077812 */ /* 0x000fe200078ec0ff */
[----:B------:R-:W-:Y:S01]  /*0640*/  IMAD.IADD R213, R8, 0x1, R213 ;  /* 0x0000000108d57824 */ /* 0x000fe200078e02d5 */
[----:B------:R-:W-:Y:S01]  /*0650*/  LOP3.LUT R4, R4, 0x18, RZ, 0xc0, !PT ;  /* 0x0000001804047812 */ /* 0x000fe200078ec0ff */
[----:B------:R-:W-:Y:S01]  /*0660*/  IMAD.IADD R10, R15, 0x1, -R10 ;  /* 0x000000010f0a7824 */ /* 0x000fe200078e0a0a */
[----:B------:R-:W-:Y:S01]  /*0670*/  SHF.R.U32.HI R5, RZ, 0x3, R7 ;  /* 0x00000003ff057819 */ /* 0x000fe20000011607 */
[----:B------:R-:W-:Y:S01]  /*0680*/  IMAD.SHL.U32 R8, R226, 0x20, RZ ;  /* 0x00000020e2087824 */ /* 0x000fe200078e00ff */
[----:B------:R-:W-:-:S02]  /*0690*/  LOP3.LUT R223, R4, 0x20, R223, 0xf8, !PT ;  /* 0x0000002004df7812 */ /* 0x000fc400078ef8df */
[----:B------:R-:W-:Y:S01]  /*06a0*/  LOP3.LUT R234, R5, R7, R4, 0x1e, !PT ;  /* 0x0000000705ea7212 */ /* 0x000fe200078e1e04 */
[----:B------:R-:W-:Y:S01]  /*06b0*/  IMAD.SHL.U32 R4, R10, 0x40, RZ ;  /* 0x000000400a047824 */ /* 0x000fe200078e00ff */
[----:B------:R-:W-:Y:S02]  /*06c0*/  LOP3.LUT R8, R7, 0x20, R8, 0xf8, !PT ;  /* 0x0000002007087812 */ /* 0x000fe400078ef808 */
[----:B------:R-:W-:Y:S02]  /*06d0*/  LOP3.LUT R0, R0, 0xfffffe00, RZ, 0xc0, !PT ;  /* 0xfffffe0000007812 */ /* 0x000fe400078ec0ff */
[----:B------:R-:W-:Y:S01]  /*06e0*/  LOP3.LUT R8, R8, R5, RZ, 0x3c, !PT ;  /* 0x0000000508087212 */ /* 0x000fe200078e3cff */
[----:B------:R-:W-:Y:S01]  /*06f0*/  IMAD R5, R3, 0x400, R6 ;  /* 0x0000040003057824 */ /* 0x000fe200078e0206 */
[----:B------:R-:W-:Y:S01]  /*0700*/  LOP3.LUT R4, R4, 0x1c0, RZ, 0xc0, !PT ;  /* 0x000001c004047812 */ /* 0x000fe200078ec0ff */
[----:B------:R-:W-:Y:S01]  /*0710*/  IMAD R224, R227, 0x400, R0 ;  /* 0x00000400e3e07824 */ /* 0x000fe200078e0200 */
[----:B------:R-:W-:Y:S01]  /*0720*/  LOP3.LUT R222, R13, R222, R11, 0xf6, !PT ;  /* 0x000000de0dde7212 */ /* 0x000fe200078ef60b */
[----:B------:R-:W-:Y:S01]  /*0730*/  IMAD.IADD R233, R233, 0x1, R8 ;  /* 0x00000001e9e97824 */ /* 0x000fe200078e0208 */
[----:B------:R-:W-:Y:S01]  /*0740*/  SHF.R.U32.HI R221, RZ, 0x3, R4 ;  /* 0x00000003ffdd7819 */ /* 0x000fe20000011604 */
[----:B------:R-:W-:Y:S01]  /*0750*/  IMAD.IADD R234, R5, 0x1, R234 ;  /* 0x0000000105ea7824 */ /* 0x000fe200078e02ea */
[----:B------:R-:W-:Y:S01]  /*0760*/  LOP3.LUT R6, R4, 0x8, R9, 0xf8, !PT ;  /* 0x0000000804067812 */ /* 0x000fe200078ef809 */
[----:B------:R-:W-:Y:S01]  /*0770*/  IMAD.MOV.U32 R5, RZ, RZ, 0x40 ;  /* 0x00000040ff057424 */ /* 0x000fe200078e00ff */
[----:B------:R-:W-:Y:S01]  /*0780*/  LOP3.LUT R223, R221, R223, R4, 0x1e, !PT ;  /* 0x000000dfdddf7212 */ /* 0x000fe200078e1e04 */
[----:B------:R-:W-:Y:S01]  /*0790*/  IMAD R4, R3, 0x400, R0 ;  /* 0x0000040003047824 */ /* 0x000fe200078e0200 */
[----:B------:R-:W-:-:S02]  /*07a0*/  LOP3.LUT R221, R6, R221, RZ, 0x3c, !PT ;  /* 0x000000dd06dd7212 */ /* 0x000fc400078e3cff */
[----:B------:R-:W-:Y:S02]  /*07b0*/  LEA R233, R233, UR4, 0x1 ;  /* 0x00000004e9e97c11 */ /* 0x000fe4000f8e08ff */
[----:B------:R-:W-:Y:S01]  /*07c0*/  SEL R212, R212, 0xffffffe0, !P4 ;  /* 0xffffffe0d4d47807 */ /* 0x000fe20006000000 */
[----:B------:R-:W-:Y:S01]  /*07d0*/  IMAD.IADD R224, R224, 0x1, R221 ;  /* 0x00000001e0e07824 */ /* 0x000fe200078e02dd */
[----:B------:R-:W-:Y:S01]  /*07e0*/  LEA R213, R213, UR4, 0x1 ;  /* 0x00000004d5d57c11 */ /* 0x000fe2000f8e08ff */
[----:B------:R-:W-:Y:S01]  /*07f0*/  IMAD.IADD R221, R221, 0x1, R4 ;  /* 0x00000001dddd7824 */ /* 0x000fe200078e0204 */
[----:B------:R-:W-:Y:S01]  /*0800*/  SHF.R.S32.HI R2, RZ, 0x2, R2 ;  /* 0x00000002ff027819 */ /* 0x000fe20000011402 */
[C---:B------:R-:W-:Y:S01]  /*0810*/  VIADD R235, R233.reuse, 0x20 ;  /* 0x00000020e9eb7836 */ /* 0x040fe20000000000 */
[----:B------:R-:W-:Y:S01]  /*0820*/  SEL R240, R240, 0x10, !P0 ;  /* 0x00000010f0f07807 */ /* 0x000fe20004000000 */
[--C-:B------:R-:W-:Y:S01]  /*0830*/  IMAD.IADD R212, R212, 0x1, R213.reuse ;  /* 0x00000001d4d47824 */ /* 0x100fe200078e02d5 */
[----:B------:R-:W-:Y:S01]  /*0840*/  LEA R234, R234, UR8, 0x1 ;  /* 0x00000008eaea7c11 */ /* 0x000fe2000f8e08ff */
[----:B------:R-:W-:Y:S01]  /*0850*/  @P1 VIADD R235, R233, 0xffffffe0 ;  /* 0xffffffe0e9eb1836 */ /* 0x000fe20000000000 */
[----:B------:R-:W-:Y:S01]  /*0860*/  SEL R5, R5, 0xffffffc0, !P3 ;  /* 0xffffffc005057807 */ /* 0x000fe20005800000 */
[----:B------:R-:W-:Y:S01]  /*0870*/  IMAD R229, R227, 0x10, R2 ;  /* 0x00000010e3e57824 */ /* 0x000fe200078e0202 */
[----:B------:R-:W-:Y:S01]  /*0880*/  LEA R222, R222, UR4, 0x1 ;  /* 0x00000004dede7c11 */ /* 0x000fe2000f8e08ff */
[----:B------:R-:W-:Y:S01]  /*0890*/  VIADD R236, R234, 0x40 ;  /* 0x00000040eaec7836 */ /* 0x000fe20000000000 */
[----:B------:R-:W-:Y:S01]  /*08a0*/  LOP3.LUT R223, R223, R0, RZ, 0xfc, !PT ;  /* 0x00000000dfdf7212 */ /* 0x000fe200078efcff */
[----:B------:R-:W-:Y:S01]  /*08b0*/  IMAD.IADD R237, R233, 0x1, R240 ;  /* 0x00000001e9ed7824 */ /* 0x000fe200078e02f0 */
[----:B------:R-:W-:Y:S01]  /*08c0*/  LEA R221, R221, UR5, 0x1 ;  /* 0x00000005dddd7c11 */ /* 0x000fe2000f8e08ff */
[----:B------:R-:W-:-:S02]  /*08d0*/  IMAD.IADD R3, R5, 0x1, R213 ;  /* 0x0000000105037824 */ /* 0x000fc400078e02d5 */
[C---:B------:R-:W-:Y:S02]  /*08e0*/  IMAD.IADD R2, R5.reuse, 0x1, R212 ;  /* 0x0000000105027824 */ /* 0x040fe400078e02d4 */
[----:B------:R-:W-:Y:S02]  /*08f0*/  IMAD.IADD R0, R5, 0x1, R222 ;  /* 0x0000000105007824 */ /* 0x000fe400078e02de */
[----:B------:R-:W-:Y:S02]  /*0900*/  @P2 VIADD R236, R234, 0xffffffc0 ;  /* 0xffffffc0eaec2836 */ /* 0x000fe40000000000 */
[----:B------:R-:W-:-:S07]  /*0910*/  IMAD.IADD R240, R240, 0x1, R235 ;  /* 0x00000001f0f07824 */ /* 0x000fce00078e02eb */
.L_x_1856:
        /* <DEDUP_REMOVED lines=16> */
[----:B--2---:R-:W-:Y:S01]  /*0a20*/  IMAD.U32 R14, RZ, RZ, UR10 ;  /* 0x0000000aff0e7e24 */ /* 0x004fe2000f8e00ff */
[----:B------:R-:W-:Y:S01]  /*0a30*/  @UP4 UIADD3.X UR13, UR5, UR9, URZ, UP1, !UPT ;  /* 0x00000009050d4290 */ /* 0x000fe20008ffe43f */
[----:B-1----:R-:W-:Y:S01]  /*0a40*/  IMAD.U32 R6, RZ, RZ, UR12 ;  /* 0x0000000cff067e24 */ /* 0x002fe2000f8e00ff */
[----:B------:R-:W-:Y:S01]  /*0a50*/  UISETP.NE.U32.AND UP0, UPT, UR16, URZ, UPT ;  /* 0x0000003f1000728c */ /* 0x000fe2000bf05070 */
[----:B------:R-:W-:-:S02]  /*0a60*/  ULDC.64 UR8, c[0x0][0x2f8] ;  /* 0x0000be0000087ab9 */ /* 0x000fc40000000a00 */
[----:B------:R-:W-:Y:S01]  /*0a70*/  ULDC.U8 UR16, c[0x0][0x3c2] ;  /* 0x0000f08000107ab9 */ /* 0x000fe20000000000 */
[----:B------:R-:W-:Y:S01]  /*0a80*/  UIADD3.X UR15, UR5, UR17, URZ, UP2, !UPT ;  /* 0x00000011050f7290 */ /* 0x000fe200097fe43f */
[----:B------:R-:W-:Y:S01]  /*0a90*/  IMAD.U32 R15, RZ, RZ, UR11 ;  /* 0x0000000bff0f7e24 */ /* 0x000fe2000f8e00ff */
[----:B------:R-:W-:Y:S01]  /*0aa0*/  UISETP.NE.AND UP2, UPT, UR16, URZ, UPT ;  /* 0x0000003f1000728c */ /* 0x000fe2000bf45270 */
[----:B------:R-:W-:Y:S01]  /*0ab0*/  IMAD.U32 R7, RZ, RZ, UR13 ;  /* 0x0000000dff077e24 */ /* 0x000fe2000f8e00ff */
[----:B------:R-:W-:Y:S02]  /*0ac0*/  UISETP.EQ.U32.AND UP4, UPT, UR8, URZ, UPT ;  /* 0x0000003f0800728c */ /* 0x000fe4000bf82070 */
[----:B------:R-:W-:Y:S01]  /*0ad0*/  UISETP.NE.AND.EX UP0, UPT, UR17, URZ, UPT, UP0 ;  /* 0x0000003f1100728c */ /* 0x000fe2000bf05300 */
[----:B------:R-:W2:Y:S01]  /*0ae0*/  @P0 LDG.E R4, desc[UR6][R14.64] ;  /* 0x000000060e040981 */ /* 0x000ea2000c1e1900 */
[----:B------:R-:W-:Y:S02]  /*0af0*/  UISETP.EQ.OR.EX UP4, UPT, UR9, URZ, !UP2, UP4 ;  /* 0x0000003f0900728c */ /* 0x000fe4000d782740 */
[----:B------:R-:W-:Y:S01]  /*0b00*/  UIADD3 UR10, UP1, UR19, UR8, URZ ;  /* 0x00000008130a7290 */ /* 0x000fe2000ff3e03f */
[----:B---3--:R-:W3:Y:S01]  /*0b10*/  @P1 LDG.E R6, desc[UR6][R6.64] ;  /* 0x0000000606061981 */ /* 0x008ee2000c1e1900 */
[----:B------:R-:W-:-:S02]  /*0b20*/  PLOP3.LUT P3, PT, PT, PT, UP0, 0x80, 0x0 ;  /* 0x000000000000781c */ /* 0x000fc40003f6f008 */
[----:B------:R-:W-:Y:S01]  /*0b30*/  PLOP3.LUT P2, PT, PT, PT, UP4, 0x80, 0x0 ;  /* 0x000000000000781c */ /* 0x000fe20003f4f048 */
[----:B------:R-:W-:Y:S01]  /*0b40*/  UIADD3.X UR5, UR5, UR9, URZ, UP1, !UPT ;  /* 0x0000000905057290 */ /* 0x000fe20008ffe43f */
[----:B------:R-:W-:Y:S02]  /*0b50*/  IMAD.U32 R12, RZ, RZ, UR18 ;  /* 0x00000012ff0c7e24 */ /* 0x000fe4000f8e00ff */
[----:B------:R-:W-:Y:S02]  /*0b60*/  IMAD.U32 R13, RZ, RZ, UR15 ;  /* 0x0000000fff0d7e24 */ /* 0x000fe4000f8e00ff */
[----:B------:R-:W-:Y:S01]  /*0b70*/  IMAD.U32 R10, RZ, RZ, UR10 ;  /* 0x0000000aff0a7e24 */ /* 0x000fe2000f8e00ff */
[----:B------:R-:W-:Y:S01]  /*0b80*/  UMOV UR39, URZ ;  /* 0x0000003f00277c82 */ /* 0x000fe20008000000 */
[----:B------:R-:W-:Y:S01]  /*0b90*/  IMAD.U32 R11, RZ, RZ, UR5 ;  /* 0x00000005ff0b7e24 */ /* 0x000fe2000f8e00ff */
[----:B------:R-:W-:Y:S02]  /*0ba0*/  @!UP3 ULDC.64 UR10, c[0x0][0x318] ;  /* 0x0000c600000abab9 */ /* 0x000fe40000000a00 */
[----:B----4-:R-:W4:Y:S04]  /*0bb0*/  @P3 LDG.E R8, desc[UR6][R12.64] ;  /* 0x000000060c083981 */ /* 0x010f28000c1e1900 */
[----:B-----5:R-:W5:Y:S04]  /*0bc0*/  @P3 LDG.E R5, desc[UR6][R12.64+0x4] ;  /* 0x000004060c053981 */ /* 0x020f68000c1e1900 */
[----:B------:R-:W5:Y:S01]  /*0bd0*/  @!P2 LDG.E R7, desc[UR6][R10.64] ;  /* 0x000000060a07a981 */ /* 0x000f62000c1e1900 */
[----:B------:R-:W-:-:S04]  /*0be0*/  @!UP3 UISETP.NE.U32.AND UP1, UPT, UR10, URZ, UPT ;  /* 0x0000003f0a00b28c */ /* 0x000fc8000bf25070 */
[----:B------:R-:W-:Y:S01]  /*0bf0*/  @!UP3 UISETP.NE.AND.EX UP1, UPT, UR11, URZ, UPT, UP1 ;  /* 0x0000003f0b00b28c */ /* 0x000fe2000bf25310 */
[----:B------:R-:W-:Y:S01]  /*0c00*/  UMOV UR5, 0xffffffff ;  /* 0xffffffff00057882 */ /* 0x000fe20000000000 */
[----:B------:R-:W-:Y:S01]  /*0c10*/  UMOV UR41, 0xffffffff ;  /* 0xffffffff00297882 */ /* 0x000fe20000000000 */
[----:B------:R-:W-:Y:S01]  /*0c20*/  USHF.L.U32 UR22, UR14, 0x6, URZ ;  /* 0x000000060e167899 */ /* 0x000fe2000800063f */
[----:B--2---:R-:W-:Y:S02]  /*0c30*/  @P0 R2UR UR12, R4 ;  /* 0x00000000040c02ca */ /* 0x004fe400000e0000 */
[----:B------:R-:W-:Y:S01]  /*0c40*/  ISETP.NE.U32.AND P0, PT, RZ, UR8, PT ;  /* 0x00000008ff007c0c */ /* 0x000fe2000bf05070 */
[----:B------:R-:W-:Y:S01]  /*0c50*/  @!UP3 ULDC UR8, c[0x0][0x2cc] ;  /* 0x0000b3000008bab9 */ /* 0x000fe20000000800 */
[----:B---3--:R-:W-:Y:S02]  /*0c60*/  @P1 R2UR UR39, R6 ;  /* 0x00000000062712ca */ /* 0x008fe400000e0000 */
[----:B------:R-:W-:Y:S01]  /*0c70*/  ISETP.NE.AND.EX P0, PT, RZ, UR9, PT, P0 ;  /* 0x00000009ff007c0c */ /* 0x000fe2000bf05300 */
[----:B------:R-:W-:Y:S01]  /*0c80*/  @!UP3 USEL UR10, UR8, URZ, UP1 ;  /* 0x0000003f080ab287 */ /* 0x000fe20008800000 */
[----:B------:R-:W-:-:S09]  /*0c90*/  ULDC UR9, c[0x0][0x2c8] ;  /* 0x0000b20000097ab9 */ /* 0x000fd20000000800 */
        /* <DEDUP_REMOVED lines=11> */
.L_x_1820:
        /* <DEDUP_REMOVED lines=8> */
[----:B------:R-:W-:Y:S01]  /*0dd0*/  ULDC.64 UR10, c[0x0][0x228] ;  /* 0x00008a00000a7ab9 */ /* 0x000fe20000000a00 */
[----:B------:R-:W-:Y:S01]  /*0de0*/  ULDC.64 UR16, c[0x0][0x488] ;  /* 0x0001220000107ab9 */ /* 0x000fe20000000a00 */
[----:B------:R-:W-:Y:S02]  /*0df0*/  UIMAD.WIDE.U32 UR20, UR46, UR10, URZ ;  /* 0x0000000a2e1472a5 */ /* 0x000fe4000f8e003f */
[----:B------:R-:W-:Y:S02]  /*0e00*/  UIMAD UR10, UR54, UR10, URZ ;  /* 0x0000000a360a72a4 */ /* 0x000fe4000f8e023f */
        /* <DEDUP_REMOVED lines=9> */
[----:B------:R-:W-:Y:S02]  /*0ea0*/  USHF.L.U32 UR15, UR46, 0x7, URZ ;  /* 0x000000072e0f7899 */ /* 0x000fe4000800063f */
[----:B------:R-:W-:Y:S01]  /*0eb0*/  UIADD3 UR47, UR21, UR23, URZ ;  /* 0x00000017152f7290 */ /* 0x000fe2000fffe03f */
[----:B-1----:R-:W-:Y:S01]  /*0ec0*/  IABS R7, R4 ;  /* 0x0000000400077213 */ /* 0x002fe20000000000 */
[----:B------:R-:W-:Y:S01]  /*0ed0*/  ULDC.64 UR34, c[0x0][0x240] ;  /* 0x0000900000227ab9 */ /* 0x000fe20000000a00 */
[----:B------:R-:W-:Y:S01]  /*0ee0*/  ULDC UR59, c[0x0][0x2dc] ;  /* 0x0000b700003b7ab9 */ /* 0x000fe20000000800 */
[----:B------:R-:W-:Y:S01]  /*0ef0*/  ULDC UR58, c[0x0][0x270] ;  /* 0x00009c00003a7ab9 */ /* 0x000fe20000000800 */
[----:B------:R-:W1:Y:S01]  /*0f00*/  I2F.RP R8, R7 ;  /* 0x0000000700087306 */ /* 0x000e620000209400 */
[----:B------:R-:W-:Y:S01]  /*0f10*/  USEL UR31, UR15, URZ, UP0 ;  /* 0x0000003f0f1f7287 */ /* 0x000fe20008000000 */
[----:B------:R-:W-:Y:S01]  /*0f20*/  ISETP.NE.AND P3, PT, R4, RZ, PT ;  /* 0x000000ff0400720c */ /* 0x000fe20003f65270 */
[----:B------:R-:W-:Y:S01]  /*0f30*/  ULDC.U8 UR45, c[0x0][0x3d8] ;  /* 0x0000f600002d7ab9 */ /* 0x000fe20000000000 */
[----:B--2---:R-:W-:-:S02]  /*0f40*/  UIMAD.WIDE.U32 UR26, UR9, UR16, URZ ;  /* 0x00000010091a72a5 */ /* 0x004fc4000f8e003f */
[----:B------:R-:W-:Y:S02]  /*0f50*/  UIMAD.WIDE.U32 UR18, UR5, UR34, URZ ;  /* 0x00000022051272a5 */ /* 0x000fe4000f8e003f */
[----:B------:R-:W-:Y:S02]  /*0f60*/  UIMAD UR49, UR9, UR17, UR27 ;  /* 0x00000011093172a4 */ /* 0x000fe4000f8e021b */
[----:B------:R-:W-:Y:S02]  /*0f70*/  @!UP2 UIMAD UR9, UR54, UR10, URZ ;  /* 0x0000000a3609a2a4 */ /* 0x000fe4000f8e023f */
[----:B------:R-:W-:Y:S02]  /*0f80*/  UIADD3 UR10, UR12, 0x40, UR22 ;  /* 0x000000400c0a7890 */ /* 0x000fe4000fffe016 */
[----:B------:R-:W-:Y:S01]  /*0f90*/  @!UP2 UIMAD UR25, UR46, UR11, UR9 ;  /* 0x0000000b2e19a2a4 */ /* 0x000fe2000f8e0209 */
[----:B-1----:R-:W1:Y:S01]  /*0fa0*/  MUFU.RCP R8, R8 ;  /* 0x0000000800087308 */ /* 0x002e620000001000 */
[----:B------:R-:W-:-:S02]  /*0fb0*/  UIADD3 UR9, UR12, 0x3f, URZ ;  /* 0x0000003f0c097890 */ /* 0x000fc4000fffe03f */
[----:B------:R-:W-:Y:S02]  /*0fc0*/  UIADD3 UR10, UR10, UR13, -UR8 ;  /* 0x0000000d0a0a7290 */ /* 0x000fe4000fffe808 */
[----:B------:R-:W-:Y:S02]  /*0fd0*/  USHF.R.S32.HI UR11, URZ, 0x1f, UR9 ;  /* 0x0000001f3f0b7899 */ /* 0x000fe40008011409 */
[----:B------:R-:W-:Y:S02]  /*0fe0*/  @UP1 UIADD3 UR13, UR39, UR41, URZ ;  /* 0x00000029270d1290 */ /* 0x000fe4000fffe03f */
[----:B------:R-:W-:Y:S02]  /*0ff0*/  ULEA.HI UR30, UR11, UR9, URZ, 0x6 ;  /* 0x000000090b1e7291 */ /* 0x000fe4000f8f303f */
[----:B------:R-:W-:Y:S02]  /*1000*/  UIADD3 UR9, UR10, 0x3f, URZ ;  /* 0x0000003f0a097890 */ /* 0x000fe4000fffe03f */
[----:B------:R-:W-:-:S02]  /*1010*/  @UP1 UIMAD.WIDE.U32 UR10, UR13, UR28, URZ ;  /* 0x0000001c0d0a12a5 */ /* 0x000fc4000f8e003f */
[----:B------:R-:W-:Y:S01]  /*1020*/  @UP1 UIMAD UR13, UR13, UR29, URZ ;  /* 0x0000001d0d0d12a4 */ /* 0x000fe2000f8e023f */
[----:B-1----:R-:W-:Y:S01]  /*1030*/  VIADD R8, R8, 0xffffffe ;  /* 0x0ffffffe08087836 */ /* 0x002fe20000000000 */
[----:B------:R-:W-:Y:S02]  /*1040*/  @UP2 ULDC.64 UR16, c[0x0][0x420] ;  /* 0x0001080000102ab9 */ /* 0x000fe40000000a00 */
[----:B------:R-:W-:Y:S01]  /*1050*/  @UP1 UIADD3 UR40, UR11, UR13, URZ ;  /* 0x0000000d0b281290 */ /* 0x000fe2000fffe03f */
[----:B------:R-:W1:Y:S01]  /*1060*/  F2I.FTZ.U32.TRUNC.NTZ R9, R8 ;  /* 0x0000000800097305 */ /* 0x000e62000021f000 */
[----:B------:R-:W-:Y:S02]  /*1070*/  USHF.R.S32.HI UR13, URZ, 0x1f, UR9 ;  /* 0x0000001f3f0d7899 */ /* 0x000fe40008011409 */
[----:B------:R-:W-:Y:S02]  /*1080*/  @UP2 UIMAD.WIDE.U32 UR42, UR5, UR16, URZ ;  /* 0x00000010052a22a5 */ /* 0x000fe4000f8e003f */
[----:B------:R-:W-:Y:S01]  /*1090*/  ULEA.HI UR23, UR13, UR9, URZ, 0x6 ;  /* 0x000000090d177291 */ /* 0x000fe2000f8f303f */
[----:B------:R-:W-:Y:S01]  /*10a0*/  ULDC.U8 UR16, c[0x0][0x480] ;  /* 0x0001200000107ab9 */ /* 0x000fe20000000000 */
[----:B------:R-:W-:-:S02]  /*10b0*/  UIMAD UR9, UR38, UR46, URZ ;  /* 0x0000002e260972a4 */ /* 0x000fc4000f8e023f */
[----:B------:R-:W-:Y:S02]  /*10c0*/  @UP2 UIMAD UR48, UR5, UR17, UR43 ;  /* 0x00000011053022a4 */ /* 0x000fe4000f8e022b */
[----:B------:R-:W-:Y:S01]  /*10d0*/  UIMAD UR15, UR5, UR35, URZ ;  /* 0x00000023050f72a4 */ /* 0x000fe2000f8e023f */
[----:B------:R-:W-:Y:S01]  /*10e0*/  @UP1 UMOV UR37, UR10 ;  /* 0x0000000a00251c82 */ /* 0x000fe20008000000 */
[----:B-1----:R-:W-:Y:S01]  /*10f0*/  IMAD.MOV R5, RZ, RZ, -R9 ;  /* 0x000000ffff057224 */ /* 0x002fe200078e0a09 */
[----:B------:R-:W-:Y:S01]  /*1100*/  UISETP.NE.AND UP4, UPT, UR16, URZ, UPT ;  /* 0x0000003f1000728c */ /* 0x000fe2000bf85270 */
[----:B------:R-:W-:Y:S01]  /*1110*/  IMAD.MOV.U32 R8, RZ, RZ, RZ ;  /* 0x000000ffff087224 */ /* 0x000fe200078e00ff */
[----:B------:R-:W-:Y:S01]  /*1120*/  UIMAD.WIDE UR10, UR59, UR58, URZ ;  /* 0x0000003a3b0a72a5 */ /* 0x000fe2000f8e023f */
[----:B------:R-:W-:Y:S01]  /*1130*/  IMAD R6, R5, R7, RZ ;  /* 0x0000000705067224 */ /* 0x000fe200078e02ff */
[----:B------:R-:W-:Y:S01]  /*1140*/  IABS R5, UR53 ;  /* 0x0000003500057c13 */ /* 0x000fe20008000000 */
[----:B------:R-:W-:-:S02]  /*1150*/  UIMAD.WIDE.U32 UR16, UR46, UR55, URZ ;  /* 0x000000372e1072a5 */ /* 0x000fc4000f8e003f */
[----:B------:R-:W-:Y:S01]  /*1160*/  IMAD.HI.U32 R6, R9, R6, R8 ;  /* 0x0000000609067227 */ /* 0x000fe200078e0008 */
[----:B------:R-:W-:Y:S02]  /*1170*/  UISETP.NE.AND UP3, UPT, UR45, URZ, UPT ;  /* 0x0000003f2d00728c */ /* 0x000fe4000bf65270 */
[----:B------:R-:W-:Y:S02]  /*1180*/  UIMAD UR9, UR54, UR55, UR9 ;  /* 0x00000037360972a4 */ /* 0x000fe4000f8e0209 */
[----:B------:R-:W-:Y:S01]  /*1190*/  USEL UR52, UR20, UR18, !UP2 ;  /* 0x0000001214347287 */ /* 0x000fe2000d000000 */
[----:B------:R-:W-:Y:S01]  /*11a0*/  IMAD.HI.U32 R22, R6, R5, RZ ;  /* 0x0000000506167227 */ /* 0x000fe200078e00ff */
[----:B------:R-:W-:Y:S02]  /*11b0*/  @UP2 UIADD3 UR47, UR19, UR15, URZ ;  /* 0x0000000f132f2290 */ /* 0x000fe4000fffe03f */
[----:B------:R-:W-:Y:S01]  /*11c0*/  UIMAD.WIDE.U32 UR18, UR10, UR16, URZ ;  /* 0x000000100a1272a5 */ /* 0x000fe2000f8e003f */
[----:B------:R-:W-:Y:S01]  /*11d0*/  IMAD.MOV R6, RZ, RZ, -R22 ;  /* 0x000000ffff067224 */ /* 0x000fe200078e0a16 */
[----:B------:R-:W-:-:S02]  /*11e0*/  UIMAD UR21, UR11, UR16, URZ ;  /* 0x000000100b1572a4 */ /* 0x000fc4000f8e023f */
[----:B------:R-:W-:Y:S01]  /*11f0*/  USHF.L.U64.HI UR24, UR46, 0x7, UR54 ;  /* 0x000000072e187899 */ /* 0x000fe20008010236 */
[C---:B------:R-:W-:Y:S01]  /*1200*/  IMAD R6, R7.reuse, R6, R5 ;  /* 0x0000000607067224 */ /* 0x040fe200078e0205 */
[----:B------:R-:W-:Y:S01]  /*1210*/  UIADD3 UR16, UR17, UR9, URZ ;  /* 0x0000000911107290 */ /* 0x000fe2000fffe03f */
[----:B------:R-:W-:Y:S01]  /*1220*/  LOP3.LUT R5, R4, UR53, RZ, 0x3c, !PT ;  /* 0x0000003504057c12 */ /* 0x000fe2000f8e3cff */
[----:B------:R-:W-:Y:S02]  /*1230*/  USHF.R.S32.HI UR13, URZ, 0x6, UR30 ;  /* 0x000000063f0d7899 */ /* 0x000fe4000801141e */
[----:B------:R-:W-:Y:S01]  /*1240*/  ISETP.GT.U32.AND P1, PT, R7, R6, PT ;  /* 0x000000060700720c */ /* 0x000fe20003f24070 */
[----:B------:R-:W-:Y:S01]  /*1250*/  USHF.R.S32.HI UR9, URZ, 0x6, UR23 ;  /* 0x000000063f097899 */ /* 0x000fe20008011417 */
[----:B------:R-:W-:Y:S01]  /*1260*/  ISETP.GE.AND P2, PT, R5, RZ, PT ;  /* 0x000000ff0500720c */ /* 0x000fe20003f46270 */
[----:B------:R-:W-:Y:S01]  /*1270*/  ULDC UR44, c[0x0][0x2c4] ;  /* 0x0000b100002c7ab9 */ /* 0x000fe20000000800 */
[----:B------:R-:W-:-:S02]  /*1280*/  USEL UR24, UR24, URZ, UP0 ;  /* 0x0000003f18187287 */ /* 0x000fc40008000000 */
[----:B------:R-:W-:Y:S02]  /*1290*/  UISETP.LT.AND UP0, UPT, UR13, UR9, UPT ;  /* 0x000000090d00728c */ /* 0x000fe4000bf01270 */
[----:B------:R-:W-:Y:S02]  /*12a0*/  @UP3 UIMAD UR20, UR46, UR44, URZ ;  /* 0x0000002c2e1432a4 */ /* 0x000fe4000f8e023f */
[----:B------:R-:W-:Y:S02]  /*12b0*/  USEL UR38, UR13, UR9, UP0 ;  /* 0x000000090d267287 */ /* 0x000fe40008000000 */
[----:B------:R-:W-:Y:S01]  /*12c0*/  @UP3 USEL UR17, UR20, UR5, !UP2 ;  /* 0x0000000514113287 */ /* 0x000fe2000d000000 */
[-C--:B------:R-:W-:Y:S01]  /*12d0*/  @!P1 IADD3 R6, R6, -R7.reuse, RZ ;  /* 0x8000000706069210 */ /* 0x080fe20007ffe0ff */
[----:B------:R-:W-:Y:S01]  /*12e0*/  @UP3 ULDC UR15, c[0x0][0x2e4] ;  /* 0x0000b900000f3ab9 */ /* 0x000fe20000000800 */
[----:B------:R-:W-:Y:S01]  /*12f0*/  @!UP3 UIMAD UR20, UR46, UR58, UR53 ;  /* 0x0000003a2e14b2a4 */ /* 0x000fe2000f8e0235 */
[----:B------:R-:W-:Y:S01]  /*1300*/  @!P1 VIADD R22, R22, 0x1 ;  /* 0x0000000116169836 */ /* 0x000fe20000000000 */
[----:B------:R-:W-:Y:S01]  /*1310*/  ULEA UR13, UR38, 0xffffffc0, 0x6 ;  /* 0xffffffc0260d7891 */ /* 0x000fe2000f8e303f */
[----:B------:R-:W-:Y:S01]  /*1320*/  ISETP.GE.U32.AND P0, PT, R6, R7, PT ;  /* 0x000000070600720c */ /* 0x000fe20003f06070 */
[----:B------:R-:W-:Y:S01]  /*1330*/  @UP3 UIMAD UR23, UR53, UR15, UR17 ;  /* 0x0000000f351732a4 */ /* 0x000fe2000f8e0211 */
[----:B------:R-:W-:Y:S01]  /*1340*/  PLOP3.LUT P1, PT, PT, PT, UP1, 0x80, 0x0 ;  /* 0x000000000000781c */ /* 0x000fe20003f2f018 */
[----:B------:R-:W-:-:S02]  /*1350*/  UIMAD UR15, UR10, UR16, UR21 ;  /* 0x000000100a0f72a4 */ /* 0x000fc4000f8e0215 */
[----:B------:R-:W-:Y:S02]  /*1360*/  UIMAD.WIDE.U32 UR16, UR10, UR5, URZ ;  /* 0x000000050a1072a5 */ /* 0x000fe4000f8e003f */
[----:B------:R-:W-:Y:S02]  /*1370*/  @!UP3 UIMAD UR23, UR20, UR44, URZ ;  /* 0x0000002c1417b2a4 */ /* 0x000fe4000f8e023f */
[----:B------:R-:W-:Y:S02]  /*1380*/  USHF.R.S32.HI UR20, URZ, 0x1f, UR13 ;  /* 0x0000001f3f147899 */ /* 0x000fe4000801140d */
[----:B------:R-:W-:Y:S02]  /*1390*/  UIADD3 UR9, UP0, UR13, UR31, URZ ;  /* 0x0000001f0d097290 */ /* 0x000fe4000ff1e03f */
[----:B------:R-:W-:Y:S01]  /*13a0*/  UIADD3 UR44, UR19, UR15, URZ ;  /* 0x0000000f132c7290 */ /* 0x000fe2000fffe03f */
[----:B------:R-:W-:Y:S01]  /*13b0*/  @P0 VIADD R22, R22, 0x1 ;  /* 0x0000000116160836 */ /* 0x000fe20000000000 */
[----:B------:R-:W-:Y:S01]  /*13c0*/  USEL UR51, UR18, UR16, !UP2 ;  /* 0x0000001012337287 */ /* 0x000fe2000d000000 */
[----:B------:R-:W-:Y:S01]  /*13d0*/  PLOP3.LUT P0, PT, PT, PT, UP3, 0x80, 0x0 ;  /* 0x000000000000781c */ /* 0x000fe20003f0f038 */
[----:B------:R-:W-:-:S02]  /*13e0*/  UIMAD UR15, UR11, UR5, URZ ;  /* 0x000000050b0f72a4 */ /* 0x000fc4000f8e023f */
[----:B------:R-:W-:Y:S01]  /*13f0*/  UIADD3.X UR16, UR20, UR24, URZ, UP0, !UPT ;  /* 0x0000001814107290 */ /* 0x000fe200087fe43f */
[----:B------:R-:W-:Y:S01]  /*1400*/  @!P2 IADD3 R22, -R22, RZ, RZ ;  /* 0x000000ff1616a210 */ /* 0x000fe20007ffe1ff */
[----:B------:R-:W-:Y:S01]  /*1410*/  UIMAD UR11, UR11, UR9, URZ ;  /* 0x000000090b0b72a4 */ /* 0x000fe2000f8e023f */
[----:B------:R-:W-:Y:S01]  /*1420*/  @!P3 LOP3.LUT R22, RZ, R4, RZ, 0x33, !PT ;  /* 0x00000004ff16b212 */ /* 0x000fe200078e33ff */
[----:B------:R-:W-:Y:S02]  /*1430*/  @UP1 UIADD3 UR27, UR39, UR41, URZ ;  /* 0x00000029271b1290 */ /* 0x000fe4000fffe03f */
[----:B------:R-:W-:Y:S02]  /*1440*/  @!UP2 UIADD3 UR48, UR33, UR25, URZ ;  /* 0x000000192130a290 */ /* 0x000fe4000fffe03f */
[----:B------:R-:W-:Y:S01]  /*1450*/  UIMAD.WIDE.U32 UR18, UR10, UR9, URZ ;  /* 0x000000090a1272a5 */ /* 0x000fe2000f8e003f */
[----:B------:R-:W-:Y:S01]  /*1460*/  @UP1 ULDC.64 UR24, c[0x0][0x250] ;  /* 0x0000940000181ab9 */ /* 0x000fe20000000a00 */
[----:B------:R-:W-:-:S02]  /*1470*/  UIMAD UR9, UR10, UR16, UR11 ;  /* 0x000000100a0972a4 */ /* 0x000fc4000f8e020b */
[----:B------:R-:W-:Y:S02]  /*1480*/  @UP1 UIMAD.WIDE.U32 UR10, UR27, UR24, URZ ;  /* 0x000000181b0a12a5 */ /* 0x000fe4000f8e003f */
[----:B------:R-:W-:Y:S02]  /*1490*/  @UP2 UIADD3 UR44, UR17, UR15, URZ ;  /* 0x0000000f112c2290 */ /* 0x000fe4000fffe03f */
[----:B------:R-:W-:Y:S02]  /*14a0*/  UIMAD UR45, UR53, UR59, URZ ;  /* 0x0000003b352d72a4 */ /* 0x000fe4000f8e023f */
[----:B------:R-:W-:Y:S02]  /*14b0*/  @UP1 UIMAD UR15, UR27, UR25, URZ ;  /* 0x000000191b0f12a4 */ /* 0x000fe4000f8e023f */
[----:B------:R-:W-:Y:S02]  /*14c0*/  USEL UR50, UR26, URZ, UP4 ;  /* 0x0000003f1a327287 */ /* 0x000fe4000a000000 */
[----:B------:R-:W-:-:S02]  /*14d0*/  USHF.R.S32.HI UR36, URZ, 0x1f, UR22 ;  /* 0x0000001f3f247899 */ /* 0x000fc40008011416 */
[----:B------:R-:W-:Y:S02]  /*14e0*/  USHF.R.S32.HI UR27, URZ, 0x1f, UR45 ;  /* 0x0000001f3f1b7899 */ /* 0x000fe4000801142d */
        /* <DEDUP_REMOVED lines=11> */
[----:B------:R-:W-:-:S04]  /*15a0*/  UIADD3 UR11, UR11, UR9, URZ ;  /* 0x000000090b0b7290 */ /* 0x000fc8000fffe03f */
[----:B------:R-:W-:Y:S02]  /*15b0*/  UIMAD.WIDE.U32 UR10, UR46, UR16, UR10 ;  /* 0x000000102e0a72a5 */ /* 0x000fe4000f8e000a */
[----:B------:R-:W-:-:S04]  /*15c0*/  UIMAD UR16, UR54, UR16, URZ ;  /* 0x00000010361072a4 */ /* 0x000fc8000f8e023f */
[----:B------:R-:W-:Y:S01]  /*15d0*/  UIMAD UR17, UR46, UR17, UR16 ;  /* 0x000000112e1172a4 */ /* 0x000fe2000f8e0210 */
[----:B------:R-:W-:-:S03]  /*15e0*/  UMOV UR37, UR10 ;  /* 0x0000000a00257c82 */ /* 0x000fc60008000000 */
[----:B------:R-:W-:-:S12]  /*15f0*/  UIADD3 UR40, UR11, UR17, URZ ;  /* 0x000000110b287290 */ /* 0x000fd8000fffe03f */
.L_x_1822:
[----:B------:R-:W-:Y:S05]  /*1600*/  @P1 BRA `(.L_x_1823) ;  /* 0x0000000000301947 */ /* 0x000fea0003800000 */
        /* <DEDUP_REMOVED lines=12> */
.L_x_1823:
        /* <DEDUP_REMOVED lines=11> */
.L_x_1824:
[----:B------:R-:W-:-:S04]  /*1780*/  UIMAD UR5, UR46, UR58, UR53 ;  /* 0x0000003a2e0572a4 */ /* 0x000fc8000f8e0235 */
[----:B------:R-:W-:-:S12]  /*1790*/  UIMAD UR5, UR5, UR55, URZ ;  /* 0x00000037050572a4 */ /* 0x000fd8000f8e023f */
.L_x_1825:
[----:B------:R-:W1:Y:S01]  /*17a0*/  S2R R13, SR_TID.X ;  /* 0x00000000000d7919 */ /* 0x000e620000002100 */
[----:B------:R-:W2:Y:S01]  /*17b0*/  LDC.64 R4, c[0x0][0x420] ;  /* 0x00010800ff047b82 */ /* 0x000ea20000000a00 */
[----:B------:R-:W-:Y:S01]  /*17c0*/  UIADD3 UR21, UR22, UR12, URZ ;  /* 0x0000000c16157290 */ /* 0x000fe2000fffe03f */
[----:B------:R-:W-:Y:S01]  /*17d0*/  BSSY B1, `(.L_x_1821) ;  /* 0x000081f000017945 */ /* 0x000fe20003800000 */
[----:B------:R-:W-:Y:S01]  /*17e0*/  UIMAD UR11, UR59, UR58, URZ ;  /* 0x0000003a3b0b72a4 */ /* 0x000fe2000f8e023f */
[----:B------:R-:W-:Y:S01]  /*17f0*/  ULDC UR55, c[0x0][0x398] ;  /* 0x0000e60000377ab9 */ /* 0x000fe20000000800 */
[----:B------:R-:W-:Y:S02]  /*1800*/  UIADD3 UR43, UR13, UR23, URZ ;  /* 0x000000170d2b7290 */ /* 0x000fe4000fffe03f */
[----:B------:R-:W-:Y:S01]  /*1810*/  USHF.L.U32 UR10, UR11, 0x6, URZ ;  /* 0x000000060b0a7899 */ /* 0x000fe2000800063f */
[----:B------:R-:W-:Y:S01]  /*1820*/  ULDC.64 UR16, c[0x0][0x428] ;  /* 0x00010a0000107ab9 */ /* 0x000fe20000000a00 */
[----:B------:R-:W-:-:S02]  /*1830*/  UIADD3 UR42, UR13, UR5, URZ ;  /* 0x000000050d2a7290 */ /* 0x000fc4000fffe03f */
[----:B------:R-:W-:Y:S02]  /*1840*/  UIADD3 UR15, UP2, UP0, UR18, UR10, UR45 ;  /* 0x0000000a120f7290 */ /* 0x000fe4000f85e02d */
[----:B------:R-:W-:Y:S02]  /*1850*/  USHF.R.S32.HI UR10, URZ, 0x1f, UR10 ;  /* 0x0000001f3f0a7899 */ /* 0x000fe4000801140a */
[----:B------:R-:W-:Y:S01]  /*1860*/  UIMAD UR5, UR61, UR16, URZ ;  /* 0x000000103d0572a4 */ /* 0x000fe2000f8e023f */
[----:B------:R-:W-:Y:S01]  /*1870*/  ULDC.64 UR18, c[0x0][0x258] ;  /* 0x0000960000127ab9 */ /* 0x000fe20000000a00 */
[----:B------:R-:W-:Y:S02]  /*1880*/  ULDC.64 UR32, c[0x0][0x210] ;  /* 0x0000840000207ab9 */ /* 0x000fe40000000a00 */
[----:B------:R-:W-:Y:S02]  /*1890*/  UIMAD UR17, UR53, UR17, UR5 ;  /* 0x00000011351172a4 */ /* 0x000fe4000f8e0205 */
[----:B------:R-:W-:Y:S01]  /*18a0*/  UIADD3 UR5, UR38, -0x1, URZ ;  /* 0xffffffff26057890 */ /* 0x000fe2000fffe03f */
[----:B--2---:R-:W-:-:S04]  /*18b0*/  IMAD R6, R4, UR20, RZ ;  /* 0x0000001404067c24 */ /* 0x004fc8000f8e02ff */
        /* <DEDUP_REMOVED lines=9> */
[----:B------:R-:W-:Y:S02]  /*1950*/  IADD3.X R10, R15, UR20, RZ, P0, !PT ;  /* 0x000000140f0a7c10 */ /* 0x000fe400087fe4ff */
[--C-:B------:R-:W-:Y:S02]  /*1960*/  SHF.R.S32.HI R9, RZ, 0x1f, R8.reuse ;  /* 0x0000001fff097819 */ /* 0x100fe40000011408 */
[----:B------:R-:W-:Y:S01]  /*1970*/  IADD3 R18, P0, R8, UR9, RZ ;  /* 0x0000000908127c10 */ /* 0x000fe2000ff1e0ff */
[----:B------:R-:W-:Y:S01]  /*1980*/  IMAD R10, R10, UR34, RZ ;  /* 0x000000220a0a7c24 */ /* 0x000fe2000f8e02ff */
[----:B------:R-:W-:Y:S01]  /*1990*/  UIADD3 UR9, UR21, -UR55, -UR8 ;  /* 0x8000003715097290 */ /* 0x000fe2000fffe808 */
[----:B------:R-:W-:Y:S01]  /*19a0*/  IMAD.WIDE.U32 R16, R11, UR34, R8 ;  /* 0x000000220b107c25 */ /* 0x000fe2000f8e0008 */
[----:B------:R-:W-:Y:S02]  /*19b0*/  IADD3.X R19, R9, UR48, RZ, P0, !PT ;  /* 0x0000003009137c10 */ /* 0x000fe400087fe4ff */
[----:B------:R-:W-:Y:S01]  /*19c0*/  USHF.R.S32.HI UR23, URZ, 0x1f, UR9 ;  /* 0x0000001f3f177899 */ /* 0x000fe20008011409 */
[----:B------:R-:W-:Y:S01]  /*19d0*/  IMAD R10, R11, UR35, R10 ;  /* 0x000000230b0a7c24 */ /* 0x000fe2000f8e020a */
[----:B------:R-:W-:Y:S01]  /*19e0*/  LEA.HI R11, R12, R13, RZ, 0x5 ;  /* 0x0000000d0c0b7211 */ /* 0x000fe200078f28ff */
[----:B------:R-:W-:Y:S01]  /*19f0*/  IMAD.WIDE.U32 R18, R4, UR13, R18 ;  /* 0x0000000d04127c25 */ /* 0x000fe2000f8e0012 */
[----:B------:R-:W-:Y:S01]  /*1a00*/  ULEA.HI UR23, UR23, UR9, URZ, 0x6 ;  /* 0x0000000917177291 */ /* 0x000fe2000f8f303f */
[----:B------:R-:W-:Y:S01]  /*1a10*/  IADD3 R20, P0, R16, UR52, RZ ;  /* 0x0000003410147c10 */ /* 0x000fe2000ff1e0ff */
[----:B------:R-:W-:Y:S01]  /*1a20*/  UIADD3.X UR9, UR26, UR10, UR27, UP2, UP0 ;  /* 0x0000000a1a097290 */ /* 0x000fe200097e041b */
[----:B------:R-:W-:Y:S01]  /*1a30*/  LOP3.LUT R242, R11, 0xffffffe0, RZ, 0xc0, !PT ;  /* 0xffffffe00bf27812 */ /* 0x000fe200078ec0ff */
[----:B------:R-:W-:Y:S01]  /*1a40*/  UIADD3 UR10, UP2, UP0, UR50, UR15, UR51 ;  /* 0x0000000f320a7290 */ /* 0x000fe2000f85e033 */
[----:B------:R-:W-:Y:S01]  /*1a50*/  SHF.R.S32.HI R11, RZ, 0x5, R11 ;  /* 0x00000005ff0b7819 */ /* 0x000fe2000001140b */
[----:B------:R-:W-:Y:S01]  /*1a60*/  USHF.R.S32.HI UR23, URZ, 0x6, UR23 ;  /* 0x000000063f177899 */ /* 0x000fe20008011417 */
[----:B------:R-:W-:Y:S01]  /*1a70*/  IMAD.IADD R19, R19, 0x1, R6 ;  /* 0x0000000113137824 */ /* 0x000fe200078e0206 */
[----:B------:R-:W-:Y:S01]  /*1a80*/  UIADD3.X UR9, UR49, UR9, UR44, UP2, UP0 ;  /* 0x0000000931097290 */ /* 0x000fe200097e042c */
[----:B------:R-:W-:Y:S01]  /*1a90*/  IMAD.IADD R242, R13, 0x1, -R242 ;  /* 0x000000010df27824 */ /* 0x000fe200078e0af2 */
[----:B------:R-:W-:Y:S01]  /*1aa0*/  UISETP.LT.AND UP0, UPT, URZ, UR23, UPT ;  /* 0x000000173f00728c */ /* 0x000fe2000bf01270 */
[----:B------:R-:W-:Y:S01]  /*1ab0*/  IADD3.X R21, R17, UR47, R10, P0, !PT ;  /* 0x0000002f11157c10 */ /* 0x000fe200087fe40a */
[----:B------:R-:W-:Y:S01]  /*1ac0*/  IMAD.U32 R16, RZ, RZ, UR16 ;  /* 0x00000010ff107e24 */ /* 0x000fe2000f8e00ff */
[----:B------:R-:W-:Y:S01]  /*1ad0*/  UIMAD UR13, UR61, UR18, URZ ;  /* 0x000000123d0d72a4 */ /* 0x000fe2000f8e023f */
[----:B------:R-:W-:Y:S01]  /*1ae0*/  IMAD R6, R11, UR11, R242 ;  /* 0x0000000b0b067c24 */ /* 0x000fe2000f8e02f2 */
[----:B------:R-:W-:Y:S01]  /*1af0*/  USEL UR23, URZ, UR23, !UP0 ;  /* 0x000000173f177287 */ /* 0x000fe2000c000000 */
[----:B------:R-:W-:Y:S01]  /*1b00*/  IMAD.WIDE.U32 R16, R16, UR53, R18 ;  /* 0x0000003510107c25 */ /* 0x000fe2000f8e0012 */
[----:B------:R-:W-:-:S02]  /*1b10*/  UIMAD UR13, UR53, UR19, UR13 ;  /* 0x00000013350d72a4 */ /* 0x000fc4000f8e020d */
[C---:B------:R-:W-:Y:S01]  /*1b20*/  IADD3 R11, P0, R6.reuse, UR10, RZ ;  /* 0x0000000a060b7c10 */ /* 0x040fe2000ff1e0ff */
[----:B------:R-:W-:Y:S01]  /*1b30*/  ULDC.64 UR10, c[0x0][0x400] ;  /* 0x00010000000a7ab9 */ /* 0x000fe20000000a00 */
[----:B------:R-:W-:Y:S01]  /*1b40*/  UISETP.GT.AND UP0, UPT, UR38, UR23, UPT ;  /* 0x000000172600728c */ /* 0x000fe2000bf04270 */
[----:B------:R-:W-:Y:S01]  /*1b50*/  IMAD.U32 R18, RZ, RZ, UR18 ;  /* 0x00000012ff127e24 */ /* 0x000fe2000f8e00ff */
[----:B------:R-:W-:Y:S01]  /*1b60*/  LEA.HI.X.SX32 R6, R6, UR9, 0x1, P0 ;  /* 0x0000000906067c11 */ /* 0x000fe200080f0eff */
[----:B------:R-:W-:Y:S01]  /*1b70*/  VIADD R17, R17, UR17 ;  /* 0x0000001111117c36 */ /* 0x000fe20008000000 */
[----:B------:R-:W-:Y:S01]  /*1b80*/  LEA R246, P0, R11, UR10, 0x2 ;  /* 0x0000000a0bf67c11 */ /* 0x000fe2000f8010ff */
[-C--:B------:R-:W-:Y:S01]  /*1b90*/  IMAD R10, R15, R4.reuse, RZ ;  /* 0x000000040f0a7224 */ /* 0x080fe200078e02ff */
[----:B------:R-:W-:Y:S01]  /*1ba0*/  ULDC.64 UR50, c[0x0][0x478] ;  /* 0x00011e0000327ab9 */ /* 0x000fe20000000a00 */
[----:B------:R-:W-:Y:S01]  /*1bb0*/  IMAD.WIDE.U32 R18, R18, UR53, R20 ;  /* 0x0000003512127c25 */ /* 0x000fe2000f8e0014 */
[----:B------:R-:W-:Y:S01]  /*1bc0*/  LEA.HI.X R247, R11, UR11, R6, 0x2, P0 ;  /* 0x0000000b0bf77c11 */ /* 0x000fe200080f1406 */
[----:B------:R-:W-:Y:S01]  /*1bd0*/  UIMAD.WIDE UR16, UR42, 0x4, UR50 ;  /* 0x000000042a1078a5 */ /* 0x000fe2000f8e0232 */
[----:B------:R-:W-:Y:S01]  /*1be0*/  PLOP3.LUT P0, PT, PT, PT, UP0, 0x80, 0x0 ;  /* 0x000000000000781c */ /* 0x000fe20003f0f008 */
[C---:B------:R-:W-:Y:S01]  /*1bf0*/  IMAD R10, R14.reuse, R5, R10 ;  /* 0x000000050e0a7224 */ /* 0x040fe200078e020a */
[----:B------:R-:W-:Y:S01]  /*1c00*/  ULDC.64 UR26, c[0x0][0x3e0] ;  /* 0x0000f800001a7ab9 */ /* 0x000fe20000000a00 */
[----:B------:R-:W-:Y:S01]  /*1c10*/  IMAD.WIDE.U32 R16, R14, R4, R16 ;  /* 0x000000040e107225 */ /* 0x000fe200078e0010 */
[----:B------:R-:W-:Y:S01]  /*1c20*/  LEA R250, P3, R18, UR32, 0x1 ;  /* 0x0000002012fa7c11 */ /* 0x000fe2000f8608ff */
[----:B------:R-:W-:Y:S01]  /*1c30*/  ULDC.64 UR50, c[0x0][0x2b0] ;  /* 0x0000ac0000327ab9 */ /* 0x000fe20000000a00 */
[----:B------:R-:W-:Y:S01]  /*1c40*/  UMOV UR20, UR16 ;  /* 0x0000001000147c82 */ /* 0x000fe20008000000 */
[----:B------:R-:W-:Y:S01]  /*1c50*/  VIADD R6, R19, UR13 ;  /* 0x0000000d13067c36 */ /* 0x000fe20008000000 */
[----:B------:R-:W-:Y:S01]  /*1c60*/  LEA R248, P2, R16, UR26, 0x1 ;  /* 0x0000001a10f87c11 */ /* 0x000fe2000f8408ff */
[----:B------:R-:W-:Y:S01]  /*1c70*/  IMAD.IADD R10, R17, 0x1, R10 ;  /* 0x00000001110a7824 */ /* 0x000fe200078e020a */
[----:B------:R-:W-:-:S02]  /*1c80*/  UIMAD.WIDE UR10, UR43, 0x4, UR50 ;  /* 0x000000042b0a78a5 */ /* 0x000fc4000f8e0232 */
[----:B------:R-:W-:Y:S01]  /*1c90*/  LEA.HI.X R251, R18, UR33, R6, 0x1, P3 ;  /* 0x0000002112fb7c11 */ /* 0x000fe200098f0c06 */
[----:B------:R-:W-:Y:S01]  /*1ca0*/  UMOV UR19, UR17 ;  /* 0x0000001100137c82 */ /* 0x000fe20008000000 */
[----:B------:R-:W-:Y:S01]  /*1cb0*/  LEA.HI.X R249, R16, UR27, R10, 0x1, P2 ;  /* 0x0000001b10f97c11 */ /* 0x000fe200090f0c0a */
[----:B------:R-:W-:Y:S07]  /*1cc0*/  @P0 BRA `(.L_x_1826) ;  /* 0x00000008000c0947 */ /* 0x000fee0003800000 */
        /* <DEDUP_REMOVED lines=19> */
.L_x_1827:
        /* <DEDUP_REMOVED lines=19> */
.L_x_1828:
[----:B------:R-:W-:Y:S01]  /*1f30*/  UIMAD UR5, UR36, UR10, URZ ;  /* 0x0000000a240572a4 */ /* 0x000fe2000f8e023f */
[----:B------:R-:W-:Y:S01]  /*1f40*/  IMAD.U32 R7, RZ, RZ, UR10 ;  /* 0x0000000aff077e24 */ /* 0x000fe2000f8e00ff */
[----:B------:R-:W-:Y:S01]  /*1f50*/  UIMAD UR8, UR14, -0x40, UR8 ;  /* 0xffffffc00e0878a4 */ /* 0x000fe2000f8e0208 */
[C---:B------:R-:W-:Y:S01]  /*1f60*/  VIADD R4, R14.reuse, 0x20 ;  /* 0x000000200e047836 */ /* 0x040fe20000000000 */
[----:B------:R-:W-:Y:S01]  /*1f70*/  UIMAD UR5, UR22, UR11, UR5 ;  /* 0x0000000b160572a4 */ /* 0x000fe2000f8e0205 */
[----:B------:R-:W-:Y:S01]  /*1f80*/  IMAD.WIDE.U32 R6, R7, UR22, R8 ;  /* 0x0000001607067c25 */ /* 0x000fe2000f8e0008 */
[----:B------:R-:W-:Y:S01]  /*1f90*/  ULDC.64 UR16, c[0x0][0x468] ;  /* 0x00011a0000107ab9 */ /* 0x000fe20000000a00 */
[----:B------:R-:W-:Y:S01]  /*1fa0*/  BSSY B0, `(.L_x_1829) ;  /* 0x0000018000007945 */ /* 0x000fe20003800000 */
        /* <DEDUP_REMOVED lines=13> */
[----:B------:R-:W-:-:S03]  /*2080*/  ULDC.64 UR16, c[0x0][0x3f0] ;  /* 0x0000fc0000107ab9 */ /* 0x000fc60000000a00 */
[----:B------:R-:W-:-:S04]  /*2090*/  IMAD.WIDE.U32 R12, R14, UR10, R4 ;  /* 0x0000000a0e0c7c25 */ /* 0x000fc8000f8e0004 */
        /* <DEDUP_REMOVED lines=8> */
.L_x_1830:
[----:B------:R-:W-:Y:S05]  /*2120*/  BSYNC B0 ;  /* 0x0000000000007941 */ /* 0x000fea0003800000 */
.L_x_1829:
[----:B------:R-:W-:Y:S04]  /*2130*/  BSSY B0, `(.L_x_1831) ;  /* 0x0000010000007945 */ /* 0x000fe80003800000 */
[----:B------:R-:W-:Y:S05]  /*2140*/  @P0 BRA `(.L_x_1832) ;  /* 0x0000000000380947 */ /* 0x000fea0003800000 */
[----:B-1----:R-:W-:Y:S01]  /*2150*/  IADD3 R7, P2, R14, 0x20, RZ ;  /* 0x000000200e077810 */ /* 0x002fe20007f5e0ff */
[----:B------:R-:W-:Y:S01]  /*2160*/  ULDC.64 UR8, c[0x0][0x3f0] ;  /* 0x0000fc0000087ab9 */ /* 0x000fe20000000a00 */
[----:B------:R-:W-:Y:S02]  /*2170*/  MOV R11, R5 ;  /* 0x00000005000b7202 */ /* 0x000fe40000000f00 */
[----:B------:R-:W-:Y:S01]  /*2180*/  IADD3.X R4, RZ, R15, RZ, P2, !PT ;  /* 0x0000000fff047210 */ /* 0x000fe200017fe4ff */
[----:B------:R-:W-:-:S04]  /*2190*/  IMAD.WIDE.U32 R10, R7, UR10, R10 ;  /* 0x0000000a070a7c25 */ /* 0x000fc8000f8e000a */
[----:B------:R-:W-:Y:S01]  /*21a0*/  IMAD R4, R4, UR10, RZ ;  /* 0x0000000a04047c24 */ /* 0x000fe2000f8e02ff */
[----:B------:R-:W-:-:S03]  /*21b0*/  LEA R6, P2, R10, UR8, 0x1 ;  /* 0x000000080a067c11 */ /* 0x000fc6000f8408ff */
[----:B------:R-:W-:-:S05]  /*21c0*/  IMAD R4, R7, UR11, R4 ;  /* 0x0000000b07047c24 */ /* 0x000fca000f8e0204 */
[----:B------:R-:W-:-:S04]  /*21d0*/  IADD3 R5, R11, R4, RZ ;  /* 0x000000040b057210 */ /* 0x000fc80007ffe0ff */
[----:B------:R-:W-:-:S05]  /*21e0*/  LEA.HI.X R7, R10, UR9, R5, 0x1, P2 ;  /* 0x000000090a077c11 */ /* 0x000fca00090f0c05 */
[----:B------:R2:W-:Y:S04]  /*21f0*/  STG.E.128 desc[UR6][R6.64], RZ ;  /* 0x000000ff06007986 */ /* 0x0005e8000c101d06 */
[----:B------:R2:W-:Y:S04]  /*2200*/  STG.E.128 desc[UR6][R6.64+0x80], RZ ;  /* 0x000080ff06007986 */ /* 0x0005e8000c101d06 */
[----:B------:R2:W-:Y:S04]  /*2210*/  STG.E.128 desc[UR6][R6.64+0x100], RZ ;  /* 0x000100ff06007986 */ /* 0x0005e8000c101d06 */
[----:B------:R2:W-:Y:S02]  /*2220*/  STG.E.128 desc[UR6][R6.64+0x180], RZ ;  /* 0x000180ff06007986 */ /* 0x0005e4000c101d06 */
.L_x_1832:
[----:B------:R-:W-:Y:S05]  /*2230*/  BSYNC B0 ;  /* 0x0000000000007941 */ /* 0x000fea0003800000 */
.L_x_1831:
[----:B------:R-:W-:Y:S01]  /*2240*/  IMAD.U32 R5, RZ, RZ, UR12 ;  /* 0x0000000cff057e24 */ /* 0x000fe2000f8e00ff */
[----:B------:R-:W-:Y:S01]  /*2250*/  UIMAD UR5, UR36, UR12, URZ ;  /* 0x0000000c240572a4 */ /* 0x000fe2000f8e023f */
[----:B------:R-:W-:Y:S01]  /*2260*/  BSSY B0, `(.L_x_1833) ;  /* 0x0000019000007945 */ /* 0x000fe20003800000 */
[----:B------:R-:W-:Y:S01]  /*2270*/  ULDC.64 UR8, c[0x0][0x470] ;  /* 0x00011c0000087ab9 */ /* 0x000fe20000000a00 */
[----:B------:R-:W-:Y:S01]  /*2280*/  IMAD.WIDE.U32 R4, R5, UR22, R8 ;  /* 0x0000001605047c25 */ /* 0x000fe2000f8e0008 */
[----:B------:R-:W-:Y:S01]  /*2290*/  UIMAD UR5, UR22, UR13, UR5 ;  /* 0x0000000d160572a4 */ /* 0x000fe2000f8e0205 */
[----:B-12---:R-:W-:Y:S02]  /*22a0*/  MOV R6, UR8 ;  /* 0x0000000800067c02 */ /* 0x006fe40008000f00 */
[----:B------:R-:W-:-:S03]  /*22b0*/  IADD3 R8, P2, R4, UR15, RZ ;  /* 0x0000000f04087c10 */ /* 0x000fc6000ff5e0ff */
[----:B------:R-:W-:Y:S01]  /*22c0*/  IMAD.U32 R4, RZ, RZ, UR5 ;  /* 0x00000005ff047e24 */ /* 0x000fe2000f8e00ff */
[----:B------:R-:W-:-:S04]  /*22d0*/  UIMAD UR5, UR61, UR8, URZ ;  /* 0x000000083d0572a4 */ /* 0x000fc8000f8e023f */
[----:B------:R-:W-:Y:S01]  /*22e0*/  IADD3.X R9, R5, UR18, R4, P2, !PT ;  /* 0x0000001205097c10 */ /* 0x000fe200097fe404 */
[----:B------:R-:W-:Y:S02]  /*22f0*/  UIMAD UR9, UR53, UR9, UR5 ;  /* 0x00000009350972a4 */ /* 0x000fe4000f8e0205 */
[----:B------:R-:W-:-:S05]  /*2300*/  IMAD.WIDE.U32 R6, R6, UR53, R8 ;  /* 0x0000003506067c25 */ /* 0x000fca000f8e0008 */
[----:B------:R-:W-:Y:S01]  /*2310*/  IADD3 R5, R7, UR9, RZ ;  /* 0x0000000907057c10 */ /* 0x000fe2000fffe0ff */
[----:B------:R-:W-:Y:S06]  /*2320*/  @P1 BRA `(.L_x_1834) ;  /* 0x0000000000301947 */ /* 0x000fec0003800000 */
        /* <DEDUP_REMOVED lines=12> */
.L_x_1834:
[----:B------:R-:W-:Y:S05]  /*23f0*/  BSYNC B0 ;  /* 0x0000000000007941 */ /* 0x000fea0003800000 */
.L_x_1833:
[----:B------:R-:W-:Y:S05]  /*2400*/  @P0 BRA `(.L_x_1835) ;  /* 0x00000074006c0947 */ /* 0x000fea0003800000 */
[----:B------:R-:W-:Y:S01]  /*2410*/  IADD3 R14, P0, R14, 0x20, RZ ;  /* 0x000000200e0e7810 */ /* 0x000fe20007f1e0ff */
[----:B------:R-:W-:Y:S01]  /*2420*/  ULDC.64 UR8, c[0x0][0x3f8] ;  /* 0x0000fe0000087ab9 */ /* 0x000fe20000000a00 */
[----:B------:R-:W-:Y:S02]  /*2430*/  MOV R4, R6 ;  /* 0x0000000600047202 */ /* 0x000fe40000000f00 */
[----:B------:R-:W-:-:S03]  /*2440*/  IADD3.X R15, RZ, R15, RZ, P0, !PT ;  /* 0x0000000fff0f7210 */ /* 0x000fc600007fe4ff */
        /* <DEDUP_REMOVED lines=9> */
[----:B------:R2:W-:Y:S01]  /*24e0*/  STG.E.128 desc[UR6][R6.64+0x180], RZ ;  /* 0x000180ff06007986 */ /* 0x0005e2000c101d06 */
[----:B------:R-:W-:Y:S05]  /*24f0*/  BRA `(.L_x_1835) ;  /* 0x0000007400307947 */ /* 0x000fea0003800000 */
.L_x_1826:
[----:B------:R-:W-:Y:S01]  /*2500*/  PLOP3.LUT P0, PT, PT, PT, UP4, 0x80, 0x0 ;  /* 0x000000000000781c */ /* 0x000fe20003f0f048 */
[----:B------:R-:W-:Y:S01]  /*2510*/  UIMAD UR9, UR5, -0x40, UR12 ;  /* 0xffffffc0050978a4 */ /* 0x000fe2000f8e020c */
[----:B------:R-:W-:Y:S01]  /*2520*/  VIADD R6, R14, 0x20 ;  /* 0x000000200e067836 */ /* 0x000fe20000000000 */
[----:B------:R-:W-:Y:S01]  /*2530*/  LEA R239, R228, UR4, 0x1 ;  /* 0x00000004e4ef7c11 */ /* 0x000fe2000f8e08ff */
[----:B------:R-:W-:Y:S01]  /*2540*/  IMAD.WIDE.U32 R10, R4, 0x40, RZ ;  /* 0x00000040040a7825 */ /* 0x000fe200078e00ff */
[----:B------:R-:W-:Y:S01]  /*2550*/  ULEA.HI UR13, UR5, UR5, URZ, 0x1 ;  /* 0x00000005050d7291 */ /* 0x000fe2000f8f083f */
[----:B------:R-:W-:Y:S07]  /*2560*/  BSSY B0, `(.L_x_1836) ;  /* 0x000003d000007945 */ /* 0x000fee0003800000 */
        /* <DEDUP_REMOVED lines=8> */
[----:B------:R-:W-:Y:S01]  /*25f0*/  @!P1 IADD3.X R11, R249, R11, R5, P3, !PT ;  /* 0x0000000bf90b9210 */ /* 0x000fe20001ffe405 */
[----:B------:R-:W-:Y:S01]  /*2600*/  VIADD R5, R228, 0x4000 ;  /* 0x00004000e4057836 */ /* 0x000fe20000000000 */
[----:B------:R-:W-:Y:S01]  /*2610*/  PLOP3.LUT P0, PT, PT, PT, UP0, 0x80, 0x0 ;  /* 0x000000000000781c */ /* 0x000fe20003f0f008 */
[----:B------:R1:W-:Y:S03]  /*2620*/  @P2 STS.128 [R239+0x10000], RZ ;  /* 0x010000ffef002388 */ /* 0x0003e60000000c00 */
[----:B------:R-:W-:Y:S01]  /*2630*/  SEL R5, R5, R228, !P0 ;  /* 0x000000e405057207 */ /* 0x000fe20004000000 */
[----:B------:R1:W-:Y:S03]  /*2640*/  @P2 STS.128 [R239+0x12000], RZ ;  /* 0x012000ffef002388 */ /* 0x0003e60000000c00 */
[----:B------:R-:W-:Y:S01]  /*2650*/  LEA R245, R5, UR4, 0x1 ;  /* 0x0000000405f57c11 */ /* 0x000fe2000f8e08ff */
        /* <DEDUP_REMOVED lines=38> */
.L_x_1837:
[----:B------:R-:W-:Y:S01]  /*28c0*/  @!PT LDS RZ, [RZ] ;  /* 0x00000000fffff984 */ /* 0x000fe20000000800 */
[----:B------:R-:W-:Y:S01]  /*28d0*/  @!PT LDS RZ, [RZ] ;  /* 0x00000000fffff984 */ /* 0x000fe20000000800 */
[----:B------:R-:W-:Y:S01]  /*28e0*/  @!PT LDS RZ, [RZ] ;  /* 0x00000000fffff984 */ /* 0x000fe20000000800 */
[----:B------:R2:W-:Y:S04]  /*28f0*/  LDGSTS.E.BYPASS.LTC128B.128 [R245], desc[UR6][R250.64] ;  /* 0x00000000faf57fae */ /* 0x0005e8000b901d46 */
[----:B------:R2:W-:Y:S04]  /*2900*/  LDGSTS.E.BYPASS.LTC128B.128 [R245+0x2000], desc[UR6][R250.64+0x80] ;  /* 0x02000080faf57fae */ /* 0x0005e8000b901d46 */
[----:B------:R2:W-:Y:S04]  /*2910*/  LDGSTS.E.BYPASS.LTC128B.128 [R245+0x4000], desc[UR6][R250.64+0x100] ;  /* 0x04000100faf57fae */ /* 0x0005e8000b901d46 */
[----:B------:R2:W-:Y:S02]  /*2920*/  LDGSTS.E.BYPASS.LTC128B.128 [R245+0x6000], desc[UR6][R250.64+0x180] ;  /* 0x06000180faf57fae */ /* 0x0005e4000b901d46 */
.L_x_1838:
[----:B------:R-:W-:Y:S05]  /*2930*/  BSYNC B0 ;  /* 0x0000000000007941 */ /* 0x000fea0003800000 */
.L_x_1836:
        /* <DEDUP_REMOVED lines=21> */
.L_x_1840:
[----:B------:R-:W-:Y:S01]  /*2a90*/  IMAD.U32 R5, RZ, RZ, UR13 ;  /* 0x0000000dff057e24 */ /* 0x000fe2000f8e00ff */
[----:B------:R-:W-:-:S04]  /*2aa0*/  IADD3 R4, P1, R250, UR16, RZ ;  /* 0x00000010fa047c10 */ /* 0x000fc8000ff3e0ff */
        /* <DEDUP_REMOVED lines=8> */
.L_x_1841:
[----:B------:R-:W-:Y:S05]  /*2b30*/  BSYNC B0 ;  /* 0x0000000000007941 */ /* 0x000fea0003800000 */
.L_x_1839:
[----:B------:R-:W-:Y:S01]  /*2b40*/  UIMAD UR13, UR36, UR28, URZ ;  /* 0x0000001c240d72a4 */ /* 0x000fe2000f8e023f */
[----:B----4-:R-:W-:Y:S01]  /*2b50*/  IMAD.U32 R5, RZ, RZ, UR28 ;  /* 0x0000001cff057e24 */ /* 0x010fe2000f8e00ff */
[----:B------:R-:W-:Y:S01]  /*2b60*/  UIMAD UR15, UR36, UR24, URZ ;  /* 0x00000018240f72a4 */ /* 0x000fe2000f8e023f */
[----:B------:R-:W-:Y:S01]  /*2b70*/  IMAD.U32 R4, RZ, RZ, UR24 ;  /* 0x00000018ff047e24 */ /* 0x000fe2000f8e00ff */
[----:B------:R-:W-:Y:S01]  /*2b80*/  UIMAD UR16, UR22, UR29, UR13 ;  /* 0x0000001d161072a4 */ /* 0x000fe2000f8e020d */
[--C-:B-1----:R-:W-:Y:S01]  /*2b90*/  IMAD.WIDE.U32 R10, R5, UR22, R8.reuse ;  /* 0x00000016050a7c25 */ /* 0x102fe2000f8e0008 */
        /* <DEDUP_REMOVED lines=8> */
[----:B------:R-:W-:Y:S01]  /*2c20*/  IMAD.U32 R4, RZ, RZ, UR15 ;  /* 0x0000000fff047e24 */ /* 0x000fe2000f8e00ff */
[----:B------:R-:W-:Y:S01]  /*2c30*/  ULDC.64 UR16, c[0x0][0x268] ;  /* 0x00009a0000107ab9 */ /* 0x000fe20000000a00 */
[----:B------:R-:W-:Y:S01]  /*2c40*/  IMAD.MOV.U32 R243, RZ, RZ, 0x7f800000 ;  /* 0x7f800000fff37424 */ /* 0x000fe200078e00ff */
[----:B------:R-:W-:Y:S01]  /*2c50*/  IADD3.X R29, R11, UR40, R5, P2, !PT ;  /* 0x000000280b1d7c10 */ /* 0x000fe200097fe405 */
[C---:B------:R-:W-:Y:S01]  /*2c60*/  IMAD R5, R7.reuse, UR26, RZ ;  /* 0x0000001a07057c24 */ /* 0x040fe2000f8e02ff */
[----:B------:R-:W-:Y:S01]  /*2c70*/  ISETP.GE.AND P2, PT, R14, UR13, PT ;  /* 0x0000000d0e007c0c */ /* 0x000fe2000bf46270 */
[----:B------:R-:W-:Y:S01]  /*2c80*/  IMAD R7, R7, UR16, RZ ;  /* 0x0000001007077c24 */ /* 0x000fe2000f8e02ff */
[----:B------:R-:W-:Y:S01]  /*2c90*/  IADD3.X R9, R9, UR31, R4, P3, !PT ;  /* 0x0000001f09097c10 */ /* 0x000fe20009ffe404 */
[----:B------:R-:W-:-:S02]  /*2ca0*/  IMAD R5, R22, UR27, R5 ;  /* 0x0000001b16057c24 */ /* 0x000fc4000f8e0205 */
[----:B------:R-:W-:Y:S01]  /*2cb0*/  IMAD.MOV.U32 R244, RZ, RZ, 0x7f800000 ;  /* 0x7f800000fff47424 */ /* 0x000fe200078e00ff */
[----:B------:R-:W-:Y:S01]  /*2cc0*/  @!P1 IADD3 R17, P3, R14, 0x20, RZ ;  /* 0x000000200e119810 */ /* 0x000fe20007f7e0ff */
[----:B------:R-:W-:Y:S01]  /*2cd0*/  IMAD.WIDE.U32 R28, R22, UR26, R28 ;  /* 0x0000001a161c7c25 */ /* 0x000fe2000f8e001c */
[----:B------:R-:W-:Y:S01]  /*2ce0*/  SHF.R.S32.HI R241, RZ, 0x1f, R242 ;  /* 0x0000001ffff17819 */ /* 0x000fe200000114f2 */
[----:B------:R-:W-:Y:S01]  /*2cf0*/  ULDC UR18, c[0x0][0x394] ;  /* 0x0000e50000127ab9 */ /* 0x000fe20000000800 */
[----:B------:R-:W-:Y:S01]  /*2d00*/  ULDC UR42, c[0x0][0x2dc] ;  /* 0x0000b700002a7ab9 */ /* 0x000fe20000000800 */
[----:B------:R-:W-:Y:S01]  /*2d10*/  @!P1 IMAD.X R18, RZ, RZ, R15, P3 ;  /* 0x000000ffff129224 */ /* 0x000fe200018e060f */
[----:B------:R-:W-:Y:S01]  /*2d20*/  @!P1 IADD3 R16, P3, R14, 0x20, RZ ;  /* 0x000000200e109810 */ /* 0x000fe20007f7e0ff */
[C---:B------:R-:W-:Y:S01]  /*2d30*/  IMAD R26, R22.reuse, UR17, R7 ;  /* 0x00000011161a7c24 */ /* 0x040fe2000f8e0207 */
[----:B------:R-:W1:Y:S01]  /*2d40*/  @!P2 LDC.64 R10, c[0x0][0x218] ;  /* 0x00008600ff0aab82 */ /* 0x000e620000000a00 */
[----:B------:R-:W-:Y:S01]  /*2d50*/  IMAD.WIDE.U32 R22, R22, UR16, R8 ;  /* 0x0000001016167c25 */ /* 0x000fe2000f8e0008 */
[----:B------:R4:W-:Y:S03]  /*2d60*/  @P2 STS.128 [R239+0x18000], RZ ;  /* 0x018000ffef002388 */ /* 0x0009e60000000c00 */
[----:B------:R-:W-:Y:S01]  /*2d70*/  IMAD.MOV.U32 R218, RZ, RZ, 0x20 ;  /* 0x00000020ffda7424 */ /* 0x000fe200078e00ff */
[----:B------:R4:W-:Y:S01]  /*2d80*/  @P2 STS.128 [R239+0x1a000], RZ ;  /* 0x01a000ffef002388 */ /* 0x0009e20000000c00 */
[C---:B------:R-:W-:Y:S01]  /*2d90*/  @!P2 IMAD R21, R15.reuse, UR28, RZ ;  /* 0x0000001c0f15ac24 */ /* 0x040fe2000f8e02ff */
[----:B------:R-:W2:Y:S01]  /*2da0*/  @!P1 LDC.64 R6, c[0x0][0x218] ;  /* 0x00008600ff069b82 */ /* 0x000ea20000000a00 */
[----:B------:R-:W-:Y:S01]  /*2db0*/  @!P2 IMAD R19, R15, UR24, RZ ;  /* 0x000000180f13ac24 */ /* 0x000fe2000f8e02ff */
[----:B------:R4:W-:Y:S01]  /*2dc0*/  @P2 STS.128 [R239+0x1c000], RZ ;  /* 0x01c000ffef002388 */ /* 0x0009e20000000c00 */
[----:B------:R-:W-:-:S02]  /*2dd0*/  IMAD.IADD R29, R29, 0x1, R5 ;  /* 0x000000011d1d7824 */ /* 0x000fc400078e0205 */
[----:B------:R-:W-:Y:S01]  /*2de0*/  IMAD.MOV.U32 R217, RZ, RZ, 0x40 ;  /* 0x00000040ffd97424 */ /* 0x000fe200078e00ff */
[----:B------:R4:W-:Y:S01]  /*2df0*/  @P2 STS.128 [R239+0x1e000], RZ ;  /* 0x01e000ffef002388 */ /* 0x0009e20000000c00 */
[----:B------:R-:W-:Y:S01]  /*2e00*/  IMAD.IADD R27, R23, 0x1, R26 ;  /* 0x00000001171b7824 */ /* 0x000fe200078e021a */
[----:B------:R-:W3:Y:S01]  /*2e10*/  @!P1 LDC.64 R4, c[0x0][0x220] ;  /* 0x00008800ff049b82 */ /* 0x000ee20000000a00 */
[----:B------:R-:W-:Y:S01]  /*2e20*/  @!P1 IMAD.X R15, RZ, RZ, R15, P3 ;  /* 0x000000ffff0f9224 */ /* 0x000fe200018e060f */
[----:B------:R-:W-:Y:S01]  /*2e30*/  CS2R R190, SRZ ;  /* 0x0000000000be7805 */ /* 0x000fe2000001ff00 */
[----:B------:R-:W-:Y:S01]  /*2e40*/  @!P1 IMAD.MOV.U32 R24, RZ, RZ, R28 ;  /* 0x000000ffff189224 */ /* 0x000fe200078e001c */
[----:B------:R-:W-:Y:S01]  /*2e50*/  CS2R R188, SRZ ;  /* 0x0000000000bc7805 */ /* 0x000fe2000001ff00 */
[----:B------:R-:W-:Y:S01]  /*2e60*/  @!P1 IMAD.MOV.U32 R25, RZ, RZ, R29 ;  /* 0x000000ffff199224 */ /* 0x000fe200078e001d */
[----:B------:R-:W-:Y:S01]  /*2e70*/  CS2R R194, SRZ ;  /* 0x0000000000c27805 */ /* 0x000fe2000001ff00 */
[----:B------:R-:W-:Y:S01]  /*2e80*/  @!P1 IMAD.MOV.U32 R23, RZ, RZ, R27 ;  /* 0x000000ffff179224 */ /* 0x000fe200078e001b */
[----:B------:R-:W4:Y:S01]  /*2e90*/  @!P2 LDC.64 R8, c[0x0][0x220] ;  /* 0x00008800ff08ab82 */ /* 0x000f220000000a00 */
[----:B------:R-:W-:Y:S01]  /*2ea0*/  @!P1 IMAD R18, R18, UR28, RZ ;  /* 0x0000001c12129c24 */ /* 0x000fe2000f8e02ff */
[----:B------:R-:W-:Y:S01]  /*2eb0*/  CS2R R192, SRZ ;  /* 0x0000000000c07805 */ /* 0x000fe2000001ff00 */
[----:B------:R-:W-:Y:S01]  /*2ec0*/  @!P1 IMAD R15, R15, UR24, RZ ;  /* 0x000000180f0f9c24 */ /* 0x000fe2000f8e02ff */
[----:B------:R-:W-:Y:S01]  /*2ed0*/  CS2R R186, SRZ ;  /* 0x0000000000ba7805 */ /* 0x000fe2000001ff00 */
[----:B------:R-:W-:Y:S01]  /*2ee0*/  @!P2 IMAD.MOV.U32 R26, RZ, RZ, R22 ;  /* 0x000000ffff1aa224 */ /* 0x000fe200078e0016 */
[----:B------:R-:W-:Y:S01]  /*2ef0*/  CS2R R184, SRZ ;  /* 0x0000000000b87805 */ /* 0x000fe2000001ff00 */
[C---:B------:R-:W-:Y:S01]  /*2f00*/  @!P1 IMAD R18, R17.reuse, UR29, R18 ;  /* 0x0000001d11129c24 */ /* 0x040fe2000f8e0212 */
[----:B------:R-:W-:Y:S01]  /*2f10*/  CS2R R182, SRZ ;  /* 0x0000000000b67805 */ /* 0x000fe2000001ff00 */
[----:B------:R-:W-:Y:S01]  /*2f20*/  @!P1 IMAD.WIDE.U32 R24, R17, UR28, R24 ;  /* 0x0000001c11189c25 */ /* 0x000fe2000f8e0018 */
[----:B------:R-:W-:-:S02]  /*2f30*/  CS2R R180, SRZ ;  /* 0x0000000000b47805 */ /* 0x000fc4000001ff00 */
[----:B------:R-:W-:Y:S02]  /*2f40*/  CS2R R174, SRZ ;  /* 0x0000000000ae7805 */ /* 0x000fe4000001ff00 */
[----:B------:R-:W-:Y:S01]  /*2f50*/  CS2R R172, SRZ ;  /* 0x0000000000ac7805 */ /* 0x000fe2000001ff00 */
[----:B------:R-:W-:Y:S01]  /*2f60*/  @!P1 IMAD R15, R16, UR25, R15 ;  /* 0x00000019100f9c24 */ /* 0x000fe2000f8e020f */
[----:B--2---:R-:W-:Y:S01]  /*2f70*/  @!P1 LEA R6, P3, R24, R6, 0x1 ;  /* 0x0000000618069211 */ /* 0x004fe200078608ff */
[----:B------:R-:W-:Y:S01]  /*2f80*/  @!P1 IMAD.WIDE.U32 R22, R16, UR24, R22 ;  /* 0x0000001810169c25 */ /* 0x000fe2000f8e0016 */
[----:B------:R-:W-:Y:S01]  /*2f90*/  CS2R R178, SRZ ;  /* 0x0000000000b27805 */ /* 0x000fe2000001ff00 */
[----:B------:R-:W2:Y:S01]  /*2fa0*/  LDC.64 R16, c[0x0][0x3b8] ;  /* 0x0000ee00ff107b82 */ /* 0x000ea20000000a00 */
        /* <DEDUP_REMOVED lines=8> */
[----:B-1----:R-:W-:Y:S01]  /*3030*/  @!P2 LEA R10, P4, R28, R10, 0x1 ;  /* 0x0000000a1c0aa211 */ /* 0x002fe200078808ff */
[----:B------:R-:W-:Y:S01]  /*3040*/  @!P1 IMAD.IADD R18, R25, 0x1, R18 ;  /* 0x0000000119129824 */ /* 0x000fe200078e0212 */
[----:B------:R-:W-:Y:S01]  /*3050*/  CS2R R158, SRZ ;  /* 0x00000000009e7805 */ /* 0x000fe2000001ff00 */
[----:B------:R-:W-:Y:S01]  /*3060*/  @!P2 IMAD R19, R14, UR25, R19 ;  /* 0x000000190e13ac24 */ /* 0x000fe2000f8e0213 */
[----:B------:R-:W-:Y:S01]  /*3070*/  @!P2 LEA.HI.X R11, R28, R11, R20, 0x1, P4 ;  /* 0x0000000b1c0ba211 */ /* 0x000fe200020f0c14 */
[----:B------:R-:W-:Y:S01]  /*3080*/  @!P2 IMAD.WIDE.U32 R26, R14, UR24, R26 ;  /* 0x000000180e1aac25 */ /* 0x000fe2000f8e001a */
[----:B------:R-:W-:-:S02]  /*3090*/  @!P1 LEA.HI.X R7, R24, R7, R18, 0x1, P3 ;  /* 0x0000000718079211 */ /* 0x000fc400018f0c12 */
[----:B------:R-:W-:Y:S02]  /*30a0*/  CS2R R156, SRZ ;  /* 0x00000000009c7805 */ /* 0x000fe4000001ff00 */
[----:B---3--:R-:W-:Y:S01]  /*30b0*/  @!P1 LEA R14, P3, R22, R4, 0x1 ;  /* 0x00000004160e9211 */ /* 0x008fe200078608ff */
[----:B------:R-:W-:Y:S01]  /*30c0*/  @!PT LDS RZ, [RZ] ;  /* 0x00000000fffff984 */ /* 0x000fe20000000800 */
[----:B------:R-:W-:Y:S01]  /*30d0*/  @!PT LDS RZ, [RZ] ;  /* 0x00000000fffff984 */ /* 0x000fe20000000800 */
[----:B------:R-:W-:Y:S01]  /*30e0*/  @!PT LDS RZ, [RZ] ;  /* 0x00000000fffff984 */ /* 0x000fe20000000800 */
[----:B------:R-:W-:Y:S01]  /*30f0*/  @!P2 LDGSTS.E.BYPASS.LTC128B.128 [R239+0x18000], desc[UR6][R10.64] ;  /* 0x180000000aefafae */ /* 0x000fe2000b901d46 */
[----:B------:R-:W-:Y:S01]  /*3100*/  @!P1 IMAD.IADD R15, R23, 0x1, R15 ;  /* 0x00000001170f9824 */ /* 0x000fe200078e020f */
[----:B----4-:R-:W-:Y:S01]  /*3110*/  @!P2 LEA R8, P4, R26, R8, 0x1 ;  /* 0x000000081a08a211 */ /* 0x010fe200078808ff */
[----:B------:R-:W-:Y:S01]  /*3120*/  @!P2 IMAD.IADD R19, R27, 0x1, R19 ;  /* 0x000000011b13a824 */ /* 0x000fe200078e0213 */
[----:B------:R-:W-:Y:S01]  /*3130*/  @!P2 LDGSTS.E.BYPASS.LTC128B.128 [R239+0x1a000], desc[UR6][R10.64+0x80] ;  /* 0x1a0000800aefafae */ /* 0x000fe2000b901d46 */
[----:B------:R-:W-:Y:S01]  /*3140*/  IMAD.MOV.U32 R238, RZ, RZ, 0x4 ;  /* 0x00000004ffee7424 */ /* 0x000fe200078e00ff */
[----:B------:R-:W-:Y:S02]  /*3150*/  @!P1 LEA.HI.X R15, R22, R5, R15, 0x1, P3 ;  /* 0x00000005160f9211 */ /* 0x000fe400018f0c0f */
[----:B------:R-:W-:Y:S01]  /*3160*/  CS2R R162, SRZ ;  /* 0x0000000000a27805 */ /* 0x000fe2000001ff00 */
[----:B------:R-:W-:Y:S01]  /*3170*/  @!P2 LDGSTS.E.BYPASS.LTC128B.128 [R239+0x1c000], desc[UR6][R10.64+0x100] ;  /* 0x1c0001000aefafae */ /* 0x000fe2000b901d46 */
[----:B------:R-:W-:-:S02]  /*3180*/  @!P2 LEA.HI.X R9, R26, R9, R19, 0x1, P4 ;  /* 0x000000091a09a211 */ /* 0x000fc400020f0c13 */
        /* <DEDUP_REMOVED lines=57> */
[----:B------:R-:W-:Y:S01]  /*3520*/  @!PT LDS RZ, [RZ] ;  /* 0x00000000fffff984 */ /* 0x000fe20000000800 */
[----:B------:R-:W-:Y:S01]  /*3530*/  @!PT LDS RZ, [RZ] ;  /* 0x00000000fffff984 */ /* 0x000fe20000000800 */
[----:B------:R-:W-:Y:S01]  /*3540*/  @!PT LDS RZ, [RZ] ;  /* 0x00000000fffff984 */ /* 0x000fe20000000800 */
[----:B------:R-:W-:Y:S01]  /*3550*/  @!P2 LDGSTS.E.BYPASS.LTC128B.128 [R239+0x20000], desc[UR6][R8.64] ;  /* 0x2000000008efafae */ /* 0x000fe2000b901d46 */
[----:B------:R-:W-:-:S03]  /*3560*/  ULDC.U8 UR22, c[0x0][0x388] ;  /* 0x0000e20000167ab9 */ /* 0x000fc60000000000 */
[----:B------:R-:W-:Y:S04]  /*3570*/  @!P2 LDGSTS.E.BYPASS.LTC128B.128 [R239+0x22000], desc[UR6][R8.64+0x80] ;  /* 0x2200008008efafae */ /* 0x000fe8000b901d46 */
[----:B------:R-:W-:Y:S01]  /*3580*/  @!P2 LDGSTS.E.BYPASS.LTC128B.128 [R239+0x24000], desc[UR6][R8.64+0x100] ;  /* 0x2400010008efafae */ /* 0x000fe2000b901d46 */
[----:B---3--:R-:W-:-:S03]  /*3590*/  VIADD R6, R229, 0x8 ;  /* 0x00000008e5067836 */ /* 0x008fc60000000000 */
        /* <DEDUP_REMOVED lines=12> */
[----:B------:R-:W-:Y:S01]  /*3660*/  ISETP.GE.AND P1, PT, R6, UR9, PT ;  /* 0x0000000906007c0c */ /* 0x000fe2000bf26270 */
[----:B------:R-:W-:Y:S01]  /*3670*/  IMAD.MOV.U32 R6, RZ, RZ, 0x4 ;  /* 0x00000004ff067424 */ /* 0x000fe200078e00ff */
[C---:B------:R-:W-:Y:S01]  /*3680*/  ISETP.GE.AND P2, PT, R229.reuse, UR9, PT ;  /* 0x00000009e5007c0c */ /* 0x040fe2000bf46270 */
[----:B------:R-:W0:Y:S04]  /*3690*/  LDGDEPBAR ;  /* 0x00000000000079af */ /* 0x000e280000000000 */
[----:B--2---:R-:W2:Y:S04]  /*36a0*/  LDG.E.64 R10, desc[UR6][R16.64+0x8] ;  /* 0x00000806100a7981 */ /* 0x004ea8000c1e1b00 */
[----:B------:R-:W4:Y:S01]  /*36b0*/  LDG.E.64 R4, desc[UR6][R16.64] ;  /* 0x0000000610047981 */ /* 0x000f22000c1e1b00 */
[----:B---3--:R-:W-:Y:S01]  /*36c0*/  IMAD.WIDE R8, R229, R6, UR10 ;  /* 0x0000000ae5087e25 */ /* 0x008fe2000f8e0206 */
[----:B------:R-:W-:-:S04]  /*36d0*/  LEA.HI R6, R12, R13, RZ, 0x4 ;  /* 0x0000000d0c067211 */ /* 0x000fc800078f20ff */
[----:B------:R-:W-:Y:S01]  /*36e0*/  LOP3.LUT R6, R6, 0xfffffff0, RZ, 0xc0, !PT ;  /* 0xfffffff006067812 */ /* 0x000fe200078ec0ff */
[----:B------:R-:W-:Y:S01]  /*36f0*/  UIMAD UR9, UR46, UR58, UR53 ;  /* 0x0000003a2e0972a4 */ /* 0x000fe2000f8e0235 */
[----:B------:R1:W5:Y:S03]  /*3700*/  @!P2 LDG.E R243, desc[UR6][R8.64] ;  /* 0x0000000608f3a981 */ /* 0x000366000c1e1900 */
[----:B------:R-:W-:Y:S01]  /*3710*/  IMAD.IADD R13, R13, 0x1, -R6 ;  /* 0x000000010d0d7824 */ /* 0x000fe200078e0a06 */
[----:B------:R1:W5:Y:S01]  /*3720*/  @!P1 LDG.E R244, desc[UR6][R8.64+0x20] ;  /* 0x0000200608f49981 */ /* 0x000362000c1e1900 */
[----:B------:R-:W-:Y:S01]  /*3730*/  USHF.L.U32 UR9, UR9, 0x5, URZ ;  /* 0x0000000509097899 */ /* 0x000fe2000800063f */
[----:B------:R-:W-:Y:S01]  /*3740*/  CS2R R28, SRZ ;  /* 0x00000000001c7805 */ /* 0x000fe2000001ff00 */
[----:B------:R-:W-:Y:S01]  /*3750*/  UIADD3 UR26, -UR8, 0x40, UR21 ;  /* 0x00000040081a7890 */ /* 0x000fe2000fffe115 */
[----:B------:R-:W-:Y:S01]  /*3760*/  SHF.R.S32.HI R6, RZ, 0x1f, R13 ;  /* 0x0000001fff067819 */ /* 0x000fe2000001140d */
[----:B------:R-:W-:Y:S01]  /*3770*/  USHF.R.S32.HI UR13, URZ, 0x1f, UR9 ;  /* 0x0000001f3f0d7899 */ /* 0x000fe20008011409 */
[----:B------:R-:W-:-:S02]  /*3780*/  CS2R R26, SRZ ;  /* 0x00000000001a7805 */ /* 0x000fc4000001ff00 */
[----:B------:R-:W-:Y:S02]  /*3790*/  CS2R R24, SRZ ;  /* 0x0000000000187805 */ /* 0x000fe4000001ff00 */
[----:B------:R-:W-:Y:S02]  /*37a0*/  LEA.HI R6, R6, R13, RZ, 0x3 ;  /* 0x0000000d06067211 */ /* 0x000fe400078f18ff */
[----:B------:R-:W-:Y:S02]  /*37b0*/  CS2R R22, SRZ ;  /* 0x0000000000167805 */ /* 0x000fe4000001ff00 */
[----:B------:R-:W-:Y:S01]  /*37c0*/  CS2R R20, SRZ ;  /* 0x0000000000147805 */ /* 0x000fe2000001ff00 */
[----:B------:R-:W-:Y:S01]  /*37d0*/  UMOV UR17, UR18 ;  /* 0x0000001200117c82 */ /* 0x000fe20008000000 */
[----:B------:R-:W-:Y:S01]  /*37e0*/  LOP3.LUT R6, R6, 0xfffffff8, RZ, 0xc0, !PT ;  /* 0xfffffff806067812 */ /* 0x000fe200078ec0ff */
[----:B------:R-:W-:Y:S01]  /*37f0*/  UIADD3 UR26, UR26, -UR55, URZ ;  /* 0x800000371a1a7290 */ /* 0x000fe2000fffe03f */
[----:B------:R-:W-:-:S03]  /*3800*/  ULDC UR21, c[0x0][0x2ec] ;  /* 0x0000bb0000157ab9 */ /* 0x000fc60000000800 */
[----:B------:R-:W-:Y:S01]  /*3810*/  IMAD.IADD R6, R13, 0x1, -R6 ;  /* 0x000000010d067824 */ /* 0x000fe200078e0a06 */
[----:B--2---:R-:W-:-:S04]  /*3820*/  IADD3 R242, P4, P3, R10, UR9, R242 ;  /* 0x000000090af27c10 */ /* 0x004fc8000fb9e0f2 */
[----:B------:R-:W-:Y:S02]  /*3830*/  R2P PR, R6, 0x6 ;  /* 0x0000000606007804 */ /* 0x000fe40000000000 */
[----:B----4-:R-:W-:Y:S01]  /*3840*/  R2UR UR24, R5 ;  /* 0x00000000051872ca */ /* 0x010fe200000e0000 */
[----:B------:R-:W-:Y:S01]  /*3850*/  VIADD R5, R224, 0x4000 ;  /* 0x00004000e0057836 */ /* 0x000fe20000000000 */
[----:B------:R-:W-:Y:S01]  /*3860*/  R2UR UR25, R4 ;  /* 0x00000000041972ca */ /* 0x000fe200000e0000 */
[----:B------:R-:W-:Y:S01]  /*3870*/  VIADD R4, R223, 0x4000 ;  /* 0x00004000df047836 */ /* 0x000fe20000000000 */
[----:B------:R-:W-:Y:S02]  /*3880*/  SEL R218, R218, 0xffffffe0, !P1 ;  /* 0xffffffe0dada7807 */ /* 0x000fe40004800000 */
[----:B------:R-:W-:Y:S02]  /*3890*/  SEL R217, R217, 0xffffffc0, !P2 ;  /* 0xffffffc0d9d97807 */ /* 0x000fe40005000000 */
[----:B------:R-:W-:Y:S01]  /*38a0*/  SEL R220, R5, R224, !P0 ;  /* 0x000000e005dc7207 */ /* 0x000fe20004000000 */
[C---:B------:R-:W-:Y:S01]  /*38b0*/  IMAD.IADD R216, R221.reuse, 0x1, R218 ;  /* 0x00000001ddd87824 */ /* 0x040fe200078e02da */
[----:B------:R-:W-:Y:S01]  /*38c0*/  SEL R219, R4, R223, !P0 ;  /* 0x000000df04db7207 */ /* 0x000fe20004000000 */
[----:B------:R-:W-:Y:S01]  /*38d0*/  IMAD.IADD R214, R221, 0x1, R217 ;  /* 0x00000001ddd67824 */ /* 0x000fe200078e02d9 */
[----:B------:R-:W-:Y:S01]  /*38e0*/  IADD3.X R241, R11, UR13, R241, P4, P3 ;  /* 0x0000000d0bf17c10 */ /* 0x000fe2000a7e64f1 */
[----:B------:R-:W-:Y:S01]  /*38f0*/  IMAD.IADD R215, R217, 0x1, R216 ;  /* 0x00000001d9d77824 */ /* 0x000fe200078e02d8 */
[----:B------:R-:W-:Y:S01]  /*3900*/  LEA R220, R220, UR4, 0x1 ;  /* 0x00000004dcdc7c11 */ /* 0x000fe2000f8e08ff */
[----:B------:R-:W-:Y:S01]  /*3910*/  UIADD3 UR38, UR25, -0x61c88647, URZ ;  /* 0x9e3779b919267890 */ /* 0x000fe2000fffe03f */
[----:B------:R-:W-:Y:S01]  /*3920*/  LEA R219, R219, UR4, 0x1 ;  /* 0x00000004dbdb7c11 */ /* 0x000fe2000f8e08ff */
        /* <DEDUP_REMOVED lines=11> */
.L_x_1846:
[----:B------:R-:W0:Y:S01]  /*39e0*/  LDGDEPBAR ;  /* 0x00000000000079af */ /* 0x000e220000000000 */
[C---:B------:R-:W-:Y:S01]  /*39f0*/  IMAD.IADD R114, R220.reuse, 0x1, R218 ;  /* 0x00000001dc727824 */ /* 0x040fe200078e02da */
[----:B------:R-:W-:Y:S01]  /*3a00*/  MOV R117, UR19 ;  /* 0x0000001300757c02 */ /* 0x000fe20008000f00 */
[----:B------:R-:W-:Y:S01]  /*3a10*/  IMAD.IADD R113, R220, 0x1, R217 ;  /* 0x00000001dc717824 */ /* 0x000fe200078e02d9 */
[----:B------:R-:W-:Y:S01]  /*3a20*/  USHF.L.U32 UR13, UR5, 0x6, URZ ;  /* 0x00000006050d7899 */ /* 0x000fe2000800063f */
[----:B------:R-:W-:Y:S01]  /*3a30*/  IMAD.U32 R116, RZ, RZ, UR20 ;  /* 0x00000014ff747e24 */ /* 0x000fe2000f8e00ff */
[----:B------:R-:W-:Y:S01]  /*3a40*/  IADD3 R112, R114, R217, RZ ;  /* 0x000000d972707210 */ /* 0x000fe20007ffe0ff */
[----:B------:R-:W-:Y:S01]  /*3a50*/  UMOV UR9, UR56 ;  /* 0x0000003800097c82 */ /* 0x000fe20008000000 */
[----:B------:R-:W-:Y:S02]  /*3a60*/  UISETP.GE.AND UP0, UPT, UR13, UR26, UPT ;  /* 0x0000001a0d00728c */ /* 0x000fe4000bf06270 */
[C---:B------:R-:W-:Y:S04]  /*3a70*/  LEA R118, P0, R229.reuse, R116, 0x2 ;  /* 0x00000074e5767211 */ /* 0x040fe800078010ff */
[----:B------:R-:W-:Y:S02]  /*3a80*/  LEA.HI.X.SX32 R119, R229, R117, 0x2, P0 ;  /* 0x00000075e5777211 */ /* 0x000fe400000f16ff */
[----:B------:R-:W-:Y:S01]  /*3a90*/  PLOP3.LUT P0, PT, PT, PT, UP0, 0x80, 0x0 ;  /* 0x000000000000781c */ /* 0x000fe20003f0f008 */
[----:B------:R-:W-:Y:S04]  /*3aa0*/  DEPBAR.LE SB0, 0x0 ;  /* 0x000080000000791a */ /* 0x000fe80000000000 */
[----:B------:R-:W-:Y:S06]  /*3ab0*/  BAR.SYNC.DEFER_BLOCKING 0x0 ;  /* 0x0000000000007b1d */ /* 0x000fec0000010000 */
[----:B------:R-:W-:Y:S04]  /*3ac0*/  LDSM.16.M88.4 R84, [R220] ;  /* 0x00000000dc54783b */ /* 0x000fe80000000200 */
[----:B------:R-:W1:Y:S04]  /*3ad0*/  LDSM.16.M88.4 R88, [R213+0x18000] ;  /* 0x01800000d558783b */ /* 0x000e680000000200 */
[----:B------:R-:W2:Y:S04]  /*3ae0*/  LDSM.16.M88.4 R92, [R213+0x18800] ;  /* 0x01880000d55c783b */ /* 0x000ea80000000200 */
[----:B------:R-:W-:Y:S04]  /*3af0*/  LDSM.16.M88.4 R96, [R114] ;  /* 0x000000007260783b */ /* 0x000fe80000000200 */
[----:B------:R-:W3:Y:S04]  /*3b00*/  LDSM.16.M88.4 R100, [R212+0x18000] ;  /* 0x01800000d464783b */ /* 0x000ee80000000200 */
[----:B------:R-:W4:Y:S04]  /*3b10*/  LDSM.16.M88.4 R104, [R212+0x18800] ;  /* 0x01880000d468783b */ /* 0x000f280000000200 */
[----:B------:R-:W-:Y:S04]  /*3b20*/  LDSM.16.M88.4 R108, [R3+0x18000] ;  /* 0x01800000036c783b */ /* 0x000fe80000000200 */
[----:B-----5:R2:W5:Y:S04]  /*3b30*/  LDG.E R117, desc[UR6][R118.64] ;  /* 0x0000000676757981 */ /* 0x020568000c1e1900 */
        /* <DEDUP_REMOVED lines=121> */
.L_x_1842:
        /* <DEDUP_REMOVED lines=9> */
[----:B------:R-:W-:Y:S02]  /*4360*/  VIADDMNMX R95, R88, UR15, RZ, !PT ;  /* 0x0000000f585f7c46 */ /* 0x000fe4000f8001ff */
        /* <DEDUP_REMOVED lines=64> */
.L_x_1843:
[C---:B------:R-:W-:Y:S01]  /*4770*/  FMUL.FTZ R84, R243.reuse, 1.4426950216293334961 ;  /* 0x3fb8aa3bf3547820 */ /* 0x040fe20000410000 */
[----:B------:R-:W-:Y:S01]  /*4780*/  FSETP.NEU.FTZ.AND P0, PT, R243, -INF , PT ;  /* 0xff800000f300780b */ /* 0x000fe20003f1d000 */
[----:B------:R-:W-:Y:S02]  /*4790*/  IMAD.U32 R87, RZ, RZ, UR14 ;  /* 0x0000000eff577e24 */ /* 0x000fe4000f8e00ff */
[----:B------:R-:W-:Y:S01]  /*47a0*/  FMUL.FTZ R85, R244, 1.4426950216293334961 ;  /* 0x3fb8aa3bf4557820 */ /* 0x000fe20000410000 */
[----:B------:R-:W-:Y:S01]  /*47b0*/  IMAD.U32 R86, RZ, RZ, UR5 ;  /* 0x00000005ff567e24 */ /* 0x000fe2000f8e00ff */
[----:B------:R-:W-:Y:S01]  /*47c0*/  FSEL R84, R84, RZ, P0 ;  /* 0x000000ff54547208 */ /* 0x000fe20000000000 */
[----:B------:R-:W-:Y:S01]  /*47d0*/  IMAD.WIDE.U32 R90, R242, -0x2daee0ad, RZ ;  /* 0xd2511f53f25a7825 */ /* 0x000fe200078e00ff */
[----:B------:R-:W-:Y:S01]  /*47e0*/  FSETP.NEU.FTZ.AND P0, PT, R244, -INF , PT ;  /* 0xff800000f400780b */ /* 0x000fe20003f1d000 */
[----:B------:R-:W-:Y:S01]  /*47f0*/  UISETP.GT.AND UP2, UPT, UR5, UR23, UPT ;  /* 0x000000170500728c */ /* 0x000fe2000bf44270 */
[----:B------:R-:W-:Y:S01]  /*4800*/  LEA R115, R224, UR4, 0x1 ;  /* 0x00000004e0737c11 */ /* 0x000fe2000f8e08ff */
[----:B------:R-:W-:Y:S02]  /*4810*/  IMAD R87, R87, 0x2, R226 ;  /* 0x0000000257577824 */ /* 0x000fe400078e02e2 */
[--C-:B------:R-:W-:Y:S01]  /*4820*/  FFMA.FTZ R118, R16, UR21, -R84.reuse ;  /* 0x0000001510767c23 */ /* 0x100fe20008010854 */
[----:B------:R-:W-:Y:S02]  /*4830*/  IMAD R16, R86, 0x4, R227 ;  /* 0x0000000456107824 */ /* 0x000fe400078e02e3 */
[--C-:B------:R-:W-:Y:S01]  /*4840*/  FFMA.FTZ R119, R8, UR21, -R84.reuse ;  /* 0x0000001508777c23 */ /* 0x100fe20008010854 */
[----:B------:R-:W-:Y:S01]  /*4850*/  FSEL R8, R85, RZ, P0 ;  /* 0x000000ff55087208 */ /* 0x000fe20000000000 */
[--C-:B------:R-:W-:Y:S01]  /*4860*/  FFMA.FTZ R122, R4, UR21, -R84.reuse ;  /* 0x00000015047a7c23 */ /* 0x100fe20008010854 */
[----:B------:R-:W-:Y:S01]  /*4870*/  LOP3.LUT R86, R91, UR24, R87, 0x96, !PT ;  /* 0x000000185b567c12 */ /* 0x000fe2000f8e9657 */
[----:B------:R-:W-:Y:S04]  /*4880*/  IMAD.WIDE.U32 R88, R16, -0x326172a9, RZ ;  /* 0xcd9e8d5710587825 */ /* 0x000fe800078e00ff */
[----:B------:R-:W-:Y:S01]  /*4890*/  FFMA.FTZ R9, R9, UR21, -R84 ;  /* 0x0000001509097c23 */ /* 0x000fe20008010854 */
[----:B------:R-:W1:Y:S01]  /*48a0*/  MUFU.EX2 R118, R118 ;  /* 0x0000007600767308 */ /* 0x000e620000000800 */
[--C-:B------:R-:W-:Y:S01]  /*48b0*/  FFMA.FTZ R120, R11, UR21, -R8.reuse ;  /* 0x000000150b787c23 */ /* 0x100fe20008010808 */
        /* <DEDUP_REMOVED lines=14> */
[----:B------:R-:W-:Y:S01]  /*49a0*/  FFMA.FTZ R84, R17, UR21, -R84 ;  /* 0x0000001511547c23 */ /* 0x000fe20008010854 */
[----:B------:R3:W-:Y:S01]  /*49b0*/  MUFU.EX2 R123, R5 ;  /* 0x00000005007b7308 */ /* 0x0007e20000000800 */
        /* <DEDUP_REMOVED lines=11> */
[----:B------:R-:W-:Y:S01]  /*4a70*/  FFMA.FTZ R8, R18, UR21, -R8 ;  /* 0x0000001512087c23 */ /* 0x000fe20008010808 */
[--C-:B------:R-:W-:Y:S01]  /*4a80*/  IMAD.IADD R114, R218, 0x1, R115.reuse ;  /* 0x00000001da727824 */ /* 0x100fe200078e0273 */
[----:B------:R-:W-:Y:S01]  /*4a90*/  LOP3.LUT R86, R7, UR31, R86, 0x96, !PT ;  /* 0x0000001f07567c12 */ /* 0x000fe2000f8e9656 */
[----:B------:R-:W-:Y:S01]  /*4aa0*/  IMAD.WIDE.U32 R88, R88, -0x326172a9, RZ ;  /* 0xcd9e8d5758587825 */ /* 0x000fe200078e00ff */
[----:B------:R-:W4:Y:S03]  /*4ab0*/  MUFU.EX2 R119, R119 ;  /* 0x0000007700777308 */ /* 0x000f260000000800 */
[----:B------:R-:W-:Y:S01]  /*4ac0*/  IMAD.WIDE.U32 R86, R86, -0x326172a9, RZ ;  /* 0xcd9e8d5756567825 */ /* 0x000fe200078e00ff */
[----:B------:R-:W-:Y:S03]  /*4ad0*/  LOP3.LUT R4, R89, UR32, R90, 0x96, !PT ;  /* 0x0000002059047c12 */ /* 0x000fe6000f8e965a */
[----:B------:R-:W-:Y:S01]  /*4ae0*/  IMAD.IADD R113, R217, 0x1, R115 ;  /* 0x00000001d9717824 */ /* 0x000fe200078e0273 */
[----:B------:R-:W-:Y:S01]  /*4af0*/  LOP3.LUT R7, R87, UR30, R88, 0x96, !PT ;  /* 0x0000001e57077c12 */ /* 0x000fe2000f8e9658 */
[----:B------:R-:W-:Y:S01]  /*4b00*/  IMAD.WIDE.U32 R90, R4, -0x2daee0ad, RZ ;  /* 0xd2511f53045a7825 */ /* 0x000fe200078e00ff */
[----:B------:R1:W-:Y:S03]  /*4b10*/  MUFU.EX2 R129, R10 ;  /* 0x0000000a00817308 */ /* 0x0003e60000000800 */
[----:B------:R-:W-:Y:S01]  /*4b20*/  IMAD.WIDE.U32 R16, R7, -0x2daee0ad, RZ ;  /* 0xd2511f5307107825 */ /* 0x000fe200078e00ff */
[----:B------:R-:W-:Y:S03]  /*4b30*/  LOP3.LUT R88, R91, UR29, R6, 0x96, !PT ;  /* 0x0000001d5b587c12 */ /* 0x000fe6000f8e9606 */
[----:B------:R-:W-:Y:S01]  /*4b40*/  IMAD.IADD R112, R217, 0x1, R114 ;  /* 0x00000001d9707824 */ /* 0x000fe200078e0272 */
[----:B------:R-:W-:Y:S01]  /*4b50*/  LOP3.LUT R7, R16, 0xff, RZ, 0xc0, !PT ;  /* 0x000000ff10077812 */ /* 0x000fe200078ec0ff */
[----:B------:R-:W-:Y:S01]  /*4b60*/  IMAD.WIDE.U32 R88, R88, -0x326172a9, RZ ;  /* 0xcd9e8d5758587825 */ /* 0x000fe200078e00ff */
[----:B--2---:R-:W-:Y:S01]  /*4b70*/  SHF.R.U32.HI R9, RZ, 0x18, R16 ;  /* 0x00000018ff097819 */ /* 0x004fe20000011610 */
[----:B------:R-:W2:Y:S01]  /*4b80*/  MUFU.EX2 R120, R120 ;  /* 0x0000007800787308 */ /* 0x000ea20000000800 */
[----:B------:R-:W-:Y:S02]  /*4b90*/  ISETP.LE.U32.AND P2, PT, R7, UR22, PT ;  /* 0x0000001607007c0c */ /* 0x000fe4000bf43070 */
[----:B------:R-:W-:Y:S02]  /*4ba0*/  SHF.R.U32.HI R11, RZ, 0x18, R88 ;  /* 0x00000018ff0b7819 */ /* 0x000fe40000011658 */
[----:B------:R-:W-:Y:S02]  /*4bb0*/  LOP3.LUT R86, R89, UR28, R86, 0x96, !PT ;  /* 0x0000001c59567c12 */ /* 0x000fe4000f8e9656 */
[----:B------:R-:W-:Y:S03]  /*4bc0*/  ISETP.LE.U32.AND P1, PT, R11, UR22, PT ;  /* 0x000000160b007c0c */ /* 0x000fe6000bf23070 */
[----:B------:R-:W2:Y:S01]  /*4bd0*/  MUFU.EX2 R121, R121 ;  /* 0x0000007900797308 */ /* 0x000ea20000000800 */
[----:B------:R-:W-:Y:S02]  /*4be0*/  SHF.R.U32.HI R11, RZ, 0x18, R86 ;  /* 0x00000018ff0b7819 */ /* 0x000fe40000011656 */
[----:B------:R-:W-:Y:S02]  /*4bf0*/  LOP3.LUT R6, R17, UR27, R90, 0x96, !PT ;  /* 0x0000001b11067c12 */ /* 0x000fe4000f8e965a */
[----:B------:R-:W-:Y:S02]  /*4c00*/  ISETP.LE.U32.AND P4, PT, R11, UR22, PT ;  /* 0x000000160b007c0c */ /* 0x000fe4000bf83070 */
[----:B------:R-:W-:Y:S03]  /*4c10*/  ISETP.LE.U32.AND P0, PT, R9, UR22, PT ;  /* 0x0000001609007c0c */ /* 0x000fe6000bf03070 */
[----:B------:R-:W-:Y:S01]  /*4c20*/  MUFU.EX2 R124, R124 ;  /* 0x0000007c007c7308 */ /* 0x000fe20000000800 */
[----:B------:R-:W-:Y:S02]  /*4c30*/  LOP3.LUT R11, R86, 0xff, RZ, 0xc0, !PT ;  /* 0x000000ff560b7812 */ /* 0x000fe400078ec0ff */
[----:B------:R-:W-:Y:S02]  /*4c40*/  SHF.R.U32.HI R9, RZ, 0x18, R6 ;  /* 0x00000018ff097819 */ /* 0x000fe40000011606 */
[----:B------:R-:W-:Y:S02]  /*4c50*/  LOP3.LUT R4, R16, 0xffff, RZ, 0xc0, !PT ;  /* 0x0000ffff10047812 */ /* 0x000fe400078ec0ff */
[----:B---3--:R-:W-:Y:S03]  /*4c60*/  SHF.R.U32.HI R5, RZ, 0x10, R16 ;  /* 0x00000010ff057819 */ /* 0x008fe60000011610 */
[----:B------:R-:W3:Y:S01]  /*4c70*/  MUFU.EX2 R197, R12 ;  /* 0x0000000c00c57308 */ /* 0x000ee20000000800 */
[----:B------:R-:W-:Y:S02]  /*4c80*/  LOP3.LUT R16, R88, 0xff, RZ, 0xc0, !PT ;  /* 0x000000ff58107812 */ /* 0x000fe400078ec0ff */
[----:B------:R-:W-:Y:S02]  /*4c90*/  ISETP.LE.U32.AND P3, PT, R9, UR22, PT ;  /* 0x0000001609007c0c */ /* 0x000fe4000bf63070 */
[----:B------:R-:W-:Y:S02]  /*4ca0*/  SHF.R.U32.HI R9, RZ, 0x10, R86 ;  /* 0x00000010ff097819 */ /* 0x000fe40000011656 */
[----:B------:R-:W-:Y:S03]  /*4cb0*/  ISETP.LE.U32.AND P6, PT, R16, UR22, PT ;  /* 0x0000001610007c0c */ /* 0x000fe6000bfc3070 */
[----:B------:R-:W3:Y:S01]  /*4cc0*/  MUFU.EX2 R127, R15 ;  /* 0x0000000f007f7308 */ /* 0x000ee20000000800 */
[----:B------:R-:W-:Y:S02]  /*4cd0*/  LOP3.LUT R86, R86, 0xffff, RZ, 0xc0, !PT ;  /* 0x0000ffff56567812 */ /* 0x000fe400078ec0ff */
[----:B------:R-:W-:Y:S02]  /*4ce0*/  LOP3.LUT R9, R9, 0xff, RZ, 0xc0, !PT ;  /* 0x000000ff09097812 */ /* 0x000fe400078ec0ff */
[----:B------:R-:W-:Y:S02]  /*4cf0*/  SHF.R.U32.HI R86, RZ, 0x8, R86 ;  /* 0x00000008ff567819 */ /* 0x000fe40000011656 */
[----:B-1----:R-:W-:Y:S03]  /*4d00*/  LOP3.LUT R10, R88, 0xffff, RZ, 0xc0, !PT ;  /* 0x0000ffff580a7812 */ /* 0x002fe600078ec0ff */
[----:B------:R-:W-:Y:S01]  /*4d10*/  MUFU.EX2 R196, R13 ;  /* 0x0000000d00c47308 */ /* 0x000fe20000000800 */
[----:B------:R-:W-:Y:S02]  /*4d20*/  LOP3.LUT R86, R86, 0xffff, RZ, 0xc0, !PT ;  /* 0x0000ffff56567812 */ /* 0x000fe400078ec0ff */
[----:B------:R-:W-:Y:S02]  /*4d30*/  SHF.R.U32.HI R7, RZ, 0x10, R88 ;  /* 0x00000010ff077819 */ /* 0x000fe40000011658 */
[----:B------:R-:W-:Y:S02]  /*4d40*/  SHF.R.U32.HI R10, RZ, 0x8, R10 ;  /* 0x00000008ff0a7819 */ /* 0x000fe4000001160a */
[----:B------:R-:W-:Y:S03]  /*4d50*/  LOP3.LUT R7, R7, 0xff, RZ, 0xc0, !PT ;  /* 0x000000ff07077812 */ /* 0x000fe600078ec0ff */
[----:B------:R-:W-:Y:S01]  /*4d60*/  MUFU.EX2 R130, R14 ;  /* 0x0000000e00827308 */ /* 0x000fe20000000800 */
[----:B------:R-:W-:Y:S02]  /*4d70*/  LOP3.LUT R10, R10, 0xffff, RZ, 0xc0, !PT ;  /* 0x0000ffff0a0a7812 */ /* 0x000fe400078ec0ff */
[----:B------:R-:W-:Y:S02]  /*4d80*/  LOP3.LUT R5, R5, 0xff, RZ, 0xc0, !PT ;  /* 0x000000ff05057812 */ /* 0x000fe400078ec0ff */
[----:B------:R-:W-:Y:S02]  /*4d90*/  LOP3.LUT R16, R6, 0xff, RZ, 0xc0, !PT ;  /* 0x000000ff06107812 */ /* 0x000fe400078ec0ff */
[----:B------:R-:W-:Y:S03]  /*4da0*/  SHF.R.U32.HI R4, RZ, 0x8, R4 ;  /* 0x00000008ff047819 */ /* 0x000fe60000011604 */
[----:B------:R-:W1:Y:S01]  /*4db0*/  MUFU.EX2 R125, R19 ;  /* 0x00000013007d7308 */ /* 0x000e620000000800 */
[----:B------:R-:W-:Y:S02]  /*4dc0*/  ISETP.LE.U32.AND P5, PT, R16, UR22, PT ;  /* 0x0000001610007c0c */ /* 0x000fe4000bfa3070 */
[----:B------:R-:W-:Y:S07]  /*4dd0*/  LOP3.LUT R4, R4, 0xffff, RZ, 0xc0, !PT ;  /* 0x0000ffff04047812 */ /* 0x000fee00078ec0ff */
[----:B------:R-:W-:Y:S10]  /*4de0*/  MUFU.EX2 R131, R84 ;  /* 0x0000005400837308 */ /* 0x000ff40000000800 */
[----:B------:R-:W1:Y:S01]  /*4df0*/  MUFU.EX2 R128, R8 ;  /* 0x0000000800807308 */ /* 0x000e620000000800 */
[----:B------:R-:W-:Y:S01]  /*4e00*/  @!P2 FADD.FTZ R118, -R118, -RZ ;  /* 0x800000ff7676a221 */ /* 0x000fe20000010100 */
[----:B------:R-:W-:Y:S01]  /*4e10*/  ISETP.LE.U32.AND P2, PT, R11, UR22, PT ;  /* 0x000000160b007c0c */ /* 0x000fe2000bf43070 */
[----:B----4-:R-:W-:Y:S01]  /*4e20*/  @!P6 FADD.FTZ R119, -R119, -RZ ;  /* 0x800000ff7777e221 */ /* 0x010fe20000010100 */
[----:B------:R-:W-:Y:S01]  /*4e30*/  ISETP.LE.U32.AND P6, PT, R9, UR22, PT ;  /* 0x0000001609007c0c */ /* 0x000fe2000bfc3070 */
[----:B--2---:R-:W-:Y:S01]  /*4e40*/  @!P1 FADD.FTZ R120, -R120, -RZ ;  /* 0x800000ff78789221 */ /* 0x004fe20000010100 */
[----:B------:R-:W-:Y:S01]  /*4e50*/  @!P4 FADD.FTZ R121, -R121, -RZ ;  /* 0x800000ff7979c221 */ /* 0x000fe20000010100 */
[----:B------:R-:W-:Y:S01]  /*4e60*/  ISETP.LE.U32.AND P4, PT, R10, UR22, PT ;  /* 0x000000160a007c0c */ /* 0x000fe2000bf83070 */
[----:B---3--:R-:W-:Y:S01]  /*4e70*/  @!P5 FADD.FTZ R197, -R197, -RZ ;  /* 0x800000ffc5c5d221 */ /* 0x008fe20000010100 */
[----:B------:R-:W-:Y:S01]  /*4e80*/  ISETP.LE.U32.AND P1, PT, R5, UR22, PT ;  /* 0x0000001605007c0c */ /* 0x000fe2000bf23070 */
[----:B------:R-:W-:Y:S01]  /*4e90*/  @!P3 FADD.FTZ R127, -R127, -RZ ;  /* 0x800000ff7f7fb221 */ /* 0x000fe20000010100 */
[----:B------:R-:W-:Y:S01]  /*4ea0*/  SHF.R.U32.HI R5, RZ, 0x10, R6 ;  /* 0x00000010ff057819 */ /* 0x000fe20000011606 */
[----:B-1----:R-:W-:Y:S01]  /*4eb0*/  @!P0 FADD.FTZ R125, -R125, -RZ ;  /* 0x800000ff7d7d8221 */ /* 0x002fe20000010100 */
[----:B------:R-:W-:Y:S02]  /*4ec0*/  LOP3.LUT R6, R6, 0xffff, RZ, 0xc0, !PT ;  /* 0x0000ffff06067812 */ /* 0x000fe400078ec0ff */
[----:B------:R-:W-:Y:S01]  /*4ed0*/  @!P2 FADD.FTZ R122, -R122, -RZ ;  /* 0x800000ff7a7aa221 */ /* 0x000fe20000010100 */
[----:B------:R-:W-:Y:S01]  /*4ee0*/  ISETP.LE.U32.AND P2, PT, R86, UR22, PT ;  /* 0x0000001656007c0c */ /* 0x000fe2000bf43070 */
[----:B------:R-:W-:Y:S01]  /*4ef0*/  @!P6 FADD.FTZ R124, -R124, -RZ ;  /* 0x800000ff7c7ce221 */ /* 0x000fe20000010100 */
[----:B------:R-:W-:Y:S02]  /*4f00*/  ISETP.LE.U32.AND P6, PT, R7, UR22, PT ;  /* 0x0000001607007c0c */ /* 0x000fe4000bfc3070 */
[----:B------:R-:W-:Y:S01]  /*4f10*/  SHF.R.U32.HI R6, RZ, 0x8, R6 ;  /* 0x00000008ff067819 */ /* 0x000fe20000011606 */
[----:B------:R-:W-:Y:S01]  /*4f20*/  @!P4 FADD.FTZ R126, -R126, -RZ ;  /* 0x800000ff7e7ec221 */ /* 0x000fe20000010100 */
[----:B------:R-:W-:Y:S01]  /*4f30*/  LOP3.LUT R5, R5, 0xff, RZ, 0xc0, !PT ;  /* 0x000000ff05057812 */ /* 0x000fe200078ec0ff */
[----:B------:R-:W-:Y:S01]  /*4f40*/  @!P1 FADD.FTZ R128, -R128, -RZ ;  /* 0x800000ff80809221 */ /* 0x000fe20000010100 */
[----:B------:R-:W-:Y:S02]  /*4f50*/  LOP3.LUT R6, R6, 0xffff, RZ, 0xc0, !PT ;  /* 0x0000ffff06067812 */ /* 0x000fe400078ec0ff */
[----:B------:R-:W-:Y:S02]  /*4f60*/  ISETP.LE.U32.AND P4, PT, R5, UR22, PT ;  /* 0x0000001605007c0c */ /* 0x000fe4000bf83070 */
[----:B------:R-:W-:Y:S01]  /*4f70*/  F2FP.RELU.BF16.F32.PACK_AB R10, R121, R124 ;  /* 0x0000007c790a723e */ /* 0x000fe200000018ff */
[----:B------:R-:W-:Y:S01]  /*4f80*/  @!P2 FADD.FTZ R123, -R123, -RZ ;  /* 0x800000ff7b7ba221 */ /* 0x000fe20000010100 */
[----:B------:R-:W-:Y:S01]  /*4f90*/  ISETP.LE.U32.AND P2, PT, R4, UR22, PT ;  /* 0x0000001604007c0c */ /* 0x000fe2000bf43070 */
[----:B------:R-:W-:Y:S01]  /*4fa0*/  @!P6 FADD.FTZ R129, -R129, -RZ ;  /* 0x800000ff8181e221 */ /* 0x000fe20000010100 */
[----:B------:R-:W-:Y:S01]  /*4fb0*/  ISETP.LE.U32.AND P6, PT, R6, UR22, PT ;  /* 0x0000001606007c0c */ /* 0x000fe2000bfc3070 */
[----:B------:R-:W-:Y:S01]  /*4fc0*/  STS [R233+0x2a400], R10 ;  /* 0x02a4000ae9007388 */ /* 0x000fe20000000800 */
[----:B------:R-:W-:Y:S02]  /*4fd0*/  F2FP.RELU.BF16.F32.PACK_AB R12, R123, R122 ;  /* 0x0000007a7b0c723e */ /* 0x000fe400000018ff */
[----:B------:R-:W-:Y:S02]  /*4fe0*/  F2FP.RELU.BF16.F32.PACK_AB R4, R126, R119 ;  /* 0x000000777e04723e */ /* 0x000fe400000018ff */
[----:B------:R-:W-:Y:S01]  /*4ff0*/  F2FP.RELU.BF16.F32.PACK_AB R6, R120, R129 ;  /* 0x000000817806723e */ /* 0x000fe200000018ff */
[----:B------:R1:W-:Y:S01]  /*5000*/  STS [R233+0x2a000], R12 ;  /* 0x02a0000ce9007388 */ /* 0x0003e20000000800 */
[----:B------:R-:W-:Y:S01]  /*5010*/  @!P4 FADD.FTZ R130, -R130, -RZ ;  /* 0x800000ff8282c221 */ /* 0x000fe20000010100 */
[----:B------:R-:W-:Y:S02]  /*5020*/  F2FP.RELU.BF16.F32.PACK_AB R13, R125, R128 ;  /* 0x000000807d0d723e */ /* 0x000fe400000018ff */
[----:B------:R-:W-:Y:S02]  /*5030*/  @!P2 FADD.FTZ R131, -R131, -RZ ;  /* 0x800000ff8383a221 */ /* 0x000fe40000010100 */
[----:B------:R-:W-:Y:S01]  /*5040*/  STS [R237+0x2a000], R4 ;  /* 0x02a00004ed007388 */ /* 0x000fe20000000800 */
[----:B------:R-:W-:Y:S01]  /*5050*/  @!P6 FADD.FTZ R196, -R196, -RZ ;  /* 0x800000ffc4c4e221 */ /* 0x000fe20000010100 */
[----:B------:R-:W-:Y:S04]  /*5060*/  FSETP.GE.FTZ.AND P3, PT, R122, RZ, PT ;  /* 0x000000ff7a00720b */ /* 0x000fe80003f76000 */
[----:B------:R-:W-:Y:S01]  /*5070*/  STS [R237+0x2a400], R6 ;  /* 0x02a40006ed007388 */ /* 0x000fe20000000800 */
[----:B------:R-:W-:Y:S02]  /*5080*/  F2FP.RELU.BF16.F32.PACK_AB R15, R131, R118 ;  /* 0x00000076830f723e */ /* 0x000fe400000018ff */
[----:B------:R-:W-:Y:S02]  /*5090*/  F2FP.RELU.BF16.F32.PACK_AB R14, R196, R197 ;  /* 0x000000c5c40e723e */ /* 0x000fe400000018ff */
[----:B------:R-:W-:Y:S02]  /*50a0*/  FSETP.GE.FTZ.AND P2, PT, R123, RZ, PT ;  /* 0x000000ff7b00720b */ /* 0x000fe40003f56000 */
[----:B------:R-:W-:Y:S01]  /*50b0*/  FSETP.GE.FTZ.AND P0, PT, R121, RZ, PT ;  /* 0x000000ff7900720b */ /* 0x000fe20003f16000 */
[----:B------:R-:W-:Y:S01]  /*50c0*/  STS [R235+0x2a000], R14 ;  /* 0x02a0000eeb007388 */ /* 0x000fe20000000800 */
[----:B------:R-:W-:Y:S02]  /*50d0*/  FSETP.GE.FTZ.AND P1, PT, R124, RZ, PT ;  /* 0x000000ff7c00720b */ /* 0x000fe40003f36000 */
[----:B-1----:R-:W-:Y:S05]  /*50e0*/  F2FP.RELU.BF16.F32.PACK_AB R12, R127, R130 ;  /* 0x000000827f0c723e */ /* 0x002fea00000018ff */
        /* <DEDUP_REMOVED lines=118> */
[-C--:B------:R-:W-:Y:S01]  /*5850*/  FSEL R85, R4, R117.reuse, P3 ;  /* 0x0000007504557208 */ /* 0x080fe20001800000 */
[----:B------:R-:W-:Y:S01]  /*5860*/  FADD.FTZ R5, -R116, R6 ;  /* 0x0000000674057221 */ /* 0x000fe20000010100 */
[----:B------:R-:W-:Y:S01]  /*5870*/  FSEL R84, R84, R117, P2 ;  /* 0x0000007554547208 */ /* 0x000fe20001000000 */
[----:B------:R-:W-:Y:S01]  /*5880*/  FADD.FTZ R6, -R117, R9 ;  /* 0x0000000975067221 */ /* 0x000fe20000010100 */
[-C--:B------:R-:W-:Y:S01]  /*5890*/  FSEL R4, R7, R116.reuse, P0 ;  /* 0x0000007407047208 */ /* 0x080fe20000000000 */
[C---:B------:R-:W-:Y:S01]  /*58a0*/  FADD.FTZ R11, -R116.reuse, R11 ;  /* 0x0000000b740b7221 */ /* 0x040fe20000010100 */
[----:B------:R-:W-:Y:S01]  /*58b0*/  FSEL R5, R5, R116, P1 ;  /* 0x0000007405057208 */ /* 0x000fe20000800000 */
[----:B------:R-:W-:Y:S01]  /*58c0*/  FADD.FTZ R9, -R116, R10 ;  /* 0x0000000a74097221 */ /* 0x000fe20000010100 */
[----:B------:R-:W-:Y:S01]  /*58d0*/  FSETP.GE.FTZ.AND P2, PT, R126, RZ, PT ;  /* 0x000000ff7e00720b */ /* 0x000fe20003f56000 */
[----:B------:R-:W-:Y:S01]  /*58e0*/  FADD.FTZ R12, -R117, R12 ;  /* 0x0000000c750c7221 */ /* 0x000fe20000010100 */
[----:B------:R-:W-:Y:S01]  /*58f0*/  FSETP.GE.FTZ.AND P0, PT, R120, RZ, PT ;  /* 0x000000ff7800720b */ /* 0x000fe20003f16000 */
[----:B------:R-:W-:Y:S01]  /*5900*/  FMUL.FTZ R5, R124, R5 ;  /* 0x000000057c057220 */ /* 0x000fe20000410000 */
[----:B------:R-:W-:Y:S01]  /*5910*/  FSETP.GE.FTZ.AND P1, PT, R129, RZ, PT ;  /* 0x000000ff8100720b */ /* 0x000fe20003f36000 */
[----:B------:R-:W-:Y:S01]  /*5920*/  FMUL.FTZ R4, R121, R4 ;  /* 0x0000000479047220 */ /* 0x000fe20000410000 */
[----:B------:R-:W-:Y:S01]  /*5930*/  FSEL R7, R6, R117, P2 ;  /* 0x0000007506077208 */ /* 0x000fe20001000000 */
[----:B------:R-:W-:Y:S01]  /*5940*/  FADD.FTZ R10, -R117, R13 ;  /* 0x0000000d750a7221 */ /* 0x000fe20000010100 */
[-C--:B------:R-:W-:Y:S01]  /*5950*/  FSEL R11, R11, R116.reuse, P0 ;  /* 0x000000740b0b7208 */ /* 0x080fe20000000000 */
[C---:B------:R-:W-:Y:S01]  /*5960*/  FADD.FTZ R15, -R116.reuse, R15 ;  /* 0x0000000f740f7221 */ /* 0x040fe20000010100 */
[----:B------:R-:W-:Y:S01]  /*5970*/  FSEL R6, R9, R116, P1 ;  /* 0x0000007409067208 */ /* 0x000fe20000800000 */
[----:B------:R-:W-:Y:S01]  /*5980*/  FADD.FTZ R9, -R116, R14 ;  /* 0x0000000e74097221 */ /* 0x000fe20000010100 */
[----:B------:R-:W-:Y:S01]  /*5990*/  FSETP.GE.FTZ.AND P0, PT, R197, RZ, PT ;  /* 0x000000ffc500720b */ /* 0x000fe20003f16000 */
[C---:B------:R-:W-:Y:S01]  /*59a0*/  FADD.FTZ R8, -R117.reuse, R8 ;  /* 0x0000000875087221 */ /* 0x040fe20000010100 */
[----:B------:R-:W-:Y:S01]  /*59b0*/  FSETP.GE.FTZ.AND P1, PT, R130, RZ, PT ;  /* 0x000000ff8200720b */ /* 0x000fe20003f36000 */
[----:B------:R-:W-:Y:S01]  /*59c0*/  FMUL.FTZ R7, R126, R7 ;  /* 0x000000077e077220 */ /* 0x000fe20000410000 */
[----:B------:R-:W-:Y:S01]  /*59d0*/  FSETP.GE.FTZ.AND P2, PT, R196, RZ, PT ;  /* 0x000000ffc400720b */ /* 0x000fe20003f56000 */
[----:B------:R-:W-:Y:S01]  /*59e0*/  FADD.FTZ R16, -R117, R16 ;  /* 0x0000001075107221 */ /* 0x000fe20000010100 */
[----:B------:R-:W-:Y:S01]  /*59f0*/  FSEL R12, R12, R117, P0 ;  /* 0x000000750c0c7208 */ /* 0x000fe20000000000 */
[----:B------:R-:W-:Y:S01]  /*5a00*/  FMUL.FTZ R6, R129, R6 ;  /* 0x0000000681067220 */ /* 0x000fe20000410000 */
[----:B------:R-:W-:Y:S01]  /*5a10*/  FSETP.GE.FTZ.AND P0, PT, R127, RZ, PT ;  /* 0x000000ff7f00720b */ /* 0x000fe20003f16000 */
        /* <DEDUP_REMOVED lines=34> */
[----:B------:R-:W1:Y:S01]  /*5c40*/  LDC R11, c[0x0][0x240] ;  /* 0x00009000ff0b7b82 */ /* 0x000e620000000800 */
[----:B------:R-:W-:Y:S04]  /*5c50*/  ULOP3.LUT UR9, UR5, 0x1, URZ, 0xc0, !UPT ;  /* 0x0000000105097892 */ /* 0x000fe8000f8ec03f */
[----:B------:R-:W-:Y:S03]  /*5c60*/  UISETP.NE.U32.AND UP0, UPT, UR9, 0x1, UPT ;  /* 0x000000010900788c */ /* 0x000fe6000bf05070 */
[----:B------:R-:W2:Y:S01]  /*5c70*/  LDC R9, c[0x0][0x244] ;  /* 0x00009100ff097b82 */ /* 0x000ea20000000800 */
[----:B------:R-:W-:Y:S06]  /*5c80*/  USEL UR9, UR57, 0x8000, !UP0 ;  /* 0x0000800039097887 */ /* 0x000fec000c000000 */
[----:B------:R-:W-:Y:S02]  /*5c90*/  VIADD R245, R245, UR9 ;  /* 0x00000009f5f57c36 */ /* 0x000fe40008000000 */
[----:B------:R-:W-:Y:S02]  /*5ca0*/  VIADD R220, R220, UR9 ;  /* 0x00000009dcdc7c36 */ /* 0x000fe40008000000 */
[----:B-1----:R-:W-:Y:S05]  /*5cb0*/  IMAD.U32 R13, R11, -0x40, RZ ;  /* 0xffffffc00b0d7824 */ /* 0x002fea00078e00ff */
[C---:B------:R-:W-:Y:S04]  /*5cc0*/  LEA R250, P0, R13.reuse, R250, 0x1 ;  /* 0x000000fa0dfa7211 */ /* 0x040fe800078008ff */
[----:B------:R-:W-:Y:S02]  /*5cd0*/  LEA.HI.X.SX32 R251, R13, R251, 0x1, P0 ;  /* 0x000000fb0dfb7211 */ /* 0x000fe400000f0eff */
        /* <DEDUP_REMOVED lines=14> */
.L_x_1844:
[----:B------:R-:W-:Y:S01]  /*5dc0*/  STS [R233+0x28000], R84 ;  /* 0x02800054e9007388 */ /* 0x000fe20000000800 */
[----:B------:R-:W-:Y:S01]  /*5dd0*/  F2FP.BF16.F32.PACK_AB R101, R6, R7 ;  /* 0x000000070665723e */ /* 0x000fe200000010ff */
[----:B------:R-:W2:Y:S01]  /*5de0*/  LDC R252, c[0x0][0x270] ;  /* 0x00009c00fffc7b82 */ /* 0x000ea20000000800 */
[----:B------:R-:W-:Y:S02]  /*5df0*/  F2FP.BF16.F32.PACK_AB R105, R116, R5 ;  /* 0x000000057469723e */ /* 0x000fe400000010ff */
[----:B------:R-:W-:Y:S01]  /*5e00*/  STS [R233+0x28400], R4 ;  /* 0x02840004e9007388 */ /* 0x000fe20000000800 */
[----:B------:R-:W-:Y:S04]  /*5e10*/  LEA R225, R223, UR4, 0x1 ;  /* 0x00000004dfe17c11 */ /* 0x000fe8000f8e08ff */
[----:B------:R-:W-:Y:S05]  /*5e20*/  STS [R237+0x28000], R18 ;  /* 0x02800012ed007388 */ /* 0x000fea0000000800 */
[----:B------:R-:W-:Y:S05]  /*5e30*/  STS [R237+0x28400], R86 ;  /* 0x02840056ed007388 */ /* 0x000fea0000000800 */
[----:B------:R-:W-:Y:S05]  /*5e40*/  STS [R235+0x28000], R88 ;  /* 0x02800058eb007388 */ /* 0x000fea0000000800 */
[----:B------:R-:W-:Y:S05]  /*5e50*/  STS [R235+0x28400], R92 ;  /* 0x0284005ceb007388 */ /* 0x000fea0000000800 */
[----:B------:R-:W-:Y:S01]  /*5e60*/  STS [R240+0x28000], R101 ;  /* 0x02800065f0007388 */ /* 0x000fe20000000800 */
[----:B--2---:R-:W-:Y:S04]  /*5e70*/  IMAD R252, R252, UR42, RZ ;  /* 0x0000002afcfc7c24 */ /* 0x004fe8000f8e02ff */
[----:B------:R-:W-:Y:S01]  /*5e80*/  STS [R240+0x28400], R105 ;  /* 0x02840069f0007388 */ /* 0x000fe20000000800 */
[----:B------:R-:W-:Y:S06]  /*5e90*/  BAR.SYNC.DEFER_BLOCKING 0x0 ;  /* 0x0000000000007b1d */ /* 0x000fec0000010000 */
[----:B------:R-:W-:Y:S05]  /*5ea0*/  LDSM.16.MT88.4 R4, [R222+0x2a000] ;  /* 0x02a00000de04783b */ /* 0x000fea0000004200 */
[----:B-1----:R-:W1:Y:S05]  /*5eb0*/  LDSM.16.MT88.4 R8, [R225+0x10000] ;  /* 0x01000000e108783b */ /* 0x002e6a0000004200 */
        /* <DEDUP_REMOVED lines=97> */
[----:B------:R-:W-:Y:S02]  /*64d0*/  LEA.HI.X.SX32 R249, R9, R249, 0x1, P0 ;  /* 0x000000f909f97211 */ /* 0x000fe400000f0eff */
[C---:B------:R-:W-:Y:S03]  /*64e0*/  LEA R4, P0, R7.reuse, R248, 0x6 ;  /* 0x000000f807047211 */ /* 0x040fe600078030ff */
        /* <DEDUP_REMOVED lines=13> */
.L_x_1845:
[----:B------:R-:W-:Y:S01]  /*65c0*/  LDSM.16.M88.4 R196, [R221] ;  /* 0x00000000ddc4783b */ /* 0x000fe20000000200 */
[----:B------:R-:W-:Y:S02]  /*65d0*/  @UP2 UIADD3 UR13, UP0, UR10, -0x100, URZ ;  /* 0xffffff000a0d2890 */ /* 0x000fe4000ff1e03f */
[----:B------:R-:W-:Y:S01]  /*65e0*/  UISETP.GT.AND UP1, UPT, UR5, UR23, UPT ;  /* 0x000000170500728c */ /* 0x000fe2000bf24270 */
[----:B------:R-:W1:Y:S01]  /*65f0*/  LDSM.16.MT88.4 R16, [R225+0x18000] ;  /* 0x01800000e110783b */ /* 0x000e620000004200 */
[----:B------:R-:W-:Y:S03]  /*6600*/  @UP2 UIADD3.X UR9, UR11, -0x1, URZ, UP0, !UPT ;  /* 0xffffffff0b092890 */ /* 0x000fe600087fe43f */
[----:B------:R-:W2:Y:S01]  /*6610*/  LDSM.16.M88.4 R124, [R221+0x1000] ;  /* 0x00100000dd7c783b */ /* 0x000ea20000000200 */
[----:B------:R-:W-:Y:S03]  /*6620*/  @UP2 UMOV UR10, UR13 ;  /* 0x0000000d000a2c82 */ /* 0x000fe60008000000 */
[----:B------:R-:W3:Y:S01]  /*6630*/  LDSM.16.MT88.4 R96, [R225+0x1a000] ;  /* 0x01a00000e160783b */ /* 0x000ee20000004200 */
[----:B------:R-:W-:Y:S01]  /*6640*/  @UP2 UMOV UR11, UR9 ;  /* 0x00000009000b2c82 */ /* 0x000fe20008000000 */
[----:B------:R-:W-:Y:S02]  /*6650*/  ULOP3.LUT UR9, UR5, 0x1, URZ, 0xc0, !UPT ;  /* 0x0000000105097892 */ /* 0x000fe4000f8ec03f */
[----:B------:R-:W4:Y:S01]  /*6660*/  LDSM.16.MT88.4 R112, [R225+0x1c000] ;  /* 0x01c00000e170783b */ /* 0x000f220000004200 */
[----:B------:R-:W-:Y:S02]  /*6670*/  UIADD3 UR5, UR5, -0x1, URZ ;  /* 0xffffffff05057890 */ /* 0x000fe4000fffe03f */
[----:B------:R-:W-:Y:S01]  /*6680*/  UISETP.NE.U32.AND UP0, UPT, UR9, 0x1, UPT ;  /* 0x000000010900788c */ /* 0x000fe2000bf05070 */
[----:B------:R-:W4:Y:S04]  /*6690*/  LDSM.16.MT88.4 R128, [R225+0x1e000] ;  /* 0x01e00000e180783b */ /* 0x000f280000004200 */
[----:B------:R-:W-:Y:S04]  /*66a0*/  LDSM.16.M88.4 R200, [R216] ;  /* 0x00000000d8c8783b */ /* 0x000fe80000000200 */
[----:B------:R-:W4:Y:S04]  /*66b0*/  LDSM.16.MT88.4 R204, [R225+0x18800] ;  /* 0x01880000e1cc783b */ /* 0x000f280000004200 */
[----:B------:R-:W4:Y:S01]  /*66c0*/  LDSM.16.M88.4 R208, [R216+0x1000] ;  /* 0x00100000d8d0783b */ /* 0x000f220000000200 */
        /* <DEDUP_REMOVED lines=70> */
[----:B------:R2:W3:Y:S05]  /*6b30*/  LDSM.16.MT88.4 R204, [R225+0x1f800] ;  /* 0x01f80000e1cc783b */ /* 0x0004ea0000004200 */
[-C--:B-1----:R-:W-:Y:S06]  /*6b40*/  HMMA.16816.F32.BF16 R100, R196, R208.reuse, R100 ;  /* 0x000000d0c464723c */ /* 0x082fec0000041864 */
[C---:B------:R-:W-:Y:S05]  /*6b50*/  HMMA.16816.F32.BF16 R104, R200.reuse, R208, R104 ;  /* 0x000000d0c868723c */ /* 0x040fea0000041868 */
[C---:B--2---:R-:W-:Y:S01]  /*6b60*/  IMAD R225, R252.reuse, 0x38, RZ ;  /* 0x00000038fce17824 */ /* 0x044fe200078e02ff */
[-C--:B------:R-:W-:Y:S06]  /*6b70*/  HMMA.16816.F32.BF16 R108, R200, R210.reuse, R108 ;  /* 0x000000d2c86c723c */ /* 0x080fec000004186c */
[C---:B------:R-:W-:Y:S06]  /*6b80*/  HMMA.16816.F32.BF16 R112, R196.reuse, R210, R112 ;  /* 0x000000d2c470723c */ /* 0x040fec0000041870 */
[-C--:B---3--:R-:W-:Y:S05]  /*6b90*/  HMMA.16816.F32.BF16 R116, R196, R204.reuse, R116 ;  /* 0x000000ccc474723c */ /* 0x088fea0000041874 */
[C---:B------:R-:W-:Y:S01]  /*6ba0*/  IMAD.SHL.U32 R211, R252.reuse, 0x20, RZ ;  /* 0x00000020fcd37824 */ /* 0x040fe200078e00ff */
[C---:B------:R-:W-:Y:S06]  /*6bb0*/  HMMA.16816.F32.BF16 R120, R200.reuse, R204, R120 ;  /* 0x000000ccc878723c */ /* 0x040fec0000041878 */
[-C--:B------:R-:W-:Y:S05]  /*6bc0*/  HMMA.16816.F32.BF16 R124, R200, R206.reuse, R124 ;  /* 0x000000cec87c723c */ /* 0x080fea000004187c */
[----:B------:R-:W-:Y:S01]  /*6bd0*/  @P1 IMAD.WIDE R204, R229, R238, UR10 ;  /* 0x0000000ae5cc1e25 */ /* 0x000fe2000f8e02ee */
[----:B------:R-:W-:Y:S04]  /*6be0*/  HMMA.16816.F32.BF16 R128, R196, R206, R128 ;  /* 0x000000cec480723c */ /* 0x000fe80000041880 */
[----:B------:R-:W5:Y:S01]  /*6bf0*/  @P1 LDG.E R243, desc[UR6][R204.64] ;  /* 0x00000006ccf31981 */ /* 0x000f62000c1e1900 */
[C---:B------:R-:W-:Y:S02]  /*6c00*/  IMAD.SHL.U32 R201, R252.reuse, 0x8, RZ ;  /* 0x00000008fcc97824 */ /* 0x040fe400078e00ff */
[C---:B------:R-:W-:Y:S01]  /*6c10*/  IMAD.SHL.U32 R203, R252.reuse, 0x10, RZ ;  /* 0x00000010fccb7824 */ /* 0x040fe200078e00ff */
[----:B------:R1:W5:Y:S03]  /*6c20*/  @P1 LDG.E R244, desc[UR6][R204.64+0x20] ;  /* 0x00002006ccf41981 */ /* 0x000366000c1e1900 */
[-C--:B------:R-:W-:Y:S01]  /*6c30*/  LEA R208, P0, R201, R246.reuse, 0x2 ;  /* 0x000000f6c9d07211 */ /* 0x080fe200078010ff */
[C---:B------:R-:W-:Y:S01]  /*6c40*/  IMAD R207, R252.reuse, 0x18, RZ ;  /* 0x00000018fccf7824 */ /* 0x040fe200078e02ff */
[-C--:B------:R-:W-:Y:S01]  /*6c50*/  LEA R196, P1, R203, R246.reuse, 0x2 ;  /* 0x000000f6cbc47211 */ /* 0x080fe200078210ff */
[----:B------:R-:W-:Y:S01]  /*6c60*/  REDG.E.ADD.F32.FTZ.RN.STRONG.GPU desc[UR6][R246.64], R4 ;  /* 0x00000004f60079a6 */ /* 0x000fe2000c10f386 */
[-C--:B------:R-:W-:Y:S02]  /*6c70*/  LEA.HI.X.SX32 R209, R201, R247.reuse, 0x2, P0 ;  /* 0x000000f7c9d17211 */ /* 0x080fe400000f16ff */
[-C--:B------:R-:W-:Y:S02]  /*6c80*/  LEA R198, P0, R207, R246.reuse, 0x2 ;  /* 0x000000f6cfc67211 */ /* 0x080fe400078010ff */
[-C--:B------:R-:W-:Y:S01]  /*6c90*/  LEA.HI.X.SX32 R197, R203, R247.reuse, 0x2, P1 ;  /* 0x000000f7cbc57211 */ /* 0x080fe200008f16ff */
[----:B------:R2:W-:Y:S01]  /*6ca0*/  REDG.E.ADD.F32.FTZ.RN.STRONG.GPU desc[UR6][R208.64], R5 ;  /* 0x00000005d00079a6 */ /* 0x0005e2000c10f386 */
[-C--:B------:R-:W-:Y:S02]  /*6cb0*/  LEA R210, P1, R211, R246.reuse, 0x2 ;  /* 0x000000f6d3d27211 */ /* 0x080fe400078210ff */
[-C--:B------:R-:W-:Y:S01]  /*6cc0*/  LEA.HI.X.SX32 R199, R207, R247.reuse, 0x2, P0 ;  /* 0x000000f7cfc77211 */ /* 0x080fe200000f16ff */
[----:B------:R-:W-:Y:S01]  /*6cd0*/  REDG.E.ADD.F32.FTZ.RN.STRONG.GPU desc[UR6][R196.64], R6 ;  /* 0x00000006c40079a6 */ /* 0x000fe2000c10f386 */
[-C--:B------:R-:W-:Y:S01]  /*6ce0*/  LEA.HI.X.SX32 R211, R211, R247.reuse, 0x2, P1 ;  /* 0x000000f7d3d37211 */ /* 0x080fe200008f16ff */
[C---:B------:R-:W-:Y:S02]  /*6cf0*/  IMAD R207, R252.reuse, 0x30, RZ ;  /* 0x00000030fccf7824 */ /* 0x040fe400078e02ff */
[----:B------:R3:W-:Y:S03]  /*6d00*/  REDG.E.ADD.F32.FTZ.RN.STRONG.GPU desc[UR6][R198.64], R7 ;  /* 0x00000007c60079a6 */ /* 0x0007e6000c10f386 */
[CC--:B------:R-:W-:Y:S01]  /*6d10*/  LEA R206, P1, R207.reuse, R246.reuse, 0x2 ;  /* 0x000000f6cfce7211 */ /* 0x0c0fe200078210ff */
[----:B------:R4:W-:Y:S01]  /*6d20*/  REDG.E.ADD.F32.FTZ.RN.STRONG.GPU desc[UR6][R210.64], R8 ;  /* 0x00000008d20079a6 */ /* 0x0009e2000c10f386 */
[----:B-1----:R-:W-:Y:S02]  /*6d30*/  IMAD R205, R252, 0x28, RZ ;  /* 0x00000028fccd7824 */ /* 0x002fe400078e02ff */
[-C--:B------:R-:W-:Y:S03]  /*6d40*/  LEA.HI.X.SX32 R207, R207, R247.reuse, 0x2, P1 ;  /* 0x000000f7cfcf7211 */ /* 0x080fe600008f16ff */
[CC--:B------:R-:W-:Y:S04]  /*6d50*/  LEA R204, P0, R205.reuse, R246.reuse, 0x2 ;  /* 0x000000f6cdcc7211 */ /* 0x0c0fe800078010ff */
[-C--:B------:R-:W-:Y:S05]  /*6d60*/  LEA.HI.X.SX32 R205, R205, R247.reuse, 0x2, P0 ;  /* 0x000000f7cdcd7211 */ /* 0x080fea00000f16ff */
[----:B------:R1:W-:Y:S01]  /*6d70*/  REDG.E.ADD.F32.FTZ.RN.STRONG.GPU desc[UR6][R204.64], R9 ;  /* 0x00000009cc0079a6 */ /* 0x0003e2000c10f386 */
[----:B--2---:R-:W-:Y:S03]  /*6d80*/  VIADD R5, R203, 0x20 ;  /* 0x00000020cb057836 */ /* 0x004fe60000000000 */
[----:B------:R2:W-:Y:S01]  /*6d90*/  REDG.E.ADD.F32.FTZ.RN.STRONG.GPU desc[UR6][R206.64], R10 ;  /* 0x0000000ace0079a6 */ /* 0x0005e2000c10f386 */
[----:B---3--:R-:W-:Y:S01]  /*6da0*/  IMAD.IADD R7, R201, 0x1, R5 ;  /* 0x00000001c9077824 */ /* 0x008fe200078e0205 */
[CC--:B----4-:R-:W-:Y:S04]  /*6db0*/  LEA R210, P0, R225.reuse, R246.reuse, 0x2 ;  /* 0x000000f6e1d27211 */ /* 0x0d0fe800078010ff */
[-C--:B------:R-:W-:Y:S02]  /*6dc0*/  LEA.HI.X.SX32 R211, R225, R247.reuse, 0x2, P0 ;  /* 0x000000f7e1d37211 */ /* 0x080fe400000f16ff */
[CC--:B------:R-:W-:Y:S03]  /*6dd0*/  LEA R198, P0, R5.reuse, R246.reuse, 0x2 ;  /* 0x000000f605c67211 */ /* 0x0c0fe600078010ff */
[----:B------:R3:W-:Y:S01]  /*6de0*/  REDG.E.ADD.F32.FTZ.RN.STRONG.GPU desc[UR6][R210.64], R11 ;  /* 0x0000000bd20079a6 */ /* 0x0007e2000c10f386 */
[-C--:B------:R-:W-:Y:S01]  /*6df0*/  LEA.HI.X.SX32 R199, R5, R247.reuse, 0x2, P0 ;  /* 0x000000f705c77211 */ /* 0x080fe200000f16ff */
[----:B------:R-:W-:Y:S02]  /*6e00*/  IMAD.IADD R5, R201, 0x1, R7 ;  /* 0x00000001c9057824 */ /* 0x000fe400078e0207 */
[----:B------:R4:W-:Y:S01]  /*6e10*/  REDG.E.ADD.F32.FTZ.RN.STRONG.GPU desc[UR6][R246.64+0x80], R16 ;  /* 0x00008010f60079a6 */ /* 0x0009e2000c10f386 */
[CC--:B-1----:R-:W-:Y:S03]  /*6e20*/  LEA R204, P0, R7.reuse, R246.reuse, 0x2 ;  /* 0x000000f607cc7211 */ /* 0x0c2fe600078010ff */
[----:B------:R1:W-:Y:S01]  /*6e30*/  REDG.E.ADD.F32.FTZ.RN.STRONG.GPU desc[UR6][R208.64+0x80], R17 ;  /* 0x00008011d00079a6 */ /* 0x0003e2000c10f386 */
[-C--:B------:R-:W-:Y:S01]  /*6e40*/  LEA.HI.X.SX32 R205, R7, R247.reuse, 0x2, P0 ;  /* 0x000000f707cd7211 */ /* 0x080fe200000f16ff */
[----:B------:R-:W-:Y:S01]  /*6e50*/  IMAD.IADD R7, R201, 0x1, R5 ;  /* 0x00000001c9077824 */ /* 0x000fe200078e0205 */
[-C--:B--2---:R-:W-:Y:S01]  /*6e60*/  LEA R206, P1, R5, R246.reuse, 0x2 ;  /* 0x000000f605ce7211 */ /* 0x084fe200078210ff */
[----:B------:R2:W-:Y:S02]  /*6e70*/  REDG.E.ADD.F32.FTZ.RN.STRONG.GPU desc[UR6][R198.64], R18 ;  /* 0x00000012c60079a6 */ /* 0x0005e4000c10f386 */
[----:B------:R-:W-:Y:S01]  /*6e80*/  IMAD.IADD R9, R201, 0x1, R7 ;  /* 0x00000001c9097824 */ /* 0x000fe200078e0207 */
[-C--:B------:R-:W-:Y:S01]  /*6e90*/  LEA R6, P0, R7, R246.reuse, 0x2 ;  /* 0x000000f607067211 */ /* 0x080fe200078010ff */
[----:B------:R2:W-:Y:S01]  /*6ea0*/  REDG.E.ADD.F32.FTZ.RN.STRONG.GPU desc[UR6][R204.64], R19 ;  /* 0x00000013cc0079a6 */ /* 0x0005e2000c10f386 */
[-C--:B------:R-:W-:Y:S01]  /*6eb0*/  LEA.HI.X.SX32 R207, R5, R247.reuse, 0x2, P1 ;  /* 0x000000f705cf7211 */ /* 0x080fe200008f16ff */
[----:B------:R-:W-:Y:S01]  /*6ec0*/  IMAD.IADD R5, R201, 0x1, R9 ;  /* 0x00000001c9057824 */ /* 0x000fe200078e0209 */
[-C--:B------:R-:W-:Y:S02]  /*6ed0*/  LEA.HI.X.SX32 R7, R7, R247.reuse, 0x2, P0 ;  /* 0x000000f707077211 */ /* 0x080fe400000f16ff */
[CC--:B------:R-:W-:Y:S01]  /*6ee0*/  LEA R10, P0, R9.reuse, R246.reuse, 0x2 ;  /* 0x000000f6090a7211 */ /* 0x0c0fe200078010ff */
[----:B------:R-:W-:Y:S03]  /*6ef0*/  REDG.E.ADD.F32.FTZ.RN.STRONG.GPU desc[UR6][R206.64], R12 ;  /* 0x0000000cce0079a6 */ /* 0x000fe6000c10f386 */
[-C--:B---3--:R-:W-:Y:S01]  /*6f00*/  LEA.HI.X.SX32 R11, R9, R247.reuse, 0x2, P0 ;  /* 0x000000f7090b7211 */ /* 0x088fe200000f16ff */
[----:B------:R3:W-:Y:S01]  /*6f10*/  REDG.E.ADD.F32.FTZ.RN.STRONG.GPU desc[UR6][R6.64], R13 ;  /* 0x0000000d060079a6 */ /* 0x0007e2000c10f386 */
[----:B------:R-:W-:Y:S01]  /*6f20*/  VIADD R9, R203, 0x40 ;  /* 0x00000040cb097836 */ /* 0x000fe20000000000 */
[CC--:B----4-:R-:W-:Y:S02]  /*6f30*/  LEA R16, P0, R5.reuse, R246.reuse, 0x2 ;  /* 0x000000f605107211 */ /* 0x0d0fe400078010ff */
[----:B------:R4:W-:Y:S02]  /*6f40*/  REDG.E.ADD.F32.FTZ.RN.STRONG.GPU desc[UR6][R10.64], R14 ;  /* 0x0000000e0a0079a6 */ /* 0x0009e4000c10f386 */
[-C--:B-1----:R-:W-:Y:S01]  /*6f50*/  LEA.HI.X.SX32 R17, R5, R247.reuse, 0x2, P0 ;  /* 0x000000f705117211 */ /* 0x082fe200000f16ff */
[----:B------:R-:W-:Y:S01]  /*6f60*/  IMAD.IADD R5, R201, 0x1, R9 ;  /* 0x00000001c9057824 */ /* 0x000fe200078e0209 */
[CC--:B--2---:R-:W-:Y:S03]  /*6f70*/  LEA R18, P0, R9.reuse, R246.reuse, 0x2 ;  /* 0x000000f609127211 */ /* 0x0c4fe600078010ff */
[----:B------:R1:W-:Y:S01]  /*6f80*/  REDG.E.ADD.F32.FTZ.RN.STRONG.GPU desc[UR6][R16.64], R15 ;  /* 0x0000000f100079a6 */ /* 0x0003e2000c10f386 */
[-C--:B------:R-:W-:Y:S03]  /*6f90*/  LEA.HI.X.SX32 R19, R9, R247.reuse, 0x2, P0 ;  /* 0x000000f709137211 */ /* 0x080fe600000f16ff */
[----:B------:R-:W-:Y:S01]  /*6fa0*/  REDG.E.ADD.F32.FTZ.RN.STRONG.GPU desc[UR6][R246.64+0x100], R84 ;  /* 0x00010054f60079a6 */ /* 0x000fe2000c10f386 */
[-C--:B------:R-:W-:Y:S01]  /*6fb0*/  LEA R204, P0, R5, R246.reuse, 0x2 ;  /* 0x000000f605cc7211 */ /* 0x080fe200078010ff */
[----:B------:R-:W-:Y:S02]  /*6fc0*/  IMAD.IADD R9, R201, 0x1, R5 ;  /* 0x00000001c9097824 */ /* 0x000fe400078e0205 */
[----:B------:R-:W-:Y:S01]  /*6fd0*/  REDG.E.ADD.F32.FTZ.RN.STRONG.GPU desc[UR6][R208.64+0x100], R85 ;  /* 0x00010055d00079a6 */ /* 0x000fe2000c10f386 */
[-C--:B------:R-:W-:Y:S01]  /*6fe0*/  LEA.HI.X.SX32 R205, R5, R247.reuse, 0x2, P0 ;  /* 0x000000f705cd7211 */ /* 0x080fe200000f16ff */
[C---:B------:R-:W-:Y:S02]  /*6ff0*/  IMAD.IADD R5, R201.reuse, 0x1, R9 ;  /* 0x00000001c9057824 */ /* 0x040fe400078e0209 */
[----:B------:R-:W-:Y:S02]  /*7000*/  REDG.E.ADD.F32.FTZ.RN.STRONG.GPU desc[UR6][R18.64], R86 ;  /* 0x00000056120079a6 */ /* 0x000fe4000c10f386 */
[----:B---3--:R-:W-:Y:S01]  /*7010*/  IMAD.IADD R7, R201, 0x1, R5 ;  /* 0x00000001c9077824 */ /* 0x008fe200078e0205 */
[-C--:B------:R-:W-:Y:S01]  /*7020*/  LEA R8, P0, R5, R246.reuse, 0x2 ;  /* 0x000000f605087211 */ /* 0x080fe200078010ff */
[----:B------:R-:W-:Y:S01]  /*7030*/  REDG.E.ADD.F32.FTZ.RN.STRONG.GPU desc[UR6][R204.64], R87 ;  /* 0x00000057cc0079a6 */ /* 0x000fe2000c10f386 */
[CC--:B----4-:R-:W-:Y:S03]  /*7040*/  LEA R10, P1, R9.reuse, R246.reuse, 0x2 ;  /* 0x000000f6090a7211 */ /* 0x0d0fe600078210ff */
[----:B------:R-:W-:Y:S01]  /*7050*/  LDSM.16.MT88.4 R84, [R219+0x4000] ;  /* 0x00400000db54783b */ /* 0x000fe20000004200 */
[-C--:B------:R-:W-:Y:S02]  /*7060*/  LEA.HI.X.SX32 R11, R9, R247.reuse, 0x2, P1 ;  /* 0x000000f7090b7211 */ /* 0x080fe400008f16ff */
[-C--:B------:R-:W-:Y:S01]  /*7070*/  LEA.HI.X.SX32 R9, R5, R247.reuse, 0x2, P0 ;  /* 0x000000f705097211 */ /* 0x080fe200000f16ff */
[----:B------:R-:W-:Y:S01]  /*7080*/  IMAD.IADD R5, R201, 0x1, R7 ;  /* 0x00000001c9057824 */ /* 0x000fe200078e0207 */
[CC--:B------:R-:W-:Y:S01]  /*7090*/  LEA R12, P0, R7.reuse, R246.reuse, 0x2 ;  /* 0x000000f6070c7211 */ /* 0x0c0fe200078010ff */
[----:B------:R2:W-:Y:S03]  /*70a0*/  REDG.E.ADD.F32.FTZ.RN.STRONG.GPU desc[UR6][R10.64], R88 ;  /* 0x000000580a0079a6 */ /* 0x0005e6000c10f386 */
[-C--:B------:R-:W-:Y:S01]  /*70b0*/  LEA.HI.X.SX32 R13, R7, R247.reuse, 0x2, P0 ;  /* 0x000000f7070d7211 */ /* 0x080fe200000f16ff */
[----:B------:R-:W-:Y:S01]  /*70c0*/  REDG.E.ADD.F32.FTZ.RN.STRONG.GPU desc[UR6][R8.64], R89 ;  /* 0x00000059080079a6 */ /* 0x000fe2000c10f386 */
[-C--:B------:R-:W-:Y:S01]  /*70d0*/  LEA R14, P0, R5, R246.reuse, 0x2 ;  /* 0x000000f6050e7211 */ /* 0x080fe200078010ff */
[----:B------:R-:W-:Y:S02]  /*70e0*/  VIADD R7, R203, 0x60 ;  /* 0x00000060cb077836 */ /* 0x000fe40000000000 */
[----:B------:R3:W-:Y:S01]  /*70f0*/  REDG.E.ADD.F32.FTZ.RN.STRONG.GPU desc[UR6][R12.64], R90 ;  /* 0x0000005a0c0079a6 */ /* 0x0007e2000c10f386 */
[-C--:B-1----:R-:W-:Y:S01]  /*7100*/  LEA.HI.X.SX32 R15, R5, R247.reuse, 0x2, P0 ;  /* 0x000000f7050f7211 */ /* 0x082fe200000f16ff */
[----:B------:R-:W-:Y:S01]  /*7110*/  IMAD.IADD R5, R201, 0x1, R7 ;  /* 0x00000001c9057824 */ /* 0x000fe200078e0207 */
[CC--:B------:R-:W-:Y:S03]  /*7120*/  LEA R16, P0, R7.reuse, R246.reuse, 0x2 ;  /* 0x000000f607107211 */ /* 0x0c0fe600078010ff */
[----:B------:R1:W-:Y:S01]  /*7130*/  REDG.E.ADD.F32.FTZ.RN.STRONG.GPU desc[UR6][R14.64], R91 ;  /* 0x0000005b0e0079a6 */ /* 0x0003e2000c10f386 */
[-C--:B------:R-:W-:Y:S01]  /*7140*/  LEA.HI.X.SX32 R17, R7, R247.reuse, 0x2, P0 ;  /* 0x000000f707117211 */ /* 0x080fe200000f16ff */
[----:B------:R-:W-:Y:S02]  /*7150*/  IMAD.IADD R7, R201, 0x1, R5 ;  /* 0x00000001c9077824 */ /* 0x000fe400078e0205 */
[----:B------:R-:W-:Y:S04]  /*7160*/  REDG.E.ADD.F32.FTZ.RN.STRONG.GPU desc[UR6][R246.64+0x180], R96 ;  /* 0x00018060f60079a6 */ /* 0x000fe8000c10f386 */
[----:B------:R-:W-:Y:S04]  /*7170*/  REDG.E.ADD.F32.FTZ.RN.STRONG.GPU desc[UR6][R208.64+0x180], R97 ;  /* 0x00018061d00079a6 */ /* 0x000fe8000c10f386 */
[----:B------:R4:W-:Y:S01]  /*7180*/  REDG.E.ADD.F32.FTZ.RN.STRONG.GPU desc[UR6][R16.64], R98 ;  /* 0x00000062100079a6 */ /* 0x0009e2000c10f386 */
[CC--:B--2---:R-:W-:Y:S03]  /*7190*/  LEA R10, P0, R5.reuse, R246.reuse, 0x2 ;  /* 0x000000f6050a7211 */ /* 0x0c4fe600078010ff */
[----:B------:R-:W-:Y:S01]  /*71a0*/  LDSM.16.MT88.4 R88, [R219+0x6000] ;  /* 0x00600000db58783b */ /* 0x000fe20000004200 */
[-C--:B------:R-:W-:Y:S01]  /*71b0*/  LEA.HI.X.SX32 R11, R5, R247.reuse, 0x2, P0 ;  /* 0x000000f7050b7211 */ /* 0x080fe200000f16ff */
[----:B------:R-:W-:Y:S01]  /*71c0*/  IMAD.IADD R5, R201, 0x1, R7 ;  /* 0x00000001c9057824 */ /* 0x000fe200078e0207 */
[-C--:B---3--:R-:W-:Y:S03]  /*71d0*/  LEA R12, P1, R7, R246.reuse, 0x2 ;  /* 0x000000f6070c7211 */ /* 0x088fe600078210ff */
[----:B------:R2:W-:Y:S01]  /*71e0*/  REDG.E.ADD.F32.FTZ.RN.STRONG.GPU desc[UR6][R10.64], R99 ;  /* 0x000000630a0079a6 */ /* 0x0005e2000c10f386 */
[-C--:B------:R-:W-:Y:S01]  /*71f0*/  LEA R6, P0, R5, R246.reuse, 0x2 ;  /* 0x000000f605067211 */ /* 0x080fe200078010ff */
[----:B------:R-:W-:Y:S01]  /*7200*/  IMAD.IADD R9, R201, 0x1, R5 ;  /* 0x00000001c9097824 */ /* 0x000fe200078e0205 */
[-C--:B------:R-:W-:Y:S02]  /*7210*/  LEA.HI.X.SX32 R13, R7, R247.reuse, 0x2, P1 ;  /* 0x000000f7070d7211 */ /* 0x080fe400008f16ff */
[-C--:B------:R-:W-:Y:S01]  /*7220*/  LEA.HI.X.SX32 R7, R5, R247.reuse, 0x2, P0 ;  /* 0x000000f705077211 */ /* 0x080fe200000f16ff */
[----:B------:R-:W-:Y:S01]  /*7230*/  IMAD.IADD R5, R201, 0x1, R9 ;  /* 0x00000001c9057824 */ /* 0x000fe200078e0209 */
[CC--:B-1----:R-:W-:Y:S01]  /*7240*/  LEA R14, P0, R9.reuse, R246.reuse, 0x2 ;  /* 0x000000f6090e7211 */ /* 0x0c2fe200078010ff */
[----:B------:R1:W-:Y:S03]  /*7250*/  REDG.E.ADD.F32.FTZ.RN.STRONG.GPU desc[UR6][R12.64], R92 ;  /* 0x0000005c0c0079a6 */ /* 0x0003e6000c10f386 */
[-C--:B------:R-:W-:Y:S01]  /*7260*/  LEA.HI.X.SX32 R15, R9, R247.reuse, 0x2, P0 ;  /* 0x000000f7090f7211 */ /* 0x080fe200000f16ff */
[----:B------:R-:W-:Y:S01]  /*7270*/  REDG.E.ADD.F32.FTZ.RN.STRONG.GPU desc[UR6][R6.64], R93 ;  /* 0x0000005d060079a6 */ /* 0x000fe2000c10f386 */
[----:B------:R-:W-:Y:S03]  /*7280*/  VIADD R9, R203, 0x80 ;  /* 0x00000080cb097836 */ /* 0x000fe60000000000 */
[----:B------:R3:W-:Y:S01]  /*7290*/  REDG.E.ADD.F32.FTZ.RN.STRONG.GPU desc[UR6][R14.64], R94 ;  /* 0x0000005e0e0079a6 */ /* 0x0007e2000c10f386 */
[CC--:B----4-:R-:W-:Y:S04]  /*72a0*/  LEA R16, P0, R5.reuse, R246.reuse, 0x2 ;  /* 0x000000f605107211 */ /* 0x0d0fe800078010ff */
[-C--:B------:R-:W-:Y:S01]  /*72b0*/  LEA.HI.X.SX32 R17, R5, R247.reuse, 0x2, P0 ;  /* 0x000000f705117211 */ /* 0x080fe200000f16ff */
[----:B------:R-:W-:Y:S04]  /*72c0*/  IMAD.IADD R5, R201, 0x1, R9 ;  /* 0x00000001c9057824 */ /* 0x000fe800078e0209 */
[----:B------:R4:W-:Y:S01]  /*72d0*/  REDG.E.ADD.F32.FTZ.RN.STRONG.GPU desc[UR6][R16.64], R95 ;  /* 0x0000005f100079a6 */ /* 0x0009e2000c10f386 */
[CC--:B--2---:R-:W-:Y:S03]  /*72e0*/  LEA R10, P0, R9.reuse, R246.reuse, 0x2 ;  /* 0x000000f6090a7211 */ /* 0x0c4fe600078010ff */
[----:B------:R-:W-:Y:S01]  /*72f0*/  REDG.E.ADD.F32.FTZ.RN.STRONG.GPU desc[UR6][R246.64+0x200], R100 ;  /* 0x00020064f60079a6 */ /* 0x000fe2000c10f386 */
[-C--:B------:R-:W-:Y:S01]  /*7300*/  LEA.HI.X.SX32 R11, R9, R247.reuse, 0x2, P0 ;  /* 0x000000f7090b7211 */ /* 0x080fe200000f16ff */
[----:B------:R-:W-:Y:S02]  /*7310*/  IMAD.IADD R9, R201, 0x1, R5 ;  /* 0x00000001c9097824 */ /* 0x000fe400078e0205 */
[----:B------:R-:W-:Y:S01]  /*7320*/  REDG.E.ADD.F32.FTZ.RN.STRONG.GPU desc[UR6][R208.64+0x200], R101 ;  /* 0x00020065d00079a6 */ /* 0x000fe2000c10f386 */
[CC--:B-1----:R-:W-:Y:S03]  /*7330*/  LEA R12, P0, R5.reuse, R246.reuse, 0x2 ;  /* 0x000000f6050c7211 */ /* 0x0c2fe600078010ff */
[----:B------:R1:W-:Y:S01]  /*7340*/  REDG.E.ADD.F32.FTZ.RN.STRONG.GPU desc[UR6][R10.64], R102 ;  /* 0x000000660a0079a6 */ /* 0x0003e2000c10f386 */
[-C--:B------:R-:W-:Y:S01]  /*7350*/  LEA.HI.X.SX32 R13, R5, R247.reuse, 0x2, P0 ;  /* 0x000000f7050d7211 */ /* 0x080fe200000f16ff */
[----:B------:R-:W-:Y:S02]  /*7360*/  IMAD.IADD R5, R201, 0x1, R9 ;  /* 0x00000001c9057824 */ /* 0x000fe400078e0209 */
[----:B------:R-:W-:Y:S01]  /*7370*/  LDSM.16.MT88.4 R92, [R222+0x28800] ;  /* 0x02880000de5c783b */ /* 0x000fe20000004200 */
[-C--:B---3--:R-:W-:Y:S01]  /*7380*/  LEA R14, P1, R9, R246.reuse, 0x2 ;  /* 0x000000f6090e7211 */ /* 0x088fe200078210ff */
[----:B------:R-:W-:Y:S01]  /*7390*/  IMAD.IADD R7, R201, 0x1, R5 ;  /* 0x00000001c9077824 */ /* 0x000fe200078e0205 */
[-C--:B------:R-:W-:Y:S01]  /*73a0*/  LEA R8, P0, R5, R246.reuse, 0x2 ;  /* 0x000000f605087211 */ /* 0x080fe200078010ff */
[----:B------:R2:W-:Y:S01]  /*73b0*/  REDG.E.ADD.F32.FTZ.RN.STRONG.GPU desc[UR6][R12.64], R103 ;  /* 0x000000670c0079a6 */ /* 0x0005e2000c10f386 */
[-C--:B------:R-:W-:Y:S02]  /*73c0*/  LEA.HI.X.SX32 R15, R9, R247.reuse, 0x2, P1 ;  /* 0x000000f7090f7211 */ /* 0x080fe400008f16ff */
[-C--:B------:R-:W-:Y:S01]  /*73d0*/  LEA.HI.X.SX32 R9, R5, R247.reuse, 0x2, P0 ;  /* 0x000000f705097211 */ /* 0x080fe200000f16ff */
[----:B------:R-:W-:Y:S02]  /*73e0*/  IMAD.IADD R5, R201, 0x1, R7 ;  /* 0x00000001c9057824 */ /* 0x000fe400078e0207 */
[----:B------:R3:W-:Y:S01]  /*73f0*/  REDG.E.ADD.F32.FTZ.RN.STRONG.GPU desc[UR6][R14.64], R104 ;  /* 0x000000680e0079a6 */ /* 0x0007e2000c10f386 */
[CC--:B----4-:R-:W-:Y:S03]  /*7400*/  LEA R16, P0, R7.reuse, R246.reuse, 0x2 ;  /* 0x000000f607107211 */ /* 0x0d0fe600078010ff */
[----:B------:R4:W-:Y:S01]  /*7410*/  REDG.E.ADD.F32.FTZ.RN.STRONG.GPU desc[UR6][R8.64], R105 ;  /* 0x00000069080079a6 */ /* 0x0009e2000c10f386 */
[-C--:B------:R-:W-:Y:S01]  /*7420*/  LEA.HI.X.SX32 R17, R7, R247.reuse, 0x2, P0 ;  /* 0x000000f707117211 */ /* 0x080fe200000f16ff */
[----:B------:R-:W-:Y:S04]  /*7430*/  VIADD R7, R203, 0xa0 ;  /* 0x000000a0cb077836 */ /* 0x000fe80000000000 */
[----:B------:R4:W-:Y:S01]  /*7440*/  REDG.E.ADD.F32.FTZ.RN.STRONG.GPU desc[UR6][R16.64], R106 ;  /* 0x0000006a100079a6 */ /* 0x0009e2000c10f386 */
[CC--:B-1----:R-:W-:Y:S04]  /*7450*/  LEA R10, P0, R5.reuse, R246.reuse, 0x2 ;  /* 0x000000f6050a7211 */ /* 0x0c2fe800078010ff */
[-C--:B------:R-:W-:Y:S01]  /*7460*/  LEA.HI.X.SX32 R11, R5, R247.reuse, 0x2, P0 ;  /* 0x000000f7050b7211 */ /* 0x080fe200000f16ff */
[----:B------:R-:W-:Y:S01]  /*7470*/  IMAD.IADD R5, R201, 0x1, R7 ;  /* 0x00000001c9057824 */ /* 0x000fe200078e0207 */
[CC--:B--2---:R-:W-:Y:S03]  /*7480*/  LEA R12, P0, R7.reuse, R246.reuse, 0x2 ;  /* 0x000000f6070c7211 */ /* 0x0c4fe600078010ff */
[----:B------:R1:W-:Y:S01]  /*7490*/  REDG.E.ADD.F32.FTZ.RN.STRONG.GPU desc[UR6][R10.64], R107 ;  /* 0x0000006b0a0079a6 */ /* 0x0003e2000c10f386 */
[-C--:B------:R-:W-:Y:S03]  /*74a0*/  LEA.HI.X.SX32 R13, R7, R247.reuse, 0x2, P0 ;  /* 0x000000f7070d7211 */ /* 0x080fe600000f16ff */
[----:B------:R-:W-:Y:S01]  /*74b0*/  REDG.E.ADD.F32.FTZ.RN.STRONG.GPU desc[UR6][R246.64+0x280], R112 ;  /* 0x00028070f60079a6 */ /* 0x000fe2000c10f386 */
[-C--:B---3--:R-:W-:Y:S01]  /*74c0*/  LEA R14, P0, R5, R246.reuse, 0x2 ;  /* 0x000000f6050e7211 */ /* 0x088fe200078010ff */
[----:B------:R-:W-:Y:S02]  /*74d0*/  IMAD.IADD R7, R201, 0x1, R5 ;  /* 0x00000001c9077824 */ /* 0x000fe400078e0205 */
[----:B------:R-:W-:Y:S01]  /*74e0*/  REDG.E.ADD.F32.FTZ.RN.STRONG.GPU desc[UR6][R208.64+0x280], R113 ;  /* 0x00028071d00079a6 */ /* 0x000fe2000c10f386 */
[-C--:B------:R-:W-:Y:S01]  /*74f0*/  LEA.HI.X.SX32 R15, R5, R247.reuse, 0x2, P0 ;  /* 0x000000f7050f7211 */ /* 0x080fe200000f16ff */
[C---:B------:R-:W-:Y:S02]  /*7500*/  IMAD.IADD R5, R201.reuse, 0x1, R7 ;  /* 0x00000001c9057824 */ /* 0x040fe400078e0207 */
[----:B------:R2:W-:Y:S02]  /*7510*/  REDG.E.ADD.F32.FTZ.RN.STRONG.GPU desc[UR6][R12.64], R114 ;  /* 0x000000720c0079a6 */ /* 0x0005e4000c10f386 */
[----:B----4-:R-:W-:Y:S01]  /*7520*/  IMAD.IADD R9, R201, 0x1, R5 ;  /* 0x00000001c9097824 */ /* 0x010fe200078e0205 */
[-C--:B------:R-:W-:Y:S01]  /*7530*/  LEA R16, P1, R7, R246.reuse, 0x2 ;  /* 0x000000f607107211 */ /* 0x080fe200078210ff */
[----:B------:R3:W-:Y:S01]  /*7540*/  REDG.E.ADD.F32.FTZ.RN.STRONG.GPU desc[UR6][R14.64], R115 ;  /* 0x000000730e0079a6 */ /* 0x0007e2000c10f386 */
[-C--:B------:R-:W-:Y:S02]  /*7550*/  LEA R6, P0, R5, R246.reuse, 0x2 ;  /* 0x000000f605067211 */ /* 0x080fe400078010ff */
[-C--:B------:R-:W-:Y:S01]  /*7560*/  LEA.HI.X.SX32 R17, R7, R247.reuse, 0x2, P1 ;  /* 0x000000f707117211 */ /* 0x080fe200008f16ff */
[----:B------:R-:W-:Y:S01]  /*7570*/  LDSM.16.MT88.4 R112, [R219+0x7800] ;  /* 0x00780000db70783b */ /* 0x000fe20000004200 */
[-C--:B------:R-:W-:Y:S01]  /*7580*/  LEA.HI.X.SX32 R7, R5, R247.reuse, 0x2, P0 ;  /* 0x000000f705077211 */ /* 0x080fe200000f16ff */
[----:B------:R-:W-:Y:S02]  /*7590*/  IMAD.IADD R5, R201, 0x1, R9 ;  /* 0x00000001c9057824 */ /* 0x000fe400078e0209 */
[----:B------:R4:W-:Y:S01]  /*75a0*/  REDG.E.ADD.F32.FTZ.RN.STRONG.GPU desc[UR6][R16.64], R108 ;  /* 0x0000006c100079a6 */ /* 0x0009e2000c10f386 */
[CC--:B-1----:R-:W-:Y:S03]  /*75b0*/  LEA R10, P0, R9.reuse, R246.reuse, 0x2 ;  /* 0x000000f6090a7211 */ /* 0x0c2fe600078010ff */
[----:B------:R1:W-:Y:S01]  /*75c0*/  REDG.E.ADD.F32.FTZ.RN.STRONG.GPU desc[UR6][R6.64], R109 ;  /* 0x0000006d060079a6 */ /* 0x0003e2000c10f386 */
[-C--:B------:R-:W-:Y:S01]  /*75d0*/  LEA.HI.X.SX32 R11, R9, R247.reuse, 0x2, P0 ;  /* 0x000000f7090b7211 */ /* 0x080fe200000f16ff */
[C---:B------:R-:W-:Y:S02]  /*75e0*/  VIADD R9, R203.reuse, 0xc0 ;  /* 0x000000c0cb097836 */ /* 0x040fe40000000000 */
[----:B------:R-:W-:Y:S02]  /*75f0*/  VIADD R203, R203, 0xe0 ;  /* 0x000000e0cbcb7836 */ /* 0x000fe40000000000 */
[----:B------:R1:W-:Y:S01]  /*7600*/  REDG.E.ADD.F32.FTZ.RN.STRONG.GPU desc[UR6][R10.64], R110 ;  /* 0x0000006e0a0079a6 */ /* 0x0003e2000c10f386 */
[CC--:B--2---:R-:W-:Y:S04]  /*7610*/  LEA R12, P0, R5.reuse, R246.reuse, 0x2 ;  /* 0x000000f6050c7211 */ /* 0x0c4fe800078010ff */
[-C--:B------:R-:W-:Y:S01]  /*7620*/  LEA.HI.X.SX32 R13, R5, R247.reuse, 0x2, P0 ;  /* 0x000000f7050d7211 */ /* 0x080fe200000f16ff */
[----:B------:R-:W-:Y:S01]  /*7630*/  IMAD.IADD R5, R201, 0x1, R9 ;  /* 0x00000001c9057824 */ /* 0x000fe200078e0209 */
[CC--:B---3--:R-:W-:Y:S03]  /*7640*/  LEA R14, P0, R9.reuse, R246.reuse, 0x2 ;  /* 0x000000f6090e7211 */ /* 0x0c8fe600078010ff */
[----:B------:R2:W-:Y:S01]  /*7650*/  REDG.E.ADD.F32.FTZ.RN.STRONG.GPU desc[UR6][R12.64], R111 ;  /* 0x0000006f0c0079a6 */ /* 0x0005e2000c10f386 */
[-C--:B------:R-:W-:Y:S01]  /*7660*/  LEA.HI.X.SX32 R15, R9, R247.reuse, 0x2, P0 ;  /* 0x000000f7090f7211 */ /* 0x080fe200000f16ff */
[----:B------:R-:W-:Y:S01]  /*7670*/  IMAD.IADD R9, R201, 0x1, R5 ;  /* 0x00000001c9097824 */ /* 0x000fe200078e0205 */
[CC--:B----4-:R-:W-:Y:S01]  /*7680*/  LEA R16, P0, R5.reuse, R246.reuse, 0x2 ;  /* 0x000000f605107211 */ /* 0x0d0fe200078010ff */
[----:B------:R-:W-:Y:S03]  /*7690*/  REDG.E.ADD.F32.FTZ.RN.STRONG.GPU desc[UR6][R246.64+0x300], R116 ;  /* 0x00030074f60079a6 */ /* 0x000fe6000c10f386 */
[-C--:B------:R-:W-:Y:S01]  /*76a0*/  LEA.HI.X.SX32 R17, R5, R247.reuse, 0x2, P0 ;  /* 0x000000f705117211 */ /* 0x080fe200000f16ff */
[----:B------:R-:W-:Y:S01]  /*76b0*/  REDG.E.ADD.F32.FTZ.RN.STRONG.GPU desc[UR6][R208.64+0x300], R117 ;  /* 0x00030075d00079a6 */ /* 0x000fe2000c10f386 */
[C---:B------:R-:W-:Y:S03]  /*76c0*/  IMAD.IADD R5, R201.reuse, 0x1, R9 ;  /* 0x00000001c9057824 */ /* 0x040fe600078e0209 */
[----:B------:R3:W-:Y:S01]  /*76d0*/  REDG.E.ADD.F32.FTZ.RN.STRONG.GPU desc[UR6][R14.64], R118 ;  /* 0x000000760e0079a6 */ /* 0x0007e2000c10f386 */
[----:B-1----:R-:W-:Y:S01]  /*76e0*/  IMAD.IADD R7, R201, 0x1, R5 ;  /* 0x00000001c9077824 */ /* 0x002fe200078e0205 */
[-C--:B------:R-:W-:Y:S02]  /*76f0*/  LEA R8, P0, R5, R246.reuse, 0x2 ;  /* 0x000000f605087211 */ /* 0x080fe400078010ff */
[CC--:B------:R-:W-:Y:S01]  /*7700*/  LEA R10, P1, R9.reuse, R246.reuse, 0x2 ;  /* 0x000000f6090a7211 */ /* 0x0c0fe200078210ff */
[----:B------:R1:W-:Y:S03]  /*7710*/  REDG.E.ADD.F32.FTZ.RN.STRONG.GPU desc[UR6][R16.64], R119 ;  /* 0x00000077100079a6 */ /* 0x0003e6000c10f386 */
[-C--:B------:R-:W-:Y:S01]  /*7720*/  LEA.HI.X.SX32 R11, R9, R247.reuse, 0x2, P1 ;  /* 0x000000f7090b7211 */ /* 0x080fe200008f16ff */
[----:B------:R-:W-:Y:S01]  /*7730*/  LDSM.16.MT88.4 R108, [R219+0x5800] ;  /* 0x00580000db6c783b */ /* 0x000fe20000004200 */
[-C--:B------:R-:W-:Y:S01]  /*7740*/  LEA.HI.X.SX32 R9, R5, R247.reuse, 0x2, P0 ;  /* 0x000000f705097211 */ /* 0x080fe200000f16ff */
[----:B------:R-:W-:Y:S01]  /*7750*/  IMAD.IADD R5, R201, 0x1, R7 ;  /* 0x00000001c9057824 */ /* 0x000fe200078e0207 */
[CC--:B------:R-:W-:Y:S01]  /*7760*/  LEA R6, P0, R7.reuse, R246.reuse, 0x2 ;  /* 0x000000f607067211 */ /* 0x0c0fe200078010ff */
[----:B------:R-:W-:Y:S03]  /*7770*/  REDG.E.ADD.F32.FTZ.RN.STRONG.GPU desc[UR6][R10.64], R120 ;  /* 0x000000780a0079a6 */ /* 0x000fe6000c10f386 */
[-C--:B------:R-:W-:Y:S01]  /*7780*/  LEA.HI.X.SX32 R7, R7, R247.reuse, 0x2, P0 ;  /* 0x000000f707077211 */ /* 0x080fe200000f16ff */
[----:B------:R4:W-:Y:S01]  /*7790*/  REDG.E.ADD.F32.FTZ.RN.STRONG.GPU desc[UR6][R8.64], R121 ;  /* 0x00000079080079a6 */ /* 0x0009e2000c10f386 */
[CC--:B--2---:R-:W-:Y:S03]  /*77a0*/  LEA R12, P0, R5.reuse, R246.reuse, 0x2 ;  /* 0x000000f6050c7211 */ /* 0x0c4fe600078010ff */
[----:B------:R-:W-:Y:S01]  /*77b0*/  REDG.E.ADD.F32.FTZ.RN.STRONG.GPU desc[UR6][R6.64], R122 ;  /* 0x0000007a060079a6 */ /* 0x000fe2000c10f386 */
[-C--:B------:R-:W-:Y:S01]  /*77c0*/  LEA.HI.X.SX32 R13, R5, R247.reuse, 0x2, P0 ;  /* 0x000000f7050d7211 */ /* 0x080fe200000f16ff */
[C---:B------:R-:W-:Y:S04]  /*77d0*/  IMAD.IADD R5, R201.reuse, 0x1, R203 ;  /* 0x00000001c9057824 */ /* 0x040fe800078e02cb */
[----:B---3--:R-:W-:Y:S01]  /*77e0*/  IMAD.IADD R15, R201, 0x1, R5 ;  /* 0x00000001c90f7824 */ /* 0x008fe200078e0205 */
[----:B------:R-:W-:Y:S01]  /*77f0*/  REDG.E.ADD.F32.FTZ.RN.STRONG.GPU desc[UR6][R12.64], R123 ;  /* 0x0000007b0c0079a6 */ /* 0x000fe2000c10f386 */
[CC--:B-1----:R-:W-:Y:S03]  /*7800*/  LEA R16, P0, R203.reuse, R246.reuse, 0x2 ;  /* 0x000000f6cb107211 */ /* 0x0c2fe600078010ff */
[----:B------:R-:W-:Y:S01]  /*7810*/  REDG.E.ADD.F32.FTZ.RN.STRONG.GPU desc[UR6][R246.64+0x380], R128 ;  /* 0x00038080f60079a6 */ /* 0x000fe2000c10f386 */
[-C--:B------:R-:W-:Y:S03]  /*7820*/  LEA.HI.X.SX32 R17, R203, R247.reuse, 0x2, P0 ;  /* 0x000000f7cb117211 */ /* 0x080fe600000f16ff */
[----:B------:R-:W-:Y:S01]  /*7830*/  REDG.E.ADD.F32.FTZ.RN.STRONG.GPU desc[UR6][R208.64+0x380], R129 ;  /* 0x00038081d00079a6 */ /* 0x000fe2000c10f386 */
[CC--:B------:R-:W-:Y:S03]  /*7840*/  LEA R18, P0, R5.reuse, R246.reuse, 0x2 ;  /* 0x000000f605127211 */ /* 0x0c0fe600078010ff */
[----:B------:R-:W-:Y:S01]  /*7850*/  REDG.E.ADD.F32.FTZ.RN.STRONG.GPU desc[UR6][R16.64], R130 ;  /* 0x00000082100079a6 */ /* 0x000fe2000c10f386 */
[-C--:B------:R-:W-:Y:S01]  /*7860*/  LEA.HI.X.SX32 R19, R5, R247.reuse, 0x2, P0 ;  /* 0x000000f705137211 */ /* 0x080fe200000f16ff */
[----:B----4-:R-:W-:Y:S01]  /*7870*/  IMAD.IADD R9, R201, 0x1, R15 ;  /* 0x00000001c9097824 */ /* 0x010fe200078e020f */
[-C--:B------:R-:W-:Y:S03]  /*7880*/  LEA R96, P0, R15, R246.reuse, 0x2 ;  /* 0x000000f60f607211 */ /* 0x080fe600078010ff */
[----:B------:R-:W-:Y:S01]  /*7890*/  REDG.E.ADD.F32.FTZ.RN.STRONG.GPU desc[UR6][R18.64], R131 ;  /* 0x00000083120079a6 */ /* 0x000fe2000c10f386 */
[----:B------:R-:W-:Y:S01]  /*78a0*/  IMAD.IADD R5, R201, 0x1, R9 ;  /* 0x00000001c9057824 */ /* 0x000fe200078e0209 */
[-C--:B------:R-:W-:Y:S02]  /*78b0*/  LEA R100, P2, R9, R246.reuse, 0x2 ;  /* 0x000000f609647211 */ /* 0x080fe400078410ff */
[-C--:B------:R-:W-:Y:S01]  /*78c0*/  LEA.HI.X.SX32 R97, R15, R247.reuse, 0x2, P0 ;  /* 0x000000f70f617211 */ /* 0x080fe200000f16ff */
[----:B------:R-:W-:Y:S01]  /*78d0*/  IMAD.IADD R201, R201, 0x1, R5 ;  /* 0x00000001c9c97824 */ /* 0x000fe200078e0205 */
[-C--:B------:R-:W-:Y:S01]  /*78e0*/  LEA R106, P1, R5, R246.reuse, 0x2 ;  /* 0x000000f6056a7211 */ /* 0x080fe200078210ff */
[----:B------:R-:W-:Y:S01]  /*78f0*/  LDSM.16.MT88.4 R12, [R0+0x28000] ;  /* 0x02800000000c783b */ /* 0x000fe20000004200 */
[-C--:B------:R-:W-:Y:S02]  /*7900*/  LEA.HI.X.SX32 R101, R9, R247.reuse, 0x2, P2 ;  /* 0x000000f709657211 */ /* 0x080fe400010f16ff */
[-C--:B------:R-:W-:Y:S01]  /*7910*/  LEA.HI.X.SX32 R107, R5, R247.reuse, 0x2, P1 ;  /* 0x000000f7056b7211 */ /* 0x080fe200008f16ff */
[----:B------:R-:W-:Y:S01]  /*7920*/  LDSM.16.MT88.4 R8, [R219] ;  /* 0x00000000db08783b */ /* 0x000fe20000004200 */
[C---:B------:R-:W-:Y:S02]  /*7930*/  LEA R104, P0, R201.reuse, R246, 0x2 ;  /* 0x000000f6c9687211 */ /* 0x040fe400078010ff */
[----:B------:R-:W-:Y:S01]  /*7940*/  PLOP3.LUT P1, PT, PT, PT, UP0, 0x80, 0x0 ;  /* 0x000000000000781c */ /* 0x000fe20003f2f008 */
[----:B------:R-:W1:Y:S01]  /*7950*/  LDSM.16.MT88.4 R4, [R222+0x28000] ;  /* 0x02800000de04783b */ /* 0x000e620000004200 */
[----:B------:R-:W-:Y:S01]  /*7960*/  LEA.HI.X.SX32 R105, R201, R247, 0x2, P0 ;  /* 0x000000f7c9697211 */ /* 0x000fe200000f16ff */
[----:B------:R-:W-:Y:S01]  /*7970*/  @UP2 UIADD3 UR20, UP0, UR20, -0x100, URZ ;  /* 0xffffff0014142890 */ /* 0x000fe2000ff1e03f */
[----:B------:R-:W-:Y:S01]  /*7980*/  PLOP3.LUT P0, PT, PT, PT, UP1, 0x80, 0x0 ;  /* 0x000000000000781c */ /* 0x000fe20003f0f018 */
[----:B------:R-:W2:Y:S02]  /*7990*/  LDSM.16.MT88.4 R16, [R219+0x2000] ;  /* 0x00200000db10783b */ /* 0x000ea40000004200 */
[----:B------:R-:W-:Y:S02]  /*79a0*/  @UP2 UIADD3.X UR19, UR19, -0x1, URZ, UP0, !UPT ;  /* 0xffffffff13132890 */ /* 0x000fe400087fe43f */
[----:B------:R-:W-:Y:S04]  /*79b0*/  REDG.E.ADD.F32.FTZ.RN.STRONG.GPU desc[UR6][R96.64], R124 ;  /* 0x0000007c600079a6 */ /* 0x000fe8000c10f386 */
[----:B------:R-:W3:Y:S04]  /*79c0*/  LDSM.16.MT88.4 R96, [R219+0x800] ;  /* 0x00080000db60783b */ /* 0x000ee80000004200 */
[----:B------:R-:W-:Y:S04]  /*79d0*/  REDG.E.ADD.F32.FTZ.RN.STRONG.GPU desc[UR6][R100.64], R125 ;  /* 0x0000007d640079a6 */ /* 0x000fe8000c10f386 */
[----:B------:R-:W4:Y:S04]  /*79e0*/  LDSM.16.MT88.4 R100, [R0+0x28800] ;  /* 0x028800000064783b */ /* 0x000f280000004200 */
        /* <DEDUP_REMOVED lines=17> */
[----:B------:R-:W2:Y:S05]  /*7b00*/  LDSM.16.MT88.4 R84, [R219+0x6800] ;  /* 0x00680000db54783b */ /* 0x000eaa0000004200 */
[-C--:B------:R-:W-:Y:S06]  /*7b10*/  HMMA.16816.F32.BF16 R180, R4, R88.reuse, R180 ;  /* 0x0000005804b4723c */ /* 0x080fec00000418b4 */
[C---:B------:R-:W-:Y:S06]  /*7b20*/  HMMA.16816.F32.BF16 R184, R12.reuse, R88, R184 ;  /* 0x000000580cb8723c */ /* 0x040fec00000418b8 */
[-C--:B------:R-:W-:Y:S01]  /*7b30*/  HMMA.16816.F32.BF16 R188, R12, R90.reuse, R188 ;  /* 0x0000005a0cbc723c */ /* 0x080fe200000418bc */
[----:B------:R-:W-:Y:S05]  /*7b40*/  LDSM.16.MT88.4 R12, [R219+0x1000] ;  /* 0x00100000db0c783b */ /* 0x000fea0000004200 */
[----:B------:R-:W-:Y:S01]  /*7b50*/  HMMA.16816.F32.BF16 R192, R4, R90, R192 ;  /* 0x0000005a04c0723c */ /* 0x000fe200000418c0 */
[----:B------:R-:W2:Y:S04]  /*7b60*/  LDSM.16.MT88.4 R4, [R222+0x29000] ;  /* 0x02900000de04783b */ /* 0x000ea80000004200 */
[----:B------:R-:W2:Y:S01]  /*7b70*/  LDSM.16.MT88.4 R88, [R0+0x29000] ;  /* 0x029000000058783b */ /* 0x000ea20000004200 */
[-C--:B---3--:R-:W-:Y:S06]  /*7b80*/  HMMA.16816.F32.BF16 R132, R92, R96.reuse, R132 ;  /* 0x000000605c84723c */ /* 0x088fec0000041884 */
[C---:B----4-:R-:W-:Y:S06]  /*7b90*/  HMMA.16816.F32.BF16 R136, R100.reuse, R96, R136 ;  /* 0x000000606488723c */ /* 0x050fec0000041888 */
        /* <DEDUP_REMOVED lines=248> */
[----:B------:R-:W1:Y:S01]  /*8b20*/  S2R R58, SR_TID.X ;  /* 0x00000000003a7919 */ /* 0x000e620000002100 */
        /* <DEDUP_REMOVED lines=93> */
.L_x_1847:
[----:B------:R-:W-:Y:S01]  /*9100*/  @UP0 UIADD3 UR9, UR39, UR41, URZ ;  /* 0x0000002927090290 */ /* 0x000fe2000fffe03f */
[----:B------:R-:W-:Y:S01]  /*9110*/  LOP3.LUT R5, R53, 0xfffffff8, RZ, 0xc0, !PT ;  /* 0xfffffff835057812 */ /* 0x000fe200078ec0ff */
[----:B------:R-:W-:Y:S01]  /*9120*/  @UP0 ULDC.64 UR12, c[0x0][0x458] ;  /* 0x00011600000c0ab9 */ /* 0x000fe20000000a00 */
[----:B------:R-:W-:Y:S01]  /*9130*/  USHF.L.U32 UR5, UR14, 0x6, URZ ;  /* 0x000000060e057899 */ /* 0x000fe2000800063f */
[----:B------:R-:W-:Y:S01]  /*9140*/  LEA R54, R228, UR4, 0x1 ;  /* 0x00000004e4367c11 */ /* 0x000fe2000f8e08ff */
[----:B------:R-:W-:Y:S01]  /*9150*/  @UP0 UIMAD.WIDE.U32 UR16, UR9, UR12, URZ ;  /* 0x0000000c091002a5 */ /* 0x000fe2000f8e003f */
[----:B------:R-:W-:Y:S01]  /*9160*/  IMAD.IADD R58, R58, 0x1, -R5 ;  /* 0x000000013a3a7824 */ /* 0x000fe200078e0a05 */
        /* <DEDUP_REMOVED lines=15> */
.L_x_1848:
[----:B------:R-:W-:Y:S01]  /*9260*/  BAR.SYNC.DEFER_BLOCKING 0x0 ;  /* 0x0000000000007b1d */ /* 0x000fe20000010000 */
[----:B------:R-:W-:Y:S01]  /*9270*/  IMAD.SHL.U32 R58, R58, 0x8, RZ ;  /* 0x000000083a3a7824 */ /* 0x000fe200078e00ff */
[----:B------:R-:W-:Y:S01]  /*9280*/  USHF.R.S32.HI UR9, URZ, 0x1f, UR5 ;  /* 0x0000001f3f097899 */ /* 0x000fe20008011405 */
[----:B------:R-:W-:Y:S01]  /*9290*/  IMAD.U32 R5, RZ, RZ, UR10 ;  /* 0x0000000aff057e24 */ /* 0x000fe2000f8e00ff */
[----:B------:R-:W-:Y:S01]  /*92a0*/  UIMAD UR8, UR14, -0x40, UR8 ;  /* 0xffffffc00e0878a4 */ /* 0x000fe2000f8e0208 */
[----:B------:R-:W-:Y:S01]  /*92b0*/  SHF.R.S32.HI R53, RZ, 0x3, R53 ;  /* 0x00000003ff357819 */ /* 0x000fe20000011435 */
[----:B------:R-:W-:Y:S01]  /*92c0*/  UIMAD UR15, UR9, UR10, URZ ;  /* 0x0000000a090f72a4 */ /* 0x000fe2000f8e023f */
[--C-:B--2---:R-:W-:Y:S01]  /*92d0*/  SHF.R.S32.HI R59, RZ, 0x1f, R58.reuse ;  /* 0x0000001fff3b7819 */ /* 0x104fe2000001143a */
[----:B------:R-:W-:Y:S01]  /*92e0*/  USHF.R.S32.HI UR22, URZ, 0x1f, UR53 ;  /* 0x0000001f3f167899 */ /* 0x000fe20008011435 */
[----:B------:R-:W-:Y:S01]  /*92f0*/  BSSY B0, `(.L_x_1849) ;  /* 0x000002a000007945 */ /* 0x000fe20003800000 */
[----:B------:R-:W-:Y:S01]  /*9300*/  UIMAD UR15, UR5, UR11, UR15 ;  /* 0x0000000b050f72a4 */ /* 0x000fe2000f8e020f */
[----:B------:R-:W-:Y:S01]  /*9310*/  ISETP.GE.AND P2, PT, R53, UR8, PT ;  /* 0x0000000835007c0c */ /* 0x000fe2000bf46270 */
[----:B------:R-:W-:Y:S01]  /*9320*/  IMAD.WIDE.U32 R6, R5, UR5, R58 ;  /* 0x0000000505067c25 */ /* 0x000fe2000f8e003a */
[----:B------:R-:W-:Y:S01]  /*9330*/  ULDC.64 UR18, c[0x0][0x468] ;  /* 0x00011a0000127ab9 */ /* 0x000fe20000000a00 */
[----:B------:R-:W-:-:S02]  /*9340*/  IADD3 R5, R53, 0x20, RZ ;  /* 0x0000002035057810 */ /* 0x000fc40007ffe0ff */
[----:B------:R-:W-:Y:S01]  /*9350*/  IMAD.U32 R4, RZ, RZ, UR15 ;  /* 0x0000000fff047e24 */ /* 0x000fe2000f8e00ff */
[----:B------:R-:W-:Y:S01]  /*9360*/  IADD3 R60, P0, R6, UR20, RZ ;  /* 0x00000014063c7c10 */ /* 0x000fe2000ff1e0ff */
[----:B------:R-:W-:Y:S01]  /*9370*/  UIMAD UR15, UR22, UR18, URZ ;  /* 0x00000012160f72a4 */ /* 0x000fe2000f8e023f */
[----:B------:R-:W-:Y:S02]  /*9380*/  ISETP.GE.AND P1, PT, R5, UR8, PT ;  /* 0x0000000805007c0c */ /* 0x000fe4000bf26270 */
[----:B------:R-:W-:Y:S01]  /*9390*/  IADD3.X R61, R7, UR21, R4, P0, !PT ;  /* 0x00000015073d7c10 */ /* 0x000fe200087fe404 */
[----:B------:R-:W-:Y:S01]  /*93a0*/  IMAD.U32 R4, RZ, RZ, UR18 ;  /* 0x00000012ff047e24 */ /* 0x000fe2000f8e00ff */
[----:B------:R-:W-:Y:S01]  /*93b0*/  UIMAD UR19, UR53, UR19, UR15 ;  /* 0x00000013351372a4 */ /* 0x000fe2000f8e020f */
[----:B------:R1:W2:Y:S01]  /*93c0*/  LDS.128 R48, [R54+0x19000] ;  /* 0x0190000036307984 */ /* 0x0002a20000000c00 */
[----:B------:R-:W-:Y:S01]  /*93d0*/  SHF.R.S32.HI R52, RZ, 0x1f, R53 ;  /* 0x0000001fff347819 */ /* 0x000fe20000011435 */
        /* <DEDUP_REMOVED lines=27> */
.L_x_1850:
[----:B------:R-:W-:Y:S05]  /*9590*/  BSYNC B0 ;  /* 0x0000000000007941 */ /* 0x000fea0003800000 */
.L_x_1849:
[----:B------:R-:W-:Y:S04]  /*95a0*/  BSSY B0, `(.L_x_1851) ;  /* 0x0000010000007945 */ /* 0x000fe80003800000 */
[----:B------:R-:W-:Y:S05]  /*95b0*/  @P1 BRA `(.L_x_1852) ;  /* 0x0000000000381947 */ /* 0x000fea0003800000 */
[----:B--2---:R-:W-:Y:S01]  /*95c0*/  IADD3 R5, P0, R53, 0x20, RZ ;  /* 0x0000002035057810 */ /* 0x004fe20007f1e0ff */
        /* <DEDUP_REMOVED lines=9> */
[----:B------:R2:W-:Y:S04]  /*9660*/  STG.E.128 desc[UR6][R8.64], R48 ;  /* 0x0000003008007986 */ /* 0x0005e8000c101d06 */
[----:B---3--:R2:W-:Y:S04]  /*9670*/  STG.E.128 desc[UR6][R8.64+0x80], R44 ;  /* 0x0000802c08007986 */ /* 0x0085e8000c101d06 */
[----:B----4-:R2:W-:Y:S04]  /*9680*/  STG.E.128 desc[UR6][R8.64+0x100], R40 ;  /* 0x0001002808007986 */ /* 0x0105e8000c101d06 */
[----:B-1----:R2:W-:Y:S02]  /*9690*/  STG.E.128 desc[UR6][R8.64+0x180], R36 ;  /* 0x0001802408007986 */ /* 0x0025e4000c101d06 */
.L_x_1852:
[----:B------:R-:W-:Y:S05]  /*96a0*/  BSYNC B0 ;  /* 0x0000000000007941 */ /* 0x000fea0003800000 */
.L_x_1851:
[----:B--2---:R2:W2:Y:S01]  /*96b0*/  LDS.128 R12, [R54+0x20000] ;  /* 0x02000000360c7984 */ /* 0x0044a20000000c00 */
[----:B-1----:R-:W-:Y:S01]  /*96c0*/  IMAD.U32 R37, RZ, RZ, UR12 ;  /* 0x0000000cff257e24 */ /* 0x002fe2000f8e00ff */
        /* <DEDUP_REMOVED lines=18> */
[----:B----4-:R-:W-:Y:S01]  /*97f0*/  MOV R40, R38 ;  /* 0x0000002600287202 */ /* 0x010fe20000000f00 */
        /* <DEDUP_REMOVED lines=8> */
[----:B--2---:R2:W-:Y:S04]  /*9880*/  STG.E.128 desc[UR6][R42.64], R12 ;  /* 0x0000000c2a007986 */ /* 0x0045e8000c101d06 */
[----:B-1----:R2:W-:Y:S04]  /*9890*/  STG.E.128 desc[UR6][R42.64+0x80], R8 ;  /* 0x000080082a007986 */ /* 0x0025e8000c101d06 */
[----:B------:R2:W-:Y:S04]  /*98a0*/  STG.E.128 desc[UR6][R42.64+0x100], R4 ;  /* 0x000100042a007986 */ /* 0x0005e8000c101d06 */
[----:B------:R2:W-:Y:S02]  /*98b0*/  STG.E.128 desc[UR6][R42.64+0x180], R16 ;  /* 0x000180102a007986 */ /* 0x0005e4000c101d06 */
.L_x_1854:
[----:B------:R-:W-:Y:S05]  /*98c0*/  BSYNC B0 ;  /* 0x0000000000007941 */ /* 0x000fea0003800000 */
.L_x_1853:
[----:B------:R-:W-:Y:S05]  /*98d0*/  @P1 BRA `(.L_x_1835) ;  /* 0x0000000000381947 */ /* 0x000fea0003800000 */
[----:B------:R-:W-:Y:S01]  /*98e0*/  IADD3 R53, P0, R53, 0x20, RZ ;  /* 0x0000002035357810 */ /* 0x000fe20007f1e0ff */
[----:B------:R-:W-:Y:S01]  /*98f0*/  ULDC.64 UR8, c[0x0][0x3f8] ;  /* 0x0000fe0000087ab9 */ /* 0x000fe20000000a00 */
[----:B------:R-:W-:Y:S02]  /*9900*/  MOV R36, R38 ;  /* 0x0000002600247202 */ /* 0x000fe40000000f00 */
[----:B-12---:R-:W-:-:S03]  /*9910*/  IADD3.X R4, RZ, R52, RZ, P0, !PT ;  /* 0x00000034ff047210 */ /* 0x006fc600007fe4ff */
[----:B------:R-:W-:-:S04]  /*9920*/  IMAD.WIDE.U32 R6, R53, UR12, R36 ;  /* 0x0000000c35067c25 */ /* 0x000fc8000f8e0024 */
[----:B------:R-:W-:Y:S01]  /*9930*/  IMAD R4, R4, UR12, RZ ;  /* 0x0000000c04047c24 */ /* 0x000fe2000f8e02ff */
[----:B------:R-:W-:-:S03]  /*9940*/  LEA R8, P0, R6, UR8, 0x1 ;  /* 0x0000000806087c11 */ /* 0x000fc6000f8008ff */
[----:B------:R-:W-:-:S05]  /*9950*/  IMAD R4, R53, UR13, R4 ;  /* 0x0000000d35047c24 */ /* 0x000fca000f8e0204 */
[----:B------:R-:W-:-:S04]  /*9960*/  IADD3 R4, R4, R7, RZ ;  /* 0x0000000704047210 */ /* 0x000fc80007ffe0ff */
[----:B------:R-:W-:-:S05]  /*9970*/  LEA.HI.X R9, R6, UR9, R4, 0x1, P0 ;  /* 0x0000000906097c11 */ /* 0x000fca00080f0c04 */
[----:B------:R1:W-:Y:S04]  /*9980*/  STG.E.128 desc[UR6][R8.64], R32 ;  /* 0x0000002008007986 */ /* 0x0003e8000c101d06 */
[----:B------:R1:W-:Y:S04]  /*9990*/  STG.E.128 desc[UR6][R8.64+0x80], R28 ;  /* 0x0000801c08007986 */ /* 0x0003e8000c101d06 */
[----:B------:R1:W-:Y:S04]  /*99a0*/  STG.E.128 desc[UR6][R8.64+0x100], R24 ;  /* 0x0001001808007986 */ /* 0x0003e8000c101d06 */
[----:B------:R1:W-:Y:S02]  /*99b0*/  STG.E.128 desc[UR6][R8.64+0x180], R20 ;  /* 0x0001801408007986 */ /* 0x0003e4000c101d06 */
.L_x_1835:
[----:B------:R-:W-:Y:S05]  /*99c0*/  BSYNC B1 ;  /* 0x0000000000017941 */ /* 0x000fea0003800000 */
.L_x_1821:
[----:B------:R-:W-:Y:S02]  /*99d0*/  ULDC UR5, c[0x0][0xc] ;  /* 0x0000030000057ab9 */ /* 0x000fe40000000800 */
[----:B------:R-:W-:-:S04]  /*99e0*/  UIADD3 UR14, UR5, UR14, URZ ;  /* 0x0000000e050e7290 */ /* 0x000fc8000fffe03f */
[----:B------:R-:W-:-:S06]  /*99f0*/  UISETP.GE.AND UP0, UPT, UR14, UR60, UPT ;  /* 0x0000003c0e00728c */ /* 0x000fcc000bf06270 */
[----:B------:R-:W-:-:S13]  /*9a00*/  PLOP3.LUT P0, PT, PT, PT, UP0, 0x80, 0x0 ;  /* 0x000000000000781c */ /* 0x000fda0003f0f008 */
[----:B------:R-:W-:Y:S05]  /*9a10*/  @P0 BRA `(.L_x_1855) ;  /* 0x0000000000040947 */ /* 0x000fea0003800000 */
[----:B------:R-:W-:Y:S05]  /*9a20*/  BRA `(.L_x_1856) ;  /* 0xffffff6c00bc7947 */ /* 0x000fea000383ffff */
.L_x_1855:
[----:B------:R-:W-:Y:S05]  /*9a30*/  EXIT ;  /* 0x000000000000794d */ /* 0x000fea0003800000 */
.L_x_1857:
        /* <DEDUP_REMOVED lines=12> */
.L_x_2070:


//--------------------- .text._ZN5flash44flash_bwd_dq_dk_dv_loop_seqk_parallel_kernelI23Flash_bwd_kernel_traitsILi256ELi64ELi64ELi8ELi4ELi2ELi2ELb0ELb0EN7cutlass10bfloat16_tE19Flash_kernel_traitsILi256ELi64ELi64ELi8ES3_EELb0ELb0ELb1ELb0ELb0ELb1ELb1EEEvNS_16Flash_bwd_paramsE --------------------------
	.section	.text._ZN5flash44flash_bwd_dq_dk_dv_loop_seqk_parallel_kernelI23Flash_bwd_kernel_traitsILi256ELi64ELi64ELi8ELi4ELi2ELi2ELb0ELb0EN7cutlass10bfloat16_tE19Flash_kernel_traitsILi256ELi64ELi64ELi8ES3_EELb0ELb0ELb1ELb0ELb0ELb1ELb1EEEvNS_16Flash_bwd_paramsE,"ax",@progbits
	.align	128
        .global         _ZN5flash44flash_bwd_dq_dk_dv_loop_seqk_parallel_kernelI23Flash_bwd_kernel_traitsILi256ELi64ELi64ELi8ELi4ELi2ELi2ELb0ELb0EN7cutlass10bfloat16_tE19Flash_kernel_traitsILi256ELi64ELi64ELi8ES3_EELb0ELb0ELb1ELb0ELb0ELb1ELb1EEEvNS_16Flash_bwd_paramsE
        .type           _ZN5flash44flash_bwd_dq_dk_dv_loop_seqk_parallel_kernelI23Flash_bwd_kernel_traitsILi256ELi64ELi64ELi8ELi4ELi2ELi2ELb0ELb0EN7cutlass10bfloat16_tE19Flash_kernel_traitsILi256ELi64ELi64ELi8ES3_EELb0ELb0ELb1ELb0ELb0ELb1ELb1EEEvNS_16Flash_bwd_paramsE,@function
        .size           _ZN5flash44flash_bwd_dq_dk_dv_loop_seqk_parallel_kernelI23Flash_bwd_kernel_traitsILi256ELi64ELi64ELi8ELi4ELi2ELi2ELb0ELb0EN7cutlass10bfloat16_tE19Flash_kernel_traitsILi256ELi64ELi64ELi8ES3_EELb0ELb0ELb1ELb0ELb0ELb1ELb1EEEvNS_16Flash_bwd_paramsE,(.L_x_2071 - _ZN5flash44flash_bwd_dq_dk_dv_loop_seqk_parallel_kernelI23Flash_bwd_kernel_traitsILi256ELi64ELi64ELi8ELi4ELi2ELi2ELb0ELb0EN7cutlass10bfloat16_tE19Flash_kernel_traitsILi256ELi64ELi64ELi8ES3_EELb0ELb0ELb1ELb0ELb0ELb1ELb1EEEvNS_16Flash_bwd_paramsE)
        .other          _ZN5flash44flash_bwd_dq_dk_dv_loop_seqk_parallel_kernelI23Flash_bwd_kernel_traitsILi256ELi64ELi64ELi8ELi4ELi2ELi2ELb0ELb0EN7cutlass10bfloat16_tE19Flash_kernel_traitsILi256ELi64ELi64ELi8ES3_EELb0ELb0ELb1ELb0ELb0ELb1ELb1EEEvNS_16Flash_bwd_paramsE,@"STO_CUDA_ENTRY STV_DEFAULT"
_ZN5flash44flash_bwd_dq_dk_dv_loop_seqk_parallel_kernelI23Flash_bwd_kernel_traitsILi256ELi64ELi64ELi8ELi4ELi2ELi2ELb0ELb0EN7cutlass10bfloat16_tE19Flash_kernel_traitsILi256ELi64ELi64ELi8ES3_EELb0ELb0ELb1ELb0ELb0ELb1ELb1EEEvNS_16Flash_bwd_paramsE:
.text._ZN5flash44flash_bwd_dq_dk_dv_loop_seqk_parallel_kernelI23Flash_bwd_kernel_traitsILi256ELi64ELi64ELi8ELi4ELi2ELi2ELb0ELb0EN7cutlass10bfloat16_tE19Flash_kernel_traitsILi256ELi64ELi64ELi8ES3_EELb0ELb0ELb1ELb0ELb0ELb1ELb1EEEvNS_16Flash_bwd_paramsE:
        /* <DEDUP_REMOVED lines=154> */
.L_x_1894:
        /* <DEDUP_REMOVED lines=67> */
.L_x_1858:
        /* <DEDUP_REMOVED lines=15> */
[----:B------:R-:W-:-:S02]  /*0ec0*/  UIMAD UR21, UR47, UR13, UR12 ;  /* 0x0000000d2f1572a4 */ /* 0x000fc4000f8e020c */
[----:B------:R-:W-:Y:S01]  /*0ed0*/  UIADD3 UR11, UR10, 0x40, UR22 ;  /* 0x000000400a0b7890 */ /* 0x000fe2000fffe016 */
[----:B------:R-:W-:Y:S01]  /*0ee0*/  @!UP2 ULDC.64 UR12, c[0x0][0x418] ;  /* 0x00010600000caab9 */ /* 0x000fe20000000a00 */
[----:B------:R-:W-:Y:S01]  /*0ef0*/  ULDC UR57, c[0x0][0x2d4] ;  /* 0x0000b50000397ab9 */ /* 0x000fe20000000800 */
[----:B------:R-:W-:Y:S02]  /*0f00*/  @!UP2 UIMAD.WIDE.U32 UR36, UR47, UR12, URZ ;  /* 0x0000000c2f24a2a5 */ /* 0x000fe4000f8e003f */
[----:B------:R-:W-:Y:S02]  /*0f10*/  USHF.R.S32.HI UR39, URZ, 0x1f, UR57 ;  /* 0x0000001f3f277899 */ /* 0x000fe40008011439 */
[----:B------:R-:W-:Y:S01]  /*0f20*/  @UP1 ULDC.64 UR28, c[0x0][0x248] ;  /* 0x00009200001c1ab9 */ /* 0x000fe20000000a00 */
[----:B------:R-:W-:Y:S01]  /*0f30*/  ULDC.U8 UR41, c[0x0][0x3d8] ;  /* 0x0000f60000297ab9 */ /* 0x000fe20000000000 */
[----:B------:R-:W-:Y:S01]  /*0f40*/  UIADD3 UR48, UR19, UR21, URZ ;  /* 0x0000001513307290 */ /* 0x000fe2000fffe03f */
[----:B-1----:R-:W-:Y:S01]  /*0f50*/  IABS R5, R6 ;  /* 0x0000000600057213 */ /* 0x002fe20000000000 */
[----:B------:R-:W-:Y:S01]  /*0f60*/  UISETP.NE.AND UP3, UPT, UR41, URZ, UPT ;  /* 0x0000003f2900728c */ /* 0x000fe2000bf65270 */
[----:B------:R-:W-:Y:S01]  /*0f70*/  ISETP.NE.AND P3, PT, R6, RZ, PT ;  /* 0x000000ff0600720c */ /* 0x000fe20003f65270 */
[----:B------:R-:W-:Y:S01]  /*0f80*/  USHF.L.U32 UR16, UR47, 0x7, URZ ;  /* 0x000000072f107899 */ /* 0x000fe2000800063f */
[----:B------:R-:W1:Y:S01]  /*0f90*/  I2F.RP R2, R5 ;  /* 0x0000000500027306 */ /* 0x000e620000209400 */
[----:B------:R-:W-:Y:S01]  /*0fa0*/  ULDC.64 UR34, c[0x0][0x240] ;  /* 0x0000900000227ab9 */ /* 0x000fe20000000a00 */
[----:B------:R-:W-:-:S02]  /*0fb0*/  USHF.L.U64.HI UR25, UR47, 0x7, UR56 ;  /* 0x000000072f197899 */ /* 0x000fc40008010238 */
[----:B--2---:R-:W-:Y:S01]  /*0fc0*/  UIMAD.WIDE.U32 UR32, UR9, UR14, URZ ;  /* 0x0000000e092072a5 */ /* 0x004fe2000f8e003f */
[----:B------:R-:W-:Y:S01]  /*0fd0*/  ULDC UR61, c[0x0][0x2dc] ;  /* 0x0000b700003d7ab9 */ /* 0x000fe20000000800 */
[----:B------:R-:W-:Y:S02]  /*0fe0*/  ULDC UR60, c[0x0][0x270] ;  /* 0x00009c00003c7ab9 */ /* 0x000fe40000000800 */
[----:B------:R-:W-:Y:S02]  /*0ff0*/  UIMAD UR43, UR9, UR15, UR33 ;  /* 0x0000000f092b72a4 */ /* 0x000fe4000f8e0221 */
[----:B------:R-:W-:Y:S01]  /*1000*/  @!UP2 UIMAD UR9, UR56, UR12, URZ ;  /* 0x0000000c3809a2a4 */ /* 0x000fe2000f8e023f */
[----:B------:R-:W-:Y:S02]  /*1010*/  @UP2 ULDC.64 UR14, c[0x0][0x420] ;  /* 0x00010800000e2ab9 */ /* 0x000fe40000000a00 */
[----:B------:R-:W-:Y:S01]  /*1020*/  ULDC UR12, c[0x0][0x394] ;  /* 0x0000e500000c7ab9 */ /* 0x000fe20000000800 */
        /* <DEDUP_REMOVED lines=11> */
[----:B------:R-:W-:Y:S02]  /*10e0*/  @UP2 UIMAD.WIDE.U32 UR44, UR5, UR14, URZ ;  /* 0x0000000e052c22a5 */ /* 0x000fe4000f8e003f */
[----:B------:R-:W-:Y:S01]  /*10f0*/  @UP1 UIADD3 UR42, UR13, UR11, URZ ;  /* 0x0000000b0d2a1290 */ /* 0x000fe2000fffe03f */
[----:B------:R-:W1:Y:S01]  /*1100*/  F2I.FTZ.U32.TRUNC.NTZ R3, R2 ;  /* 0x0000000200037305 */ /* 0x000e62000021f000 */
[----:B------:R-:W-:Y:S01]  /*1110*/  USHF.R.S32.HI UR11, URZ, 0x1f, UR9 ;  /* 0x0000001f3f0b7899 */ /* 0x000fe20008011409 */
[----:B------:R-:W-:Y:S01]  /*1120*/  ULDC.U8 UR14, c[0x0][0x480] ;  /* 0x00012000000e7ab9 */ /* 0x000fe20000000000 */
[----:B------:R-:W-:Y:S02]  /*1130*/  @UP2 UIMAD UR50, UR5, UR15, UR45 ;  /* 0x0000000f053222a4 */ /* 0x000fe4000f8e022d */
[----:B------:R-:W-:-:S02]  /*1140*/  ULEA.HI UR21, UR11, UR9, URZ, 0x6 ;  /* 0x000000090b157291 */ /* 0x000fc4000f8f303f */
[----:B------:R-:W-:Y:S02]  /*1150*/  UIMAD UR9, UR39, UR47, URZ ;  /* 0x0000002f270972a4 */ /* 0x000fe4000f8e023f */
[----:B------:R-:W-:Y:S02]  /*1160*/  UISETP.NE.AND UP4, UPT, UR14, URZ, UPT ;  /* 0x0000003f0e00728c */ /* 0x000fe4000bf85270 */
[----:B------:R-:W-:Y:S02]  /*1170*/  UIMAD.WIDE.U32 UR14, UR47, UR57, URZ ;  /* 0x000000392f0e72a5 */ /* 0x000fe4000f8e003f */
[----:B------:R-:W-:Y:S01]  /*1180*/  UIMAD UR9, UR56, UR57, UR9 ;  /* 0x00000039380972a4 */ /* 0x000fe2000f8e0209 */
[----:B-1----:R-:W-:Y:S01]  /*1190*/  IMAD.MOV R0, RZ, RZ, -R3 ;  /* 0x000000ffff007224 */ /* 0x002fe200078e0a03 */
[----:B------:R-:W-:Y:S01]  /*11a0*/  USEL UR33, UR16, URZ, UP0 ;  /* 0x0000003f10217287 */ /* 0x000fe20008000000 */
[----:B------:R-:W-:Y:S01]  /*11b0*/  IMAD.MOV.U32 R2, RZ, RZ, RZ ;  /* 0x000000ffff027224 */ /* 0x000fe200078e00ff */
[----:B------:R-:W-:Y:S01]  /*11c0*/  UIMAD.WIDE.U32 UR16, UR5, UR34, URZ ;  /* 0x00000022051072a5 */ /* 0x000fe2000f8e003f */
[----:B------:R-:W-:Y:S01]  /*11d0*/  IMAD R0, R0, R5, RZ ;  /* 0x0000000500007224 */ /* 0x000fe200078e02ff */
[----:B------:R-:W-:Y:S01]  /*11e0*/  UIADD3 UR15, UR15, UR9, URZ ;  /* 0x000000090f0f7290 */ /* 0x000fe2000fffe03f */
[----:B------:R-:W-:-:S02]  /*11f0*/  ULDC UR46, c[0x0][0x2c4] ;  /* 0x0000b100002e7ab9 */ /* 0x000fc40000000800 */
[----:B------:R-:W-:Y:S01]  /*1200*/  IMAD.HI.U32 R0, R3, R0, R2 ;  /* 0x0000000003007227 */ /* 0x000fe200078e0002 */
[----:B------:R-:W-:Y:S01]  /*1210*/  MOV R2, R4 ;  /* 0x0000000400027202 */ /* 0x000fe20000000f00 */
[----:B------:R-:W-:Y:S02]  /*1220*/  USHF.R.S32.HI UR11, URZ, 0x6, UR27 ;  /* 0x000000063f0b7899 */ /* 0x000fe4000801141b */
[----:B------:R-:W-:Y:S02]  /*1230*/  USHF.R.S32.HI UR9, URZ, 0x6, UR21 ;  /* 0x000000063f097899 */ /* 0x000fe40008011415 */
[----:B------:R-:W-:Y:S01]  /*1240*/  IMAD.HI.U32 R0, R0, R2, RZ ;  /* 0x0000000200007227 */ /* 0x000fe200078e00ff */
[----:B------:R-:W-:Y:S01]  /*1250*/  USEL UR54, UR18, UR16, !UP2 ;  /* 0x0000001012367287 */ /* 0x000fe2000d000000 */
[----:B------:R-:W-:Y:S02]  /*1260*/  @UP1 UMOV UR40, UR12 ;  /* 0x0000000c00281c82 */ /* 0x000fe40008000000 */
[----:B------:R-:W-:Y:S01]  /*1270*/  IMAD.MOV R3, RZ, RZ, -R0 ;  /* 0x000000ffff037224 */ /* 0x000fe200078e0a00 */
[----:B------:R-:W-:-:S02]  /*1280*/  UIMAD UR24, UR5, UR35, URZ ;  /* 0x00000023051872a4 */ /* 0x000fc4000f8e023f */
[----:B------:R-:W-:Y:S01]  /*1290*/  UIMAD.WIDE UR12, UR61, UR60, URZ ;  /* 0x0000003c3d0c72a5 */ /* 0x000fe2000f8e023f */
[C---:B------:R-:W-:Y:S01]  /*12a0*/  IMAD R2, R5.reuse, R3, R2 ;  /* 0x0000000305027224 */ /* 0x040fe200078e0202 */
[----:B------:R-:W-:Y:S02]  /*12b0*/  @UP3 UIMAD UR18, UR47, UR46, URZ ;  /* 0x0000002e2f1232a4 */ /* 0x000fe4000f8e023f */
[----:B------:R-:W-:Y:S02]  /*12c0*/  USEL UR25, UR25, URZ, UP0 ;  /* 0x0000003f19197287 */ /* 0x000fe40008000000 */
[----:B------:R-:W-:Y:S01]  /*12d0*/  ISETP.GT.U32.AND P1, PT, R5, R2, PT ;  /* 0x000000020500720c */ /* 0x000fe20003f24070 */
[----:B------:R-:W-:Y:S02]  /*12e0*/  UISETP.LT.AND UP0, UPT, UR11, UR9, UPT ;  /* 0x000000090b00728c */ /* 0x000fe4000bf01270 */
[----:B------:R-:W-:Y:S02]  /*12f0*/  @UP2 UIADD3 UR48, UR17, UR24, URZ ;  /* 0x0000001811302290 */ /* 0x000fe4000fffe03f */
[----:B------:R-:W-:-:S02]  /*1300*/  UIMAD UR19, UR13, UR14, URZ ;  /* 0x0000000e0d1372a4 */ /* 0x000fc4000f8e023f */
[----:B------:R-:W-:Y:S02]  /*1310*/  @UP3 USEL UR18, UR18, UR5, !UP2 ;  /* 0x0000000512123287 */ /* 0x000fe4000d000000 */
[----:B------:R-:W-:Y:S02]  /*1320*/  UIMAD.WIDE.U32 UR16, UR12, UR14, URZ ;  /* 0x0000000e0c1072a5 */ /* 0x000fe4000f8e003f */
[----:B------:R-:W-:Y:S02]  /*1330*/  USEL UR39, UR11, UR9, UP0 ;  /* 0x000000090b277287 */ /* 0x000fe40008000000 */
[----:B------:R-:W-:Y:S01]  /*1340*/  @!P1 IMAD.IADD R2, R2, 0x1, -R5 ;  /* 0x0000000102029824 */ /* 0x000fe200078e0a05 */
[----:B------:R-:W-:Y:S01]  /*1350*/  @UP3 ULDC UR14, c[0x0][0x2e4] ;  /* 0x0000b900000e3ab9 */ /* 0x000fe20000000800 */
[----:B------:R-:W-:Y:S01]  /*1360*/  UIMAD UR19, UR12, UR15, UR19 ;  /* 0x0000000f0c1372a4 */ /* 0x000fe2000f8e0213 */
[----:B------:R-:W-:Y:S01]  /*1370*/  @!P1 IADD3 R0, R0, 0x1, RZ ;  /* 0x0000000100009810 */ /* 0x000fe20007ffe0ff */
[----:B------:R-:W-:Y:S01]  /*1380*/  @UP3 UIMAD UR41, UR55, UR14, UR18 ;  /* 0x0000000e372932a4 */ /* 0x000fe2000f8e0212 */
[----:B------:R-:W-:Y:S01]  /*1390*/  ISETP.GE.U32.AND P0, PT, R2, R5, PT ;  /* 0x000000050200720c */ /* 0x000fe20003f06070 */
[----:B------:R-:W-:Y:S01]  /*13a0*/  UIMAD.WIDE.U32 UR14, UR12, UR5, URZ ;  /* 0x000000050c0e72a5 */ /* 0x000fe2000f8e003f */
[----:B------:R-:W-:Y:S01]  /*13b0*/  LOP3.LUT R2, R6, UR55, RZ, 0x3c, !PT ;  /* 0x0000003706027c12 */ /* 0x000fe2000f8e3cff */
[----:B------:R-:W-:Y:S01]  /*13c0*/  ULEA UR18, UR39, 0xffffffc0, 0x6 ;  /* 0xffffffc027127891 */ /* 0x000fe2000f8e303f */
[----:B------:R-:W-:Y:S01]  /*13d0*/  PLOP3.LUT P1, PT, PT, PT, UP3, 0x80, 0x0 ;  /* 0x000000000000781c */ /* 0x000fe20003f2f038 */
[----:B------:R-:W-:Y:S01]  /*13e0*/  USEL UR53, UR16, UR14, !UP2 ;  /* 0x0000000e10357287 */ /* 0x000fe2000d000000 */
[----:B------:R-:W-:Y:S01]  /*13f0*/  ISETP.GE.AND P2, PT, R2, RZ, PT ;  /* 0x000000ff0200720c */ /* 0x000fe20003f46270 */
[----:B------:R-:W-:-:S02]  /*1400*/  USHF.R.S32.HI UR16, URZ, 0x1f, UR18 ;  /* 0x0000001f3f107899 */ /* 0x000fc40008011412 */
[----:B------:R-:W-:Y:S02]  /*1410*/  UIADD3 UR9, UP0, UR18, UR33, URZ ;  /* 0x0000002112097290 */ /* 0x000fe4000ff1e03f */
[----:B------:R-:W-:Y:S02]  /*1420*/  UIMAD UR11, UR13, UR5, URZ ;  /* 0x000000050d0b72a4 */ /* 0x000fe4000f8e023f */
[----:B------:R-:W-:Y:S01]  /*1430*/  @P0 VIADD R0, R0, 0x1 ;  /* 0x0000000100000836 */ /* 0x000fe20000000000 */
[----:B------:R-:W-:Y:S01]  /*1440*/  UIADD3.X UR14, UR16, UR25, URZ, UP0, !UPT ;  /* 0x00000019100e7290 */ /* 0x000fe200087fe43f */
[----:B------:R-:W-:Y:S01]  /*1450*/  PLOP3.LUT P0, PT, PT, PT, UP1, 0x80, 0x0 ;  /* 0x000000000000781c */ /* 0x000fe20003f0f018 */
[----:B------:R-:W-:Y:S01]  /*1460*/  UIMAD UR13, UR13, UR9, URZ ;  /* 0x000000090d0d72a4 */ /* 0x000fe2000f8e023f */
[----:B------:R-:W-:Y:S01]  /*1470*/  IMAD.MOV.U32 R4, RZ, RZ, R0 ;  /* 0x000000ffff047224 */ /* 0x000fe200078e0000 */
[----:B------:R-:W-:Y:S02]  /*1480*/  @UP1 UIADD3 UR30, UR23, UR31, URZ ;  /* 0x0000001f171e1290 */ /* 0x000fe4000fffe03f */
[----:B------:R-:W-:-:S02]  /*1490*/  @!UP3 UIMAD UR21, UR47, UR60, UR55 ;  /* 0x0000003c2f15b2a4 */ /* 0x000fc4000f8e0237 */
[----:B------:R-:W-:Y:S01]  /*14a0*/  @!UP2 UIADD3 UR50, UR37, UR26, URZ ;  /* 0x0000001a2532a290 */ /* 0x000fe2000fffe03f */
[----:B------:R-:W-:Y:S01]  /*14b0*/  @!P2 IADD3 R4, -R4, RZ, RZ ;  /* 0x000000ff0404a210 */ /* 0x000fe20007ffe1ff */
[----:B------:R-:W-:Y:S01]  /*14c0*/  @UP1 ULDC.64 UR24, c[0x0][0x250] ;  /* 0x0000940000181ab9 */ /* 0x000fe20000000a00 */
[----:B------:R-:W-:Y:S01]  /*14d0*/  UIMAD.WIDE.U32 UR26, UR12, UR9, URZ ;  /* 0x000000090c1a72a5 */ /* 0x000fe2000f8e003f */
[----:B------:R-:W-:Y:S01]  /*14e0*/  @!P3 LOP3.LUT R4, RZ, R6, RZ, 0x33, !PT ;  /* 0x00000006ff04b212 */ /* 0x000fe200078e33ff */
[----:B------:R-:W-:Y:S02]  /*14f0*/  UIMAD UR9, UR12, UR14, UR13 ;  /* 0x0000000e0c0972a4 */ /* 0x000fe4000f8e020d */
[----:B------:R-:W-:Y:S02]  /*1500*/  @!UP3 UIMAD UR41, UR21, UR46, URZ ;  /* 0x0000002e1529b2a4 */ /* 0x000fe4000f8e023f */
[----:B------:R-:W-:Y:S02]  /*1510*/  @UP1 UIMAD.WIDE.U32 UR12, UR30, UR24, URZ ;  /* 0x000000181e0c12a5 */ /* 0x000fe4000f8e003f */
[----:B------:R-:W-:-:S02]  /*1520*/  UIADD3 UR46, UR17, UR19, URZ ;  /* 0x00000013112e7290 */ /* 0x000fc4000fffe03f */
[----:B------:R-:W-:Y:S02]  /*1530*/  @UP2 UIADD3 UR46, UR15, UR11, URZ ;  /* 0x0000000b0f2e2290 */ /* 0x000fe4000fffe03f */
[----:B------:R-:W-:Y:S02]  /*1540*/  UIMAD UR49, UR55, UR61, URZ ;  /* 0x0000003d373172a4 */ /* 0x000fe4000f8e023f */
[----:B------:R-:W-:Y:S02]  /*1550*/  @UP1 UIMAD UR11, UR30, UR25, URZ ;  /* 0x000000191e0b12a4 */ /* 0x000fe4000f8e023f */
[----:B------:R-:W-:Y:S02]  /*1560*/  USEL UR52, UR32, URZ, UP4 ;  /* 0x0000003f20347287 */ /* 0x000fe4000a000000 */
[----:B------:R-:W-:Y:S02]  /*1570*/  USHF.R.S32.HI UR38, URZ, 0x1f, UR22 ;  /* 0x0000001f3f267899 */ /* 0x000fe40008011416 */
[----:B------:R-:W-:-:S02]  /*1580*/  USHF.R.S32.HI UR21, URZ, 0x1f, UR49 ;  /* 0x0000001f3f157899 */ /* 0x000fc40008011431 */
        /* <DEDUP_REMOVED lines=17> */
.L_x_1860:
        /* <DEDUP_REMOVED lines=13> */
.L_x_1861:
        /* <DEDUP_REMOVED lines=11> */
.L_x_1862:
[----:B------:R-:W-:-:S04]  /*1820*/  UIMAD UR5, UR47, UR60, UR55 ;  /* 0x0000003c2f0572a4 */ /* 0x000fc8000f8e0237 */
[----:B------:R-:W-:-:S12]  /*1830*/  UIMAD UR5, UR5, UR57, URZ ;  /* 0x00000039050572a4 */ /* 0x000fd8000f8e023f */
.L_x_1863:
[----:B------:R-:W1:Y:S01]  /*1840*/  S2R R26, SR_TID.X ;  /* 0x00000000001a7919 */ /* 0x000e620000002100 */
[----:B------:R-:W2:Y:S01]  /*1850*/  LDC.64 R10, c[0x0][0x420] ;  /* 0x00010800ff0a7b82 */ /* 0x000ea20000000a00 */
[----:B------:R-:W-:Y:S01]  /*1860*/  USHF.R.S32.HI UR15, URZ, 0x1f, UR55 ;  /* 0x0000001f3f0f7899 */ /* 0x000fe20008011437 */
[----:B------:R-:W-:Y:S01]  /*1870*/  BSSY B1, `(.L_x_1859) ;  /* 0x00007b7000017945 */ /* 0x000fe20003800000 */
[----:B------:R-:W-:Y:S01]  /*1880*/  ULDC.64 UR12, c[0x0][0x428] ;  /* 0x00010a00000c7ab9 */ /* 0x000fe20000000a00 */
[----:B------:R-:W-:Y:S01]  /*1890*/  UIADD3 UR43, UR18, UR5, URZ ;  /* 0x00000005122b7290 */ /* 0x000fe2000fffe03f */
[----:B------:R-:W-:Y:S01]  /*18a0*/  IMAD.U32 R14, RZ, RZ, UR12 ;  /* 0x0000000cff0e7e24 */ /* 0x000fe2000f8e00ff */
[----:B------:R-:W-:Y:S02]  /*18b0*/  UIMAD UR5, UR15, UR12, URZ ;  /* 0x0000000c0f0572a4 */ /* 0x000fe4000f8e023f */
[----:B------:R-:W-:Y:S02]  /*18c0*/  UIADD3 UR9, -UR8, UR10, UR22 ;  /* 0x0000000a08097290 */ /* 0x000fe4000fffe116 */
[----:B------:R-:W-:Y:S01]  /*18d0*/  UIMAD UR14, UR61, UR60, URZ ;  /* 0x0000003c3d0e72a4 */ /* 0x000fe2000f8e023f */
[----:B------:R-:W-:Y:S01]  /*18e0*/  ULDC UR44, c[0x0][0x398] ;  /* 0x0000e600002c7ab9 */ /* 0x000fe20000000800 */
[----:B------:R-:W-:-:S02]  /*18f0*/  UIMAD UR33, UR55, UR13, UR5 ;  /* 0x0000000d372172a4 */ /* 0x000fc4000f8e0205 */
[----:B------:R-:W-:Y:S02]  /*1900*/  UIADD3 UR5, UR9, -UR44, URZ ;  /* 0x8000002c09057290 */ /* 0x000fe4000fffe03f */
[----:B------:R-:W-:Y:S01]  /*1910*/  USHF.L.U32 UR9, UR14, 0x6, URZ ;  /* 0x000000060e097899 */ /* 0x000fe2000800063f */
[----:B------:R-:W-:Y:S01]  /*1920*/  ULDC.64 UR12, c[0x0][0x258] ;  /* 0x00009600000c7ab9 */ /* 0x000fe20000000a00 */
[----:B------:R-:W-:Y:S02]  /*1930*/  UIADD3 UR41, UR18, UR41, URZ ;  /* 0x0000002912297290 */ /* 0x000fe4000fffe03f */
[----:B------:R-:W-:Y:S02]  /*1940*/  UIADD3 UR19, UP2, UP0, UR26, UR9, UR49 ;  /* 0x000000091a137290 */ /* 0x000fe4000f85e031 */
[----:B------:R-:W-:Y:S01]  /*1950*/  USHF.R.S32.HI UR9, URZ, 0x1f, UR9 ;  /* 0x0000001f3f097899 */ /* 0x000fe20008011409 */
[----:B------:R-:W-:Y:S01]  /*1960*/  ULDC.64 UR60, c[0x0][0x2b0] ;  /* 0x0000ac00003c7ab9 */ /* 0x000fe20000000a00 */
[----:B------:R-:W-:-:S02]  /*1970*/  ULDC.64 UR36, c[0x0][0x210] ;  /* 0x0000840000247ab9 */ /* 0x000fc40000000a00 */
[----:B------:R-:W-:Y:S01]  /*1980*/  UIADD3.X UR9, UR17, UR9, UR21, UP2, UP0 ;  /* 0x0000000911097290 */ /* 0x000fe200097e0415 */
[----:B------:R-:W-:Y:S01]  /*1990*/  ULDC.64 UR26, c[0x0][0x3e0] ;  /* 0x0000f800001a7ab9 */ /* 0x000fe20000000a00 */
        /* <DEDUP_REMOVED lines=41> */
[----:B------:R-:W-:Y:S01]  /*1c30*/  IADD3 R5, P1, R12, UR5, RZ ;  /* 0x000000050c057c10 */ /* 0x000fe2000ff3e0ff */
[----:B------:R-:W-:-:S02]  /*1c40*/  UIMAD.WIDE UR12, UR41, 0x4, UR60 ;  /* 0x00000004290c78a5 */ /* 0x000fc4000f8e023c */
[----:B------:R-:W-:Y:S01]  /*1c50*/  UISETP.GT.AND UP0, UPT, UR39, UR21, UPT ;  /* 0x000000152700728c */ /* 0x000fe2000bf04270 */
[----:B------:R-:W-:Y:S01]  /*1c60*/  LEA.HI.X.SX32 R12, R12, UR9, 0x1, P1 ;  /* 0x000000090c0c7c11 */ /* 0x000fe200088f0eff */
[----:B------:R-:W-:Y:S01]  /*1c70*/  VIADD R7, R7, UR33 ;  /* 0x0000002107077c36 */ /* 0x000fe20008000000 */
[----:B------:R-:W-:Y:S01]  /*1c80*/  LEA R232, P1, R5, UR16, 0x2 ;  /* 0x0000001005e87c11 */ /* 0x000fe2000f8210ff */
[----:B------:R-:W-:Y:S01]  /*1c90*/  ULDC.64 UR60, c[0x0][0x478] ;  /* 0x00011e00003c7ab9 */ /* 0x000fe20000000a00 */
[----:B------:R-:W-:Y:S01]  /*1ca0*/  VIADD R9, R9, UR15 ;  /* 0x0000000f09097c36 */ /* 0x000fe20008000000 */
[----:B------:R-:W-:Y:S01]  /*1cb0*/  UIMAD.WIDE UR18, UR43, 0x4, UR60 ;  /* 0x000000042b1278a5 */ /* 0x000fe2000f8e023c */
[----:B------:R-:W-:Y:S01]  /*1cc0*/  LEA.HI.X R233, R5, UR17, R12, 0x2, P1 ;  /* 0x0000001105e97c11 */ /* 0x000fe200088f140c */
[----:B------:R-:W-:Y:S01]  /*1cd0*/  IMAD.WIDE.U32 R6, R0, R10, R6 ;  /* 0x0000000a00067225 */ /* 0x000fe200078e0006 */
[----:B------:R-:W-:Y:S01]  /*1ce0*/  PLOP3.LUT P1, PT, PT, PT, UP0, 0x80, 0x0 ;  /* 0x000000000000781c */ /* 0x000fe20003f2f008 */
[----:B------:R-:W-:Y:S01]  /*1cf0*/  UIADD3 UR5, UR39, -0x1, URZ ;  /* 0xffffffff27057890 */ /* 0x000fe2000fffe03f */
[----:B------:R-:W-:Y:S01]  /*1d00*/  LEA R240, P3, R8, UR36, 0x1 ;  /* 0x0000002408f07c11 */ /* 0x000fe2000f8608ff */
[----:B------:R-:W-:Y:S01]  /*1d10*/  IMAD.IADD R7, R7, 0x1, R13 ;  /* 0x0000000107077824 */ /* 0x000fe200078e020d */
[----:B------:R-:W-:Y:S01]  /*1d20*/  LEA R238, P2, R6, UR26, 0x1 ;  /* 0x0000001a06ee7c11 */ /* 0x000fe2000f8408ff */
[----:B------:R-:W-:Y:S01]  /*1d30*/  UMOV UR16, UR12 ;  /* 0x0000000c00107c82 */ /* 0x000fe20008000000 */
[----:B------:R-:W-:Y:S01]  /*1d40*/  LEA.HI.X R241, R8, UR37, R9, 0x1, P3 ;  /* 0x0000002508f17c11 */ /* 0x000fe200098f0c09 */
[----:B------:R-:W-:Y:S01]  /*1d50*/  UMOV UR15, UR13 ;  /* 0x0000000d000f7c82 */ /* 0x000fe20008000000 */
[----:B------:R-:W-:Y:S01]  /*1d60*/  LEA.HI.X R239, R6, UR27, R7, 0x1, P2 ;  /* 0x0000001b06ef7c11 */ /* 0x000fe200090f0c07 */
[----:B------:R-:W-:-:S04]  /*1d70*/  UMOV UR17, UR19 ;  /* 0x0000001300117c82 */ /* 0x000fc80008000000 */
        /* <DEDUP_REMOVED lines=20> */
.L_x_1865:
        /* <DEDUP_REMOVED lines=19> */
.L_x_1866:
        /* <DEDUP_REMOVED lines=33> */
.L_x_1868:
[----:B------:R-:W-:Y:S05]  /*2200*/  BSYNC B0 ;  /* 0x0000000000007941 */ /* 0x000fea0003800000 */
.L_x_1867:
        /* <DEDUP_REMOVED lines=16> */
.L_x_1870:
[----:B------:R-:W-:Y:S05]  /*2310*/  BSYNC B0 ;  /* 0x0000000000007941 */ /* 0x000fea0003800000 */
.L_x_1869:
        /* <DEDUP_REMOVED lines=29> */
.L_x_1872:
[----:B------:R-:W-:Y:S05]  /*24f0*/  BSYNC B0 ;  /* 0x0000000000007941 */ /* 0x000fea0003800000 */
.L_x_1871:
        /* <DEDUP_REMOVED lines=16> */
.L_x_1864:
        /* <DEDUP_REMOVED lines=61> */
.L_x_1875:
[----:B------:R-:W-:Y:S01]  /*29d0*/  @!PT LDS RZ, [RZ] ;  /* 0x00000000fffff984 */ /* 0x000fe20000000800 */
[----:B------:R-:W-:Y:S01]  /*29e0*/  @!PT LDS RZ, [RZ] ;  /* 0x00000000fffff984 */ /* 0x000fe20000000800 */
[----:B------:R-:W-:Y:S01]  /*29f0*/  @!PT LDS RZ, [RZ] ;  /* 0x00000000fffff984 */ /* 0x000fe20000000800 */
[----:B------:R2:W-:Y:S04]  /*2a00*/  LDGSTS.E.BYPASS.LTC128B.128 [R235], desc[UR6][R240.64] ;  /* 0x00000000f0eb7fae */ /* 0x0005e8000b901d46 */
[----:B------:R2:W-:Y:S04]  /*2a10*/  LDGSTS.E.BYPASS.LTC128B.128 [R235+0x2000], desc[UR6][R240.64+0x80] ;  /* 0x02000080f0eb7fae */ /* 0x0005e8000b901d46 */
[----:B------:R2:W-:Y:S04]  /*2a20*/  LDGSTS.E.BYPASS.LTC128B.128 [R235+0x4000], desc[UR6][R240.64+0x100] ;  /* 0x04000100f0eb7fae */ /* 0x0005e8000b901d46 */
[----:B------:R2:W-:Y:S02]  /*2a30*/  LDGSTS.E.BYPASS.LTC128B.128 [R235+0x6000], desc[UR6][R240.64+0x180] ;  /* 0x06000180f0eb7fae */ /* 0x0005e4000b901d46 */
.L_x_1876:
[----:B------:R-:W-:Y:S05]  /*2a40*/  BSYNC B0 ;  /* 0x0000000000007941 */ /* 0x000fea0003800000 */
.L_x_1874:
        /* <DEDUP_REMOVED lines=21> */
.L_x_1878:
        /* <DEDUP_REMOVED lines=10> */
.L_x_1879:
[----:B------:R-:W-:Y:S05]  /*2c40*/  BSYNC B0 ;  /* 0x0000000000007941 */ /* 0x000fea0003800000 */
.L_x_1877:
        /* <DEDUP_REMOVED lines=21> */
[----:B------:R-:W-:Y:S01]  /*2da0*/  IMAD.MOV.U32 R245, RZ, RZ, 0x7f800000 ;  /* 0x7f800000fff57424 */ /* 0x000fe200078e00ff */
[----:B------:R-:W-:Y:S01]  /*2db0*/  IADD3.X R3, R3, UR32, R5, P3, !PT ;  /* 0x0000002003037c10 */ /* 0x000fe20009ffe405 */
[----:B------:R-:W-:Y:S01]  /*2dc0*/  IMAD R5, R15, UR12, RZ ;  /* 0x0000000c0f057c24 */ /* 0x000fe2000f8e02ff */
[----:B------:R-:W-:Y:S01]  /*2dd0*/  @!P1 IADD3 R8, P3, R0, 0x20, RZ ;  /* 0x0000002000089810 */ /* 0x000fe20007f7e0ff */
[C---:B------:R-:W-:Y:S01]  /*2de0*/  IMAD.WIDE.U32 R6, R4.reuse, UR26, R6 ;  /* 0x0000001a04067c25 */ /* 0x040fe2000f8e0006 */
[----:B------:R-:W1:Y:S03]  /*2df0*/  @!P1 LDC.64 R24, c[0x0][0x218] ;  /* 0x00008600ff189b82 */ /* 0x000e660000000a00 */
[----:B------:R-:W-:Y:S01]  /*2e00*/  IMAD.MOV.U32 R246, RZ, RZ, 0x7f800000 ;  /* 0x7f800000fff67424 */ /* 0x000fe200078e00ff */
[----:B------:R1:W-:Y:S01]  /*2e10*/  @P2 STS.128 [R236+0x18000], RZ ;  /* 0x018000ffec002388 */ /* 0x0003e20000000c00 */
[----:B------:R-:W-:-:S02]  /*2e20*/  IMAD R9, R4, UR13, R5 ;  /* 0x0000000d04097c24 */ /* 0x000fc4000f8e0205 */
[----:B------:R-:W-:Y:S01]  /*2e30*/  IMAD.MOV.U32 R225, RZ, RZ, 0x20 ;  /* 0x00000020ffe17424 */ /* 0x000fe200078e00ff */
        /* <DEDUP_REMOVED lines=12> */
[C---:B------:R-:W-:Y:S01]  /*2f00*/  @!P1 IADD3 R10, P3, R0.reuse, 0x20, RZ ;  /* 0x00000020000a9810 */ /* 0x040fe20007f7e0ff */
[----:B------:R-:W-:Y:S01]  /*2f10*/  @!P2 IMAD.MOV.U32 R4, RZ, RZ, R6 ;  /* 0x000000ffff04a224 */ /* 0x000fe200078e0006 */
        /* <DEDUP_REMOVED lines=123> */
[----:B------:R-:W-:Y:S01]  /*36d0*/  ULDC UR25, c[0x0][0x2dc] ;  /* 0x0000b70000197ab9 */ /* 0x000fe20000000800 */
[----:B------:R-:W-:-:S02]  /*36e0*/  ULDC UR19, c[0x0][0x2ec] ;  /* 0x0000bb0000137ab9 */ /* 0x000fc40000000800 */
        /* <DEDUP_REMOVED lines=26> */
[----:B------:R-:W-:Y:S01]  /*3890*/  VIADD R2, R230, 0x4000 ;  /* 0x00004000e6027836 */ /* 0x000fe20000000000 */
[----:B------:R-:W-:Y:S01]  /*38a0*/  UIADD3 UR9, UR22, UR10, URZ ;  /* 0x0000000a16097290 */ /* 0x000fe2000fffe03f */
[----:B------:R-:W-:Y:S02]  /*38b0*/  VIADD R0, R231, 0x4000 ;  /* 0x00004000e7007836 */ /* 0x000fe40000000000 */
[----:B------:R-:W-:Y:S01]  /*38c0*/  SEL R225, R225, 0xffffffe0, !P1 ;  /* 0xffffffe0e1e17807 */ /* 0x000fe20004800000 */
[----:B------:R-:W-:Y:S01]  /*38d0*/  UIADD3 UR9, -UR8, 0x40, UR9 ;  /* 0x0000004008097890 */ /* 0x000fe2000fffe109 */
[----:B------:R-:W-:Y:S02]  /*38e0*/  SEL R224, R224, 0xffffffc0, !P2 ;  /* 0xffffffc0e0e07807 */ /* 0x000fe40005000000 */
[----:B------:R-:W-:Y:S01]  /*38f0*/  SEL R2, R2, R230, !P0 ;  /* 0x000000e602027207 */ /* 0x000fe20004000000 */
[----:B------:R-:W-:Y:S01]  /*3900*/  IMAD.IADD R227, R226, 0x1, R225 ;  /* 0x00000001e2e37824 */ /* 0x000fe200078e02e1 */
[----:B------:R-:W-:-:S02]  /*3910*/  SEL R0, R0, R231, !P0 ;  /* 0x000000e700007207 */ /* 0x000fc40004000000 */
[----:B------:R-:W-:Y:S02]  /*3920*/  CS2R R26, SRZ ;  /* 0x00000000001a7805 */ /* 0x000fe4000001ff00 */
[----:B------:R-:W-:Y:S02]  /*3930*/  CS2R R22, SRZ ;  /* 0x0000000000167805 */ /* 0x000fe4000001ff00 */
[----:B------:R-:W-:Y:S01]  /*3940*/  LEA R221, R2, UR4, 0x1 ;  /* 0x0000000402dd7c11 */ /* 0x000fe2000f8e08ff */
[----:B------:R-:W-:Y:S01]  /*3950*/  IMAD.IADD R228, R226, 0x1, R224 ;  /* 0x00000001e2e47824 */ /* 0x000fe200078e02e0 */
[----:B------:R-:W-:Y:S01]  /*3960*/  LEA R216, R0, UR4, 0x1 ;  /* 0x0000000400d87c11 */ /* 0x000fe2000f8e08ff */
[----:B------:R-:W-:Y:S01]  /*3970*/  IMAD.IADD R229, R224, 0x1, R227 ;  /* 0x00000001e0e57824 */ /* 0x000fe200078e02e3 */
[----:B------:R-:W-:-:S03]  /*3980*/  UIADD3 UR22, UR9, -UR44, URZ ;  /* 0x8000002c09167290 */ /* 0x000fc6000fffe03f */
[----:B---3--:R-:W-:-:S09]  /*3990*/  ULDC UR9, c[0x0][0x39c] ;  /* 0x0000e70000097ab9 */ /* 0x008fd20000000800 */
.L_x_1884:
[----:B------:R-:W0:Y:S01]  /*39a0*/  LDGDEPBAR ;  /* 0x00000000000079af */ /* 0x000e220000000000 */
[C---:B------:R-:W-:Y:S01]  /*39b0*/  IADD3 R3, R221.reuse, R225, RZ ;  /* 0x000000e1dd037210 */ /* 0x040fe20007ffe0ff */
[----:B------:R-:W-:Y:S01]  /*39c0*/  USHF.L.U32 UR12, UR5, 0x6, URZ ;  /* 0x00000006050c7899 */ /* 0x000fe2000800063f */
[-C--:B------:R-:W-:Y:S01]  /*39d0*/  IADD3 R2, R221, R224.reuse, RZ ;  /* 0x000000e0dd027210 */ /* 0x080fe20007ffe0ff */
[----:B------:R-:W-:Y:S01]  /*39e0*/  UMOV UR11, UR58 ;  /* 0x0000003a000b7c82 */ /* 0x000fe20008000000 */
[----:B------:R-:W-:Y:S01]  /*39f0*/  IADD3 R0, R3, R224, RZ ;  /* 0x000000e003007210 */ /* 0x000fe20007ffe0ff */
[----:B------:R-:W-:Y:S01]  /*3a00*/  UISETP.GE.AND UP0, UPT, UR12, UR22, UPT ;  /* 0x000000160c00728c */ /* 0x000fe2000bf06270 */
        /* <DEDUP_REMOVED lines=9> */
[----:B------:R-:W4:Y:S04]  /*3aa0*/  LDSM.16.M88.4 R104, [R220] ;  /* 0x00000000dc68783b */ /* 0x000f280000000200 */
[----:B------:R-:W-:Y:S04]  /*3ab0*/  LDSM.16.M88.4 R108, [R0] ;  /* 0x00000000006c783b */ /* 0x000fe80000000200 */
        /* <DEDUP_REMOVED lines=170> */
.L_x_1880:
[----:B------:R-:W-:Y:S01]  /*4560*/  UIADD3 UR14, UR8, 0x1, -UR10 ;  /* 0x00000001080e7890 */ /* 0x000fe2000fffe80a */
[----:B------:R-:W-:Y:S01]  /*4570*/  IMAD.U32 R0, RZ, RZ, UR20 ;  /* 0x00000014ff007e24 */ /* 0x000fe2000f8e00ff */
[----:B------:R-:W-:Y:S01]  /*4580*/  UIADD3 UR13, -UR11, UR8, -UR10 ;  /* 0x000000080b0d7290 */ /* 0x000fe2000fffe90a */
[----:B--2---:R-:W-:Y:S01]  /*4590*/  VIADD R4, R251, UR12 ;  /* 0x0000000cfb047c36 */ /* 0x004fe20008000000 */
[----:B------:R-:W-:Y:S01]  /*45a0*/  UIADD3 UR12, UR14, UR24, URZ ;  /* 0x000000180e0c7290 */ /* 0x000fe2000fffe03f */
[----:B------:R-:W-:Y:S02]  /*45b0*/  IMAD R0, R0, 0x40, R252 ;  /* 0x0000004000007824 */ /* 0x000fe400078e02fc */
        /* <DEDUP_REMOVED lines=64> */
.L_x_1881:
[C---:B------:R-:W-:Y:S01]  /*49c0*/  FMUL.FTZ R2, R245.reuse, 1.4426950216293334961 ;  /* 0x3fb8aa3bf5027820 */ /* 0x040fe20000410000 */
[----:B------:R-:W-:Y:S01]  /*49d0*/  FSETP.NEU.FTZ.AND P0, PT, R245, -INF , PT ;  /* 0xff800000f500780b */ /* 0x000fe20003f1d000 */
[----:B------:R-:W-:Y:S01]  /*49e0*/  FMUL.FTZ R10, R246, 1.4426950216293334961 ;  /* 0x3fb8aa3bf60a7820 */ /* 0x000fe20000410000 */
[----:B------:R-:W-:Y:S02]  /*49f0*/  UISETP.GT.AND UP3, UPT, UR5, UR21, UPT ;  /* 0x000000150500728c */ /* 0x000fe4000bf64270 */
[----:B------:R-:W-:Y:S02]  /*4a00*/  FSEL R2, R2, RZ, P0 ;  /* 0x000000ff02027208 */ /* 0x000fe40000000000 */
[----:B------:R-:W-:Y:S02]  /*4a10*/  FSETP.NEU.FTZ.AND P0, PT, R246, -INF , PT ;  /* 0xff800000f600780b */ /* 0x000fe40003f1d000 */
[----:B------:R-:W-:Y:S01]  /*4a20*/  PLOP3.LUT P1, PT, PT, PT, UP3, 0x80, 0x0 ;  /* 0x000000000000781c */ /* 0x000fe20003f2f038 */
[--C-:B------:R-:W-:Y:S04]  /*4a30*/  FFMA.FTZ R0, R19, UR19, -R2.reuse ;  /* 0x0000001313007c23 */ /* 0x100fe80008010802 */
[----:B------:R1:W-:Y:S02]  /*4a40*/  MUFU.EX2 R203, R0 ;  /* 0x0000000000cb7308 */ /* 0x0003e40000000800 */
[----:B-1----:R-:W-:Y:S01]  /*4a50*/  FSEL R0, R10, RZ, P0 ;  /* 0x000000ff0a007208 */ /* 0x002fe20000000000 */
[----:B------:R-:W-:Y:S04]  /*4a60*/  FFMA.FTZ R10, R84, UR19, -R2 ;  /* 0x00000013540a7c23 */ /* 0x000fe80008010802 */
[--C-:B------:R-:W-:Y:S03]  /*4a70*/  FFMA.FTZ R3, R3, UR19, -R0.reuse ;  /* 0x0000001303037c23 */ /* 0x100fe60008010800 */
[----:B------:R1:W2:Y:S10]  /*4a80*/  MUFU.EX2 R201, R10 ;  /* 0x0000000a00c97308 */ /* 0x0002b40000000800 */
[----:B------:R3:W-:Y:S01]  /*4a90*/  MUFU.EX2 R199, R3 ;  /* 0x0000000300c77308 */ /* 0x0007e20000000800 */
[----:B-1----:R-:W-:Y:S09]  /*4aa0*/  FFMA.FTZ R10, R12, UR19, -R0 ;  /* 0x000000130c0a7c23 */ /* 0x002ff20008010800 */
[----:B------:R-:W-:Y:S01]  /*4ab0*/  MUFU.EX2 R200, R10 ;  /* 0x0000000a00c87308 */ /* 0x000fe20000000800 */
[--C-:B---3--:R-:W-:Y:S09]  /*4ac0*/  FFMA.FTZ R3, R13, UR19, -R2.reuse ;  /* 0x000000130d037c23 */ /* 0x108ff20008010802 */
[----:B------:R1:W-:Y:S02]  /*4ad0*/  MUFU.EX2 R206, R3 ;  /* 0x0000000300ce7308 */ /* 0x0003e40000000800 */
[----:B-1----:R-:W-:Y:S08]  /*4ae0*/  FFMA.FTZ R3, R14, UR19, -R2 ;  /* 0x000000130e037c23 */ /* 0x002ff00008010802 */
[----:B------:R1:W-:Y:S02]  /*4af0*/  MUFU.EX2 R205, R3 ;  /* 0x0000000300cd7308 */ /* 0x0003e40000000800 */
[--C-:B-1----:R-:W-:Y:S01]  /*4b00*/  FFMA.FTZ R3, R4, UR19, -R0.reuse ;  /* 0x0000001304037c23 */ /* 0x102fe20008010800 */
[----:B--2---:R-:W-:Y:S07]  /*4b10*/  F2FP.BF16.F32.PACK_AB R4, R201, R203 ;  /* 0x000000cbc904723e */ /* 0x004fee00000010ff */
[----:B------:R1:W-:Y:S01]  /*4b20*/  MUFU.EX2 R204, R3 ;  /* 0x0000000300cc7308 */ /* 0x0003e20000000800 */
[----:B------:R2:W-:Y:S01]  /*4b30*/  STS [R237+0x2a000], R4 ;  /* 0x02a00004ed007388 */ /* 0x0005e20000000800 */
[----:B-1----:R-:W-:Y:S08]  /*4b40*/  FFMA.FTZ R3, R5, UR19, -R0 ;  /* 0x0000001305037c23 */ /* 0x002ff00008010800 */
[----:B------:R1:W-:Y:S02]  /*4b50*/  MUFU.EX2 R202, R3 ;  /* 0x0000000300ca7308 */ /* 0x0003e40000000800 */
[--C-:B-1----:R-:W-:Y:S08]  /*4b60*/  FFMA.FTZ R3, R15, UR19, -R2.reuse ;  /* 0x000000130f037c23 */ /* 0x102ff00008010802 */
[----:B------:R1:W-:Y:S02]  /*4b70*/  MUFU.EX2 R210, R3 ;  /* 0x0000000300d27308 */ /* 0x0003e40000000800 */
[----:B-1----:R-:W-:Y:S08]  /*4b80*/  FFMA.FTZ R3, R16, UR19, -R2 ;  /* 0x0000001310037c23 */ /* 0x002ff00008010802 */
[----:B------:R1:W3:Y:S02]  /*4b90*/  MUFU.EX2 R209, R3 ;  /* 0x0000000300d17308 */ /* 0x0002e40000000800 */
[--C-:B-1----:R-:W-:Y:S01]  /*4ba0*/  FFMA.FTZ R3, R6, UR19, -R0.reuse ;  /* 0x0000001306037c23 */ /* 0x102fe20008010800 */
[----:B---3--:R-:W-:Y:S07]  /*4bb0*/  F2FP.BF16.F32.PACK_AB R5, R209, R210 ;  /* 0x000000d2d105723e */ /* 0x008fee00000010ff */
[----:B------:R1:W-:Y:S02]  /*4bc0*/  MUFU.EX2 R208, R3 ;  /* 0x0000000300d07308 */ /* 0x0003e40000000800 */
[----:B-1----:R-:W-:Y:S08]  /*4bd0*/  FFMA.FTZ R3, R7, UR19, -R0 ;  /* 0x0000001307037c23 */ /* 0x002ff00008010800 */
[----:B------:R1:W2:Y:S02]  /*4be0*/  MUFU.EX2 R207, R3 ;  /* 0x0000000300cf7308 */ /* 0x0002a40000000800 */
[--C-:B-1----:R-:W-:Y:S01]  /*4bf0*/  FFMA.FTZ R3, R17, UR19, -R2.reuse ;  /* 0x0000001311037c23 */ /* 0x102fe20008010802 */
[----:B------:R-:W-:Y:S01]  /*4c00*/  FFMA.FTZ R2, R18, UR19, -R2 ;  /* 0x0000001312027c23 */ /* 0x000fe20008010802 */
[----:B--2---:R-:W-:Y:S06]  /*4c10*/  F2FP.BF16.F32.PACK_AB R4, R207, R208 ;  /* 0x000000d0cf04723e */ /* 0x004fec00000010ff */
[----:B------:R1:W-:Y:S10]  /*4c20*/  MUFU.EX2 R214, R3 ;  /* 0x0000000300d67308 */ /* 0x0003f40000000800 */
[----:B------:R2:W3:Y:S01]  /*4c30*/  MUFU.EX2 R213, R2 ;  /* 0x0000000200d57308 */ /* 0x0004e20000000800 */
[----:B-1----:R-:W-:Y:S05]  /*4c40*/  F2FP.BF16.F32.PACK_AB R3, R199, R200 ;  /* 0x000000c8c703723e */ /* 0x002fea00000010ff */
[----:B------:R3:W-:Y:S01]  /*4c50*/  STS [R237+0x2a400], R3 ;  /* 0x02a40003ed007388 */ /* 0x0007e20000000800 */
[--C-:B--2---:R-:W-:Y:S01]  /*4c60*/  FFMA.FTZ R2, R8, UR19, -R0.reuse ;  /* 0x0000001308027c23 */ /* 0x104fe20008010800 */
[----:B------:R-:W-:Y:S03]  /*4c70*/  FFMA.FTZ R0, R9, UR19, -R0 ;  /* 0x0000001309007c23 */ /* 0x000fe60008010800 */
[----:B------:R1:W-:Y:S10]  /*4c80*/  MUFU.EX2 R212, R2 ;  /* 0x0000000200d47308 */ /* 0x0003f40000000800 */
[----:B------:R2:W4:Y:S01]  /*4c90*/  MUFU.EX2 R211, R0 ;  /* 0x0000000000d37308 */ /* 0x0005220000000800 */
[----:B-1----:R-:W-:Y:S02]  /*4ca0*/  F2FP.BF16.F32.PACK_AB R2, R205, R206 ;  /* 0x000000cecd02723e */ /* 0x002fe400000010ff */
[----:B---3--:R-:W-:Y:S03]  /*4cb0*/  F2FP.BF16.F32.PACK_AB R3, R213, R214 ;  /* 0x000000d6d503723e */ /* 0x008fe600000010ff */
[----:B------:R4:W-:Y:S01]  /*4cc0*/  STS [R244+0x2a000], R2 ;  /* 0x02a00002f4007388 */ /* 0x0009e20000000800 */
[----:B--2---:R-:W-:Y:S05]  /*4cd0*/  F2FP.BF16.F32.PACK_AB R0, R202, R204 ;  /* 0x000000ccca00723e */ /* 0x004fea00000010ff */
[----:B------:R1:W-:Y:S05]  /*4ce0*/  STS [R244+0x2a400], R0 ;  /* 0x02a40000f4007388 */ /* 0x0003ea0000000800 */
[----:B------:R-:W-:Y:S05]  /*4cf0*/  STS [R242+0x2a000], R5 ;  /* 0x02a00005f2007388 */ /* 0x000fea0000000800 */
[----:B------:R-:W-:Y:S05]  /*4d00*/  STS [R242+0x2a400], R4 ;  /* 0x02a40004f2007388 */ /* 0x000fea0000000800 */
[----:B------:R2:W-:Y:S01]  /*4d10*/  STS [R243+0x2a000], R3 ;  /* 0x02a00003f3007388 */ /* 0x0005e20000000800 */
[----:B----4-:R-:W-:Y:S05]  /*4d20*/  F2FP.BF16.F32.PACK_AB R2, R211, R212 ;  /* 0x000000d4d302723e */ /* 0x010fea00000010ff */
[----:B------:R3:W-:Y:S01]  /*4d30*/  STS [R243+0x2a400], R2 ;  /* 0x02a40002f3007388 */ /* 0x0007e20000000800 */
[----:B-1----:R-:W-:Y:S04]  /*4d40*/  LEA R0, R230, UR4, 0x1 ;  /* 0x00000004e6007c11 */ /* 0x002fe8000f8e08ff */
[----:B------:R-:W-:Y:S05]  /*4d50*/  LDSM.16.M88.4 R8, [R218+UR4+0x20000] ;  /* 0x02000004da08783b */ /* 0x000fea0008000200 */
[----:B------:R-:W1:Y:S05]  /*4d60*/  LDSM.16.M88.4 R16, [R0+0x10000] ;  /* 0x010000000010783b */ /* 0x000e6a0000000200 */
[----:B------:R-:W4:Y:S01]  /*4d70*/  LDSM.16.M88.4 R84, [R218+UR4+0x20800] ;  /* 0x02080004da54783b */ /* 0x000f220008000200 */
[CC--:B--2---:R-:W-:Y:S04]  /*4d80*/  IADD3 R3, R224.reuse, R0.reuse, RZ ;  /* 0x00000000e0037210 */ /* 0x0c4fe80007ffe0ff */
[----:B------:R-:W-:Y:S05]  /*4d90*/  LDSM.16.M88.4 R92, [R217+0x8000] ;  /* 0x00800000d95c783b */ /* 0x000fea0000000200 */
[----:B------:R-:W-:Y:S01]  /*4da0*/  LDSM.16.M88.4 R96, [R217+0x8800] ;  /* 0x00880000d960783b */ /* 0x000fe20000000200 */
[----:B---3--:R-:W-:Y:S04]  /*4db0*/  IADD3 R2, R225, R0, RZ ;  /* 0x00000000e1027210 */ /* 0x008fe80007ffe0ff */
[----:B------:R-:W-:Y:S01]  /*4dc0*/  LDSM.16.M88.4 R100, [R3+0x10000] ;  /* 0x010000000364783b */ /* 0x000fe20000000200 */
[----:B------:R-:W-:Y:S04]  /*4dd0*/  IADD3 R116, R224, R2, RZ ;  /* 0x00000002e0747210 */ /* 0x000fe80007ffe0ff */
[----:B------:R-:W2:Y:S05]  /*4de0*/  LDSM.16.M88.4 R88, [R2+0x10000] ;  /* 0x010000000258783b */ /* 0x000eaa0000000200 */
[----:B------:R-:W3:Y:S05]  /*4df0*/  LDSM.16.M88.4 R104, [R220+0x8000] ;  /* 0x00800000dc68783b */ /* 0x000eea0000000200 */
[----:B------:R-:W-:Y:S01]  /*4e00*/  LDSM.16.M88.4 R108, [R116+0x10000] ;  /* 0x01000000746c783b */ /* 0x000fe20000000200 */
[C---:B-1----:R-:W-:Y:S04]  /*4e10*/  HMMA.16816.F32.BF16 R4, R16.reuse, R8, RZ ;  /* 0x000000081004723c */ /* 0x042fe800000418ff */
[----:B------:R-:W-:Y:S02]  /*4e20*/  LDSM.16.M88.4 R112, [R219+0x8000] ;  /* 0x00800000db70783b */ /* 0x000fe40000000200 */
[C---:B------:R-:W-:Y:S06]  /*4e30*/  HMMA.16816.F32.BF16 R8, R16.reuse, R10, RZ ;  /* 0x0000000a1008723c */ /* 0x040fec00000418ff */
[C---:B----4-:R-:W-:Y:S06]  /*4e40*/  HMMA.16816.F32.BF16 R12, R16.reuse, R84, RZ ;  /* 0x00000054100c723c */ /* 0x050fec00000418ff */
[----:B------:R-:W-:Y:S01]  /*4e50*/  HMMA.16816.F32.BF16 R16, R16, R86, RZ ;  /* 0x000000561010723c */ /* 0x000fe200000418ff */
[----:B------:R-:W1:Y:S05]  /*4e60*/  LDSM.16.M88.4 R84, [R220+0x8800] ;  /* 0x00880000dc54783b */ /* 0x000e6a0000000200 */
[C---:B--2---:R-:W-:Y:S06]  /*4e70*/  HMMA.16816.F32.BF16 R4, R88.reuse, R92, R4 ;  /* 0x0000005c5804723c */ /* 0x044fec0000041804 */
[C---:B------:R-:W-:Y:S01]  /*4e80*/  HMMA.16816.F32.BF16 R8, R88.reuse, R94, R8 ;  /* 0x0000005e5808723c */ /* 0x040fe20000041808 */
[----:B------:R-:W-:Y:S05]  /*4e90*/  LDSM.16.M88.4 R92, [R0+0x12000] ;  /* 0x01200000005c783b */ /* 0x000fea0000000200 */
[C---:B------:R-:W-:Y:S06]  /*4ea0*/  HMMA.16816.F32.BF16 R12, R88.reuse, R96, R12 ;  /* 0x00000060580c723c */ /* 0x040fec000004180c */
[----:B------:R-:W-:Y:S01]  /*4eb0*/  HMMA.16816.F32.BF16 R16, R88, R98, R16 ;  /* 0x000000625810723c */ /* 0x000fe20000041810 */
[----:B------:R-:W2:Y:S05]  /*4ec0*/  LDSM.16.M88.4 R88, [R219+0x8800] ;  /* 0x00880000db58783b */ /* 0x000eaa0000000200 */
[C---:B---3--:R-:W-:Y:S01]  /*4ed0*/  HMMA.16816.F32.BF16 R4, R100.reuse, R104, R4 ;  /* 0x000000686404723c */ /* 0x048fe20000041804 */
        /* <DEDUP_REMOVED lines=56> */
[----:B------:R3:W2:Y:S05]  /*5260*/  LDSM.16.M88.4 R108, [R0+0x16000] ;  /* 0x01600000006c783b */ /* 0x0006aa0000000200 */
[C---:B------:R-:W-:Y:S01]  /*5270*/  HMMA.16816.F32.BF16 R8, R92.reuse, R98, R8 ;  /* 0x000000625c08723c */ /* 0x040fe20000041808 */
[----:B------:R-:W-:Y:S05]  /*5280*/  LDSM.16.M88.4 R96, [R217+0xe000] ;  /* 0x00e00000d960783b */ /* 0x000fea0000000200 */
[C---:B-1----:R-:W-:Y:S06]  /*5290*/  HMMA.16816.F32.BF16 R12, R92.reuse, R84, R12 ;  /* 0x000000545c0c723c */ /* 0x042fec000004180c */
[----:B------:R-:W-:Y:S01]  /*52a0*/  HMMA.16816.F32.BF16 R16, R92, R86, R16 ;  /* 0x000000565c10723c */ /* 0x000fe20000041810 */
[----:B------:R-:W1:Y:S05]  /*52b0*/  LDSM.16.M88.4 R84, [R218+UR4+0x26800] ;  /* 0x02680004da54783b */ /* 0x000e6a0008000200 */
[C---:B----4-:R-:W-:Y:S01]  /*52c0*/  HMMA.16816.F32.BF16 R4, R100.reuse, R104, R4 ;  /* 0x000000686404723c */ /* 0x050fe20000041804 */
[----:B------:R4:W1:Y:S04]  /*52d0*/  LDSM.16.M88.4 R92, [R2+0x16000] ;  /* 0x01600000025c783b */ /* 0x0008680000000200 */
[----:B---3--:R-:W-:Y:S01]  /*52e0*/  FFMA.FTZ R0, -R119, R119, 1 ;  /* 0x3f80000077007423 */ /* 0x008fe20000010177 */
[C---:B------:R-:W-:Y:S01]  /*52f0*/  HMMA.16816.F32.BF16 R8, R100.reuse, R106, R8 ;  /* 0x0000006a6408723c */ /* 0x040fe20000041808 */
[----:B------:R-:W-:Y:S04]  /*5300*/  LDSM.16.M88.4 R104, [R220+0xe000] ;  /* 0x00e00000dc68783b */ /* 0x000fe80000000200 */
[----:B------:R-:W-:Y:S01]  /*5310*/  FMUL.FTZ R0, R0, UR9 ;  /* 0x0000000900007c20 */ /* 0x000fe20008410000 */
[C---:B--2---:R-:W-:Y:S06]  /*5320*/  HMMA.16816.F32.BF16 R12, R100.reuse, R88, R12 ;  /* 0x00000058640c723c */ /* 0x044fec000004180c */
[----:B------:R-:W-:Y:S01]  /*5330*/  HMMA.16816.F32.BF16 R16, R100, R90, R16 ;  /* 0x0000005a6410723c */ /* 0x000fe20000041810 */
[----:B------:R-:W2:Y:S05]  /*5340*/  LDSM.16.M88.4 R88, [R217+0xe800] ;  /* 0x00e80000d958783b */ /* 0x000eaa0000000200 */
[C---:B------:R-:W-:Y:S01]  /*5350*/  HMMA.16816.F32.BF16 R4, R108.reuse, R112, R4 ;  /* 0x000000706c04723c */ /* 0x040fe20000041804 */
[----:B------:R3:W2:Y:S04]  /*5360*/  LDSM.16.M88.4 R100, [R3+0x16000] ;  /* 0x016000000364783b */ /* 0x0006a80000000200 */
[----:B----4-:R-:W-:Y:S01]  /*5370*/  FFMA.FTZ R2, -R121, R121, 1 ;  /* 0x3f80000079027423 */ /* 0x010fe20000010179 */
[C---:B------:R-:W-:Y:S01]  /*5380*/  HMMA.16816.F32.BF16 R8, R108.reuse, R114, R8 ;  /* 0x000000726c08723c */ /* 0x040fe20000041808 */
[----:B------:R-:W-:Y:S04]  /*5390*/  LDSM.16.M88.4 R112, [R219+0xe000] ;  /* 0x00e00000db70783b */ /* 0x000fe80000000200 */
[----:B------:R-:W-:Y:S01]  /*53a0*/  FMUL.FTZ R2, R2, UR9 ;  /* 0x0000000902027c20 */ /* 0x000fe20008410000 */
[C---:B-1----:R-:W-:Y:S06]  /*53b0*/  HMMA.16816.F32.BF16 R12, R108.reuse, R84, R12 ;  /* 0x000000546c0c723c */ /* 0x042fec000004180c */
[----:B------:R-:W-:Y:S01]  /*53c0*/  HMMA.16816.F32.BF16 R16, R108, R86, R16 ;  /* 0x000000566c10723c */ /* 0x000fe20000041810 */
[----:B------:R-:W1:Y:S05]  /*53d0*/  LDSM.16.M88.4 R84, [R220+0xe800] ;  /* 0x00e80000dc54783b */ /* 0x000e6a0000000200 */
[C---:B------:R-:W-:Y:S01]  /*53e0*/  HMMA.16816.F32.BF16 R4, R92.reuse, R96, R4 ;  /* 0x000000605c04723c */ /* 0x040fe20000041804 */
[----:B------:R-:W4:Y:S04]  /*53f0*/  LDSM.16.M88.4 R108, [R116+0x16000] ;  /* 0x01600000746c783b */ /* 0x000f280000000200 */
[----:B---3--:R-:W-:Y:S01]  /*5400*/  FFMA.FTZ R3, -R122, R122, 1 ;  /* 0x3f8000007a037423 */ /* 0x008fe2000001017a */
[C---:B------:R-:W-:Y:S05]  /*5410*/  HMMA.16816.F32.BF16 R8, R92.reuse, R98, R8 ;  /* 0x000000625c08723c */ /* 0x040fea0000041808 */
[----:B------:R-:W-:Y:S01]  /*5420*/  FMUL.FTZ R3, R3, UR9 ;  /* 0x0000000903037c20 */ /* 0x000fe20008410000 */
[C---:B--2---:R-:W-:Y:S06]  /*5430*/  HMMA.16816.F32.BF16 R12, R92.reuse, R88, R12 ;  /* 0x000000585c0c723c */ /* 0x044fec000004180c */
[----:B------:R-:W-:Y:S01]  /*5440*/  HMMA.16816.F32.BF16 R16, R92, R90, R16 ;  /* 0x0000005a5c10723c */ /* 0x000fe20000041810 */
[----:B------:R-:W2:Y:S05]  /*5450*/  LDSM.16.M88.4 R88, [R219+0xe800] ;  /* 0x00e80000db58783b */ /* 0x000eaa0000000200 */
[C---:B------:R-:W-:Y:S06]  /*5460*/  HMMA.16816.F32.BF16 R4, R100.reuse, R104, R4 ;  /* 0x000000686404723c */ /* 0x040fec0000041804 */
        /* <DEDUP_REMOVED lines=8> */
[C---:B------:R-:W-:Y:S01]  /*54f0*/  FADD.FTZ R5, -R118.reuse, R5 ;  /* 0x0000000576057221 */ /* 0x040fe20000010100 */
[----:B------:R-:W-:Y:S03]  /*5500*/  FADD.FTZ R7, -R117, R7 ;  /* 0x0000000775077221 */ /* 0x000fe60000010100 */
[----:B------:R-:W-:Y:S01]  /*5510*/  FMUL.FTZ R85, R203, R4 ;  /* 0x00000004cb557220 */ /* 0x000fe20000410000 */
[----:B------:R-:W-:Y:S01]  /*5520*/  FMUL.FTZ R84, R201, R5 ;  /* 0x00000005c9547220 */ /* 0x000fe20000410000 */
[C---:B------:R-:W-:Y:S01]  /*5530*/  FADD.FTZ R9, -R118.reuse, R9 ;  /* 0x0000000976097221 */ /* 0x040fe20000010100 */
[----:B------:R-:W-:Y:S01]  /*5540*/  FMUL.FTZ R5, R199, R7 ;  /* 0x00000007c7057220 */ /* 0x000fe20000410000 */
[----:B------:R-:W-:Y:S01]  /*5550*/  FFMA.FTZ R4, -R123, R123, 1 ;  /* 0x3f8000007b047423 */ /* 0x000fe2000001017b */
[----:B------:R-:W-:Y:S01]  /*5560*/  FADD.FTZ R6, -R117, R6 ;  /* 0x0000000675067221 */ /* 0x000fe20000010100 */
[----:B------:R-:W-:Y:S01]  /*5570*/  FMUL.FTZ R88, R205, R9 ;  /* 0x00000009cd587220 */ /* 0x000fe20000410000 */
[----:B------:R-:W-:Y:S01]  /*5580*/  FADD.FTZ R8, -R118, R8 ;  /* 0x0000000876087221 */ /* 0x000fe20000010100 */
[----:B------:R-:W-:Y:S01]  /*5590*/  FADD.FTZ R10, -R117, R10 ;  /* 0x0000000a750a7221 */ /* 0x000fe20000010100 */
[----:B------:R-:W-:Y:S01]  /*55a0*/  FMUL.FTZ R4, R4, UR9 ;  /* 0x0000000904047c20 */ /* 0x000fe20008410000 */
[----:B------:R-:W-:Y:S01]  /*55b0*/  FMUL.FTZ R9, R5, R0 ;  /* 0x0000000005097220 */ /* 0x000fe20000410000 */
[----:B------:R-:W-:Y:S01]  /*55c0*/  FMUL.FTZ R6, R200, R6 ;  /* 0x00000006c8067220 */ /* 0x000fe20000410000 */
[----:B------:R-:W-:Y:S01]  /*55d0*/  FADD.FTZ R11, -R117, R11 ;  /* 0x0000000b750b7221 */ /* 0x000fe20000010100 */
[----:B------:R-:W-:Y:S01]  /*55e0*/  FFMA.FTZ R0, -R120, R120, 1 ;  /* 0x3f80000078007423 */ /* 0x000fe20000010178 */
[----:B------:R-:W-:Y:S01]  /*55f0*/  FADD.FTZ R13, -R118, R13 ;  /* 0x0000000d760d7221 */ /* 0x000fe20000010100 */
[----:B------:R-:W-:Y:S01]  /*5600*/  FMUL.FTZ R89, R206, R8 ;  /* 0x00000008ce597220 */ /* 0x000fe20000410000 */
[----:B------:R-:W-:Y:S01]  /*5610*/  FMUL.FTZ R87, R204, R10 ;  /* 0x0000000acc577220 */ /* 0x000fe20000410000 */
[----:B------:R-:W-:Y:S01]  /*5620*/  FMUL.FTZ R7, R85, R4 ;  /* 0x0000000455077220 */ /* 0x000fe20000410000 */
[----:B------:R-:W-:Y:S01]  /*5630*/  FADD.FTZ R14, -R117, R14 ;  /* 0x0000000e750e7221 */ /* 0x000fe20000010100 */
[----:B------:R-:W-:Y:S01]  /*5640*/  FMUL.FTZ R86, R202, R11 ;  /* 0x0000000bca567220 */ /* 0x000fe20000410000 */
[----:B------:R-:W-:Y:S01]  /*5650*/  FMUL.FTZ R8, R84, R3 ;  /* 0x0000000354087220 */ /* 0x000fe20000410000 */
[----:B------:R-:W-:Y:S01]  /*5660*/  FMUL.FTZ R10, R6, R2 ;  /* 0x00000002060a7220 */ /* 0x000fe20000410000 */
[----:B------:R-:W-:Y:S01]  /*5670*/  FFMA.FTZ R4, -R130, R130, 1 ;  /* 0x3f80000082047423 */ /* 0x000fe20000010182 */
[----:B------:R-:W-:Y:S01]  /*5680*/  FMUL.FTZ R0, R0, UR9 ;  /* 0x0000000900007c20 */ /* 0x000fe20008410000 */
[----:B------:R-:W-:Y:S01]  /*5690*/  FFMA.FTZ R3, -R128, R128, 1 ;  /* 0x3f80000080037423 */ /* 0x000fe20000010180 */
[----:B------:R-:W-:Y:S01]  /*56a0*/  F2FP.BF16.F32.PACK_AB R8, R8, R7 ;  /* 0x000000070808723e */ /* 0x000fe200000010ff */
[----:B------:R-:W-:Y:S01]  /*56b0*/  FFMA.FTZ R2, -R126, R126, 1 ;  /* 0x3f8000007e027423 */ /* 0x000fe2000001017e */
[----:B------:R-:W-:Y:S01]  /*56c0*/  FMUL.FTZ R84, R209, R13 ;  /* 0x0000000dd1547220 */ /* 0x000fe20000410000 */
[----:B------:R-:W-:Y:S01]  /*56d0*/  FADD.FTZ R12, -R118, R12 ;  /* 0x0000000c760c7221 */ /* 0x000fe20000010100 */
[----:B------:R-:W-:Y:S01]  /*56e0*/  FMUL.FTZ R13, R208, R14 ;  /* 0x0000000ed00d7220 */ /* 0x000fe20000410000 */
[----:B------:R-:W-:Y:S01]  /*56f0*/  FADD.FTZ R15, -R117, R15 ;  /* 0x0000000f750f7221 */ /* 0x000fe20000010100 */
[----:B------:R-:W-:Y:S01]  /*5700*/  FMUL.FTZ R4, R4, UR9 ;  /* 0x0000000904047c20 */ /* 0x000fe20008410000 */
[----:B------:R-:W-:Y:S01]  /*5710*/  FMUL.FTZ R14, R86, R0 ;  /* 0x00000000560e7220 */ /* 0x000fe20000410000 */
[----:B------:R-:W-:Y:S01]  /*5720*/  FMUL.FTZ R3, R3, UR9 ;  /* 0x0000000903037c20 */ /* 0x000fe20008410000 */
[----:B------:R-:W-:Y:S01]  /*5730*/  FMUL.FTZ R2, R2, UR9 ;  /* 0x0000000902027c20 */ /* 0x000fe20008410000 */
[----:B------:R-:W-:Y:S01]  /*5740*/  FFMA.FTZ R0, -R124, R124, 1 ;  /* 0x3f8000007c007423 */ /* 0x000fe2000001017c */
[----:B------:R-:W-:Y:S01]  /*5750*/  FMUL.FTZ R11, R210, R12 ;  /* 0x0000000cd20b7220 */ /* 0x000fe20000410000 */
[----:B------:R-:W-:Y:S01]  /*5760*/  FMUL.FTZ R12, R207, R15 ;  /* 0x0000000fcf0c7220 */ /* 0x000fe20000410000 */
[----:B------:R-:W-:Y:S01]  /*5770*/  FMUL.FTZ R5, R89, R4 ;  /* 0x0000000459057220 */ /* 0x000fe20000410000 */
[----:B------:R-:W-:Y:S01]  /*5780*/  FMUL.FTZ R6, R88, R3 ;  /* 0x0000000358067220 */ /* 0x000fe20000410000 */
[----:B------:R-:W-:Y:S01]  /*5790*/  FMUL.FTZ R15, R87, R2 ;  /* 0x00000002570f7220 */ /* 0x000fe20000410000 */
[----:B------:R-:W-:Y:S01]  /*57a0*/  FFMA.FTZ R4, -R129, R129, 1 ;  /* 0x3f80000081047423 */ /* 0x000fe20000010181 */
[----:B------:R-:W-:Y:S01]  /*57b0*/  FMUL.FTZ R0, R0, UR9 ;  /* 0x0000000900007c20 */ /* 0x000fe20008410000 */
[----:B------:R-:W-:Y:S01]  /*57c0*/  FFMA.FTZ R3, -R127, R127, 1 ;  /* 0x3f8000007f037423 */ /* 0x000fe2000001017f */
[----:B------:R-:W-:Y:S01]  /*57d0*/  FFMA.FTZ R2, -R125, R125, 1 ;  /* 0x3f8000007d027423 */ /* 0x000fe2000001017d */
[----:B------:R-:W-:Y:S01]  /*57e0*/  FMUL.FTZ R4, R4, UR9 ;  /* 0x0000000904047c20 */ /* 0x000fe20008410000 */
[----:B------:R-:W-:Y:S01]  /*57f0*/  FMUL.FTZ R12, R12, R0 ;  /* 0x000000000c0c7220 */ /* 0x000fe20000410000 */
[----:B------:R-:W-:Y:S01]  /*5800*/  FMUL.FTZ R3, R3, UR9 ;  /* 0x0000000903037c20 */ /* 0x000fe20008410000 */
[----:B------:R-:W-:Y:S01]  /*5810*/  FMUL.FTZ R2, R2, UR9 ;  /* 0x0000000902027c20 */ /* 0x000fe20008410000 */
[----:B------:R-:W-:Y:S01]  /*5820*/  FFMA.FTZ R0, -R198, R198, 1 ;  /* 0x3f800000c6007423 */ /* 0x000fe200000101c6 */
[----:B------:R-:W-:Y:S01]  /*5830*/  FMUL.FTZ R11, R11, R4 ;  /* 0x000000040b0b7220 */ /* 0x000fe20000410000 */
[----:B------:R-:W-:Y:S01]  /*5840*/  F2FP.BF16.F32.PACK_AB R6, R6, R5 ;  /* 0x000000050606723e */ /* 0x000fe200000010ff */
[----:B------:R-:W-:Y:S01]  /*5850*/  FMUL.FTZ R4, R84, R3 ;  /* 0x0000000354047220 */ /* 0x000fe20000410000 */
[----:B------:R-:W-:Y:S01]  /*5860*/  FMUL.FTZ R13, R13, R2 ;  /* 0x000000020d0d7220 */ /* 0x000fe20000410000 */
[----:B------:R-:W-:Y:S01]  /*5870*/  FMUL.FTZ R5, R0, UR9 ;  /* 0x0000000900057c20 */ /* 0x000fe20008410000 */
[C---:B------:R-:W-:Y:S01]  /*5880*/  FADD.FTZ R16, -R118.reuse, R16 ;  /* 0x0000001076107221 */ /* 0x040fe20000010100 */
[----:B------:R-:W-:Y:S01]  /*5890*/  FADD.FTZ R17, -R118, R17 ;  /* 0x0000001176117221 */ /* 0x000fe20000010100 */
[C---:B------:R-:W-:Y:S01]  /*58a0*/  FADD.FTZ R18, -R117.reuse, R18 ;  /* 0x0000001275127221 */ /* 0x040fe20000010100 */
[----:B------:R-:W-:Y:S01]  /*58b0*/  FADD.FTZ R19, -R117, R19 ;  /* 0x0000001375137221 */ /* 0x000fe20000010100 */
[----:B------:R-:W-:Y:S01]  /*58c0*/  FFMA.FTZ R3, -R197, R197, 1 ;  /* 0x3f800000c5037423 */ /* 0x000fe200000101c5 */
[----:B------:R-:W-:Y:S01]  /*58d0*/  FFMA.FTZ R2, -R196, R196, 1 ;  /* 0x3f800000c4027423 */ /* 0x000fe200000101c4 */
[----:B------:R-:W-:Y:S01]  /*58e0*/  FFMA.FTZ R0, -R131, R131, 1 ;  /* 0x3f80000083007423 */ /* 0x000fe20000010183 */
[----:B------:R-:W-:Y:S01]  /*58f0*/  F2FP.BF16.F32.PACK_AB R7, R9, R10 ;  /* 0x0000000a0907723e */ /* 0x000fe200000010ff */
        /* <DEDUP_REMOVED lines=13> */
[----:B------:R-:W-:Y:S02]  /*59d0*/  F2FP.BF16.F32.PACK_AB R0, R12, R13 ;  /* 0x0000000d0c00723e */ /* 0x000fe400000010ff */
[----:B------:R-:W-:Y:S02]  /*59e0*/  F2FP.BF16.F32.PACK_AB R10, R10, R3 ;  /* 0x000000030a0a723e */ /* 0x000fe400000010ff */
        /* <DEDUP_REMOVED lines=28> */
.L_x_1882:
        /* <DEDUP_REMOVED lines=128> */
.L_x_1883:
        /* <DEDUP_REMOVED lines=629> */
.L_x_1885:
        /* <DEDUP_REMOVED lines=23> */
.L_x_1886:
        /* <DEDUP_REMOVED lines=51> */
.L_x_1888:
[----:B------:R-:W-:Y:S05]  /*8fa0*/  BSYNC B0 ;  /* 0x0000000000007941 */ /* 0x000fea0003800000 */
.L_x_1887:
        /* <DEDUP_REMOVED lines=16> */
.L_x_1890:
[----:B------:R-:W-:Y:S05]  /*90b0*/  BSYNC B0 ;  /* 0x0000000000007941 */ /* 0x000fea0003800000 */
.L_x_1889:
        /* <DEDUP_REMOVED lines=33> */
.L_x_1892:
[----:B------:R-:W-:Y:S05]  /*92d0*/  BSYNC B0 ;  /* 0x0000000000007941 */ /* 0x000fea0003800000 */
.L_x_1891:
        /* <DEDUP_REMOVED lines=16> */
.L_x_1873:
[----:B------:R-:W-:Y:S05]  /*93e0*/  BSYNC B1 ;  /* 0x0000000000017941 */ /* 0x000fea0003800000 */
.L_x_1859:
        /* <DEDUP_REMOVED lines=8> */
.L_x_1893:
[----:B------:R-:W-:Y:S05]  /*9470*/  EXIT ;  /* 0x000000000000794d */ /* 0x000fea0003800000 */
.L_x_1895:
        /* <DEDUP_REMOVED lines=16> */
.L_x_2071:


//--------------------- .text._ZN5flash44flash_bwd_dq_dk_dv_loop_seqk_parallel_kernelI23Flash_bwd_kernel_traitsILi256ELi64ELi64ELi8ELi4ELi2ELi2ELb0ELb0EN7cutlass10bfloat16_tE19Flash_kernel_traitsILi256ELi64ELi64ELi8ES3_EELb1ELb0ELb1ELb1ELb0ELb0ELb0EEEvNS_16Flash_bwd_paramsE --------------------------
	.section	.text._ZN5flash44flash_bwd_dq_dk_dv_loop_seqk_parallel_kernelI23Flash_bwd_kernel_traitsILi256ELi64ELi64ELi8ELi4ELi2ELi2ELb0ELb0EN7cutlass10bfloat16_tE19Flash_kernel_traitsILi256ELi64ELi64ELi8ES3_EELb1ELb0ELb1ELb1ELb0ELb0ELb0EEEvNS_16Flash_bwd_paramsE,"ax",@progbits
	.align	128
        .global         _ZN5flash44flash_bwd_dq_dk_dv_loop_seqk_parallel_kernelI23Flash_bwd_kernel_traitsILi256ELi64ELi64ELi8ELi4ELi2ELi2ELb0ELb0EN7cutlass10bfloat16_tE19Flash_kernel_traitsILi256ELi64ELi64ELi8ES3_EELb1ELb0ELb1ELb1ELb0ELb0ELb0EEEvNS_16Flash_bwd_paramsE
        .type           _ZN5flash44flash_bwd_dq_dk_dv_loop_seqk_parallel_kernelI23Flash_bwd_kernel_traitsILi256ELi64ELi64ELi8ELi4ELi2ELi2ELb0ELb0EN7cutlass10bfloat16_tE19Flash_kernel_traitsILi256ELi64ELi64ELi8ES3_EELb1ELb0ELb1ELb1ELb0ELb0ELb0EEEvNS_16Flash_bwd_paramsE,@function
        .size           _ZN5flash44flash_bwd_dq_dk_dv_loop_seqk_parallel_kernelI23Flash_bwd_kernel_traitsILi256ELi64ELi64ELi8ELi4ELi2ELi2ELb0ELb0EN7cutlass10bfloat16_tE19Flash_kernel_traitsILi256ELi64ELi64ELi8ES3_EELb1ELb0ELb1ELb1ELb0ELb0ELb0EEEvNS_16Flash_bwd_paramsE,(.L_x_2072 - _ZN5flash44flash_bwd_dq_dk_dv_loop_seqk_parallel_kernelI23Flash_bwd_kernel_traitsILi256ELi64ELi64ELi8ELi4ELi2ELi2ELb0ELb0EN7cutlass10bfloat16_tE19Flash_kernel_traitsILi256ELi64ELi64ELi8ES3_EELb1ELb0ELb1ELb1ELb0ELb0ELb0EEEvNS_16Flash_bwd_paramsE)
        .other          _ZN5flash44flash_bwd_dq_dk_dv_loop_seqk_parallel_kernelI23Flash_bwd_kernel_traitsILi256ELi64ELi64ELi8ELi4ELi2ELi2ELb0ELb0EN7cutlass10bfloat16_tE19Flash_kernel_traitsILi256ELi64ELi64ELi8ES3_EELb1ELb0ELb1ELb1ELb0ELb0ELb0EEEvNS_16Flash_bwd_paramsE,@"STO_CUDA_ENTRY STV_DEFAULT"
_ZN5flash44flash_bwd_dq_dk_dv_loop_seqk_parallel_kernelI23Flash_bwd_kernel_traitsILi256ELi64ELi64ELi8ELi4ELi2ELi2ELb0ELb0EN7cutlass10bfloat16_tE19Flash_kernel_traitsILi256ELi64ELi64ELi8ES3_EELb1ELb0ELb1ELb1ELb0ELb0ELb0EEEvNS_16Flash_bwd_paramsE:
.text._ZN5flash44flash_bwd_dq_dk_dv_loop_seqk_parallel_kernelI23Flash_bwd_kernel_traitsILi256ELi64ELi64ELi8ELi4ELi2ELi2ELb0ELb0EN7cutlass10bfloat16_tE19Flash_kernel_traitsILi256ELi64ELi64ELi8ES3_EELb1ELb0ELb1ELb1ELb0ELb0ELb0EEEvNS_16Flash_bwd_paramsE:
        /* <DEDUP_REMOVED lines=18> */
[----:B------:R-:W-:Y:S01]  /*0120*/  IMAD.MOV.U32 R240, RZ, RZ, -0x10 ;  /* 0xfffffff0fff07424 */ /* 0x000fe200078e00ff */
[----:B------:R-:W-:Y:S01]  /*0130*/  ULDC UR59, c[0x0][0x394] ;  /* 0x0000e500003b7ab9 */ /* 0x000fe20000000800 */
[----:B------:R-:W3:Y:S01]  /*0140*/  S2UR UR50, SR_CTAID.Y ;  /* 0x00000000003279c3 */ /* 0x000ee20000002600 */
[----:B------:R-:W-:-:S07]  /*0150*/  UMOV UR60, 0xffff8000 ;  /* 0xffff8000003c7882 */ /* 0x000fce0000000000 */
[----:B------:R-:W4:Y:S01]  /*0160*/  S2UR UR55, SR_CTAID.Z ;  /* 0x00000000003779c3 */ /* 0x000f220000002700 */
[----:B--2---:R-:W-:Y:S01]  /*0170*/  ULEA UR4, UR4, UR5, 0x18 ;  /* 0x0000000504047291 */ /* 0x004fe2000f8ec03f */
[----:B-1----:R-:W-:Y:S01]  /*0180*/  SHF.R.S32.HI R2, RZ, 0x1f, R6 ;  /* 0x0000001fff027819 */ /* 0x002fe20000011406 */
[----:B---3--:R-:W-:Y:S02]  /*0190*/  USHF.L.U32 UR5, UR50, 0x7, URZ ;  /* 0x0000000732057899 */ /* 0x008fe4000800063f */
[----:B------:R-:W-:Y:S01]  /*01a0*/  USHF.R.S32.HI UR8, URZ, 0x1f, UR50 ;  /* 0x0000001f3f087899 */ /* 0x000fe20008011432 */
[CC--:B------:R-:W-:Y:S02]  /*01b0*/  LEA.HI R4, R2.reuse, R6.reuse, RZ, 0x5 ;  /* 0x0000000602047211 */ /* 0x0c0fe400078f28ff */
[CC--:B------:R-:W-:Y:S02]  /*01c0*/  LEA.HI R209, R2.reuse, R6.reuse, RZ, 0x3 ;  /* 0x0000000602d17211 */ /* 0x0c0fe400078f18ff */
[----:B------:R-:W-:-:S02]  /*01d0*/  LEA.HI R3, R2, R6, RZ, 0x4 ;  /* 0x0000000602037211 */ /* 0x000fc400078f20ff */
[CC--:B------:R-:W-:Y:S02]  /*01e0*/  LEA.HI R12, R2.reuse, R6.reuse, RZ, 0x7 ;  /* 0x00000006020c7211 */ /* 0x0c0fe400078f38ff */
[CC--:B------:R-:W-:Y:S02]  /*01f0*/  LEA.HI R13, R2.reuse, R6.reuse, RZ, 0x6 ;  /* 0x00000006020d7211 */ /* 0x0c0fe400078f30ff */
[----:B------:R-:W-:Y:S02]  /*0200*/  LEA.HI R2, R2, R6, RZ, 0x2 ;  /* 0x0000000602027211 */ /* 0x000fe400078f10ff */
[--C-:B------:R-:W-:Y:S02]  /*0210*/  SHF.R.S32.HI R0, RZ, 0x5, R4.reuse ;  /* 0x00000005ff007819 */ /* 0x100fe40000011404 */
[----:B------:R-:W-:Y:S02]  /*0220*/  SHF.R.S32.HI R8, RZ, 0x1f, R4 ;  /* 0x0000001fff087819 */ /* 0x000fe40000011404 */
[----:B------:R-:W-:-:S02]  /*0230*/  LOP3.LUT R7, R2, 0x7ffffffc, RZ, 0xc0, !PT ;  /* 0x7ffffffc02077812 */ /* 0x000fc400078ec0ff */
[----:B------:R-:W-:Y:S02]  /*0240*/  LOP3.LUT R5, R4, 0xffffffe0, RZ, 0xc0, !PT ;  /* 0xffffffe004057812 */ /* 0x000fe400078ec0ff */
[----:B------:R-:W-:Y:S01]  /*0250*/  LOP3.LUT R236, R209, 0xfffffff8, RZ, 0xc0, !PT ;  /* 0xfffffff8d1ec7812 */ /* 0x000fe200078ec0ff */
[C---:B------:R-:W-:Y:S01]  /*0260*/  IMAD.IADD R14, R6.reuse, 0x1, -R7 ;  /* 0x00000001060e7824 */ /* 0x040fe200078e0a07 */
[----:B------:R-:W-:Y:S01]  /*0270*/  LOP3.LUT R10, R3, 0xfffffff0, RZ, 0xc0, !PT ;  /* 0xfffffff0030a7812 */ /* 0x000fe200078ec0ff */
[----:B------:R-:W-:Y:S01]  /*0280*/  IMAD.IADD R9, R6, 0x1, -R5 ;  /* 0x0000000106097824 */ /* 0x000fe200078e0a05 */
[-C--:B------:R-:W-:Y:S01]  /*0290*/  LEA.HI R8, R8, R0.reuse, RZ, 0x2 ;  /* 0x0000000008087211 */ /* 0x080fe200078f10ff */
[----:B------:R-:W-:Y:S01]  /*02a0*/  IMAD.IADD R236, R6, 0x1, -R236 ;  /* 0x0000000106ec7824 */ /* 0x000fe200078e0aec */
[----:B------:R-:W-:Y:S01]  /*02b0*/  LEA.HI R4, R4, R0, RZ, 0x1 ;  /* 0x0000000004047211 */ /* 0x000fe200078f08ff */
[----:B------:R-:W-:Y:S01]  /*02c0*/  IMAD.IADD R10, R6, 0x1, -R10 ;  /* 0x00000001060a7824 */ /* 0x000fe200078e0a0a */
[----:B------:R-:W-:-:S02]  /*02d0*/  SHF.R.S32.HI R7, RZ, 0x4, R3 ;  /* 0x00000004ff077819 */ /* 0x000fc40000011403 */
[--C-:B------:R-:W-:Y:S02]  /*02e0*/  SHF.R.S32.HI R6, RZ, 0x2, R2.reuse ;  /* 0x00000002ff067819 */ /* 0x100fe40000011402 */
        /* <DEDUP_REMOVED lines=8> */
[----:B------:R-:W-:Y:S02]  /*0370*/  SHF.R.S32.HI R3, RZ, 0x3, R209 ;  /* 0x00000003ff037819 */ /* 0x000fe400000114d1 */
[----:B------:R-:W-:Y:S01]  /*0380*/  LOP3.LUT R2, R4, 0xfffffff8, RZ, 0xc0, !PT ;  /* 0xfffffff804027812 */ /* 0x000fe200078ec0ff */
[----:B------:R-:W-:Y:S01]  /*0390*/  IMAD.IADD R11, R7, 0x1, -R0 ;  /* 0x00000001070b7824 */ /* 0x000fe200078e0a00 */
[----:B------:R-:W-:Y:S01]  /*03a0*/  SHF.R.S32.HI R4, RZ, 0x1f, R9 ;  /* 0x0000001fff047819 */ /* 0x000fe20000011409 */
[----:B------:R-:W-:Y:S01]  /*03b0*/  IMAD.SHL.U32 R0, R3, 0x40, RZ ;  /* 0x0000004003007824 */ /* 0x000fe200078e00ff */
[----:B------:R-:W-:Y:S01]  /*03c0*/  LOP3.LUT P4, RZ, R236, 0x4, RZ, 0xc0, !PT ;  /* 0x00000004ecff7812 */ /* 0x000fe2000788c0ff */
[----:B------:R-:W-:Y:S01]  /*03d0*/  IMAD.IADD R6, R6, 0x1, -R2 ;  /* 0x0000000106067824 */ /* 0x000fe200078e0a02 */
[----:B------:R-:W-:Y:S02]  /*03e0*/  LOP3.LUT P3, RZ, R236, 0x2, RZ, 0xc0, !PT ;  /* 0x00000002ecff7812 */ /* 0x000fe4000786c0ff */
[----:B------:R-:W-:Y:S01]  /*03f0*/  LOP3.LUT R2, R0, 0x1c0, RZ, 0xc0, !PT ;  /* 0x000001c000027812 */ /* 0x000fe200078ec0ff */
[C---:B------:R-:W-:Y:S01]  /*0400*/  IMAD.SHL.U32 R0, R236.reuse, 0x40, RZ ;  /* 0x00000040ec007824 */ /* 0x040fe200078e00ff */
[----:B------:R-:W-:Y:S01]  /*0410*/  SHF.R.S32.HI R3, RZ, 0x1f, R10 ;  /* 0x0000001fff037819 */ /* 0x000fe2000001140a */
[----:B------:R-:W-:Y:S01]  /*0420*/  IMAD.SHL.U32 R236, R236, 0x8, RZ ;  /* 0x00000008ecec7824 */ /* 0x000fe200078e00ff */
[----:B------:R-:W-:-:S02]  /*0430*/  LEA.HI R235, R4, R9, RZ, 0x2 ;  /* 0x0000000904eb7211 */ /* 0x000fc400078f10ff */
[----:B------:R-:W-:Y:S02]  /*0440*/  LEA.HI R9, R3, R10, RZ, 0x3 ;  /* 0x0000000a03097211 */ /* 0x000fe400078f18ff */
[----:B------:R-:W-:Y:S02]  /*0450*/  SHF.R.U32.HI R7, RZ, 0x3, R2 ;  /* 0x00000003ff077819 */ /* 0x000fe40000011602 */
[----:B------:R-:W-:Y:S01]  /*0460*/  LOP3.LUT R3, R2, 0x38, R236, 0xf8, !PT ;  /* 0x0000003802037812 */ /* 0x000fe200078ef8ec */
[----:B------:R-:W-:Y:S01]  /*0470*/  IMAD.SHL.U32 R2, R218, 0x10, RZ ;  /* 0x00000010da027824 */ /* 0x000fe200078e00ff */
[----:B------:R-:W-:Y:S02]  /*0480*/  LOP3.LUT R0, R0, 0x1c0, RZ, 0xc0, !PT ;  /* 0x000001c000007812 */ /* 0x000fe400078ec0ff */
[----:B------:R-:W-:Y:S02]  /*0490*/  LOP3.LUT R4, R6, 0x1, RZ, 0xc0, !PT ;  /* 0x0000000106047812 */ /* 0x000fe400078ec0ff */
[----:B------:R-:W-:-:S02]  /*04a0*/  LOP3.LUT R5, R9, 0xfffffff8, RZ, 0xc0, !PT ;  /* 0xfffffff809057812 */ /* 0x000fc400078ec0ff */
[----:B------:R-:W-:Y:S02]  /*04b0*/  LOP3.LUT R2, R0, 0x10, R2, 0xf8, !PT ;  /* 0x0000001000027812 */ /* 0x000fe400078ef802 */
[----:B------:R-:W-:Y:S01]  /*04c0*/  ISETP.NE.U32.AND P0, PT, R4, 0x1, PT ;  /* 0x000000010400780c */ /* 0x000fe20003f05070 */
[----:B------:R-:W-:Y:S01]  /*04d0*/  IMAD.IADD R10, R10, 0x1, -R5 ;  /* 0x000000010a0a7824 */ /* 0x000fe200078e0a05 */
[----:B------:R-:W-:Y:S02]  /*04e0*/  LOP3.LUT R8, R3, R7, RZ, 0x3c, !PT ;  /* 0x0000000703087212 */ /* 0x000fe400078e3cff */
[--C-:B------:R-:W-:Y:S01]  /*04f0*/  LOP3.LUT R7, R2, 0x8, R209.reuse, 0xf8, !PT ;  /* 0x0000000802077812 */ /* 0x100fe200078ef8d1 */
[----:B------:R-:W-:Y:S01]  /*0500*/  IMAD.SHL.U32 R2, R11, 0x200, RZ ;  /* 0x000002000b027824 */ /* 0x000fe200078e00ff */
[----:B------:R-:W-:Y:S02]  /*0510*/  LOP3.LUT R209, R0, 0x8, R209, 0xf8, !PT ;  /* 0x0000000800d17812 */ /* 0x000fe400078ef8d1 */
[----:B------:R-:W-:-:S02]  /*0520*/  SHF.R.U32.HI R214, RZ, 0x3, R0 ;  /* 0x00000003ffd67819 */ /* 0x000fc40000011600 */
[----:B------:R-:W-:Y:S02]  /*0530*/  SHF.R.S32.HI R5, RZ, 0x7, R12 ;  /* 0x00000007ff057819 */ /* 0x000fe4000001140c */
[----:B------:R-:W-:Y:S02]  /*0540*/  SHF.R.S32.HI R0, RZ, 0x6, R13 ;  /* 0x00000006ff007819 */ /* 0x000fe4000001140d */
[C---:B------:R-:W-:Y:S01]  /*0550*/  R2P PR, R6.reuse, 0x6 ;  /* 0x0000000606007804 */ /* 0x040fe20000000000 */
[----:B------:R-:W-:Y:S01]  /*0560*/  IMAD.SHL.U32 R6, R6, 0x40, RZ ;  /* 0x0000004006067824 */ /* 0x000fe200078e00ff */
[----:B------:R-:W-:Y:S01]  /*0570*/  LOP3.LUT R209, R209, R214, RZ, 0x3c, !PT ;  /* 0x000000d6d1d17212 */ /* 0x000fe200078e3cff */
[----:B------:R-:W-:Y:S01]  /*0580*/  IMAD R3, R5, 0x800, R2 ;  /* 0x0000080005037824 */ /* 0x000fe200078e0202 */
[----:B------:R-:W-:Y:S01]  /*0590*/  LOP3.LUT R214, R2, R7, R214, 0xf6, !PT ;  /* 0x0000000702d67212 */ /* 0x000fe200078ef6d6 */
[----:B------:R-:W-:Y:S01]  /*05a0*/  IMAD R8, R0, 0x200, R8 ;  /* 0x0000020000087824 */ /* 0x000fe200078e0208 */
[----:B------:R-:W-:Y:S01]  /*05b0*/  SEL R210, R210, 0xffffffe0, !P3 ;  /* 0xffffffe0d2d27807 */ /* 0x000fe20005800000 */
[----:B------:R-:W-:Y:S01]  /*05c0*/  IMAD.SHL.U32 R4, R0, 0x8, RZ ;  /* 0x0000000800047824 */ /* 0x000fe200078e00ff */
[----:B------:R-:W-:Y:S01]  /*05d0*/  LOP3.LUT R0, R6, 0x1c0, RZ, 0xc0, !PT ;  /* 0x000001c006007812 */ /* 0x000fe200078ec0ff */
[----:B------:R-:W-:Y:S01]  /*05e0*/  IMAD.IADD R209, R3, 0x1, R209 ;  /* 0x0000000103d17824 */ /* 0x000fe200078e02d1 */
[----:B------:R1:W-:Y:S01]  /*05f0*/  STL [R1], R8 ;  /* 0x0000000801007387 */ /* 0x0003e20000100800 */
[----:B------:R-:W-:Y:S01]  /*0600*/  IMAD.SHL.U32 R5, R5, 0x20, RZ ;  /* 0x0000002005057824 */ /* 0x000fe200078e00ff */
[----:B------:R-:W-:Y:S01]  /*0610*/  LOP3.LUT R2, R4, 0x18, RZ, 0xc0, !PT ;  /* 0x0000001804027812 */ /* 0x000fe200078ec0ff */
[----:B------:R-:W-:Y:S01]  /*0620*/  IMAD.SHL.U32 R4, R11, 0x20, RZ ;  /* 0x000000200b047824 */ /* 0x000fe200078e00ff */
[----:B------:R-:W-:-:S02]  /*0630*/  SHF.R.U32.HI R3, RZ, 0x3, R0 ;  /* 0x00000003ff037819 */ /* 0x000fc40000011600 */
[----:B------:R-:W-:Y:S02]  /*0640*/  LOP3.LUT R5, R0, 0x20, R5, 0xf8, !PT ;  /* 0x0000002000057812 */ /* 0x000fe400078ef805 */
[----:B------:R-:W-:Y:S01]  /*0650*/  LOP3.LUT R7, R3, R0, R2, 0x1e, !PT ;  /* 0x0000000003077212 */ /* 0x000fe200078e1e02 */
[----:B------:R-:W-:Y:S01]  /*0660*/  IMAD.SHL.U32 R0, R14, 0x2, RZ ;  /* 0x000000020e007824 */ /* 0x000fe200078e00ff */
[----:B------:R-:W-:Y:S02]  /*0670*/  LOP3.LUT R6, R5, R3, RZ, 0x3c, !PT ;  /* 0x0000000305067212 */ /* 0x000fe400078e3cff */
        /* <DEDUP_REMOVED lines=9> */
[----:B------:R-:W-:Y:S01]  /*0710*/  IMAD.SHL.U32 R0, R9, 0x40, RZ ;  /* 0x0000004009007824 */ /* 0x000fe200078e00ff */
[----:B------:R-:W-:Y:S01]  /*0720*/  LEA R238, R5, UR4, 0x1 ;  /* 0x0000000405ee7c11 */ /* 0x000fe2000f8e08ff */
[----:B------:R-:W-:Y:S01]  /*0730*/  IMAD.IADD R210, R210, 0x1, R209 ;  /* 0x00000001d2d27824 */ /* 0x000fe200078e02d1 */
[----:B-1----:R-:W-:Y:S01]  /*0740*/  LOP3.LUT R8, R2, 0x20, R4, 0xf8, !PT ;  /* 0x0000002002087812 */ /* 0x002fe200078ef804 */
[----:B------:R-:W-:Y:S01]  /*0750*/  IMAD.SHL.U32 R2, R10, 0x40, RZ ;  /* 0x000000400a027824 */ /* 0x000fe200078e00ff */
[----:B------:R-:W-:Y:S01]  /*0760*/  LOP3.LUT R0, R0, 0xfffffe00, RZ, 0xc0, !PT ;  /* 0xfffffe0000007812 */ /* 0x000fe200078ec0ff */
[----:B------:R-:W-:-:S02]  /*0770*/  IMAD.SHL.U32 R4, R11, 0x8, RZ ;  /* 0x000000080b047824 */ /* 0x000fc400078e00ff */
[----:B------:R-:W-:Y:S01]  /*0780*/  VIADD R239, R238, 0x20 ;  /* 0x00000020eeef7836 */ /* 0x000fe20000000000 */
[----:B------:R-:W-:Y:S01]  /*0790*/  LOP3.LUT R3, R2, 0x1c0, RZ, 0xc0, !PT ;  /* 0x000001c002037812 */ /* 0x000fe200078ec0ff */
[----:B------:R-:W-:Y:S02]  /*07a0*/  IMAD R218, R218, 0x400, R0 ;  /* 0x00000400dada7824 */ /* 0x000fe400078e0200 */
[----:B------:R-:W-:Y:S01]  /*07b0*/  @P1 VIADD R239, R238, 0xffffffe0 ;  /* 0xffffffe0eeef1836 */ /* 0x000fe20000000000 */
[----:B------:R-:W-:Y:S01]  /*07c0*/  SHF.R.U32.HI R2, RZ, 0x3, R3 ;  /* 0x00000003ff027819 */ /* 0x000fe20000011603 */
[----:B------:R-:W-:Y:S01]  /*07d0*/  IMAD.IADD R212, R215, 0x1, R209 ;  /* 0x00000001d7d47824 */ /* 0x000fe200078e02d1 */
[----:B------:R-:W-:Y:S01]  /*07e0*/  LOP3.LUT R4, R3, 0x8, R4, 0xf8, !PT ;  /* 0x0000000803047812 */ /* 0x000fe200078ef804 */
[----:B------:R-:W-:Y:S01]  /*07f0*/  IMAD.IADD R211, R215, 0x1, R210 ;  /* 0x00000001d7d37824 */ /* 0x000fe200078e02d2 */
[----:B------:R-:W-:Y:S01]  /*0800*/  LOP3.LUT R3, R2, R8, R3, 0x1e, !PT ;  /* 0x0000000802037212 */ /* 0x000fe200078e1e03 */
[----:B------:R-:W-:Y:S01]  /*0810*/  IMAD.IADD R241, R238, 0x1, R240 ;  /* 0x00000001eef17824 */ /* 0x000fe200078e02f0 */
[----:B------:R-:W-:Y:S01]  /*0820*/  LOP3.LUT R2, R4, R2, RZ, 0x3c, !PT ;  /* 0x0000000204027212 */ /* 0x000fe200078e3cff */
[----:B------:R-:W-:Y:S01]  /*0830*/  IMAD R4, R252, 0x400, R0 ;  /* 0x00000400fc047824 */ /* 0x000fe200078e0200 */
[----:B------:R-:W-:Y:S01]  /*0840*/  LOP3.LUT R223, R3, R0, RZ, 0xfc, !PT ;  /* 0x0000000003df7212 */ /* 0x000fe200078efcff */
[----:B------:R-:W-:Y:S01]  /*0850*/  IMAD.U32 R0, RZ, RZ, UR5 ;  /* 0x00000005ff007e24 */ /* 0x000fe2000f8e00ff */
[----:B----4-:R-:W-:Y:S01]  /*0860*/  USHF.R.S32.HI UR5, URZ, 0x1f, UR55 ;  /* 0x0000001f3f057899 */ /* 0x010fe20008011437 */
[----:B------:R-:W-:-:S02]  /*0870*/  IMAD.IADD R218, R2, 0x1, R218 ;  /* 0x0000000102da7824 */ /* 0x000fc400078e02da */
[----:B------:R-:W-:Y:S02]  /*0880*/  IMAD.IADD R222, R4, 0x1, R2 ;  /* 0x0000000104de7824 */ /* 0x000fe400078e0202 */
[----:B------:R-:W-:Y:S02]  /*0890*/  IMAD R235, R252, 0x10, R235 ;  /* 0x00000010fceb7824 */ /* 0x000fe400078e02eb */
[----:B------:R-:W-:Y:S02]  /*08a0*/  IMAD.U32 R0, RZ, RZ, UR5 ;  /* 0x00000005ff007e24 */ /* 0x000fe4000f8e00ff */
[----:B------:R-:W-:Y:S01]  /*08b0*/  IMAD.U32 R0, RZ, RZ, UR8 ;  /* 0x00000008ff007e24 */ /* 0x000fe2000f8e00ff */
[----:B------:R-:W-:Y:S01]  /*08c0*/  UIADD3 UR8, UR4, 0x18000, URZ ;  /* 0x0001800004087890 */ /* 0x000fe2000fffe03f */
[----:B------:R-:W-:Y:S01]  /*08d0*/  IMAD.U32 R0, RZ, RZ, UR5 ;  /* 0x00000005ff007e24 */ /* 0x000fe2000f8e00ff */
[----:B------:R-:W-:Y:S01]  /*08e0*/  UIADD3 UR5, UR4, 0x28000, URZ ;  /* 0x0002800004057890 */ /* 0x000fe2000fffe03f */
[----:B------:R-:W-:-:S02]  /*08f0*/  IMAD.IADD R215, R215, 0x1, R214 ;  /* 0x00000001d7d77824 */ /* 0x000fc400078e02d6 */
[----:B------:R-:W-:Y:S01]  /*0900*/  IMAD.IADD R240, R240, 0x1, R239 ;  /* 0x00000001f0f07824 */ /* 0x000fe200078e02ef */
[----:B------:R-:W-:Y:S02]  /*0910*/  LEA R247, R7, UR8, 0x1 ;  /* 0x0000000807f77c11 */ /* 0x000fe4000f8e08ff */
[----:B------:R-:W-:-:S03]  /*0920*/  LEA R218, R218, UR5, 0x1 ;  /* 0x00000005dada7c11 */ /* 0x000fc6000f8e08ff */
[C---:B------:R-:W-:Y:S02]  /*0930*/  VIADD R248, R247.reuse, 0x40 ;  /* 0x00000040f7f87836 */ /* 0x040fe40000000000 */
[----:B------:R-:W-:-:S07]  /*0940*/  @P2 VIADD R248, R247, 0xffffffc0 ;  /* 0xffffffc0f7f82836 */ /* 0x000fce0000000000 */
.L_x_1944:
        /* <DEDUP_REMOVED lines=57> */
[----:B-1----:R-:W-:Y:S02]  /*0ce0*/  SHF.R.S32.HI R27, RZ, 0x1f, R28 ;  /* 0x0000001fff1b7819 */ /* 0x002fe4000001141c */
[----:B--2---:R-:W-:-:S02]  /*0cf0*/  @P0 R2UR UR11, R5 ;  /* 0x00000000050b02ca */ /* 0x004fc400000e0000 */
[----:B------:R-:W-:-:S04]  /*0d00*/  ISETP.NE.U32.AND P0, PT, RZ, UR12, PT ;  /* 0x0000000cff007c0c */ /* 0x000fc8000bf05070 */
[----:B------:R-:W-:Y:S02]  /*0d10*/  ISETP.NE.AND.EX P0, PT, RZ, UR13, PT, P0 ;  /* 0x0000000dff007c0c */ /* 0x000fe4000bf05300 */
[----:B-----5:R-:W-:-:S13]  /*0d20*/  @P1 R2UR UR27, R7 ;  /* 0x00000000071b12ca */ /* 0x020fda00000e0000 */
        /* <DEDUP_REMOVED lines=11> */
.L_x_1896:
        /* <DEDUP_REMOVED lines=21> */
[----:B------:R-:W-:-:S02]  /*0f30*/  ULDC UR26, c[0x0][0x2dc] ;  /* 0x0000b700001a7ab9 */ /* 0x000fc40000000800 */
[----:B------:R-:W-:Y:S02]  /*0f40*/  UIMAD UR22, UR50, UR11, UR10 ;  /* 0x0000000b321672a4 */ /* 0x000fe4000f8e020a */
[----:B------:R-:W-:Y:S01]  /*0f50*/  UIMAD.WIDE.U32 UR34, UR42, UR16, URZ ;  /* 0x000000102a2272a5 */ /* 0x000fe2000f8e003f */
        /* <DEDUP_REMOVED lines=11> */
[----:B------:R-:W-:Y:S01]  /*1010*/  ULDC UR61, c[0x0][0x270] ;  /* 0x00009c00003d7ab9 */ /* 0x000fe20000000800 */
[----:B------:R-:W-:-:S02]  /*1020*/  UIMAD UR51, UR55, UR26, URZ ;  /* 0x0000001a373372a4 */ /* 0x000fc4000f8e023f */
[----:B------:R-:W-:Y:S02]  /*1030*/  UIADD3 UR8, UR8, 0x3f, URZ ;  /* 0x0000003f08087890 */ /* 0x000fe4000fffe03f */
[----:B------:R-:W-:Y:S02]  /*1040*/  UIMAD.WIDE UR10, UR26, UR61, URZ ;  /* 0x0000003d1a0a72a5 */ /* 0x000fe4000f8e023f */
[----:B------:R-:W-:Y:S02]  /*1050*/  ULEA.HI UR26, UR16, UR13, URZ, 0x6 ;  /* 0x0000000d101a7291 */ /* 0x000fe4000f8f303f */
[----:B------:R-:W-:Y:S01]  /*1060*/  USHF.R.S32.HI UR13, URZ, 0x1f, UR8 ;  /* 0x0000001f3f0d7899 */ /* 0x000fe20008011408 */
[----:B------:R-:W-:Y:S01]  /*1070*/  ULDC UR57, c[0x0][0x2d4] ;  /* 0x0000b50000397ab9 */ /* 0x000fe20000000800 */
[----:B-1----:R-:W1:Y:S01]  /*1080*/  MUFU.RCP R2, R2 ;  /* 0x0000000200027308 */ /* 0x002e620000001000 */
[----:B------:R-:W-:Y:S02]  /*1090*/  UIMAD UR42, UR42, UR17, UR35 ;  /* 0x000000112a2a72a4 */ /* 0x000fe4000f8e0223 */
[----:B------:R-:W-:Y:S01]  /*10a0*/  USHF.R.S32.HI UR35, URZ, 0x1f, UR57 ;  /* 0x0000001f3f237899 */ /* 0x000fe20008011439 */
[----:B------:R-:W-:Y:S01]  /*10b0*/  @UP2 ULDC.64 UR14, c[0x0][0x420] ;  /* 0x00010800000e2ab9 */ /* 0x000fe20000000a00 */
[----:B------:R-:W-:-:S02]  /*10c0*/  ULEA.HI UR8, UR13, UR8, URZ, 0x6 ;  /* 0x000000080d087291 */ /* 0x000fc4000f8f303f */
[----:B------:R-:W-:Y:S02]  /*10d0*/  @UP2 UIMAD.WIDE.U32 UR48, UR5, UR14, URZ ;  /* 0x0000000e053022a5 */ /* 0x000fe4000f8e003f */
[----:B------:R-:W-:Y:S02]  /*10e0*/  USHF.L.U32 UR18, UR50, 0x7, URZ ;  /* 0x0000000732127899 */ /* 0x000fe4000800063f */
[----:B------:R-:W-:Y:S02]  /*10f0*/  UIADD3 UR38, UR31, UR22, URZ ;  /* 0x000000161f267290 */ /* 0x000fe4000fffe03f */
[----:B------:R-:W-:Y:S02]  /*1100*/  USHF.L.U64.HI UR14, UR50, 0x7, UR56 ;  /* 0x00000007320e7899 */ /* 0x000fe40008010238 */
[----:B------:R-:W-:Y:S01]  /*1110*/  UIMAD UR22, UR35, UR50, URZ ;  /* 0x00000032231672a4 */ /* 0x000fe2000f8e023f */
[----:B-1----:R-:W-:Y:S01]  /*1120*/  VIADD R2, R2, 0xffffffe ;  /* 0x0ffffffe02027836 */ /* 0x002fe20000000000 */
[----:B------:R-:W-:-:S02]  /*1130*/  USHF.R.S32.HI UR13, URZ, 0x6, UR26 ;  /* 0x000000063f0d7899 */ /* 0x000fc4000801141a */
[----:B------:R-:W-:Y:S01]  /*1140*/  USHF.R.S32.HI UR8, URZ, 0x6, UR8 ;  /* 0x000000063f087899 */ /* 0x000fe20008011408 */
[----:B------:R-:W1:Y:S01]  /*1150*/  F2I.FTZ.U32.TRUNC.NTZ R3, R2 ;  /* 0x0000000200037305 */ /* 0x000e62000021f000 */
[----:B------:R-:W-:Y:S02]  /*1160*/  USEL UR36, UR18, URZ, UP0 ;  /* 0x0000003f12247287 */ /* 0x000fe40008000000 */
[----:B------:R-:W-:Y:S02]  /*1170*/  UIMAD.WIDE.U32 UR18, UR50, UR57, URZ ;  /* 0x00000039321272a5 */ /* 0x000fe4000f8e003f */
[----:B------:R-:W-:Y:S02]  /*1180*/  USEL UR37, UR14, URZ, UP0 ;  /* 0x0000003f0e257287 */ /* 0x000fe40008000000 */
[----:B------:R-:W-:Y:S01]  /*1190*/  UIMAD UR22, UR56, UR57, UR22 ;  /* 0x00000039381672a4 */ /* 0x000fe2000f8e0216 */
[----:B------:R-:W-:Y:S01]  /*11a0*/  ULDC.64 UR28, c[0x0][0x240] ;  /* 0x00009000001c7ab9 */ /* 0x000fe20000000a00 */
[----:B------:R-:W-:-:S02]  /*11b0*/  UISETP.LT.AND UP0, UPT, UR13, UR8, UPT ;  /* 0x000000080d00728c */ /* 0x000fc4000bf01270 */
[----:B------:R-:W-:Y:S02]  /*11c0*/  UIMAD.WIDE.U32 UR20, UR5, UR28, URZ ;  /* 0x0000001c051472a5 */ /* 0x000fe4000f8e003f */
[----:B------:R-:W-:Y:S01]  /*11d0*/  UIMAD UR24, UR5, UR29, URZ ;  /* 0x0000001d051872a4 */ /* 0x000fe2000f8e023f */
[--C-:B-1----:R-:W-:Y:S01]  /*11e0*/  IMAD.MOV R0, RZ, RZ, -R3.reuse ;  /* 0x000000ffff007224 */ /* 0x102fe200078e0a03 */
[----:B------:R-:W-:Y:S01]  /*11f0*/  @UP2 UIMAD UR41, UR5, UR15, UR49 ;  /* 0x0000000f052922a4 */ /* 0x000fe2000f8e0231 */
[----:B------:R-:W-:Y:S01]  /*1200*/  IMAD.MOV.U32 R2, RZ, RZ, RZ ;  /* 0x000000ffff027224 */ /* 0x000fe200078e00ff */
[----:B------:R-:W-:Y:S01]  /*1210*/  UIMAD UR26, UR11, UR18, URZ ;  /* 0x000000120b1a72a4 */ /* 0x000fe2000f8e023f */
[----:B------:R-:W-:Y:S01]  /*1220*/  IMAD R0, R0, R5, RZ ;  /* 0x0000000500007224 */ /* 0x000fe200078e02ff */
[----:B------:R-:W-:Y:S01]  /*1230*/  UIADD3 UR22, UR19, UR22, URZ ;  /* 0x0000001613167290 */ /* 0x000fe2000fffe03f */
[----:B------:R-:W-:Y:S02]  /*1240*/  ULDC.U8 UR15, c[0x0][0x3d8] ;  /* 0x0000f600000f7ab9 */ /* 0x000fe40000000000 */
[----:B------:R-:W-:Y:S01]  /*1250*/  IMAD.HI.U32 R0, R3, R0, R2 ;  /* 0x0000000003007227 */ /* 0x000fe200078e0002 */
[----:B------:R-:W-:Y:S01]  /*1260*/  MOV R2, R4 ;  /* 0x0000000400027202 */ /* 0x000fe20000000f00 */
[----:B------:R-:W-:-:S02]  /*1270*/  USEL UR43, UR13, UR8, UP0 ;  /* 0x000000080d2b7287 */ /* 0x000fc40008000000 */
[----:B------:R-:W-:Y:S02]  /*1280*/  UISETP.NE.AND UP3, UPT, UR15, URZ, UPT ;  /* 0x0000003f0f00728c */ /* 0x000fe4000bf65270 */
[----:B------:R-:W-:Y:S01]  /*1290*/  IMAD.HI.U32 R0, R0, R2, RZ ;  /* 0x0000000200007227 */ /* 0x000fe200078e00ff */
[----:B------:R-:W-:Y:S02]  /*12a0*/  USEL UR40, UR30, UR20, !UP2 ;  /* 0x000000141e287287 */ /* 0x000fe4000d000000 */
[----:B------:R-:W-:Y:S01]  /*12b0*/  @UP2 UIADD3 UR38, UR21, UR24, URZ ;  /* 0x0000001815262290 */ /* 0x000fe2000fffe03f */
[----:B------:R-:W-:Y:S01]  /*12c0*/  IMAD.MOV R3, RZ, RZ, -R0 ;  /* 0x000000ffff037224 */ /* 0x000fe200078e0a00 */
[----:B------:R-:W-:Y:S02]  /*12d0*/  UIMAD.WIDE.U32 UR20, UR10, UR18, URZ ;  /* 0x000000120a1472a5 */ /* 0x000fe4000f8e003f */
[----:B------:R-:W-:Y:S01]  /*12e0*/  UIMAD UR8, UR10, UR22, UR26 ;  /* 0x000000160a0872a4 */ /* 0x000fe2000f8e021a */
[----:B------:R-:W-:Y:S01]  /*12f0*/  IMAD R2, R5, R3, R2 ;  /* 0x0000000305027224 */ /* 0x000fe200078e0202 */
[----:B------:R-:W-:-:S02]  /*1300*/  ULEA UR13, UR43, 0xffffffc0, 0x6 ;  /* 0xffffffc02b0d7891 */ /* 0x000fc4000f8e303f */
[----:B------:R-:W-:Y:S02]  /*1310*/  UISETP.NE.AND UP1, UPT, UR44, -0x1, UPT ;  /* 0xffffffff2c00788c */ /* 0x000fe4000bf25270 */
[----:B------:R-:W-:Y:S01]  /*1320*/  ISETP.GT.U32.AND P1, PT, R5, R2, PT ;  /* 0x000000020500720c */ /* 0x000fe20003f24070 */
[----:B------:R-:W-:Y:S02]  /*1330*/  UIADD3 UR45, UR21, UR8, URZ ;  /* 0x00000008152d7290 */ /* 0x000fe4000fffe03f */
[----:B------:R-:W-:Y:S02]  /*1340*/  UIMAD.WIDE.U32 UR18, UR10, UR5, URZ ;  /* 0x000000050a1272a5 */ /* 0x000fe4000f8e003f */
[----:B------:R-:W-:Y:S02]  /*1350*/  UIADD3 UR8, UP0, UR13, UR36, URZ ;  /* 0x000000240d087290 */ /* 0x000fe4000ff1e03f */
[----:B------:R-:W-:Y:S02]  /*1360*/  USHF.R.S32.HI UR35, URZ, 0x1f, UR13 ;  /* 0x0000001f3f237899 */ /* 0x000fe4000801140d */
[----:B------:R-:W-:Y:S01]  /*1370*/  UIMAD UR24, UR11, UR5, URZ ;  /* 0x000000050b1872a4 */ /* 0x000fe2000f8e023f */
[----:B------:R-:W-:Y:S01]  /*1380*/  ULDC UR36, c[0x0][0x2c4] ;  /* 0x0000b10000247ab9 */ /* 0x000fe20000000800 */
[----:B------:R-:W-:-:S02]  /*1390*/  USEL UR54, UR20, UR18, !UP2 ;  /* 0x0000001214367287 */ /* 0x000fc4000d000000 */
        /* <DEDUP_REMOVED lines=13> */
[----:B------:R-:W-:Y:S02]  /*1470*/  UIMAD UR11, UR10, UR18, UR11 ;  /* 0x000000120a0b72a4 */ /* 0x000fe4000f8e020b */
[----:B------:R-:W-:Y:S02]  /*1480*/  UISETP.NE.AND UP4, UPT, UR17, URZ, UPT ;  /* 0x0000003f1100728c */ /* 0x000fe4000bf85270 */
[----:B------:R-:W-:Y:S01]  /*1490*/  @UP3 USEL UR10, UR8, UR5, !UP2 ;  /* 0x00000005080a3287 */ /* 0x000fe2000d000000 */
[----:B------:R-:W-:Y:S01]  /*14a0*/  @P0 VIADD R0, R0, 0x1 ;  /* 0x0000000100000836 */ /* 0x000fe20000000000 */
[----:B------:R-:W-:Y:S01]  /*14b0*/  @UP1 ULDC.64 UR14, c[0x0][0x248] ;  /* 0x00009200000e1ab9 */ /* 0x000fe20000000a00 */
[----:B------:R-:W-:Y:S01]  /*14c0*/  @UP1 ULDC.64 UR16, c[0x0][0x250] ;  /* 0x0000940000101ab9 */ /* 0x000fe20000000a00 */
[----:B------:R-:W-:Y:S01]  /*14d0*/  @UP2 UIADD3 UR45, UR19, UR24, URZ ;  /* 0x00000018132d2290 */ /* 0x000fe2000fffe03f */
[----:B------:R-:W-:Y:S01]  /*14e0*/  IMAD.MOV.U32 R16, RZ, RZ, R0 ;  /* 0x000000ffff107224 */ /* 0x000fe200078e0000 */
[----:B------:R-:W-:Y:S01]  /*14f0*/  @UP3 ULDC UR8, c[0x0][0x2e4] ;  /* 0x0000b90000083ab9 */ /* 0x000fe20000000800 */
[----:B------:R-:W-:Y:S01]  /*1500*/  @UP1 UIMAD.WIDE.U32 UR20, UR32, UR14, URZ ;  /* 0x0000000e201412a5 */ /* 0x000fe2000f8e003f */
[----:B------:R-:W-:Y:S01]  /*1510*/  PLOP3.LUT P0, PT, PT, PT, UP3, 0x80, 0x0 ;  /* 0x000000000000781c */ /* 0x000fe20003f0f038 */
[----:B------:R-:W-:Y:S01]  /*1520*/  @UP1 UIMAD.WIDE.U32 UR18, UR33, UR16, URZ ;  /* 0x00000010211212a5 */ /* 0x000fe2000f8e003f */
[----:B------:R-:W-:Y:S01]  /*1530*/  @!P2 IADD3 R16, -R16, RZ, RZ ;  /* 0x000000ff1010a210 */ /* 0x000fe20007ffe1ff */
[----:B------:R-:W-:Y:S01]  /*1540*/  @UP1 UIMAD UR22, UR33, UR17, URZ ;  /* 0x00000011211612a4 */ /* 0x000fe2000f8e023f */
[----:B------:R-:W-:Y:S01]  /*1550*/  @!P3 LOP3.LUT R16, RZ, R6, RZ, 0x33, !PT ;  /* 0x00000006ff10b212 */ /* 0x000fe200078e33ff */
[----:B------:R-:W-:-:S02]  /*1560*/  @UP3 UIMAD UR24, UR55, UR8, UR10 ;  /* 0x00000008371832a4 */ /* 0x000fc4000f8e020a */
[----:B------:R-:W-:Y:S02]  /*1570*/  @!UP3 UIMAD UR8, UR50, UR61, UR55 ;  /* 0x0000003d3208b2a4 */ /* 0x000fe4000f8e0237 */
[----:B------:R-:W-:Y:S02]  /*1580*/  @UP1 UIMAD UR26, UR32, UR15, URZ ;  /* 0x0000000f201a12a4 */ /* 0x000fe4000f8e023f */
[----:B------:R-:W-:Y:S02]  /*1590*/  @UP1 UIADD3 UR37, UR19, UR22, URZ ;  /* 0x0000001613251290 */ /* 0x000fe4000fffe03f */
[----:B------:R-:W-:Y:S02]  /*15a0*/  @!UP3 UIMAD UR24, UR8, UR36, URZ ;  /* 0x000000240818b2a4 */ /* 0x000fe4000f8e023f */
[----:B------:R-:W-:Y:S02]  /*15b0*/  @!UP2 UIADD3 UR41, UR47, UR39, URZ ;  /* 0x000000272f29a290 */ /* 0x000fe4000fffe03f */
[----:B------:R-:W-:-:S02]  /*15c0*/  USHF.R.S32.HI UR33, URZ, 0x1f, UR51 ;  /* 0x0000001f3f217899 */ /* 0x000fc40008011433 */
[----:B------:R-:W-:Y:S02]  /*15d0*/  USEL UR53, UR34, URZ, UP4 ;  /* 0x0000003f22357287 */ /* 0x000fe4000a000000 */
        /* <DEDUP_REMOVED lines=18> */
.L_x_1898:
        /* <DEDUP_REMOVED lines=13> */
.L_x_1899:
        /* <DEDUP_REMOVED lines=11> */
.L_x_1900:
[----:B------:R-:W-:-:S04]  /*1880*/  UIMAD UR5, UR50, UR61, UR55 ;  /* 0x0000003d320572a4 */ /* 0x000fc8000f8e0237 */
[----:B------:R-:W-:-:S12]  /*1890*/  UIMAD UR5, UR5, UR57, URZ ;  /* 0x00000039050572a4 */ /* 0x000fd8000f8e023f */
.L_x_1901:
[----:B------:R-:W1:Y:S01]  /*18a0*/  LDC.64 R8, c[0x0][0x420] ;  /* 0x00010800ff087b82 */ /* 0x000e620000000a00 */
[----:B------:R-:W-:Y:S01]  /*18b0*/  ULDC UR8, c[0x0][0x2dc] ;  /* 0x0000b70000087ab9 */ /* 0x000fe20000000800 */
[----:B------:R-:W-:Y:S01]  /*18c0*/  UIADD3 UR34, UR13, UR5, URZ ;  /* 0x000000050d227290 */ /* 0x000fe2000fffe03f */
[----:B------:R-:W-:Y:S01]  /*18d0*/  SHF.R.S32.HI R237, RZ, 0x1f, R236 ;  /* 0x0000001fffed7819 */ /* 0x000fe200000114ec */
[----:B------:R-:W-:Y:S01]  /*18e0*/  UIMAD UR10, UR8, UR61, URZ ;  /* 0x0000003d080a72a4 */ /* 0x000fe2000f8e023f */
[----:B------:R-:W-:Y:S01]  /*18f0*/  IADD3 R2, P0, R236, UR18, RZ ;  /* 0x00000012ec027c10 */ /* 0x000fe2000ff1e0ff */
[----:B------:R-:W-:Y:S01]  /*1900*/  USHF.R.S32.HI UR47, URZ, 0x1f, UR55 ;  /* 0x0000001f3f2f7899 */ /* 0x000fe20008011437 */
[----:B------:R-:W-:Y:S01]  /*1910*/  LEA.HI R5, R27, R28, RZ, 0x5 ;  /* 0x0000001c1b057211 */ /* 0x000fe200078f28ff */
[----:B------:R-:W-:Y:S01]  /*1920*/  USHF.L.U32 UR5, UR10, 0x6, URZ ;  /* 0x000000060a057899 */ /* 0x000fe2000800063f */
[----:B------:R-:W-:Y:S01]  /*1930*/  IADD3.X R3, R237, UR41, RZ, P0, !PT ;  /* 0x00000029ed037c10 */ /* 0x000fe200087fe4ff */
[----:B------:R-:W-:Y:S01]  /*1940*/  ULDC.64 UR20, c[0x0][0x428] ;  /* 0x00010a0000147ab9 */ /* 0x000fe20000000a00 */
[----:B------:R-:W-:Y:S01]  /*1950*/  UIADD3 UR39, UR25, UR12, URZ ;  /* 0x0000000c19277290 */ /* 0x000fe2000fffe03f */
[----:B------:R-:W-:Y:S01]  /*1960*/  LOP3.LUT R4, R5, 0xffffffe0, RZ, 0xc0, !PT ;  /* 0xffffffe005047812 */ /* 0x000fe200078ec0ff */
[----:B------:R-:W-:Y:S01]  /*1970*/  UIADD3 UR19, UP2, UP0, UR30, UR5, UR51 ;  /* 0x000000051e137290 */ /* 0x000fe2000f85e033 */
[----:B------:R-:W-:Y:S01]  /*1980*/  IADD3 R13, P2, R12, UR13, RZ ;  /* 0x0000000d0c0d7c10 */ /* 0x000fe2000ff5e0ff */
[----:B------:R-:W-:Y:S01]  /*1990*/  UIMAD UR11, UR47, UR20, URZ ;  /* 0x000000142f0b72a4 */ /* 0x000fe2000f8e023f */
[----:B------:R-:W-:Y:S01]  /*19a0*/  IMAD.U32 R17, RZ, RZ, UR20 ;  /* 0x00000014ff117e24 */ /* 0x000fe2000f8e00ff */
[----:B------:R-:W-:Y:S01]  /*19b0*/  USHF.R.S32.HI UR5, URZ, 0x1f, UR5 ;  /* 0x0000001f3f057899 */ /* 0x000fe20008011405 */
[----:B------:R-:W-:Y:S01]  /*19c0*/  IMAD.IADD R24, R28, 0x1, -R4 ;  /* 0x000000011c187824 */ /* 0x000fe200078e0a04 */
[----:B------:R-:W-:Y:S01]  /*19d0*/  ULDC UR46, c[0x0][0x398] ;  /* 0x0000e600002e7ab9 */ /* 0x000fe20000000800 */
[----:B------:R-:W-:Y:S01]  /*19e0*/  UIMAD UR21, UR55, UR21, UR11 ;  /* 0x00000015371572a4 */ /* 0x000fe2000f8e020b */
[----:B------:R-:W-:Y:S01]  /*19f0*/  IADD3.X R15, R25, UR35, RZ, P2, !PT ;  /* 0x00000023190f7c10 */ /* 0x000fe200097fe4ff */
[----:B------:R-:W-:Y:S01]  /*1a00*/  UIADD3.X UR11, UR32, UR5, UR33, UP2, UP0 ;  /* 0x00000005200b7290 */ /* 0x000fe200097e0421 */
[----:B------:R-:W-:Y:S01]  /*1a10*/  IMAD.WIDE.U32 R6, R13, UR28, R236 ;  /* 0x0000001c0d067c25 */ /* 0x000fe2000f8e00ec */
[----:B------:R-:W-:Y:S01]  /*1a20*/  UIADD3 UR5, UR39, -UR46, -UR9 ;  /* 0x8000002e27057290 */ /* 0x000fe2000fffe809 */
[----:B------:R-:W-:Y:S01]  /*1a30*/  BSSY B1, `(.L_x_1897) ;  /* 0x0000a28000017945 */ /* 0x000fe20003800000 */
[----:B------:R-:W-:Y:S01]  /*1a40*/  UIADD3 UR42, UR13, UR24, URZ ;  /* 0x000000180d2a7290 */ /* 0x000fe2000fffe03f */
[C---:B-1----:R-:W-:Y:S01]  /*1a50*/  IMAD R0, R8.reuse, UR35, RZ ;  /* 0x0000002308007c24 */ /* 0x042fe2000f8e02ff */
[----:B------:R-:W-:Y:S01]  /*1a60*/  USHF.R.S32.HI UR24, URZ, 0x1f, UR5 ;  /* 0x0000001f3f187899 */ /* 0x000fe20008011405 */
[----:B------:R-:W-:Y:S01]  /*1a70*/  IMAD.WIDE.U32 R2, R8, UR13, R2 ;  /* 0x0000000d08027c25 */ /* 0x000fe2000f8e0002 */
[----:B------:R-:W-:Y:S01]  /*1a80*/  ULDC.64 UR32, c[0x0][0x400] ;  /* 0x0001000000207ab9 */ /* 0x000fe20000000a00 */
[----:B------:R-:W-:Y:S01]  /*1a90*/  IADD3 R6, P2, R6, UR40, RZ ;  /* 0x0000002806067c10 */ /* 0x000fe2000ff5e0ff */
[----:B------:R-:W-:Y:S01]  /*1aa0*/  ULEA.HI UR24, UR24, UR5, URZ, 0x6 ;  /* 0x0000000518187291 */ /* 0x000fe2000f8f303f */
[----:B------:R-:W-:Y:S01]  /*1ab0*/  IMAD R0, R9, UR13, R0 ;  /* 0x0000000d09007c24 */ /* 0x000fe2000f8e0200 */
[----:B------:R-:W-:Y:S01]  /*1ac0*/  UIADD3 UR13, UP2, UP0, UR53, UR19, UR54 ;  /* 0x00000013350d7290 */ /* 0x000fe2000f85e036 */
[----:B------:R-:W-:Y:S01]  /*1ad0*/  IADD3 R244, R236, 0x40, RZ ;  /* 0x00000040ecf47810 */ /* 0x000fe20007ffe0ff */
[----:B------:R-:W-:Y:S01]  /*1ae0*/  USHF.R.S32.HI UR24, URZ, 0x6, UR24 ;  /* 0x000000063f187899 */ /* 0x000fe20008011418 */
[----:B------:R-:W-:Y:S01]  /*1af0*/  IMAD.IADD R3, R3, 0x1, R0 ;  /* 0x0000000103037824 */ /* 0x000fe200078e0200 */
[----:B------:R-:W-:Y:S01]  /*1b00*/  SHF.R.S32.HI R0, RZ, 0x5, R5 ;  /* 0x00000005ff007819 */ /* 0x000fe20000011405 */
[----:B------:R-:W-:Y:S01]  /*1b10*/  IMAD R5, R15, UR28, RZ ;  /* 0x0000001c0f057c24 */ /* 0x000fe2000f8e02ff */
[----:B------:R-:W-:Y:S01]  /*1b20*/  ULDC.64 UR30, c[0x0][0x258] ;  /* 0x00009600001e7ab9 */ /* 0x000fe20000000a00 */
[----:B------:R-:W-:Y:S01]  /*1b30*/  IMAD.WIDE.U32 R2, R17, UR55, R2 ;  /* 0x0000003711027c25 */ /* 0x000fe2000f8e0002 */
[----:B------:R-:W-:Y:S01]  /*1b40*/  ULDC.64 UR48, c[0x0][0x2b0] ;  /* 0x0000ac0000307ab9 */ /* 0x000fe20000000a00 */
[----:B------:R-:W-:-:S02]  /*1b50*/  UIADD3 UR8, UR43, -0x1, URZ ;  /* 0xffffffff2b087890 */ /* 0x000fc4000fffe03f */
[----:B------:R-:W-:Y:S01]  /*1b60*/  IMAD R0, R0, UR10, R24 ;  /* 0x0000000a00007c24 */ /* 0x000fe2000f8e0218 */
[----:B------:R-:W-:Y:S01]  /*1b70*/  UIADD3.X UR10, UR52, UR11, UR45, UP2, UP0 ;  /* 0x0000000b340a7290 */ /* 0x000fe200097e042d */
[----:B------:R-:W-:Y:S01]  /*1b80*/  IMAD R19, R13, UR29, R5 ;  /* 0x0000001d0d137c24 */ /* 0x000fe2000f8e0205 */
[----:B------:R-:W-:Y:S01]  /*1b90*/  UISETP.LT.AND UP0, UPT, URZ, UR24, UPT ;  /* 0x000000183f00728c */ /* 0x000fe2000bf01270 */
[----:B------:R-:W-:Y:S01]  /*1ba0*/  IADD3 R5, R3, UR21, RZ ;  /* 0x0000001503057c10 */ /* 0x000fe2000fffe0ff */
[----:B------:R-:W-:Y:S01]  /*1bb0*/  IMAD.U32 R18, RZ, RZ, UR30 ;  /* 0x0000001eff127e24 */ /* 0x000fe2000f8e00ff */
[C---:B------:R-:W-:Y:S01]  /*1bc0*/  IADD3 R4, P0, R0.reuse, UR13, RZ ;  /* 0x0000000d00047c10 */ /* 0x040fe2000ff1e0ff */
[----:B------:R-:W-:Y:S01]  /*1bd0*/  USEL UR24, URZ, UR24, !UP0 ;  /* 0x000000183f187287 */ /* 0x000fe2000c000000 */
[----:B------:R-:W-:Y:S01]  /*1be0*/  IADD3.X R7, R7, UR38, R19, P2, !PT ;  /* 0x0000002607077c10 */ /* 0x000fe200097fe413 */
[----:B------:R-:W-:Y:S01]  /*1bf0*/  UIMAD UR13, UR47, UR30, URZ ;  /* 0x0000001e2f0d72a4 */ /* 0x000fe2000f8e023f */
[----:B------:R-:W-:Y:S01]  /*1c00*/  LEA.HI.X.SX32 R0, R0, UR10, 0x1, P0 ;  /* 0x0000000a00007c11 */ /* 0x000fe200080f0eff */
[----:B------:R-:W-:Y:S01]  /*1c10*/  UISETP.GT.AND UP0, UPT, UR43, UR24, UPT ;  /* 0x000000182b00728c */ /* 0x000fe2000bf04270 */
[----:B------:R-:W-:Y:S01]  /*1c20*/  LEA R224, P0, R4, UR32, 0x2 ;  /* 0x0000002004e07c11 */ /* 0x000fe2000f8010ff */
[----:B------:R-:W-:Y:S01]  /*1c30*/  ULDC.64 UR52, c[0x0][0x478] ;  /* 0x00011e0000347ab9 */ /* 0x000fe20000000a00 */
[----:B------:R-:W-:Y:S01]  /*1c40*/  UIMAD UR13, UR55, UR31, UR13 ;  /* 0x0000001f370d72a4 */ /* 0x000fe2000f8e020d */
[----:B------:R-:W-:Y:S01]  /*1c50*/  IMAD.WIDE.U32 R10, R18, UR55, R6 ;  /* 0x00000037120a7c25 */ /* 0x000fe2000f8e0006 */
[----:B------:R-:W-:Y:S01]  /*1c60*/  LEA.HI.X R225, R4, UR33, R0, 0x2, P0 ;  /* 0x0000002104e17c11 */ /* 0x000fe200080f1400 */
[----:B------:R-:W-:Y:S01]  /*1c70*/  UIMAD.WIDE UR34, UR34, 0x4, UR52 ;  /* 0x00000004222278a5 */ /* 0x000fe2000f8e0234 */
[----:B------:R-:W-:Y:S01]  /*1c80*/  PLOP3.LUT P0, PT, PT, PT, UP0, 0x80, 0x0 ;  /* 0x000000000000781c */ /* 0x000fe20003f0f008 */
[----:B------:R-:W-:Y:S01]  /*1c90*/  IMAD.MOV.U32 R4, RZ, RZ, R2 ;  /* 0x000000ffff047224 */ /* 0x000fe200078e0002 */
[----:B------:R-:W-:Y:S01]  /*1ca0*/  ULDC.64 UR30, c[0x0][0x210] ;  /* 0x00008400001e7ab9 */ /* 0x000fe20000000a00 */
[-C--:B------:R-:W-:Y:S01]  /*1cb0*/  IMAD R0, R25, R8.reuse, RZ ;  /* 0x0000000819007224 */ /* 0x080fe200078e02ff */
[----:B------:R-:W-:Y:S01]  /*1cc0*/  ULDC.64 UR32, c[0x0][0x3e0] ;  /* 0x0000f80000207ab9 */ /* 0x000fe20000000a00 */
[----:B------:R-:W-:Y:S01]  /*1cd0*/  IMAD.WIDE.U32 R4, R12, R8, R4 ;  /* 0x000000080c047225 */ /* 0x000fe200078e0004 */
[----:B------:R-:W-:Y:S01]  /*1ce0*/  LEA R231, P3, R10, UR30, 0x1 ;  /* 0x0000001e0ae77c11 */ /* 0x000fe2000f8608ff */
[----:B------:R-:W-:-:S02]  /*1cf0*/  UIMAD.WIDE UR10, UR42, 0x4, UR48 ;  /* 0x000000042a0a78a5 */ /* 0x000fc4000f8e0230 */
[----:B------:R-:W-:Y:S01]  /*1d00*/  IMAD R0, R12, R9, R0 ;  /* 0x000000090c007224 */ /* 0x000fe200078e0200 */
[----:B------:R-:W-:Y:S01]  /*1d10*/  LEA R232, P2, R4, UR32, 0x1 ;  /* 0x0000002004e87c11 */ /* 0x000fe2000f8408ff */
[----:B------:R-:W-:Y:S01]  /*1d20*/  VIADD R20, R11, UR13 ;  /* 0x0000000d0b147c36 */ /* 0x000fe20008000000 */
[----:B------:R-:W-:Y:S01]  /*1d30*/  UMOV UR20, UR34 ;  /* 0x0000002200147c82 */ /* 0x000fe20008000000 */
[----:B------:R-:W-:Y:S01]  /*1d40*/  UMOV UR19, UR35 ;  /* 0x0000002300137c82 */ /* 0x000fe20008000000 */
[----:B------:R-:W-:Y:S01]  /*1d50*/  IADD3 R14, R5, R0, RZ ;  /* 0x00000000050e7210 */ /* 0x000fe20007ffe0ff */
        /* <DEDUP_REMOVED lines=24> */
.L_x_1903:
        /* <DEDUP_REMOVED lines=20> */
.L_x_1904:
        /* <DEDUP_REMOVED lines=38> */
.L_x_1906:
[----:B------:R-:W-:Y:S05]  /*2280*/  BSYNC B0 ;  /* 0x0000000000007941 */ /* 0x000fea0003800000 */
.L_x_1905:
        /* <DEDUP_REMOVED lines=21> */
.L_x_1908:
[----:B------:R-:W-:Y:S05]  /*23e0*/  BSYNC B0 ;  /* 0x0000000000007941 */ /* 0x000fea0003800000 */
.L_x_1907:
        /* <DEDUP_REMOVED lines=34> */
.L_x_1910:
[----:B------:R-:W-:Y:S05]  /*2610*/  BSYNC B0 ;  /* 0x0000000000007941 */ /* 0x000fea0003800000 */
.L_x_1909:
        /* <DEDUP_REMOVED lines=9> */
[----:B------:R-:W-:-:S03]  /*26b0*/  ISETP.GE.AND P0, PT, R246, UR5, PT ;  /* 0x00000005f6007c0c */ /* 0x000fc6000bf06270 */
[----:B------:R-:W-:-:S04]  /*26c0*/  IMAD R2, R2, UR10, RZ ;  /* 0x0000000a02027c24 */ /* 0x000fc8000f8e02ff */
[----:B------:R-:W-:Y:S01]  /*26d0*/  IMAD R0, R0, UR11, R2 ;  /* 0x0000000b00007c24 */ /* 0x000fe2000f8e0202 */
[----:B------:R-:W-:-:S03]  /*26e0*/  LEA R2, P3, R4, UR8, 0x1 ;  /* 0x0000000804027c11 */ /* 0x000fc6000f8608ff */
        /* <DEDUP_REMOVED lines=9> */
.L_x_1902:
[----:B------:R-:W2:Y:S01]  /*2780*/  LDL R29, [R1] ;  /* 0x00000000011d7983 */ /* 0x000ea20000100800 */
        /* <DEDUP_REMOVED lines=57> */
.L_x_1913:
[----:B------:R-:W-:Y:S05]  /*2b20*/  BSYNC B0 ;  /* 0x0000000000007941 */ /* 0x000fea0003800000 */
.L_x_1912:
        /* <DEDUP_REMOVED lines=10> */
[----:B--2---:R-:W-:Y:S01]  /*2bd0*/  IMAD.WIDE.U32 R6, R8, 0x20, RZ ;  /* 0x0000002008067825 */ /* 0x004fe200078e00ff */
[----:B------:R-:W-:Y:S02]  /*2be0*/  ISETP.GE.AND P2, PT, R236, UR18, PT ;  /* 0x00000012ec007c0c */ /* 0x000fe4000bf46270 */
[----:B------:R-:W-:Y:S01]  /*2bf0*/  ISETP.GE.AND P4, PT, R244, UR18, PT ;  /* 0x00000012f4007c0c */ /* 0x000fe2000bf86270 */
[----:B---3--:R-:W-:Y:S01]  /*2c00*/  IMAD.SHL.U32 R2, R9, 0x20, RZ ;  /* 0x0000002009027824 */ /* 0x008fe200078e00ff */
        /* <DEDUP_REMOVED lines=13> */
[----:B------:R2:W-:Y:S04]  /*2ce0*/  @P4 STS.128 [R228+0x13000], RZ ;  /* 0x013000ffe4004388 */ /* 0x0005e80000000c00 */
[----:B------:R-:W-:Y:S01]  /*2cf0*/  @!PT LDS RZ, [RZ] ;  /* 0x00000000fffff984 */ /* 0x000fe20000000800 */
[----:B------:R-:W-:Y:S01]  /*2d00*/  @!PT LDS RZ, [RZ] ;  /* 0x00000000fffff984 */ /* 0x000fe20000000800 */
[----:B------:R-:W-:Y:S01]  /*2d10*/  @!PT LDS RZ, [RZ] ;  /* 0x00000000fffff984 */ /* 0x000fe20000000800 */
[----:B------:R2:W-:Y:S04]  /*2d20*/  @!P4 LDGSTS.E.BYPASS.LTC128B.128 [R228+0x13000], desc[UR6][R4.64+0x80] ;  /* 0x1300008004e4cfae */ /* 0x0005e8000b901d46 */
[----:B------:R2:W-:Y:S01]  /*2d30*/  @P3 STS.128 [R228+0x15000], RZ ;  /* 0x015000ffe4003388 */ /* 0x0005e20000000c00 */
[----:B---3--:R-:W-:-:S04]  /*2d40*/  @!P3 LEA R2, P2, R0, UR32, 0x1 ;  /* 0x000000200002bc11 */ /* 0x008fc8000f8408ff */
[----:B------:R-:W-:-:S05]  /*2d50*/  @!P3 LEA.HI.X R3, R0, UR33, R6, 0x1, P2 ;  /* 0x000000210003bc11 */ /* 0x000fca00090f0c06 */
        /* <DEDUP_REMOVED lines=12> */
.L_x_1915:
[----:B------:R-:W-:Y:S05]  /*2e20*/  BSYNC B0 ;  /* 0x0000000000007941 */ /* 0x000fea0003800000 */
.L_x_1914:
[----:B------:R-:W-:Y:S01]  /*2e30*/  BSSY B0, `(.L_x_1916) ;  /* 0x0000046000007945 */ /* 0x000fe20003800000 */
[----:B------:R-:W-:-:S03]  /*2e40*/  LEA R226, R226, UR4, 0x1 ;  /* 0x00000004e2e27c11 */ /* 0x000fc6000f8e08ff */
        /* <DEDUP_REMOVED lines=18> */
.L_x_1917:
[----:B--2---:R-:W2:Y:S01]  /*2f70*/  LDC.64 R6, c[0x0][0x210] ;  /* 0x00008400ff067b82 */ /* 0x004ea20000000a00 */
[----:B---3--:R-:W-:Y:S01]  /*2f80*/  IMAD.U32 R2, RZ, RZ, UR40 ;  /* 0x00000028ff027e24 */ /* 0x008fe2000f8e00ff */
        /* <DEDUP_REMOVED lines=11> */
[----:B--2---:R-:W-:Y:S01]  /*3040*/  IMAD.WIDE R2, R236, 0x2, R6 ;  /* 0x00000002ec027825 */ /* 0x004fe200078e0206 */
        /* <DEDUP_REMOVED lines=36> */
.L_x_1918:
[----:B------:R-:W-:Y:S05]  /*3290*/  BSYNC B0 ;  /* 0x0000000000007941 */ /* 0x000fea0003800000 */
.L_x_1916:
        /* <DEDUP_REMOVED lines=21> */
.L_x_1920:
[----:B------:R-:W-:Y:S01]  /*33f0*/  ULDC UR18, c[0x0][0x2d0] ;  /* 0x0000b40000127ab9 */ /* 0x000fe20000000800 */
[----:B--23--:R-:W-:Y:S01]  /*3400*/  IMAD.U32 R3, RZ, RZ, UR28 ;  /* 0x0000001cff037e24 */ /* 0x00cfe2000f8e00ff */
        /* <DEDUP_REMOVED lines=49> */
.L_x_1921:
[----:B------:R-:W-:Y:S05]  /*3720*/  BSYNC B0 ;  /* 0x0000000000007941 */ /* 0x000fea0003800000 */
.L_x_1919:
        /* <DEDUP_REMOVED lines=71> */
.L_x_1923:
[----:B------:R-:W-:Y:S05]  /*3ba0*/  BSYNC B0 ;  /* 0x0000000000007941 */ /* 0x000fea0003800000 */
.L_x_1922:
        /* <DEDUP_REMOVED lines=59> */
.L_x_1925:
[----:B------:R-:W-:Y:S05]  /*3f60*/  BSYNC B0 ;  /* 0x0000000000007941 */ /* 0x000fea0003800000 */
.L_x_1924:
        /* <DEDUP_REMOVED lines=64> */
.L_x_1927:
[----:B------:R-:W-:Y:S05]  /*4370*/  BSYNC B0 ;  /* 0x0000000000007941 */ /* 0x000fea0003800000 */
.L_x_1926:
        /* <DEDUP_REMOVED lines=10> */
[----:B------:R-:W-:Y:S01]  /*4420*/  IMAD.MOV.U32 R4, RZ, RZ, R8 ;  /* 0x000000ffff047224 */ /* 0x000fe200078e0008 */
[----:B------:R-:W-:Y:S01]  /*4430*/  IADD3 R0, P2, R21, 0x20, RZ ;  /* 0x0000002015007810 */ /* 0x000fe20007f5e0ff */
[----:B-1-3--:R-:W-:Y:S01]  /*4440*/  IMAD.U32 R2, RZ, RZ, UR36 ;  /* 0x00000024ff027e24 */ /* 0x00afe2000f8e00ff */
[----:B------:R-:W-:Y:S01]  /*4450*/  IADD3.X R7, RZ, R25, RZ, P3, !PT ;  /* 0x00000019ff077210 */ /* 0x000fe20001ffe4ff */
[----:B------:R-:W-:Y:S01]  /*4460*/  IMAD.U32 R3, RZ, RZ, UR37 ;  /* 0x00000025ff037e24 */ /* 0x000fe2000f8e00ff */
[----:B------:R-:W-:Y:S02]  /*4470*/  IADD3.X R6, RZ, R22, RZ, P2, !PT ;  /* 0x00000016ff067210 */ /* 0x000fe400017fe4ff */
[----:B------:R-:W-:Y:S01]  /*4480*/  MOV R5, R13 ;  /* 0x0000000d00057202 */ /* 0x000fe20000000f00 */
[----:B------:R-:W-:Y:S01]  /*4490*/  IMAD R7, R7, UR16, RZ ;  /* 0x0000001007077c24 */ /* 0x000fe2000f8e02ff */
[----:B------:R-:W-:Y:S01]  /*44a0*/  ISETP.GE.AND P3, PT, R244, UR5, PT ;  /* 0x00000005f4007c0c */ /* 0x000fe2000bf66270 */
[----:B------:R-:W-:-:S02]  /*44b0*/  IMAD R6, R6, UR16, RZ ;  /* 0x0000001006067c24 */ /* 0x000fc4000f8e02ff */
[----:B------:R-:W1:Y:S01]  /*44c0*/  @!P1 LDC.64 R10, c[0x0][0x220] ;  /* 0x00008800ff0a9b82 */ /* 0x000e620000000a00 */
[C---:B------:R-:W-:Y:S01]  /*44d0*/  IMAD.WIDE.U32 R4, R12.reuse, UR16, R4 ;  /* 0x000000100c047c25 */ /* 0x040fe2000f8e0004 */
[----:B------:R3:W-:Y:S03]  /*44e0*/  @P1 STS.128 [R228+0x21000], RZ ;  /* 0x021000ffe4001388 */ /* 0x0007e60000000c00 */
[----:B------:R-:W-:Y:S02]  /*44f0*/  IMAD R12, R12, UR17, R7 ;  /* 0x000000110c0c7c24 */ /* 0x000fe4000f8e0207 */
[----:B------:R-:W-:-:S03]  /*4500*/  IMAD.WIDE.U32 R2, R0, UR16, R2 ;  /* 0x0000001000027c25 */ /* 0x000fc6000f8e0002 */
[----:B------:R-:W-:Y:S01]  /*4510*/  IADD3 R12, R5, R12, RZ ;  /* 0x0000000c050c7210 */ /* 0x000fe20007ffe0ff */
[----:B------:R-:W-:-:S04]  /*4520*/  IMAD R0, R0, UR17, R6 ;  /* 0x0000001100007c24 */ /* 0x000fc8000f8e0206 */
[----:B------:R-:W-:Y:S01]  /*4530*/  IMAD.IADD R3, R3, 0x1, R0 ;  /* 0x0000000103037824 */ /* 0x000fe200078e0200 */
        /* <DEDUP_REMOVED lines=28> */
.L_x_1929:
[----:B------:R-:W-:Y:S05]  /*4700*/  BSYNC B0 ;  /* 0x0000000000007941 */ /* 0x000fea0003800000 */
.L_x_1928:
[----:B------:R-:W-:Y:S01]  /*4710*/  ULDC.64 UR16, c[0x0][0x3c8] ;  /* 0x0000f20000107ab9 */ /* 0x000fe20000000a00 */
[----:B------:R-:W-:Y:S01]  /*4720*/  USHF.R.S32.HI UR13, URZ, 0x1f, UR55 ;  /* 0x0000001f3f0d7899 */ /* 0x000fe20008011437 */
[----:B-1----:R-:W1:Y:S01]  /*4730*/  LDC.64 R10, c[0x0][0x3b8] ;  /* 0x0000ee00ff0a7b82 */ /* 0x002e620000000a00 */
[----:B------:R-:W-:Y:S01]  /*4740*/  UISETP.NE.U32.AND UP1, UPT, UR16, URZ, UPT ;  /* 0x0000003f1000728c */ /* 0x000fe2000bf25070 */
[----:B---3--:R-:W3:Y:S01]  /*4750*/  S2R R6, SR_TID.X ;  /* 0x0000000000067919 */ /* 0x008ee20000002100 */
[----:B------:R-:W-:Y:S01]  /*4760*/  IMAD.MOV.U32 R242, RZ, RZ, 0x7f800000 ;  /* 0x7f800000fff27424 */ /* 0x000fe200078e00ff */
[----:B------:R-:W-:Y:S01]  /*4770*/  LEA.HI R0, R27, R28, RZ, 0x4 ;  /* 0x0000001c1b007211 */ /* 0x000fe200078f20ff */
[----:B------:R-:W-:Y:S01]  /*4780*/  UISETP.NE.AND.EX UP1, UPT, UR17, URZ, UPT, UP1 ;  /* 0x0000003f1100728c */ /* 0x000fe2000bf25310 */
[----:B------:R-:W-:Y:S01]  /*4790*/  IMAD.MOV.U32 R243, RZ, RZ, 0x7f800000 ;  /* 0x7f800000fff37424 */ /* 0x000fe200078e00ff */
[----:B------:R-:W0:Y:S01]  /*47a0*/  LDGDEPBAR ;  /* 0x00000000000079af */ /* 0x000e220000000000 */
[----:B------:R-:W-:Y:S01]  /*47b0*/  IMAD.MOV.U32 R217, RZ, RZ, 0x20 ;  /* 0x00000020ffd97424 */ /* 0x000fe200078e00ff */
[----:B------:R-:W-:Y:S01]  /*47c0*/  ULDC UR42, c[0x0][0x398] ;  /* 0x0000e600002a7ab9 */ /* 0x000fe20000000800 */
[----:B------:R-:W-:Y:S01]  /*47d0*/  IMAD.MOV.U32 R216, RZ, RZ, 0x40 ;  /* 0x00000040ffd87424 */ /* 0x000fe200078e00ff */
[----:B------:R-:W-:Y:S01]  /*47e0*/  PLOP3.LUT P3, PT, PT, PT, UP1, 0x80, 0x0 ;  /* 0x000000000000781c */ /* 0x000fe20003f6f018 */
[----:B------:R-:W-:Y:S01]  /*47f0*/  IMAD.MOV.U32 R230, RZ, RZ, R226 ;  /* 0x000000ffffe67224 */ /* 0x000fe200078e00e2 */
[----:B------:R-:W-:-:S02]  /*4800*/  CS2R R190, SRZ ;  /* 0x0000000000be7805 */ /* 0x000fc4000001ff00 */
[----:B------:R-:W-:Y:S02]  /*4810*/  CS2R R188, SRZ ;  /* 0x0000000000bc7805 */ /* 0x000fe4000001ff00 */
[----:B------:R-:W-:Y:S01]  /*4820*/  CS2R R194, SRZ ;  /* 0x0000000000c27805 */ /* 0x000fe2000001ff00 */
[----:B------:R-:W-:Y:S01]  /*4830*/  @UP1 ULDC.64 UR28, c[0x0][0x3d0] ;  /* 0x0000f400001c1ab9 */ /* 0x000fe20000000a00 */
[----:B------:R-:W-:Y:S01]  /*4840*/  @UP1 UMOV UR14, UR55 ;  /* 0x00000037000e1c82 */ /* 0x000fe20008000000 */
[----:B------:R-:W-:Y:S01]  /*4850*/  @UP1 UIMAD UR5, UR56, UR28, URZ ;  /* 0x0000001c380512a4 */ /* 0x000fe2000f8e023f */
[----:B------:R-:W-:Y:S01]  /*4860*/  @UP1 UMOV UR15, UR13 ;  /* 0x0000000d000f1c82 */ /* 0x000fe20008000000 */
[----:B------:R-:W-:Y:S01]  /*4870*/  CS2R R192, SRZ ;  /* 0x0000000000c07805 */ /* 0x000fe2000001ff00 */
[----:B------:R-:W-:Y:S02]  /*4880*/  @UP1 UIMAD.WIDE.U32 UR14, UR50, UR28, UR14 ;  /* 0x0000001c320e12a5 */ /* 0x000fe4000f8e000e */
[----:B------:R-:W-:Y:S01]  /*4890*/  @UP1 UIMAD UR5, UR50, UR29, UR5 ;  /* 0x0000001d320512a4 */ /* 0x000fe2000f8e0205 */
[----:B-1----:R-:W2:Y:S01]  /*48a0*/  LDG.E.64 R4, desc[UR6][R10.64+0x8] ;  /* 0x000008060a047981 */ /* 0x002ea2000c1e1b00 */
[----:B------:R-:W-:-:S02]  /*48b0*/  @UP1 ULEA UR16, UP0, UR14, UR16, 0x2 ;  /* 0x000000100e101291 */ /* 0x000fc4000f80103f */
[----:B------:R-:W-:Y:S01]  /*48c0*/  @UP1 UIADD3 UR5, UR15, UR5, URZ ;  /* 0x000000050f051290 */ /* 0x000fe2000fffe03f */
[----:B------:R-:W-:Y:S02]  /*48d0*/  LOP3.LUT R0, R0, 0xfffffff0, RZ, 0xc0, !PT ;  /* 0xfffffff000007812 */ /* 0x000fe400078ec0ff */
[----:B------:R-:W-:Y:S02]  /*48e0*/  CS2R R186, SRZ ;  /* 0x0000000000ba7805 */ /* 0x000fe4000001ff00 */
[----:B------:R-:W-:Y:S01]  /*48f0*/  CS2R R184, SRZ ;  /* 0x0000000000b87805 */ /* 0x000fe2000001ff00 */
[----:B------:R-:W-:Y:S01]  /*4900*/  @UP1 ULEA.HI.X UR17, UR14, UR17, UR5, 0x2, UP0 ;  /* 0x000000110e111291 */ /* 0x000fe200080f1405 */
[----:B------:R-:W-:Y:S01]  /*4910*/  IMAD.U32 R2, RZ, RZ, UR16 ;  /* 0x00000010ff027e24 */ /* 0x000fe2000f8e00ff */
[----:B------:R-:W-:Y:S01]  /*4920*/  CS2R R182, SRZ ;  /* 0x0000000000b67805 */ /* 0x000fe2000001ff00 */
[----:B---3--:R-:W-:Y:S01]  /*4930*/  IMAD.SHL.U32 R6, R6, 0x2, RZ ;  /* 0x0000000206067824 */ /* 0x008fe200078e00ff */
[----:B------:R-:W-:Y:S01]  /*4940*/  @UP1 ULDC UR5, c[0x0][0x2e8] ;  /* 0x0000ba0000051ab9 */ /* 0x000fe20000000800 */
[----:B------:R-:W-:Y:S01]  /*4950*/  CS2R R180, SRZ ;  /* 0x0000000000b47805 */ /* 0x000fe2000001ff00 */
[----:B------:R-:W-:Y:S01]  /*4960*/  IMAD.U32 R3, RZ, RZ, UR17 ;  /* 0x00000011ff037e24 */ /* 0x000fe2000f8e00ff */
[----:B------:R-:W-:-:S02]  /*4970*/  CS2R R174, SRZ ;  /* 0x0000000000ae7805 */ /* 0x000fc4000001ff00 */
[----:B------:R-:W-:Y:S02]  /*4980*/  CS2R R172, SRZ ;  /* 0x0000000000ac7805 */ /* 0x000fe4000001ff00 */
[----:B------:R-:W-:Y:S02]  /*4990*/  CS2R R178, SRZ ;  /* 0x0000000000b27805 */ /* 0x000fe4000001ff00 */
[----:B------:R-:W-:Y:S01]  /*49a0*/  CS2R R176, SRZ ;  /* 0x0000000000b07805 */ /* 0x000fe2000001ff00 */
[----:B------:R1:W3:Y:S01]  /*49b0*/  @P3 LDG.E R8, desc[UR6][R2.64] ;  /* 0x0000000602083981 */ /* 0x0002e2000c1e1900 */
[----:B------:R-:W-:Y:S02]  /*49c0*/  CS2R R170, SRZ ;  /* 0x0000000000aa7805 */ /* 0x000fe4000001ff00 */
[----:B------:R-:W-:Y:S02]  /*49d0*/  CS2R R168, SRZ ;  /* 0x0000000000a87805 */ /* 0x000fe4000001ff00 */
[----:B------:R-:W-:-:S02]  /*49e0*/  CS2R R166, SRZ ;  /* 0x0000000000a67805 */ /* 0x000fc4000001ff00 */
[----:B------:R-:W-:Y:S02]  /*49f0*/  CS2R R164, SRZ ;  /* 0x0000000000a47805 */ /* 0x000fe4000001ff00 */
[----:B------:R-:W-:Y:S02]  /*4a00*/  CS2R R158, SRZ ;  /* 0x00000000009e7805 */ /* 0x000fe4000001ff00 */
[----:B------:R-:W-:Y:S01]  /*4a10*/  CS2R R156, SRZ ;  /* 0x00000000009c7805 */ /* 0x000fe2000001ff00 */
[----:B------:R-:W4:Y:S01]  /*4a20*/  LDG.E.64 R10, desc[UR6][R10.64] ;  /* 0x000000060a0a7981 */ /* 0x000f22000c1e1b00 */
[----:B------:R-:W-:Y:S01]  /*4a30*/  IMAD.IADD R0, R28, 0x1, -R0 ;  /* 0x000000011c007824 */ /* 0x000fe200078e0a00 */
        /* <DEDUP_REMOVED lines=16> */
[----:B-1----:R-:W-:Y:S01]  /*4b40*/  IMAD.MOV.U32 R2, RZ, RZ, 0x4 ;  /* 0x00000004ff027424 */ /* 0x002fe200078e00ff */
[----:B------:R-:W-:Y:S02]  /*4b50*/  CS2R R82, SRZ ;  /* 0x0000000000527805 */ /* 0x000fe4000001ff00 */
[----:B------:R-:W-:Y:S02]  /*4b60*/  CS2R R80, SRZ ;  /* 0x0000000000507805 */ /* 0x000fe4000001ff00 */
[----:B------:R-:W-:Y:S01]  /*4b70*/  CS2R R74, SRZ ;  /* 0x00000000004a7805 */ /* 0x000fe2000001ff00 */
[----:B------:R-:W-:Y:S01]  /*4b80*/  IMAD.WIDE R2, R235, R2, UR10 ;  /* 0x0000000aeb027e25 */ /* 0x000fe2000f8e0202 */
        /* <DEDUP_REMOVED lines=9> */
[----:B------:R-:W3:Y:S01]  /*4c20*/  @P3 MUFU.RCP R7, UR5 ;  /* 0x0000000500073d08 */ /* 0x000ee20008001000 */
[----:B------:R-:W-:Y:S01]  /*4c30*/  UIMAD UR5, UR50, UR61, UR55 ;  /* 0x0000003d320572a4 */ /* 0x000fe2000f8e0237 */
        /* <DEDUP_REMOVED lines=21> */
[----:B------:R-:W-:Y:S01]  /*4d90*/  ULDC UR21, c[0x0][0x2ec] ;  /* 0x0000bb0000157ab9 */ /* 0x000fe20000000800 */
[----:B-1----:R-:W-:-:S04]  /*4da0*/  LEA.HI R2, R27, R28, RZ, 0x7 ;  /* 0x0000001c1b027211 */ /* 0x002fc800078f38ff */
[----:B------:R-:W-:Y:S02]  /*4db0*/  SHF.R.S32.HI R250, RZ, 0x7, R2 ;  /* 0x00000007fffa7819 */ /* 0x000fe40000011402 */
[----:B------:R-:W-:-:S03]  /*4dc0*/  SHF.R.S32.HI R3, RZ, 0x1f, R0 ;  /* 0x0000001fff037819 */ /* 0x000fc60000011400 */
[----:B------:R-:W-:Y:S01]  /*4dd0*/  IMAD.SHL.U32 R2, R250, 0x20, RZ ;  /* 0x00000020fa027824 */ /* 0x000fe200078e00ff */
[----:B------:R-:W-:-:S04]  /*4de0*/  LEA.HI R3, R3, R0, RZ, 0x3 ;  /* 0x0000000003037211 */ /* 0x000fc800078f18ff */
[----:B------:R-:W-:Y:S02]  /*4df0*/  LOP3.LUT R6, R2, 0x6, R6, 0xf8, !PT ;  /* 0x0000000602067812 */ /* 0x000fe400078ef806 */
[----:B------:R-:W-:Y:S01]  /*4e00*/  LOP3.LUT R2, R3, 0xfffffff8, RZ, 0xc0, !PT ;  /* 0xfffffff803027812 */ /* 0x000fe200078ec0ff */
[----:B------:R-:W-:-:S04]  /*4e10*/  USHF.L.U32 UR5, UR5, 0x5, URZ ;  /* 0x0000000505057899 */ /* 0x000fc8000800063f */
[----:B------:R-:W-:Y:S01]  /*4e20*/  IMAD.IADD R2, R0, 0x1, -R2 ;  /* 0x0000000100027824 */ /* 0x000fe200078e0a02 */
[----:B------:R-:W-:-:S04]  /*4e30*/  USHF.R.S32.HI UR13, URZ, 0x1f, UR5 ;  /* 0x0000001f3f0d7899 */ /* 0x000fc80008011405 */
[----:B------:R-:W-:Y:S02]  /*4e40*/  R2P PR, R2, 0x6 ;  /* 0x0000000602007804 */ /* 0x000fe40000000000 */
[----:B------:R-:W-:-:S03]  /*4e50*/  SHF.R.S32.HI R2, RZ, 0x1f, R24 ;  /* 0x0000001fff027819 */ /* 0x000fc60000011418 */
[----:B------:R-:W-:Y:S01]  /*4e60*/  SEL R217, R217, 0xffffffe0, !P1 ;  /* 0xffffffe0d9d97807 */ /* 0x000fe20004800000 */
[----:B------:R-:W-:Y:S01]  /*4e70*/  IMAD.U32 R3, RZ, RZ, UR23 ;  /* 0x00000017ff037e24 */ /* 0x000fe2000f8e00ff */
[----:B------:R-:W-:-:S03]  /*4e80*/  SEL R216, R216, 0xffffffc0, !P2 ;  /* 0xffffffc0d8d87807 */ /* 0x000fc60005000000 */
[C---:B------:R-:W-:Y:S01]  /*4e90*/  IMAD.IADD R219, R218.reuse, 0x1, R217 ;  /* 0x00000001dadb7824 */ /* 0x040fe200078e02d9 */
[----:B------:R-:W-:Y:S01]  /*4ea0*/  UIADD3 UR29, -UR9, 0x40, UR39 ;  /* 0x00000040091d7890 */ /* 0x000fe2000fffe127 */
[----:B------:R-:W-:Y:S01]  /*4eb0*/  IMAD R229, R3, 0x40, R6 ;  /* 0x0000004003e57824 */ /* 0x000fe200078e0206 */
[----:B------:R-:W-:Y:S02]  /*4ec0*/  CS2R R28, SRZ ;  /* 0x00000000001c7805 */ /* 0x000fe4000001ff00 */
[----:B------:R-:W-:Y:S01]  /*4ed0*/  CS2R R26, SRZ ;  /* 0x00000000001a7805 */ /* 0x000fe2000001ff00 */
[----:B------:R-:W-:Y:S02]  /*4ee0*/  IMAD.IADD R220, R218, 0x1, R216 ;  /* 0x00000001dadc7824 */ /* 0x000fe400078e02d8 */
[----:B------:R-:W-:Y:S01]  /*4ef0*/  IMAD.IADD R221, R216, 0x1, R219 ;  /* 0x00000001d8dd7824 */ /* 0x000fe200078e02db */
[----:B------:R-:W-:Y:S01]  /*4f00*/  UMOV UR17, UR18 ;  /* 0x0000001200117c82 */ /* 0x000fe20008000000 */
[----:B------:R-:W-:Y:S01]  /*4f10*/  UIADD3 UR29, UR29, -UR46, URZ ;  /* 0x8000002e1d1d7290 */ /* 0x000fe2000fffe03f */
[----:B--2---:R-:W-:-:S04]  /*4f20*/  IADD3 R249, P5, P4, R4, UR5, R24 ;  /* 0x0000000504f97c10 */ /* 0x004fc8000fcbe018 */
[----:B------:R-:W-:Y:S01]  /*4f30*/  IADD3.X R251, R5, UR13, R2, P5, P4 ;  /* 0x0000000d05fb7c10 */ /* 0x000fe2000afe8402 */
[----:B------:R-:W-:Y:S02]  /*4f40*/  VIADD R2, R222, 0x4000 ;  /* 0x00004000de027836 */ /* 0x000fe40000000000 */
[----:B---3--:R-:W-:-:S05]  /*4f50*/  @P3 FMUL.FTZ R0, R8, R7 ;  /* 0x0000000708003220 */ /* 0x008fca0000410000 */
[----:B------:R-:W-:Y:S01]  /*4f60*/  @P3 R2UR UR14, R0 ;  /* 0x00000000000e32ca */ /* 0x000fe200000e0000 */
[----:B------:R-:W-:Y:S01]  /*4f70*/  VIADD R0, R223, 0x4000 ;  /* 0x00004000df007836 */ /* 0x000fe20000000000 */
[----:B----4-:R-:W-:Y:S02]  /*4f80*/  R2UR UR25, R11 ;  /* 0x000000000b1972ca */ /* 0x010fe400000e0000 */
[----:B------:R-:W-:Y:S02]  /*4f90*/  R2UR UR26, R10 ;  /* 0x000000000a1a72ca */ /* 0x000fe400000e0000 */
[----:B------:R-:W-:Y:S02]  /*4fa0*/  SEL R0, R0, R223, !P0 ;  /* 0x000000df00007207 */ /* 0x000fe40004000000 */
[----:B------:R-:W-:Y:S02]  /*4fb0*/  SEL R2, R2, R222, !P0 ;  /* 0x000000de02027207 */ /* 0x000fe40004000000 */
[----:B------:R-:W-:-:S02]  /*4fc0*/  CS2R R24, SRZ ;  /* 0x0000000000187805 */ /* 0x000fc4000001ff00 */
[----:B------:R-:W-:Y:S02]  /*4fd0*/  LEA R208, R0, UR4, 0x1 ;  /* 0x0000000400d07c11 */ /* 0x000fe4000f8e08ff */
[----:B------:R-:W-:Y:S01]  /*4fe0*/  LEA R213, R2, UR4, 0x1 ;  /* 0x0000000402d57c11 */ /* 0x000fe2000f8e08ff */
[----:B------:R-:W-:Y:S01]  /*4ff0*/  UMOV UR5, URZ ;  /* 0x0000003f00057c82 */ /* 0x000fe20008000000 */
[----:B------:R-:W-:Y:S01]  /*5000*/  @UP1 UMOV UR5, UR14 ;  /* 0x0000000e00051c82 */ /* 0x000fe20008000000 */
[----:B------:R-:W-:Y:S02]  /*5010*/  UIADD3 UR41, UR25, 0x646e171e, URZ ;  /* 0x646e171e19297890 */ /* 0x000fe4000fffe03f */
[----:B------:R-:W-:Y:S02]  /*5020*/  UIADD3 UR40, UR26, -0x4ab325aa, URZ ;  /* 0xb54cda561a287890 */ /* 0x000fe4000fffe03f */
[----:B------:R-:W-:Y:S02]  /*5030*/  UIADD3 UR39, UR25, -0x56f99767, URZ ;  /* 0xa906689919277890 */ /* 0x000fe4000fffe03f */
[----:B------:R-:W-:-:S02]  /*5040*/  UIADD3 UR38, UR26, 0x1715609d, URZ ;  /* 0x1715609d1a267890 */ /* 0x000fc4000fffe03f */
[----:B------:R-:W-:Y:S02]  /*5050*/  UIADD3 UR37, UR25, -0x126145ec, URZ ;  /* 0xed9eba1419257890 */ /* 0x000fe4000fffe03f */
[----:B------:R-:W-:Y:S02]  /*5060*/  UIADD3 UR36, UR26, 0x78dde6e4, URZ ;  /* 0x78dde6e41a247890 */ /* 0x000fe4000fffe03f */
[----:B------:R-:W-:Y:S02]  /*5070*/  UIADD3 UR35, UR25, 0x32370b8f, URZ ;  /* 0x32370b8f19237890 */ /* 0x000fe4000fffe03f */
[----:B------:R-:W-:Y:S02]  /*5080*/  UIADD3 UR34, UR26, -0x255992d5, URZ ;  /* 0xdaa66d2b1a227890 */ /* 0x000fe4000fffe03f */
[----:B------:R-:W-:Y:S02]  /*5090*/  UIADD3 UR33, UR25, 0x76cf5d0a, URZ ;  /* 0x76cf5d0a19217890 */ /* 0x000fe4000fffe03f */
[----:B------:R-:W-:-:S02]  /*50a0*/  UIADD3 UR32, UR26, 0x3c6ef372, URZ ;  /* 0x3c6ef3721a207890 */ /* 0x000fc4000fffe03f */
[----:B------:R-:W-:Y:S02]  /*50b0*/  UIADD3 UR31, UR25, -0x4498517b, URZ ;  /* 0xbb67ae85191f7890 */ /* 0x000fe4000fffe03f */
[----:B------:R-:W-:-:S12]  /*50c0*/  UIADD3 UR30, UR26, -0x61c88647, URZ ;  /* 0x9e3779b91a1e7890 */ /* 0x000fd8000fffe03f */
.L_x_1934:
[----:B------:R-:W0:Y:S01]  /*50d0*/  LDGDEPBAR ;  /* 0x00000000000079af */ /* 0x000e220000000000 */
[C---:B------:R-:W-:Y:S01]  /*50e0*/  IMAD.IADD R3, R213.reuse, 0x1, R217 ;  /* 0x00000001d5037824 */ /* 0x040fe200078e02d9 */
[----:B------:R-:W-:Y:S01]  /*50f0*/  USHF.L.U32 UR13, UR8, 0x6, URZ ;  /* 0x00000006080d7899 */ /* 0x000fe2000800063f */
[--C-:B------:R-:W-:Y:S01]  /*5100*/  IMAD.IADD R2, R213, 0x1, R216.reuse ;  /* 0x00000001d5027824 */ /* 0x100fe200078e02d8 */
[----:B------:R-:W-:Y:S01]  /*5110*/  UMOV UR14, UR59 ;  /* 0x0000003b000e7c82 */ /* 0x000fe20008000000 */
[----:B------:R-:W-:Y:S01]  /*5120*/  IMAD.IADD R0, R3, 0x1, R216 ;  /* 0x0000000103007824 */ /* 0x000fe200078e02d8 */
[----:B------:R-:W-:Y:S01]  /*5130*/  UISETP.GE.AND UP0, UPT, UR13, UR29, UPT ;  /* 0x0000001d0d00728c */ /* 0x000fe2000bf06270 */
[----:B------:R-:W-:Y:S02]  /*5140*/  IMAD.U32 R112, RZ, RZ, UR20 ;  /* 0x00000014ff707e24 */ /* 0x000fe4000f8e00ff */
[----:B------:R-:W-:Y:S03]  /*5150*/  IMAD.U32 R113, RZ, RZ, UR19 ;  /* 0x00000013ff717e24 */ /* 0x000fe6000f8e00ff */
[C---:B------:R-:W-:Y:S04]  /*5160*/  LEA R112, P0, R235.reuse, R112, 0x2 ;  /* 0x00000070eb707211 */ /* 0x040fe800078010ff */
[C---:B------:R-:W-:Y:S01]  /*5170*/  LEA.HI.X.SX32 R113, R235.reuse, R113, 0x2, P0 ;  /* 0x00000071eb717211 */ /* 0x040fe200000f16ff */
        /* <DEDUP_REMOVED lines=101> */
[----:B------:R1:W-:Y:S01]  /*57d0*/  LDSM.16.M88.4 R92, [R0+0x6000] ;  /* 0x00600000005c783b */ /* 0x0003e20000000200 */
[C---:B---3--:R-:W-:Y:S06]  /*57e0*/  HMMA.16816.F32.BF16 R4, R96.reuse, R108, R4 ;  /* 0x0000006c6004723c */ /* 0x048fec0000041804 */
[C---:B------:R-:W-:Y:S01]  /*57f0*/  HMMA.16816.F32.BF16 R8, R96.reuse, R110, R8 ;  /* 0x0000006e6008723c */ /* 0x040fe20000041808 */
[----:B------:R-:W3:Y:S05]  /*5800*/  LDSM.16.M88.4 R108, [R211+0x1e000] ;  /* 0x01e00000d36c783b */ /* 0x000eea0000000200 */
[C---:B----4-:R-:W-:Y:S06]  /*5810*/  HMMA.16816.F32.BF16 R12, R96.reuse, R88, R12 ;  /* 0x00000058600c723c */ /* 0x050fec000004180c */
[----:B------:R-:W-:Y:S01]  /*5820*/  HMMA.16816.F32.BF16 R16, R96, R90, R16 ;  /* 0x0000005a6010723c */ /* 0x000fe20000041810 */
[----:B------:R-:W4:Y:S04]  /*5830*/  LDSM.16.M88.4 R88, [R211+0x1e800] ;  /* 0x01e80000d358783b */ /* 0x000f280000000200 */
[----:B-1----:R-:W-:Y:S01]  /*5840*/  IADD3 R0, R235, -UR12, -R229 ;  /* 0x8000000ceb007c10 */ /* 0x002fe2000fffe8e5 */
[C---:B------:R-:W-:Y:S05]  /*5850*/  HMMA.16816.F32.BF16 R4, R100.reuse, R104, R4 ;  /* 0x000000686404723c */ /* 0x040fea0000041804 */
[----:B------:R-:W-:Y:S01]  /*5860*/  VIADD R0, R0, UR9 ;  /* 0x0000000900007c36 */ /* 0x000fe20008000000 */
[C---:B------:R-:W-:Y:S05]  /*5870*/  HMMA.16816.F32.BF16 R8, R100.reuse, R106, R8 ;  /* 0x0000006a6408723c */ /* 0x040fea0000041808 */
[----:B------:R-:W-:Y:S01]  /*5880*/  VIADD R0, R0, UR13 ;  /* 0x0000000d00007c36 */ /* 0x000fe20008000000 */
[C---:B--2---:R-:W-:Y:S05]  /*5890*/  HMMA.16816.F32.BF16 R12, R100.reuse, R84, R12 ;  /* 0x00000054640c723c */ /* 0x044fea000004180c */
[----:B------:R-:W-:Y:S01]  /*58a0*/  IABS R97, R0 ;  /* 0x0000000000617213 */ /* 0x000fe20000000000 */
[----:B------:R-:W-:Y:S05]  /*58b0*/  HMMA.16816.F32.BF16 R16, R100, R86, R16 ;  /* 0x000000566410723c */ /* 0x000fea0000041810 */
[----:B------:R-:W-:Y:S01]  /*58c0*/  VIADD R2, R0, 0x7 ;  /* 0x0000000700027836 */ /* 0x000fe20000000000 */
[C---:B---3--:R-:W-:Y:S05]  /*58d0*/  HMMA.16816.F32.BF16 R4, R92.reuse, R108, R4 ;  /* 0x0000006c5c04723c */ /* 0x048fea0000041804 */
[----:B------:R-:W-:Y:S01]  /*58e0*/  ISETP.GE.AND P0, PT, R2, RZ, PT ;  /* 0x000000ff0200720c */ /* 0x000fe20003f06270 */
[C---:B------:R-:W-:Y:S01]  /*58f0*/  VIADD R3, R0.reuse, 0x8 ;  /* 0x0000000800037836 */ /* 0x040fe20000000000 */
[C---:B------:R-:W-:Y:S04]  /*5900*/  HMMA.16816.F32.BF16 R8, R92.reuse, R110, R8 ;  /* 0x0000006e5c08723c */ /* 0x040fe80000041808 */
[----:B------:R-:W-:Y:S01]  /*5910*/  ISETP.GE.AND P1, PT, R3, RZ, PT ;  /* 0x000000ff0300720c */ /* 0x000fe20003f26270 */
[C---:B------:R-:W-:Y:S01]  /*5920*/  VIADD R87, R0.reuse, 0xffffffe7 ;  /* 0xffffffe700577836 */ /* 0x040fe20000000000 */
[C---:B----4-:R-:W-:Y:S05]  /*5930*/  HMMA.16816.F32.BF16 R12, R92.reuse, R88, R12 ;  /* 0x000000585c0c723c */ /* 0x050fea000004180c */
[C---:B------:R-:W-:Y:S01]  /*5940*/  @!P0 IADD3 R2, -R0.reuse, -0x7, RZ ;  /* 0xfffffff900028810 */ /* 0x040fe20007ffe1ff */
[C---:B------:R-:W-:Y:S01]  /*5950*/  VIADD R86, R0.reuse, 0xffffffff ;  /* 0xffffffff00567836 */ /* 0x040fe20000000000 */
[----:B------:R-:W-:Y:S01]  /*5960*/  ISETP.GE.AND P0, PT, R87, RZ, PT ;  /* 0x000000ff5700720c */ /* 0x000fe20003f06270 */
[C---:B------:R-:W-:Y:S01]  /*5970*/  VIADD R85, R0.reuse, 0xfffffff8 ;  /* 0xfffffff800557836 */ /* 0x040fe20000000000 */
[----:B------:R-:W-:Y:S03]  /*5980*/  HMMA.16816.F32.BF16 R16, R92, R90, R16 ;  /* 0x0000005a5c10723c */ /* 0x000fe60000041810 */
[C---:B------:R-:W-:Y:S01]  /*5990*/  @!P1 IADD3 R3, -R0.reuse, -0x8, RZ ;  /* 0xfffffff800039810 */ /* 0x040fe20007ffe1ff */
[----:B------:R-:W-:Y:S01]  /*59a0*/  VIADD R84, R0, 0xfffffff7 ;  /* 0xfffffff700547836 */ /* 0x000fe20000000000 */
[----:B------:R-:W-:Y:S01]  /*59b0*/  ISETP.GE.AND P6, PT, R86, RZ, PT ;  /* 0x000000ff5600720c */ /* 0x000fe20003fc6270 */
[C---:B------:R-:W-:Y:S01]  /*59c0*/  VIADD R96, R0.reuse, 0xfffffff0 ;  /* 0xfffffff000607836 */ /* 0x040fe20000000000 */
[----:B------:R-:W-:Y:S01]  /*59d0*/  ISETP.GE.AND P5, PT, R85, RZ, PT ;  /* 0x000000ff5500720c */ /* 0x000fe20003fa6270 */
[----:B------:R-:W-:Y:S01]  /*59e0*/  VIADD R89, R0, 0xffffffef ;  /* 0xffffffef00597836 */ /* 0x000fe20000000000 */
[----:B------:R-:W-:Y:S02]  /*59f0*/  ISETP.GE.AND P4, PT, R84, RZ, PT ;  /* 0x000000ff5400720c */ /* 0x000fe40003f86270 */
[----:B------:R-:W-:Y:S01]  /*5a00*/  ISETP.GE.AND P3, PT, R96, RZ, PT ;  /* 0x000000ff6000720c */ /* 0x000fe20003f66270 */
[C---:B------:R-:W-:Y:S01]  /*5a10*/  VIADD R88, R0.reuse, 0xffffffe8 ;  /* 0xffffffe800587836 */ /* 0x040fe20000000000 */
[----:B------:R-:W-:Y:S02]  /*5a20*/  ISETP.GE.AND P2, PT, R89, RZ, PT ;  /* 0x000000ff5900720c */ /* 0x000fe40003f46270 */
[----:B------:R-:W-:Y:S02]  /*5a30*/  @!P0 IADD3 R87, -R0, 0x19, RZ ;  /* 0x0000001900578810 */ /* 0x000fe40007ffe1ff */
[----:B------:R-:W-:Y:S02]  /*5a40*/  ISETP.GE.AND P1, PT, R88, RZ, PT ;  /* 0x000000ff5800720c */ /* 0x000fe40003f26270 */
        /* <DEDUP_REMOVED lines=46> */
.L_x_1930:
[----:B------:R-:W-:Y:S01]  /*5d30*/  UIADD3 UR16, UR9, 0x1, -UR12 ;  /* 0x0000000109107890 */ /* 0x000fe2000fffe80c */
[----:B------:R-:W-:Y:S01]  /*5d40*/  VIADD R2, R235, UR13 ;  /* 0x0000000deb027c36 */ /* 0x000fe20008000000 */
[----:B------:R-:W-:Y:S01]  /*5d50*/  UIADD3 UR15, -UR14, UR9, -UR12 ;  /* 0x000000090e0f7290 */ /* 0x000fe2000fffe90c */
[C---:B------:R-:W-:Y:S01]  /*5d60*/  VIADD R90, R229.reuse, 0x1 ;  /* 0x00000001e55a7836 */ /* 0x040fe20000000000 */
[----:B------:R-:W-:Y:S01]  /*5d70*/  UIADD3 UR13, UR16, UR42, URZ ;  /* 0x0000002a100d7290 */ /* 0x000fe2000fffe03f */
[----:B------:R-:W-:Y:S01]  /*5d80*/  IMAD.U32 R91, RZ, RZ, UR42 ;  /* 0x0000002aff5b7e24 */ /* 0x000fe2000f8e00ff */
[----:B------:R-:W-:Y:S01]  /*5d90*/  UMOV UR17, UR14 ;  /* 0x0000000e00117c82 */ /* 0x000fe20008000000 */
[C---:B------:R-:W-:Y:S01]  /*5da0*/  VIADD R89, R229.reuse, 0x8 ;  /* 0x00000008e5597836 */ /* 0x040fe20000000000 */
[----:B------:R-:W-:Y:S01]  /*5db0*/  VIADDMNMX R0, R2, UR15, RZ, !PT ;  /* 0x0000000f02007c46 */ /* 0x000fe2000f8001ff */
[C---:B------:R-:W-:Y:S02]  /*5dc0*/  VIADD R88, R229.reuse, 0x9 ;  /* 0x00000009e5587836 */ /* 0x040fe40000000000 */
[----:B------:R-:W-:Y:S01]  /*5dd0*/  IMAD.U32 R3, RZ, RZ, UR13 ;  /* 0x0000000dff037e24 */ /* 0x000fe2000f8e00ff */
[CC--:B------:R-:W-:Y:S01]  /*5de0*/  ISETP.GE.AND P0, PT, R229.reuse, R0.reuse, PT ;  /* 0x00000000e500720c */ /* 0x0c0fe20003f06270 */
[C---:B------:R-:W-:Y:S01]  /*5df0*/  VIADD R87, R229.reuse, 0x10 ;  /* 0x00000010e5577836 */ /* 0x040fe20000000000 */
[----:B------:R-:W-:Y:S01]  /*5e00*/  ISETP.GE.AND P6, PT, R90, R0, PT ;  /* 0x000000005a00720c */ /* 0x000fe20003fc6270 */
[----:B------:R-:W-:Y:S01]  /*5e10*/  VIADD R86, R229, 0x11 ;  /* 0x00000011e5567836 */ /* 0x000fe20000000000 */
[----:B------:R-:W-:Y:S01]  /*5e20*/  VIADDMNMX R3, R3, R2, UR9, PT ;  /* 0x0000000903037e46 */ /* 0x000fe2000b800102 */
[----:B------:R-:W-:Y:S01]  /*5e30*/  VIADD R2, R2, 0x8 ;  /* 0x0000000802027836 */ /* 0x000fe20000000000 */
[-C--:B------:R-:W-:Y:S01]  /*5e40*/  ISETP.GE.AND P5, PT, R89, R0.reuse, PT ;  /* 0x000000005900720c */ /* 0x080fe20003fa6270 */
[C---:B------:R-:W-:Y:S01]  /*5e50*/  VIADD R85, R229.reuse, 0x18 ;  /* 0x00000018e5557836 */ /* 0x040fe20000000000 */
[CC--:B------:R-:W-:Y:S01]  /*5e60*/  ISETP.GE.OR P0, PT, R229.reuse, R3.reuse, !P0 ;  /* 0x00000003e500720c */ /* 0x0c0fe20004706670 */
[----:B------:R-:W-:Y:S01]  /*5e70*/  VIADD R84, R229, 0x19 ;  /* 0x00000019e5547836 */ /* 0x000fe20000000000 */
[----:B------:R-:W-:Y:S02]  /*5e80*/  IADD3 R91, R2, UR16, R91 ;  /* 0x00000010025b7c10 */ /* 0x000fe4000fffe05b */
[-C--:B------:R-:W-:Y:S02]  /*5e90*/  ISETP.GE.OR P6, PT, R90, R3.reuse, !P6 ;  /* 0x000000035a00720c */ /* 0x080fe400077c6670 */
[----:B------:R-:W-:Y:S02]  /*5ea0*/  VIADDMNMX R2, R2, UR15, RZ, !PT ;  /* 0x0000000f02027c46 */ /* 0x000fe4000f8001ff */
        /* <DEDUP_REMOVED lines=44> */
.L_x_1931:
[C---:B------:R-:W-:Y:S01]  /*6170*/  FMUL.FTZ R0, R242.reuse, 1.4426950216293334961 ;  /* 0x3fb8aa3bf2007820 */ /* 0x040fe20000410000 */
[----:B------:R-:W-:Y:S01]  /*6180*/  FSETP.NEU.FTZ.AND P1, PT, R242, -INF , PT ;  /* 0xff800000f200780b */ /* 0x000fe20003f3d000 */
[----:B------:R-:W-:Y:S02]  /*6190*/  IMAD.U32 R3, RZ, RZ, UR8 ;  /* 0x00000008ff037e24 */ /* 0x000fe4000f8e00ff */
[----:B------:R-:W-:Y:S01]  /*61a0*/  FMUL.FTZ R84, R243, 1.4426950216293334961 ;  /* 0x3fb8aa3bf3547820 */ /* 0x000fe20000410000 */
[----:B------:R-:W-:Y:S01]  /*61b0*/  IMAD.U32 R2, RZ, RZ, UR23 ;  /* 0x00000017ff027e24 */ /* 0x000fe2000f8e00ff */
[----:B------:R-:W-:Y:S01]  /*61c0*/  FSEL R0, R0, RZ, P1 ;  /* 0x000000ff00007208 */ /* 0x000fe20000800000 */
[----:B------:R-:W-:Y:S01]  /*61d0*/  IMAD R3, R3, 0x4, R252 ;  /* 0x0000000403037824 */ /* 0x000fe200078e02fc */
[----:B------:R-:W-:Y:S01]  /*61e0*/  FSETP.NEU.FTZ.AND P0, PT, R243, -INF , PT ;  /* 0xff800000f300780b */ /* 0x000fe20003f1d000 */
[----:B------:R-:W-:Y:S01]  /*61f0*/  IMAD R2, R2, 0x2, R250 ;  /* 0x0000000202027824 */ /* 0x000fe200078e02fa */
[----:B------:R-:W-:Y:S01]  /*6200*/  UISETP.GT.AND UP2, UPT, UR8, UR24, UPT ;  /* 0x000000180800728c */ /* 0x000fe2000bf44270 */
[--C-:B------:R-:W-:Y:S01]  /*6210*/  FFMA.FTZ R86, R8, UR21, -R0.reuse ;  /* 0x0000001508567c23 */ /* 0x100fe20008010800 */
[----:B------:R-:W-:Y:S01]  /*6220*/  FSEL R8, R84, RZ, P0 ;  /* 0x000000ff54087208 */ /* 0x000fe20000000000 */
[----:B------:R-:W-:Y:S01]  /*6230*/  IMAD.WIDE.U32 R84, R3, -0x326172a9, RZ ;  /* 0xcd9e8d5703547825 */ /* 0x000fe200078e00ff */
[----:B------:R-:W-:Y:S01]  /*6240*/  LOP3.LUT R2, R2, UR25, RZ, 0x3c, !PT ;  /* 0x0000001902027c12 */ /* 0x000fe2000f8e3cff */
[----:B------:R1:W2:Y:S02]  /*6250*/  MUFU.EX2 R129, R86 ;  /* 0x0000005600817308 */ /* 0x0002a40000000800 */
[----:B------:R-:W-:Y:S01]  /*6260*/  FFMA.FTZ R4, R4, UR21, -R0 ;  /* 0x0000001504047c23 */ /* 0x000fe20008010800 */
[--C-:B------:R-:W-:Y:S01]  /*6270*/  FFMA.FTZ R6, R6, UR21, -R8.reuse ;  /* 0x0000001506067c23 */ /* 0x100fe20008010808 */
[----:B------:R-:W-:Y:S01]  /*6280*/  LOP3.LUT R90, R85, UR26, R251, 0x96, !PT ;  /* 0x0000001a555a7c12 */ /* 0x000fe2000f8e96fb */
[----:B------:R-:W-:Y:S01]  /*6290*/  FFMA.FTZ R7, R7, UR21, -R8 ;  /* 0x0000001507077c23 */ /* 0x000fe20008010808 */
[----:B------:R-:W-:Y:S01]  /*62a0*/  FFMA.FTZ R5, R5, UR21, -R0 ;  /* 0x0000001505057c23 */ /* 0x000fe20008010800 */
[--C-:B------:R-:W-:Y:S01]  /*62b0*/  FFMA.FTZ R11, R11, UR21, -R8.reuse ;  /* 0x000000150b0b7c23 */ /* 0x100fe20008010808 */
[----:B------:R-:W-:Y:S01]  /*62c0*/  FFMA.FTZ R10, R10, UR21, -R8 ;  /* 0x000000150a0a7c23 */ /* 0x000fe20008010808 */
[----:B------:R-:W-:Y:S01]  /*62d0*/  IMAD.WIDE.U32 R90, R90, -0x2daee0ad, RZ ;  /* 0xd2511f535a5a7825 */ /* 0x000fe200078e00ff */
[----:B------:R3:W-:Y:S03]  /*62e0*/  MUFU.EX2 R124, R6 ;  /* 0x00000006007c7308 */ /* 0x0007e60000000800 */
[--C-:B------:R-:W-:Y:S01]  /*62f0*/  FFMA.FTZ R16, R16, UR21, -R0.reuse ;  /* 0x0000001510107c23 */ /* 0x100fe20008010800 */
[----:B------:R-:W-:Y:S01]  /*6300*/  FFMA.FTZ R9, R9, UR21, -R0 ;  /* 0x0000001509097c23 */ /* 0x000fe20008010800 */
[--C-:B------:R-:W-:Y:S01]  /*6310*/  FFMA.FTZ R15, R15, UR21, -R8.reuse ;  /* 0x000000150f0f7c23 */ /* 0x100fe20008010808 */
[----:B------:R-:W-:Y:S01]  /*6320*/  FFMA.FTZ R19, R19, UR21, -R8 ;  /* 0x0000001513137c23 */ /* 0x000fe20008010808 */
[----:B-1----:R-:W-:Y:S03]  /*6330*/  IMAD.WIDE.U32 R86, R249, -0x2daee0ad, RZ ;  /* 0xd2511f53f9567825 */ /* 0x002fe600078e00ff */
[----:B------:R1:W-:Y:S02]  /*6340*/  MUFU.EX2 R127, R7 ;  /* 0x00000007007f7308 */ /* 0x0003e40000000800 */
[----:B------:R-:W-:Y:S02]  /*6350*/  LOP3.LUT R2, R2, R87, RZ, 0x3c, !PT ;  /* 0x0000005702027212 */ /* 0x000fe400078e3cff */
[----:B------:R-:W-:Y:S06]  /*6360*/  LOP3.LUT R86, R91, UR31, R86, 0x96, !PT ;  /* 0x0000001f5b567c12 */ /* 0x000fec000f8e9656 */
[----:B------:R4:W-:Y:S01]  /*6370*/  MUFU.EX2 R126, R4 ;  /* 0x00000004007e7308 */ /* 0x0009e20000000800 */
[----:B------:R-:W-:Y:S04]  /*6380*/  IMAD.WIDE.U32 R2, R2, -0x326172a9, RZ ;  /* 0xcd9e8d5702027825 */ /* 0x000fe800078e00ff */
[----:B------:R-:W-:Y:S01]  /*6390*/  IMAD.WIDE.U32 R86, R86, -0x326172a9, RZ ;  /* 0xcd9e8d5756567825 */ /* 0x000fe200078e00ff */
[----:B------:R-:W-:Y:S04]  /*63a0*/  LOP3.LUT R88, R3, UR30, R84, 0x96, !PT ;  /* 0x0000001e03587c12 */ /* 0x000fe8000f8e9654 */
[----:B------:R-:W-:Y:S01]  /*63b0*/  MUFU.EX2 R121, R5 ;  /* 0x0000000500797308 */ /* 0x000fe20000000800 */
[----:B------:R-:W-:Y:S01]  /*63c0*/  LOP3.LUT R84, R87, UR32, R2, 0x96, !PT ;  /* 0x0000002057547c12 */ /* 0x000fe2000f8e9602 */
[----:B------:R-:W-:Y:S04]  /*63d0*/  IMAD.WIDE.U32 R88, R88, -0x2daee0ad, RZ ;  /* 0xd2511f5358587825 */ /* 0x000fe800078e00ff */
[----:B------:R-:W-:Y:S01]  /*63e0*/  IMAD.WIDE.U32 R84, R84, -0x2daee0ad, RZ ;  /* 0xd2511f5354547825 */ /* 0x000fe200078e00ff */
[----:B------:R-:W-:Y:S03]  /*63f0*/  LOP3.LUT R2, R89, UR33, R90, 0x96, !PT ;  /* 0x0000002159027c12 */ /* 0x000fe6000f8e965a */
[----:B------:R-:W2:Y:S01]  /*6400*/  MUFU.EX2 R128, R11 ;  /* 0x0000000b00807308 */ /* 0x000ea20000000800 */
[----:B------:R-:W-:Y:S01]  /*6410*/  LOP3.LUT R87, R85, UR35, R88, 0x96, !PT ;  /* 0x0000002355577c12 */ /* 0x000fe2000f8e9658 */
[----:B------:R-:W-:Y:S08]  /*6420*/  IMAD.WIDE.U32 R2, R2, -0x326172a9, RZ ;  /* 0xcd9e8d5702027825 */ /* 0x000ff000078e00ff */
[----:B------:R-:W-:Y:S01]  /*6430*/  MUFU.EX2 R122, R10 ;  /* 0x0000000a007a7308 */ /* 0x000fe20000000800 */
[----:B------:R-:W-:Y:S01]  /*6440*/  LOP3.LUT R88, R3, UR34, R86, 0x96, !PT ;  /* 0x0000002203587c12 */ /* 0x000fe2000f8e9656 */
[----:B------:R-:W-:Y:S04]  /*6450*/  IMAD.WIDE.U32 R86, R87, -0x326172a9, RZ ;  /* 0xcd9e8d5757567825 */ /* 0x000fe800078e00ff */
[----:B------:R-:W-:Y:S01]  /*6460*/  IMAD.WIDE.U32 R88, R88, -0x2daee0ad, RZ ;  /* 0xd2511f5358587825 */ /* 0x000fe200078e00ff */
[----:B------:R-:W-:Y:S03]  /*6470*/  LOP3.LUT R85, R87, UR36, R2, 0x96, !PT ;  /* 0x0000002457557c12 */ /* 0x000fe6000f8e9602 */
[----:B------:R2:W2:Y:S01]  /*6480*/  MUFU.EX2 R130, R16 ;  /* 0x0000001000827308 */ /* 0x0004a20000000800 */
[----:B------:R-:W-:Y:S01]  /*6490*/  FFMA.FTZ R87, R12, UR21, -R0 ;  /* 0x000000150c577c23 */ /* 0x000fe20008010800 */
[----:B---3--:R-:W-:Y:S01]  /*64a0*/  LOP3.LUT R6, R89, UR37, R84, 0x96, !PT ;  /* 0x0000002559067c12 */ /* 0x008fe2000f8e9654 */
[----:B------:R-:W-:Y:S04]  /*64b0*/  IMAD.WIDE.U32 R84, R85, -0x2daee0ad, RZ ;  /* 0xd2511f5355547825 */ /* 0x000fe800078e00ff */
[--C-:B------:R-:W-:Y:S01]  /*64c0*/  FFMA.FTZ R89, R13, UR21, -R0.reuse ;  /* 0x000000150d597c23 */ /* 0x100fe20008010800 */
[----:B------:R-:W-:Y:S01]  /*64d0*/  FFMA.FTZ R0, R17, UR21, -R0 ;  /* 0x0000001511007c23 */ /* 0x000fe20008010800 */
[----:B-1----:R-:W-:Y:S01]  /*64e0*/  IMAD.WIDE.U32 R6, R6, -0x326172a9, RZ ;  /* 0xcd9e8d5706067825 */ /* 0x002fe200078e00ff */
[----:B------:R-:W-:Y:S01]  /*64f0*/  LOP3.LUT R2, R85, UR39, R88, 0x96, !PT ;  /* 0x0000002755027c12 */ /* 0x000fe2000f8e9658 */
[----:B------:R1:W-:Y:S03]  /*6500*/  MUFU.EX2 R125, R9 ;  /* 0x00000009007d7308 */ /* 0x0003e60000000800 */
[----:B----4-:R-:W-:Y:S01]  /*6510*/  LOP3.LUT R4, R7, UR38, R86, 0x96, !PT ;  /* 0x0000002607047c12 */ /* 0x010fe2000f8e9656 */
[----:B------:R-:W-:Y:S04]  /*6520*/  IMAD.WIDE.U32 R2, R2, -0x326172a9, RZ ;  /* 0xcd9e8d5702027825 */ /* 0x000fe800078e00ff */
[----:B--2---:R-:W-:Y:S01]  /*6530*/  FFMA.FTZ R16, R14, UR21, -R8 ;  /* 0x000000150e107c23 */ /* 0x004fe20008010808 */
[----:B------:R-:W-:Y:S01]  /*6540*/  IMAD.WIDE.U32 R4, R4, -0x2daee0ad, RZ ;  /* 0xd2511f5304047825 */ /* 0x000fe200078e00ff */
[----:B------:R-:W-:Y:S01]  /*6550*/  LOP3.LUT R11, R2, 0xff, RZ, 0xc0, !PT ;  /* 0x000000ff020b7812 */ /* 0x000fe200078ec0ff */
[----:B------:R-:W-:Y:S01]  /*6560*/  MUFU.EX2 R118, R0 ;  /* 0x0000000000767308 */ /* 0x000fe20000000800 */
[----:B------:R-:W-:Y:S01]  /*6570*/  SHF.R.U32.HI R10, RZ, 0x18, R2 ;  /* 0x00000018ff0a7819 */ /* 0x000fe20000011602 */
[----:B------:R-:W-:Y:S01]  /*6580*/  FFMA.FTZ R8, R18, UR21, -R8 ;  /* 0x0000001512087c23 */ /* 0x000fe20008010808 */
[----:B------:R-:W-:Y:S02]  /*6590*/  SHF.R.U32.HI R12, RZ, 0x10, R2 ;  /* 0x00000010ff0c7819 */ /* 0x000fe40000011602 */
[----:B------:R-:W-:Y:S02]  /*65a0*/  LOP3.LUT R13, R2, 0xffff, RZ, 0xc0, !PT ;  /* 0x0000ffff020d7812 */ /* 0x000fe400078ec0ff */
[----:B------:R-:W-:Y:S03]  /*65b0*/  LOP3.LUT R2, R4, 0xff, RZ, 0xc0, !PT ;  /* 0x000000ff04027812 */ /* 0x000fe600078ec0ff */
[----:B------:R-:W-:Y:S01]  /*65c0*/  MUFU.EX2 R120, R87 ;  /* 0x0000005700787308 */ /* 0x000fe20000000800 */
[----:B------:R-:W-:Y:S02]  /*65d0*/  LOP3.LUT R7, R3, UR40, R6, 0x96, !PT ;  /* 0x0000002803077c12 */ /* 0x000fe4000f8e9606 */
[----:B------:R-:W-:Y:S02]  /*65e0*/  ISETP.LE.U32.AND P5, PT, R11, UR22, PT ;  /* 0x000000160b007c0c */ /* 0x000fe4000bfa3070 */
[----:B------:R-:W-:Y:S02]  /*65f0*/  ISETP.LE.U32.AND P1, PT, R10, UR22, PT ;  /* 0x000000160a007c0c */ /* 0x000fe4000bf23070 */
[----:B------:R-:W-:Y:S03]  /*6600*/  ISETP.LE.U32.AND P3, PT, R2, UR22, PT ;  /* 0x0000001602007c0c */ /* 0x000fe6000bf63070 */
[----:B------:R-:W-:Y:S01]  /*6610*/  MUFU.EX2 R117, R89 ;  /* 0x0000005900757308 */ /* 0x000fe20000000800 */
[--C-:B------:R-:W-:Y:S02]  /*6620*/  SHF.R.U32.HI R2, RZ, 0x18, R7.reuse ;  /* 0x00000018ff027819 */ /* 0x100fe40000011607 */
[----:B------:R-:W-:Y:S02]  /*6630*/  LOP3.LUT R3, R7, 0xff, RZ, 0xc0, !PT ;  /* 0x000000ff07037812 */ /* 0x000fe400078ec0ff */
[----:B------:R-:W-:Y:S02]  /*6640*/  ISETP.LE.U32.AND P4, PT, R2, UR22, PT ;  /* 0x0000001602007c0c */ /* 0x000fe4000bf83070 */
[----:B------:R-:W-:Y:S03]  /*6650*/  LOP3.LUT R6, R5, UR41, R84, 0x96, !PT ;  /* 0x0000002905067c12 */ /* 0x000fe6000f8e9654 */
[----:B------:R-:W-:Y:S01]  /*6660*/  MUFU.EX2 R116, R16 ;  /* 0x0000001000747308 */ /* 0x000fe20000000800 */
[----:B------:R-:W-:Y:S02]  /*6670*/  SHF.R.U32.HI R2, RZ, 0x10, R7 ;  /* 0x00000010ff027819 */ /* 0x000fe40000011607 */
[----:B------:R-:W-:Y:S02]  /*6680*/  ISETP.LE.U32.AND P2, PT, R3, UR22, PT ;  /* 0x0000001603007c0c */ /* 0x000fe4000bf43070 */
[----:B------:R-:W-:Y:S02]  /*6690*/  LOP3.LUT R3, R6, 0xff, RZ, 0xc0, !PT ;  /* 0x000000ff06037812 */ /* 0x000fe400078ec0ff */
[----:B------:R-:W-:Y:S03]  /*66a0*/  LOP3.LUT R2, R2, 0xff, RZ, 0xc0, !PT ;  /* 0x000000ff02027812 */ /* 0x000fe600078ec0ff */
[----:B------:R-:W-:Y:S01]  /*66b0*/  MUFU.EX2 R119, R15 ;  /* 0x0000000f00777308 */ /* 0x000fe20000000800 */
[----:B------:R-:W-:Y:S02]  /*66c0*/  LOP3.LUT R7, R7, 0xffff, RZ, 0xc0, !PT ;  /* 0x0000ffff07077812 */ /* 0x000fe400078ec0ff */
[--C-:B------:R-:W-:Y:S02]  /*66d0*/  SHF.R.U32.HI R14, RZ, 0x10, R4.reuse ;  /* 0x00000010ff0e7819 */ /* 0x100fe40000011604 */
[----:B-1----:R-:W-:Y:S02]  /*66e0*/  SHF.R.U32.HI R9, RZ, 0x18, R4 ;  /* 0x00000018ff097819 */ /* 0x002fe40000011604 */
[----:B------:R-:W-:Y:S03]  /*66f0*/  LOP3.LUT R5, R4, 0xffff, RZ, 0xc0, !PT ;  /* 0x0000ffff04057812 */ /* 0x000fe600078ec0ff */
[----:B------:R-:W1:Y:S01]  /*6700*/  MUFU.EX2 R123, R19 ;  /* 0x00000013007b7308 */ /* 0x000e620000000800 */
[----:B------:R-:W-:Y:S02]  /*6710*/  LOP3.LUT R4, R12, 0xff, RZ, 0xc0, !PT ;  /* 0x000000ff0c047812 */ /* 0x000fe400078ec0ff */
[----:B------:R-:W-:Y:S02]  /*6720*/  ISETP.LE.U32.AND P0, PT, R9, UR22, PT ;  /* 0x0000001609007c0c */ /* 0x000fe4000bf03070 */
[----:B------:R-:W-:Y:S02]  /*6730*/  ISETP.LE.U32.AND P6, PT, R4, UR22, PT ;  /* 0x0000001604007c0c */ /* 0x000fe4000bfc3070 */
[--C-:B------:R-:W-:Y:S03]  /*6740*/  SHF.R.U32.HI R4, RZ, 0x18, R6.reuse ;  /* 0x00000018ff047819 */ /* 0x100fe60000011606 */
[----:B------:R-:W2:Y:S01]  /*6750*/  MUFU.EX2 R115, R8 ;  /* 0x0000000800737308 */ /* 0x000ea20000000800 */
[----:B------:R-:W-:Y:S01]  /*6760*/  @!P5 FADD.FTZ R129, -R129, -RZ ;  /* 0x800000ff8181d221 */ /* 0x000fe20000010100 */
[----:B------:R-:W-:Y:S01]  /*6770*/  @!P1 FADD.FTZ R128, -R128, -RZ ;  /* 0x800000ff80809221 */ /* 0x000fe20000010100 */
[----:B------:R-:W-:Y:S01]  /*6780*/  ISETP.LE.U32.AND P5, PT, R3, UR22, PT ;  /* 0x0000001603007c0c */ /* 0x000fe2000bfa3070 */
[----:B------:R-:W-:Y:S01]  /*6790*/  @!P4 FADD.FTZ R127, -R127, -RZ ;  /* 0x800000ff7f7fc221 */ /* 0x000fe20000010100 */
[----:B------:R-:W-:Y:S01]  /*67a0*/  ISETP.LE.U32.AND P1, PT, R2, UR22, PT ;  /* 0x0000001602007c0c */ /* 0x000fe2000bf23070 */
[----:B------:R-:W-:Y:S01]  /*67b0*/  @!P2 FADD.FTZ R126, -R126, -RZ ;  /* 0x800000ff7e7ea221 */ /* 0x000fe20000010100 */
[----:B------:R-:W-:Y:S01]  /*67c0*/  SHF.R.U32.HI R3, RZ, 0x8, R13 ;  /* 0x00000008ff037819 */ /* 0x000fe2000001160d */
[----:B------:R-:W-:Y:S01]  /*67d0*/  @!P3 FADD.FTZ R130, -R130, -RZ ;  /* 0x800000ff8282b221 */ /* 0x000fe20000010100 */
[----:B------:R-:W-:Y:S01]  /*67e0*/  SHF.R.U32.HI R2, RZ, 0x8, R7 ;  /* 0x00000008ff027819 */ /* 0x000fe20000011607 */
[----:B------:R-:W-:Y:S01]  /*67f0*/  @!P6 FADD.FTZ R122, -R122, -RZ ;  /* 0x800000ff7a7ae221 */ /* 0x000fe20000010100 */
[----:B------:R-:W-:Y:S01]  /*6800*/  LOP3.LUT R3, R3, 0xffff, RZ, 0xc0, !PT ;  /* 0x0000ffff03037812 */ /* 0x000fe200078ec0ff */
[----:B-1----:R-:W-:Y:S01]  /*6810*/  @!P0 FADD.FTZ R123, -R123, -RZ ;  /* 0x800000ff7b7b8221 */ /* 0x002fe20000010100 */
[----:B------:R-:W-:Y:S02]  /*6820*/  LOP3.LUT R2, R2, 0xffff, RZ, 0xc0, !PT ;  /* 0x0000ffff02027812 */ /* 0x000fe400078ec0ff */
[----:B------:R-:W-:Y:S01]  /*6830*/  ISETP.LE.U32.AND P4, PT, R3, UR22, PT ;  /* 0x0000001603007c0c */ /* 0x000fe2000bf83070 */
[----:B------:R-:W-:Y:S01]  /*6840*/  @!P5 FADD.FTZ R120, -R120, -RZ ;  /* 0x800000ff7878d221 */ /* 0x000fe20000010100 */
[----:B------:R-:W-:Y:S01]  /*6850*/  LOP3.LUT R3, R14, 0xff, RZ, 0xc0, !PT ;  /* 0x000000ff0e037812 */ /* 0x000fe200078ec0ff */
[----:B------:R-:W-:Y:S01]  /*6860*/  @!P1 FADD.FTZ R124, -R124, -RZ ;  /* 0x800000ff7c7c9221 */ /* 0x000fe20000010100 */
[----:B------:R-:W-:Y:S02]  /*6870*/  ISETP.LE.U32.AND P2, PT, R2, UR22, PT ;  /* 0x0000001602007c0c */ /* 0x000fe4000bf43070 */
[----:B------:R-:W-:Y:S02]  /*6880*/  ISETP.LE.U32.AND P1, PT, R3, UR22, PT ;  /* 0x0000001603007c0c */ /* 0x000fe4000bf23070 */
[----:B------:R-:W-:Y:S02]  /*6890*/  SHF.R.U32.HI R3, RZ, 0x10, R6 ;  /* 0x00000010ff037819 */ /* 0x000fe40000011606 */
[----:B------:R-:W-:Y:S02]  /*68a0*/  LOP3.LUT R6, R6, 0xffff, RZ, 0xc0, !PT ;  /* 0x0000ffff06067812 */ /* 0x000fe400078ec0ff */
[----:B------:R-:W-:Y:S01]  /*68b0*/  SHF.R.U32.HI R2, RZ, 0x8, R5 ;  /* 0x00000008ff027819 */ /* 0x000fe20000011605 */
[----:B------:R-:W-:Y:S01]  /*68c0*/  @!P4 FADD.FTZ R125, -R125, -RZ ;  /* 0x800000ff7d7dc221 */ /* 0x000fe20000010100 */
[----:B------:R-:W-:Y:S02]  /*68d0*/  SHF.R.U32.HI R6, RZ, 0x8, R6 ;  /* 0x00000008ff067819 */ /* 0x000fe40000011606 */
[----:B------:R-:W-:Y:S01]  /*68e0*/  LOP3.LUT R0, R2, 0xffff, RZ, 0xc0, !PT ;  /* 0x0000ffff02007812 */ /* 0x000fe200078ec0ff */
[----:B------:R-:W-:Y:S01]  /*68f0*/  @!P2 FADD.FTZ R121, -R121, -RZ ;  /* 0x800000ff7979a221 */ /* 0x000fe20000010100 */
[----:B------:R-:W-:Y:S01]  /*6900*/  LOP3.LUT R3, R3, 0xff, RZ, 0xc0, !PT ;  /* 0x000000ff03037812 */ /* 0x000fe200078ec0ff */
[----:B--2---:R-:W-:Y:S01]  /*6910*/  @!P1 FADD.FTZ R115, -R115, -RZ ;  /* 0x800000ff73739221 */ /* 0x004fe20000010100 */
[----:B------:R-:W-:Y:S02]  /*6920*/  LOP3.LUT R2, R6, 0xffff, RZ, 0xc0, !PT ;  /* 0x0000ffff06027812 */ /* 0x000fe400078ec0ff */
[----:B------:R-:W-:Y:S02]  /*6930*/  ISETP.LE.U32.AND P4, PT, R3, UR22, PT ;  /* 0x0000001603007c0c */ /* 0x000fe4000bf83070 */
[----:B------:R-:W-:Y:S02]  /*6940*/  ISETP.LE.U32.AND P6, PT, R2, UR22, PT ;  /* 0x0000001602007c0c */ /* 0x000fe4000bfc3070 */
[----:B------:R-:W-:Y:S02]  /*6950*/  F2FP.RELU.BF16.F32.PACK_AB R2, R127, R124 ;  /* 0x0000007c7f02723e */ /* 0x000fe400000018ff */
[----:B------:R-:W-:Y:S02]  /*6960*/  F2FP.RELU.BF16.F32.PACK_AB R3, R121, R126 ;  /* 0x0000007e7903723e */ /* 0x000fe400000018ff */
[----:B------:R-:W-:Y:S01]  /*6970*/  ISETP.LE.U32.AND P2, PT, R0, UR22, PT ;  /* 0x0000001600007c0c */ /* 0x000fe2000bf43070 */
[----:B------:R1:W-:Y:S01]  /*6980*/  STS [R238+0x2a400], R2 ;  /* 0x02a40002ee007388 */ /* 0x0003e20000000800 */
[----:B------:R-:W-:Y:S02]  /*6990*/  F2FP.RELU.BF16.F32.PACK_AB R0, R125, R129 ;  /* 0x000000817d00723e */ /* 0x000fe400000018ff */
[----:B------:R-:W-:Y:S03]  /*69a0*/  ISETP.LE.U32.AND P3, PT, R4, UR22, PT ;  /* 0x0000001604007c0c */ /* 0x000fe6000bf63070 */
[----:B------:R2:W-:Y:S01]  /*69b0*/  STS [R238+0x2a000], R3 ;  /* 0x02a00003ee007388 */ /* 0x0005e20000000800 */
[----:B------:R-:W-:Y:S01]  /*69c0*/  @!P4 FADD.FTZ R116, -R116, -RZ ;  /* 0x800000ff7474c221 */ /* 0x000fe20000010100 */
[----:B------:R-:W-:Y:S01]  /*69d0*/  @!P6 FADD.FTZ R117, -R117, -RZ ;  /* 0x800000ff7575e221 */ /* 0x000fe20000010100 */
[----:B------:R-:W-:Y:S03]  /*69e0*/  FSETP.GE.FTZ.AND P0, PT, R127, RZ, PT ;  /* 0x000000ff7f00720b */ /* 0x000fe60003f16000 */
[----:B------:R3:W-:Y:S01]  /*69f0*/  STS [R241+0x2a000], R0 ;  /* 0x02a00000f1007388 */ /* 0x0007e20000000800 */
[----:B------:R-:W-:Y:S02]  /*6a00*/  FSETP.GE.FTZ.AND P1, PT, R124, RZ, PT ;  /* 0x000000ff7c00720b */ /* 0x000fe40003f36000 */
[----:B------:R-:W-:Y:S01]  /*6a10*/  F2FP.RELU.BF16.F32.PACK_AB R5, R117, R120 ;  /* 0x000000787505723e */ /* 0x000fe200000018ff */
[----:B------:R-:W-:Y:S01]  /*6a20*/  @!P2 FADD.FTZ R118, -R118, -RZ ;  /* 0x800000ff7676a221 */ /* 0x000fe20000010100 */
[----:B------:R-:W-:Y:S01]  /*6a30*/  FSETP.GE.FTZ.AND P2, PT, R121, RZ, PT ;  /* 0x000000ff7900720b */ /* 0x000fe20003f56000 */
[----:B------:R-:W-:Y:S01]  /*6a40*/  @!P3 FADD.FTZ R119, -R119, -RZ ;  /* 0x800000ff7777b221 */ /* 0x000fe20000010100 */
[----:B------:R-:W-:Y:S04]  /*6a50*/  FSETP.GE.FTZ.AND P3, PT, R126, RZ, PT ;  /* 0x000000ff7e00720b */ /* 0x000fe80003f76000 */
[----:B------:R-:W-:Y:S02]  /*6a60*/  F2FP.RELU.BF16.F32.PACK_AB R4, R119, R116 ;  /* 0x000000747704723e */ /* 0x000fe400000018ff */
[----:B-1----:R-:W-:Y:S02]  /*6a70*/  F2FP.RELU.BF16.F32.PACK_AB R2, R123, R115 ;  /* 0x000000737b02723e */ /* 0x002fe400000018ff */
[----:B--2---:R-:W-:Y:S02]  /*6a80*/  F2FP.RELU.BF16.F32.PACK_AB R3, R118, R130 ;  /* 0x000000827603723e */ /* 0x004fe400000018ff */
[----:B---3--:R-:W-:Y:S05]  /*6a90*/  F2FP.RELU.BF16.F32.PACK_AB R0, R128, R122 ;  /* 0x0000007a8000723e */ /* 0x008fea00000018ff */
[----:B------:R1:W-:Y:S06]  /*6aa0*/  STS [R241+0x2a400], R0 ;  /* 0x02a40000f1007388 */ /* 0x0003ec0000000800 */
[----:B------:R-:W-:Y:S06]  /*6ab0*/  STS [R239+0x2a000], R5 ;  /* 0x02a00005ef007388 */ /* 0x000fec0000000800 */
[----:B------:R-:W-:Y:S06]  /*6ac0*/  STS [R239+0x2a400], R4 ;  /* 0x02a40004ef007388 */ /* 0x000fec0000000800 */
[----:B------:R2:W-:Y:S06]  /*6ad0*/  STS [R240+0x2a400], R2 ;  /* 0x02a40002f0007388 */ /* 0x0005ec0000000800 */
[----:B------:R3:W-:Y:S06]  /*6ae0*/  STS [R240+0x2a000], R3 ;  /* 0x02a00003f0007388 */ /* 0x0007ec0000000800 */
[----:B------:R-:W-:Y:S01]  /*6af0*/  LDSM.16.M88.4 R8, [R209+0x20000] ;  /* 0x02000000d108783b */ /* 0x000fe20000000200 */
[----:B-1----:R-:W-:Y:S05]  /*6b00*/  LEA R0, R222, UR4, 0x1 ;  /* 0x00000004de007c11 */ /* 0x002fea000f8e08ff */
[----:B------:R-:W-:Y:S06]  /*6b10*/  LDSM.16.M88.4 R84, [R209+0x20800] ;  /* 0x02080000d154783b */ /* 0x000fec0000000200 */
[----:B------:R-:W1:Y:S01]  /*6b20*/  LDSM.16.M88.4 R16, [R0+0x10000] ;  /* 0x010000000010783b */ /* 0x000e620000000200 */
[--C-:B--2---:R-:W-:Y:S05]  /*6b30*/  IMAD.IADD R2, R217, 0x1, R0.reuse ;  /* 0x00000001d9027824 */ /* 0x104fea00078e0200 */
[----:B------:R-:W-:Y:S01]  /*6b40*/  LDSM.16.M88.4 R92, [R210+0x20000] ;  /* 0x02000000d25c783b */ /* 0x000fe20000000200 */
[C---:B---3--:R-:W-:Y:S02]  /*6b50*/  IMAD.IADD R3, R216.reuse, 0x1, R0 ;  /* 0x00000001d8037824 */ /* 0x048fe400078e0200 */
[----:B------:R-:W-:Y:S03]  /*6b60*/  IMAD.IADD R112, R216, 0x1, R2 ;  /* 0x00000001d8707824 */ /* 0x000fe600078e0202 */
[----:B------:R-:W2:Y:S06]  /*6b70*/  LDSM.16.M88.4 R88, [R2+0x10000] ;  /* 0x010000000258783b */ /* 0x000eac0000000200 */
[----:B------:R-:W3:Y:S06]  /*6b80*/  LDSM.16.M88.4 R96, [R210+0x20800] ;  /* 0x02080000d260783b */ /* 0x000eec0000000200 */
[----:B------:R-:W-:Y:S06]  /*6b90*/  LDSM.16.M88.4 R100, [R3+0x10000] ;  /* 0x010000000364783b */ /* 0x000fec0000000200 */
[----:B------:R-:W4:Y:S06]  /*6ba0*/  LDSM.16.M88.4 R104, [R212+0x20000] ;  /* 0x02000000d468783b */ /* 0x000f2c0000000200 */
        /* <DEDUP_REMOVED lines=107> */
[-C--:B------:R-:W-:Y:S01]  /*7260*/  FSEL R0, R0, R114.reuse, P3 ;  /* 0x0000007200007208 */ /* 0x080fe20001800000 */
[----:B------:R-:W-:Y:S01]  /*7270*/  FADD.FTZ R2, -R113, R11 ;  /* 0x0000000b71027221 */ /* 0x000fe20000010100 */
[----:B------:R-:W-:Y:S01]  /*7280*/  FSEL R85, R5, R114, P2 ;  /* 0x0000007205557208 */ /* 0x000fe20001000000 */
[----:B------:R-:W-:Y:S01]  /*7290*/  FADD.FTZ R4, -R114, R9 ;  /* 0x0000000972047221 */ /* 0x000fe20000010100 */
[----:B------:R-:W-:Y:S01]  /*72a0*/  FSEL R84, R7, R113, P0 ;  /* 0x0000007107547208 */ /* 0x000fe20000000000 */
[----:B------:R-:W-:Y:S01]  /*72b0*/  FMUL.FTZ R0, R126, R0 ;  /* 0x000000007e007220 */ /* 0x000fe20000410000 */
[----:B------:R-:W-:Y:S01]  /*72c0*/  FSETP.GE.FTZ.AND P0, PT, R128, RZ, PT ;  /* 0x000000ff8000720b */ /* 0x000fe20003f16000 */
[----:B------:R-:W-:Y:S01]  /*72d0*/  FMUL.FTZ R85, R121, R85 ;  /* 0x0000005579557220 */ /* 0x000fe20000410000 */
[----:B------:R-:W-:Y:S01]  /*72e0*/  FSETP.GE.FTZ.AND P2, PT, R125, RZ, PT ;  /* 0x000000ff7d00720b */ /* 0x000fe20003f56000 */
[----:B------:R-:W-:Y:S01]  /*72f0*/  FADD.FTZ R12, -R114, R12 ;  /* 0x0000000c720c7221 */ /* 0x000fe20000010100 */
[-C--:B------:R-:W-:Y:S01]  /*7300*/  FSEL R2, R2, R113.reuse, P0 ;  /* 0x0000007102027208 */ /* 0x080fe20000000000 */
[C---:B------:R-:W-:Y:S01]  /*7310*/  FADD.FTZ R6, -R113.reuse, R6 ;  /* 0x0000000671067221 */ /* 0x040fe20000010100 */
[----:B------:R-:W-:Y:S01]  /*7320*/  FSETP.GE.FTZ.AND P0, PT, R120, RZ, PT ;  /* 0x000000ff7800720b */ /* 0x000fe20003f16000 */
[----:B------:R-:W-:Y:S01]  /*7330*/  FADD.FTZ R8, -R114, R8 ;  /* 0x0000000872087221 */ /* 0x000fe20000010100 */
[----:B------:R-:W-:Y:S01]  /*7340*/  FSEL R4, R4, R114, P2 ;  /* 0x0000007204047208 */ /* 0x000fe20001000000 */
[----:B------:R-:W-:Y:S01]  /*7350*/  FADD.FTZ R15, -R113, R15 ;  /* 0x0000000f710f7221 */ /* 0x000fe20000010100 */
[----:B------:R-:W-:Y:S01]  /*7360*/  F2FP.BF16.F32.PACK_AB R85, R85, R0 ;  /* 0x000000005555723e */ /* 0x000fe200000010ff */
[----:B------:R-:W-:Y:S01]  /*7370*/  FADD.FTZ R3, -R113, R10 ;  /* 0x0000000a71037221 */ /* 0x000fe20000010100 */
[----:B------:R-:W-:Y:S01]  /*7380*/  FSEL R0, R12, R114, P0 ;  /* 0x000000720c007208 */ /* 0x000fe20000000000 */
[----:B------:R-:W-:Y:S01]  /*7390*/  FMUL.FTZ R9, R125, R4 ;  /* 0x000000047d097220 */ /* 0x000fe20000410000 */
[----:B------:R-:W-:Y:S01]  /*73a0*/  FSETP.GE.FTZ.AND P3, PT, R129, RZ, PT ;  /* 0x000000ff8100720b */ /* 0x000fe20003f76000 */
[----:B------:R-:W-:Y:S01]  /*73b0*/  FADD.FTZ R13, -R114, R13 ;  /* 0x0000000d720d7221 */ /* 0x000fe20000010100 */
[----:B------:R-:W-:Y:S01]  /*73c0*/  FSETP.GE.FTZ.AND P0, PT, R119, RZ, PT ;  /* 0x000000ff7700720b */ /* 0x000fe20003f16000 */
[----:B------:R-:W-:Y:S01]  /*73d0*/  FMUL.FTZ R4, R120, R0 ;  /* 0x0000000078047220 */ /* 0x000fe20000410000 */
[-C--:B------:R-:W-:Y:S01]  /*73e0*/  FSEL R6, R6, R113.reuse, P1 ;  /* 0x0000007106067208 */ /* 0x080fe20000800000 */
[----:B------:R-:W-:Y:S01]  /*73f0*/  FADD.FTZ R14, -R113, R14 ;  /* 0x0000000e710e7221 */ /* 0x000fe20000010100 */
[----:B------:R-:W-:Y:S01]  /*7400*/  FSETP.GE.FTZ.AND P1, PT, R122, RZ, PT ;  /* 0x000000ff7a00720b */ /* 0x000fe20003f36000 */
[----:B------:R-:W-:Y:S01]  /*7410*/  FMUL.FTZ R7, R128, R2 ;  /* 0x0000000280077220 */ /* 0x000fe20000410000 */
[----:B------:R-:W-:Y:S01]  /*7420*/  FSEL R5, R8, R114, P3 ;  /* 0x0000007208057208 */ /* 0x000fe20001800000 */
[----:B------:R-:W-:Y:S01]  /*7430*/  FMUL.FTZ R6, R124, R6 ;  /* 0x000000067c067220 */ /* 0x000fe20000410000 */
[-C--:B------:R-:W-:Y:S01]  /*7440*/  FSEL R0, R15, R113.reuse, P0 ;  /* 0x000000710f007208 */ /* 0x080fe20000000000 */
[----:B------:R-:W-:Y:S01]  /*7450*/  FMUL.FTZ R84, R127, R84 ;  /* 0x000000547f547220 */ /* 0x000fe20000410000 */
[----:B------:R-:W-:Y:S01]  /*7460*/  FSEL R3, R3, R113, P1 ;  /* 0x0000007103037208 */ /* 0x000fe20000800000 */
[----:B------:R-:W-:Y:S01]  /*7470*/  FMUL.FTZ R10, R129, R5 ;  /* 0x00000005810a7220 */ /* 0x000fe20000410000 */
[----:B------:R-:W-:Y:S01]  /*7480*/  FSETP.GE.FTZ.AND P2, PT, R117, RZ, PT ;  /* 0x000000ff7500720b */ /* 0x000fe20003f56000 */
[----:B------:R-:W-:Y:S01]  /*7490*/  FMUL.FTZ R5, R119, R0 ;  /* 0x0000000077057220 */ /* 0x000fe20000410000 */
[----:B------:R-:W-:Y:S01]  /*74a0*/  FSETP.GE.FTZ.AND P1, PT, R116, RZ, PT ;  /* 0x000000ff7400720b */ /* 0x000fe20003f36000 */
[----:B------:R-:W-:Y:S01]  /*74b0*/  FADD.FTZ R0, -R113, R18 ;  /* 0x0000001271007221 */ /* 0x000fe20000010100 */
[----:B------:R-:W-:Y:S01]  /*74c0*/  FSETP.GE.FTZ.AND P0, PT, R115, RZ, PT ;  /* 0x000000ff7300720b */ /* 0x000fe20003f16000 */
[----:B------:R-:W-:Y:S01]  /*74d0*/  FMUL.FTZ R8, R122, R3 ;  /* 0x000000037a087220 */ /* 0x000fe20000410000 */
[----:B------:R-:W-:Y:S02]  /*74e0*/  FSEL R3, R13, R114, P2 ;  /* 0x000000720d037208 */ /* 0x000fe40001000000 */
[----:B------:R-:W-:Y:S02]  /*74f0*/  FSEL R2, R14, R113, P1 ;  /* 0x000000710e027208 */ /* 0x000fe40000800000 */
[----:B------:R-:W-:Y:S01]  /*7500*/  FSETP.GE.FTZ.AND P2, PT, R118, RZ, PT ;  /* 0x000000ff7600720b */ /* 0x000fe20003f56000 */
[----:B------:R-:W-:Y:S01]  /*7510*/  FMUL.FTZ R14, R117, R3 ;  /* 0x00000003750e7220 */ /* 0x000fe20000410000 */
[----:B------:R-:W-:Y:S01]  /*7520*/  FSETP.GE.FTZ.AND P1, PT, R123, RZ, PT ;  /* 0x000000ff7b00720b */ /* 0x000fe20003f36000 */
[----:B------:R-:W-:Y:S01]  /*7530*/  FMUL.FTZ R3, R116, R2 ;  /* 0x0000000274037220 */ /* 0x000fe20000410000 */
[----:B------:R-:W-:Y:S01]  /*7540*/  FSEL R0, R0, R113, P0 ;  /* 0x0000007100007208 */ /* 0x000fe20000000000 */
[----:B------:R-:W-:Y:S01]  /*7550*/  FADD.FTZ R2, -R114, R16 ;  /* 0x0000001072027221 */ /* 0x000fe20000010100 */
[----:B------:R-:W-:Y:S02]  /*7560*/  PLOP3.LUT P0, PT, PT, PT, UP2, 0x80, 0x0 ;  /* 0x000000000000781c */ /* 0x000fe40003f0f028 */
[----:B------:R-:W-:Y:S02]  /*7570*/  FSETP.GE.FTZ.AND P3, PT, R130, RZ, PT ;  /* 0x000000ff8200720b */ /* 0x000fe40003f76000 */
[----:B------:R-:W-:Y:S02]  /*7580*/  F2FP.BF16.F32.PACK_AB R84, R84, R6 ;  /* 0x000000065454723e */ /* 0x000fe400000010ff */
[----:B------:R-:W-:Y:S01]  /*7590*/  FSEL R2, R2, R114, P3 ;  /* 0x0000007202027208 */ /* 0x000fe20001800000 */
[----:B------:R-:W-:Y:S01]  /*75a0*/  @P2 FADD.FTZ R114, -R114, R17 ;  /* 0x0000001172722221 */ /* 0x000fe20000010100 */
[----:B------:R-:W-:Y:S01]  /*75b0*/  F2FP.BF16.F32.PACK_AB R16, R9, R10 ;  /* 0x0000000a0910723e */ /* 0x000fe200000010ff */
[----:B------:R-:W-:Y:S01]  /*75c0*/  @P1 FADD.FTZ R113, -R113, R19 ;  /* 0x0000001371711221 */ /* 0x000fe20000010100 */
[----:B------:R-:W-:Y:S01]  /*75d0*/  F2FP.BF16.F32.PACK_AB R15, R7, R8 ;  /* 0x00000008070f723e */ /* 0x000fe200000010ff */
[----:B------:R-:W-:Y:S01]  /*75e0*/  FMUL.FTZ R18, R130, R2 ;  /* 0x0000000282127220 */ /* 0x000fe20000410000 */
[----:B------:R-:W-:Y:S01]  /*75f0*/  F2FP.BF16.F32.PACK_AB R14, R14, R4 ;  /* 0x000000040e0e723e */ /* 0x000fe200000010ff */
[----:B------:R-:W-:Y:S01]  /*7600*/  FMUL.FTZ R17, R115, R0 ;  /* 0x0000000073117220 */ /* 0x000fe20000410000 */
[----:B------:R-:W-:Y:S01]  /*7610*/  F2FP.BF16.F32.PACK_AB R5, R5, R3 ;  /* 0x000000030505723e */ /* 0x000fe200000010ff */
        /* <DEDUP_REMOVED lines=35> */
[C---:B------:R-:W-:Y:S01]  /*7850*/  @!P4 LEA R8, P2, R0.reuse, R231, 0x1 ;  /* 0x000000e70008c211 */ /* 0x040fe200078408ff */
[----:B------:R3:W-:Y:S01]  /*7860*/  @P5 STS [R226+0x2004], RZ ;  /* 0x002004ffe2005388 */ /* 0x0007e20000000800 */
[CCC-:B------:R-:W-:Y:S02]  /*7870*/  @!P5 LEA.HI.X R11, R0.reuse, R233.reuse, R4.reuse, 0x1, P1 ;  /* 0x000000e9000bd211 */ /* 0x1c0fe400008f0c04 */
[C---:B------:R-:W-:Y:S01]  /*7880*/  @!P4 LEA.HI.X R9, R0.reuse, R233, R4, 0x1, P2 ;  /* 0x000000e90009c211 */ /* 0x040fe200010f0c04 */
        /* <DEDUP_REMOVED lines=59> */
.L_x_1932:
[----:B------:R-:W-:Y:S01]  /*7c40*/  STS [R238+0x28000], R85 ;  /* 0x02800055ee007388 */ /* 0x000fe20000000800 */
[----:B---3--:R-:W-:Y:S01]  /*7c50*/  F2FP.BF16.F32.PACK_AB R3, R114, R18 ;  /* 0x000000127203723e */ /* 0x008fe200000010ff */
[----:B------:R-:W1:Y:S01]  /*7c60*/  LDC R227, c[0x0][0x270] ;  /* 0x00009c00ffe37b82 */ /* 0x000e620000000800 */
        /* <DEDUP_REMOVED lines=8> */
[----:B-1----:R-:W-:Y:S04]  /*7cf0*/  IMAD R227, R227, UR43, RZ ;  /* 0x0000002be3e37c24 */ /* 0x002fe8000f8e02ff */
[----:B------:R1:W-:Y:S01]  /*7d00*/  STS [R240+0x28400], R2 ;  /* 0x02840002f0007388 */ /* 0x0003e20000000800 */
[----:B------:R-:W-:Y:S01]  /*7d10*/  BAR.SYNC.DEFER_BLOCKING 0x0 ;  /* 0x0000000000007b1d */ /* 0x000fe20000010000 */
[----:B-1----:R-:W-:Y:S05]  /*7d20*/  IMAD.U32 R2, R227, -0x40, RZ ;  /* 0xffffffc0e3027824 */ /* 0x002fea00078e00ff */
[----:B------:R-:W-:Y:S01]  /*7d30*/  LDSM.16.MT88.4 R4, [R214+0x2a000] ;  /* 0x02a00000d604783b */ /* 0x000fe20000004200 */
[C---:B------:R-:W-:Y:S04]  /*7d40*/  LEA R224, P1, R2.reuse, R224, 0x2 ;  /* 0x000000e002e07211 */ /* 0x040fe800078210ff */
[----:B------:R-:W1:Y:S01]  /*7d50*/  LDSM.16.MT88.4 R8, [R0+0x10000] ;  /* 0x010000000008783b */ /* 0x000e620000004200 */
[----:B------:R-:W-:Y:S04]  /*7d60*/  LEA.HI.X.SX32 R225, R2, R225, 0x2, P1 ;  /* 0x000000e102e17211 */ /* 0x000fe800008f16ff */
        /* <DEDUP_REMOVED lines=155> */
.L_x_1933:
[----:B------:R-:W-:Y:S01]  /*8720*/  LDSM.16.M88.4 R128, [R218] ;  /* 0x00000000da80783b */ /* 0x000fe20000000200 */
[----:B------:R-:W-:Y:S01]  /*8730*/  @UP2 UIADD3 UR14, UP0, UR10, -0x100, URZ ;  /* 0xffffff000a0e2890 */ /* 0x000fe2000ff1e03f */
[----:B---3--:R-:W-:Y:S01]  /*8740*/  IMAD.MOV.U32 R2, RZ, RZ, 0x4 ;  /* 0x00000004ff027424 */ /* 0x008fe200078e00ff */
[----:B------:R-:W-:Y:S01]  /*8750*/  UISETP.GT.AND UP1, UPT, UR8, UR24, UPT ;  /* 0x000000180800728c */ /* 0x000fe2000bf24270 */
[----:B------:R-:W1:Y:S01]  /*8760*/  LDSM.16.MT88.4 R16, [R0+0x18000] ;  /* 0x018000000010783b */ /* 0x000e620000004200 */
[----:B------:R-:W-:Y:S03]  /*8770*/  @UP2 UIADD3.X UR13, UR11, -0x1, URZ, UP0, !UPT ;  /* 0xffffffff0b0d2890 */ /* 0x000fe600087fe43f */
[----:B------:R-:W2:Y:S01]  /*8780*/  LDSM.16.M88.4 R124, [R218+0x1000] ;  /* 0x00100000da7c783b */ /* 0x000ea20000000200 */
[----:B------:R-:W-:Y:S03]  /*8790*/  @UP2 UMOV UR10, UR14 ;  /* 0x0000000e000a2c82 */ /* 0x000fe60008000000 */
[----:B------:R-:W3:Y:S01]  /*87a0*/  LDSM.16.MT88.4 R96, [R0+0x1a000] ;  /* 0x01a000000060783b */ /* 0x000ee20000004200 */
[----:B------:R-:W-:Y:S01]  /*87b0*/  @UP2 UMOV UR11, UR13 ;  /* 0x0000000d000b2c82 */ /* 0x000fe20008000000 */
[----:B------:R-:W-:Y:S01]  /*87c0*/  ULOP3.LUT UR13, UR8, 0x1, URZ, 0xc0, !UPT ;  /* 0x00000001080d7892 */ /* 0x000fe2000f8ec03f */
[----:B------:R-:W-:Y:S01]  /*87d0*/  @P0 IMAD.WIDE R2, R235, R2, UR10 ;  /* 0x0000000aeb020e25 */ /* 0x000fe2000f8e0202 */
[----:B------:R-:W4:Y:S01]  /*87e0*/  LDSM.16.MT88.4 R112, [R0+0x1c000] ;  /* 0x01c000000070783b */ /* 0x000f220000004200 */
[----:B------:R-:W-:Y:S02]  /*87f0*/  UIADD3 UR8, UR8, -0x1, URZ ;  /* 0xffffffff08087890 */ /* 0x000fe4000fffe03f */
[----:B------:R-:W-:Y:S01]  /*8800*/  UISETP.NE.U32.AND UP0, UPT, UR13, 0x1, UPT ;  /* 0x000000010d00788c */ /* 0x000fe2000bf05070 */
[----:B------:R-:W4:Y:S04]  /*8810*/  LDSM.16.MT88.4 R196, [R0+0x1e000] ;  /* 0x01e0000000c4783b */ /* 0x000f280000004200 */
        /* <DEDUP_REMOVED lines=675> */
.L_x_1935:
        /* <DEDUP_REMOVED lines=21> */
.L_x_1936:
[----:B------:R-:W-:Y:S01]  /*b3a0*/  BAR.SYNC.DEFER_BLOCKING 0x0 ;  /* 0x0000000000007b1d */ /* 0x000fe20000010000 */
[----:B------:R-:W-:Y:S01]  /*b3b0*/  USHF.R.S32.HI UR8, URZ, 0x1f, UR5 ;  /* 0x0000001f3f087899 */ /* 0x000fe20008011405 */
[----:B------:R-:W-:Y:S01]  /*b3c0*/  SHF.R.S32.HI R7, RZ, 0x1f, R236 ;  /* 0x0000001fff077819 */ /* 0x000fe200000114ec */
        /* <DEDUP_REMOVED lines=58> */
.L_x_1938:
[----:B------:R-:W-:Y:S05]  /*b770*/  BSYNC B0 ;  /* 0x0000000000007941 */ /* 0x000fea0003800000 */
.L_x_1937:
        /* <DEDUP_REMOVED lines=22> */
.L_x_1940:
[----:B------:R-:W-:Y:S05]  /*b8e0*/  BSYNC B0 ;  /* 0x0000000000007941 */ /* 0x000fea0003800000 */
.L_x_1939:
        /* <DEDUP_REMOVED lines=38> */
.L_x_1942:
[----:B------:R-:W-:Y:S05]  /*bb50*/  BSYNC B0 ;  /* 0x0000000000007941 */ /* 0x000fea0003800000 */
.L_x_1941:
        /* <DEDUP_REMOVED lines=21> */
.L_x_1911:
[----:B------:R-:W-:Y:S05]  /*bcb0*/  BSYNC B1 ;  /* 0x0000000000017941 */ /* 0x000fea0003800000 */
.L_x_1897:
        /* <DEDUP_REMOVED lines=12> */
.L_x_1943:
[----:B------:R-:W-:Y:S05]  /*bd80*/  EXIT ;  /* 0x000000000000794d */ /* 0x000fea0003800000 */
.L_x_1945:
        /* <DEDUP_REMOVED lines=15> */
.L_x_2072:


//--------------------- .text._ZN5flash44flash_bwd_dq_dk_dv_loop_seqk_parallel_kernelI23Flash_bwd_kernel_traitsILi256ELi64ELi64ELi8ELi4ELi2ELi2ELb0ELb0EN7cutlass10bfloat16_tE19Flash_kernel_traitsILi256ELi64ELi64ELi8ES3_EELb0ELb0ELb1ELb1ELb0ELb0ELb1EEEvNS_16Flash_bwd_paramsE --------------------------
	.section	.text._ZN5flash44flash_bwd_dq_dk_dv_loop_seqk_parallel_kernelI23Flash_bwd_kernel_traitsILi256ELi64ELi64ELi8ELi4ELi2ELi2ELb0ELb0EN7cutlass10bfloat16_tE19Flash_kernel_traitsILi256ELi64ELi64ELi8ES3_EELb0ELb0ELb1ELb1ELb0ELb0ELb1EEEvNS_16Flash_bwd_paramsE,"ax",@progbits
	.align	128
        .global         _ZN5flash44flash_bwd_dq_dk_dv_loop_seqk_parallel_kernelI23Flash_bwd_kernel_traitsILi256ELi64ELi64ELi8ELi4ELi2ELi2ELb0ELb0EN7cutlass10bfloat16_tE19Flash_kernel_traitsILi256ELi64ELi64ELi8ES3_EELb0ELb0ELb1ELb1ELb0ELb0ELb1EEEvNS_16Flash_bwd_paramsE
        .type           _ZN5flash44flash_bwd_dq_dk_dv_loop_seqk_parallel_kernelI23Flash_bwd_kernel_traitsILi256ELi64ELi64ELi8ELi4ELi2ELi2ELb0ELb0EN7cutlass10bfloat16_tE19Flash_kernel_traitsILi256ELi64ELi64ELi8ES3_EELb0ELb0ELb1ELb1ELb0ELb0ELb1EEEvNS_16Flash_bwd_paramsE,@function
        .size           _ZN5flash44flash_bwd_dq_dk_dv_loop_seqk_parallel_kernelI23Flash_bwd_kernel_traitsILi256ELi64ELi64ELi8ELi4ELi2ELi2ELb0ELb0EN7cutlass10bfloat16_tE19Flash_kernel_traitsILi256ELi64ELi64ELi8ES3_EELb0ELb0ELb1ELb1ELb0ELb0ELb1EEEvNS_16Flash_bwd_paramsE,(.L_x_2073 - _ZN5flash44flash_bwd_dq_dk_dv_loop_seqk_parallel_kernelI23Flash_bwd_kernel_traitsILi256ELi64ELi64ELi8ELi4ELi2ELi2ELb0ELb0EN7cutlass10bfloat16_tE19Flash_kernel_traitsILi256ELi64ELi64ELi8ES3_EELb0ELb0ELb1ELb1ELb0ELb0ELb1EEEvNS_16Flash_bwd_paramsE)
        .other          _ZN5flash44flash_bwd_dq_dk_dv_loop_seqk_parallel_kernelI23Flash_bwd_kernel_traitsILi256ELi64ELi64ELi8ELi4ELi2ELi2ELb0ELb0EN7cutlass10bfloat16_tE19Flash_kernel_traitsILi256ELi64ELi64ELi8ES3_EELb0ELb0ELb1ELb1ELb0ELb0ELb1EEEvNS_16Flash_bwd_paramsE,@"STO_CUDA_ENTRY STV_DEFAULT"
_ZN5flash44flash_bwd_dq_dk_dv_loop_seqk_parallel_kernelI23Flash_bwd_kernel_traitsILi256ELi64ELi64ELi8ELi4ELi2ELi2ELb0ELb0EN7cutlass10bfloat16_tE19Flash_kernel_traitsILi256ELi64ELi64ELi8ES3_EELb0ELb0ELb1ELb1ELb0ELb0ELb1EEEvNS_16Flash_bwd_paramsE:
.text._ZN5flash44flash_bwd_dq_dk_dv_loop_seqk_parallel_kernelI23Flash_bwd_kernel_traitsILi256ELi64ELi64ELi8ELi4ELi2ELi2ELb0ELb0EN7cutlass10bfloat16_tE19Flash_kernel_traitsILi256ELi64ELi64ELi8ES3_EELb0ELb0ELb1ELb1ELb0ELb0ELb1EEEvNS_16Flash_bwd_paramsE:
        /* <DEDUP_REMOVED lines=161> */
.L_x_1994:
        /* <DEDUP_REMOVED lines=19> */
[----:B-1-3--:R-:W-:Y:S01]  /*0b40*/  IMAD.U32 R12, RZ, RZ, UR8 ;  /* 0x00000008ff0c7e24 */ /* 0x00afe2000f8e00ff */
        /* <DEDUP_REMOVED lines=53> */
.L_x_1946:
        /* <DEDUP_REMOVED lines=20> */
[----:B------:R-:W-:Y:S02]  /*0fe0*/  ULDC.64 UR26, c[0x0][0x240] ;  /* 0x00009000001a7ab9 */ /* 0x000fe40000000a00 */
[----:B------:R-:W-:-:S02]  /*0ff0*/  UIMAD UR30, UR45, UR13, UR12 ;  /* 0x0000000d2d1e72a4 */ /* 0x000fc4000f8e020c */
        /* <DEDUP_REMOVED lines=12> */
[----:B------:R-:W-:Y:S02]  /*10c0*/  ULEA.HI UR29, UR16, UR11, URZ, 0x6 ;  /* 0x0000000b101d7291 */ /* 0x000fe4000f8f303f */
[----:B------:R-:W-:Y:S01]  /*10d0*/  UIADD3 UR9, UR9, 0x3f, URZ ;  /* 0x0000003f09097890 */ /* 0x000fe2000fffe03f */
[----:B------:R-:W-:Y:S01]  /*10e0*/  ULDC UR55, c[0x0][0x2d4] ;  /* 0x0000b50000377ab9 */ /* 0x000fe20000000800 */
[----:B------:R-:W-:Y:S02]  /*10f0*/  UIMAD.WIDE.U32 UR20, UR5, UR26, URZ ;  /* 0x0000001a051472a5 */ /* 0x000fe4000f8e003f */
[----:B------:R-:W-:Y:S02]  /*1100*/  USHF.R.S32.HI UR11, URZ, 0x1f, UR9 ;  /* 0x0000001f3f0b7899 */ /* 0x000fe40008011409 */
[----:B------:R-:W-:Y:S01]  /*1110*/  USHF.R.S32.HI UR43, URZ, 0x1f, UR55 ;  /* 0x0000001f3f2b7899 */ /* 0x000fe20008011437 */
[----:B------:R-:W-:Y:S01]  /*1120*/  @UP2 ULDC.64 UR14, c[0x0][0x420] ;  /* 0x00010800000e2ab9 */ /* 0x000fe20000000a00 */
[----:B-1----:R-:W1:Y:S01]  /*1130*/  MUFU.RCP R12, R12 ;  /* 0x0000000c000c7308 */ /* 0x002e620000001000 */
[----:B------:R-:W-:-:S02]  /*1140*/  ULEA.HI UR9, UR11, UR9, URZ, 0x6 ;  /* 0x000000090b097291 */ /* 0x000fc4000f8f303f */
[----:B------:R-:W-:Y:S02]  /*1150*/  @UP2 UIMAD.WIDE.U32 UR46, UR5, UR14, URZ ;  /* 0x0000000e052e22a5 */ /* 0x000fe4000f8e003f */
[----:B------:R-:W-:Y:S02]  /*1160*/  USHF.L.U32 UR18, UR45, 0x7, URZ ;  /* 0x000000072d127899 */ /* 0x000fe4000800063f */
[----:B------:R-:W-:Y:S02]  /*1170*/  USEL UR41, UR22, UR20, !UP2 ;  /* 0x0000001416297287 */ /* 0x000fe4000d000000 */
[----:B------:R-:W-:Y:S02]  /*1180*/  USHF.L.U64.HI UR14, UR45, 0x7, UR54 ;  /* 0x000000072d0e7899 */ /* 0x000fe40008010236 */
[----:B------:R-:W-:Y:S02]  /*1190*/  UIMAD UR22, UR43, UR45, URZ ;  /* 0x0000002d2b1672a4 */ /* 0x000fe4000f8e023f */
[----:B------:R-:W-:-:S02]  /*11a0*/  USHF.R.S32.HI UR11, URZ, 0x6, UR29 ;  /* 0x000000063f0b7899 */ /* 0x000fc4000801141d */
[----:B------:R-:W-:Y:S01]  /*11b0*/  USHF.R.S32.HI UR9, URZ, 0x6, UR9 ;  /* 0x000000063f097899 */ /* 0x000fe20008011409 */
[----:B-1----:R-:W-:Y:S01]  /*11c0*/  VIADD R12, R12, 0xffffffe ;  /* 0x0ffffffe0c0c7836 */ /* 0x002fe20000000000 */
[----:B------:R-:W-:Y:S01]  /*11d0*/  ULDC UR60, c[0x0][0x2dc] ;  /* 0x0000b700003c7ab9 */ /* 0x000fe20000000800 */
[----:B------:R-:W-:Y:S01]  /*11e0*/  ULDC UR59, c[0x0][0x270] ;  /* 0x00009c00003b7ab9 */ /* 0x000fe20000000800 */
[----:B------:R-:W-:Y:S01]  /*11f0*/  USEL UR31, UR18, URZ, UP0 ;  /* 0x0000003f121f7287 */ /* 0x000fe20008000000 */
[----:B------:R-:W1:Y:S01]  /*1200*/  F2I.FTZ.U32.TRUNC.NTZ R13, R12 ;  /* 0x0000000c000d7305 */ /* 0x000e62000021f000 */
[----:B------:R-:W-:Y:S02]  /*1210*/  UIMAD UR28, UR5, UR27, URZ ;  /* 0x0000001b051c72a4 */ /* 0x000fe4000f8e023f */
[----:B------:R-:W-:Y:S02]  /*1220*/  UIMAD.WIDE UR12, UR60, UR59, URZ ;  /* 0x0000003b3c0c72a5 */ /* 0x000fe4000f8e023f */
[----:B------:R-:W-:-:S02]  /*1230*/  UIMAD.WIDE.U32 UR18, UR45, UR55, URZ ;  /* 0x000000372d1272a5 */ /* 0x000fc4000f8e003f */
[----:B------:R-:W-:Y:S02]  /*1240*/  USEL UR32, UR14, URZ, UP0 ;  /* 0x0000003f0e207287 */ /* 0x000fe40008000000 */
[----:B------:R-:W-:Y:S02]  /*1250*/  UIMAD UR22, UR54, UR55, UR22 ;  /* 0x00000037361672a4 */ /* 0x000fe4000f8e0216 */
[----:B------:R-:W-:Y:S02]  /*1260*/  UISETP.LT.AND UP0, UPT, UR11, UR9, UPT ;  /* 0x000000090b00728c */ /* 0x000fe4000bf01270 */
[----:B------:R-:W-:Y:S01]  /*1270*/  UIADD3 UR37, UR23, UR30, URZ ;  /* 0x0000001e17257290 */ /* 0x000fe2000fffe03f */
[----:B-1----:R-:W-:Y:S01]  /*1280*/  IMAD.MOV R3, RZ, RZ, -R13 ;  /* 0x000000ffff037224 */ /* 0x002fe200078e0a0d */
[----:B------:R-:W-:Y:S01]  /*1290*/  @UP2 UIADD3 UR37, UR21, UR28, URZ ;  /* 0x0000001c15252290 */ /* 0x000fe2000fffe03f */
[----:B------:R-:W-:Y:S01]  /*12a0*/  IMAD.MOV.U32 R12, RZ, RZ, RZ ;  /* 0x000000ffff0c7224 */ /* 0x000fe200078e00ff */
[----:B------:R-:W-:Y:S01]  /*12b0*/  @UP2 UIMAD UR42, UR5, UR15, UR47 ;  /* 0x0000000f052a22a4 */ /* 0x000fe2000f8e022f */
[----:B------:R-:W-:Y:S01]  /*12c0*/  IMAD R8, R3, R11, RZ ;  /* 0x0000000b03087224 */ /* 0x000fe200078e02ff */
[----:B------:R-:W-:Y:S01]  /*12d0*/  IABS R3, UR53 ;  /* 0x0000003500037c13 */ /* 0x000fe20008000000 */
[----:B------:R-:W-:-:S02]  /*12e0*/  UIMAD UR28, UR13, UR18, URZ ;  /* 0x000000120d1c72a4 */ /* 0x000fc4000f8e023f */
[----:B------:R-:W-:Y:S01]  /*12f0*/  IMAD.HI.U32 R8, R13, R8, R12 ;  /* 0x000000080d087227 */ /* 0x000fe200078e000c */
[----:B------:R-:W-:Y:S01]  /*1300*/  UIADD3 UR22, UR19, UR22, URZ ;  /* 0x0000001613167290 */ /* 0x000fe2000fffe03f */
[----:B------:R-:W-:Y:S01]  /*1310*/  ULDC.U8 UR15, c[0x0][0x3d8] ;  /* 0x0000f600000f7ab9 */ /* 0x000fe20000000000 */
[----:B------:R-:W-:-:S03]  /*1320*/  USEL UR43, UR11, UR9, UP0 ;  /* 0x000000090b2b7287 */ /* 0x000fc60008000000 */
[----:B------:R-:W-:Y:S01]  /*1330*/  IMAD.HI.U32 R12, R8, R3, RZ ;  /* 0x00000003080c7227 */ /* 0x000fe200078e00ff */
[----:B------:R-:W-:Y:S02]  /*1340*/  UISETP.NE.AND UP3, UPT, UR15, URZ, UPT ;  /* 0x0000003f0f00728c */ /* 0x000fe4000bf65270 */
[----:B------:R-:W-:Y:S02]  /*1350*/  UIMAD.WIDE.U32 UR20, UR12, UR18, URZ ;  /* 0x000000120c1472a5 */ /* 0x000fe4000f8e003f */
[----:B------:R-:W-:Y:S01]  /*1360*/  IADD3 R8, -R12, RZ, RZ ;  /* 0x000000ff0c087210 */ /* 0x000fe20007ffe1ff */
[----:B------:R-:W-:Y:S02]  /*1370*/  UIMAD UR9, UR12, UR22, UR28 ;  /* 0x000000160c0972a4 */ /* 0x000fe4000f8e021c */
[----:B------:R-:W-:Y:S02]  /*1380*/  ULEA UR11, UR43, 0xffffffc0, 0x6 ;  /* 0xffffffc02b0b7891 */ /* 0x000fe4000f8e303f */
[----:B------:R-:W-:Y:S01]  /*1390*/  IMAD R8, R11, R8, R3 ;  /* 0x000000080b087224 */ /* 0x000fe200078e0203 */
[----:B------:R-:W-:Y:S01]  /*13a0*/  UISETP.NE.AND UP1, UPT, UR40, -0x1, UPT ;  /* 0xffffffff2800788c */ /* 0x000fe2000bf25270 */
[----:B------:R-:W-:Y:S01]  /*13b0*/  LOP3.LUT R3, R2, UR53, RZ, 0x3c, !PT ;  /* 0x0000003502037c12 */ /* 0x000fe2000f8e3cff */
[----:B------:R-:W-:-:S02]  /*13c0*/  UIADD3 UR48, UR21, UR9, URZ ;  /* 0x0000000915307290 */ /* 0x000fc4000fffe03f */
[----:B------:R-:W-:Y:S01]  /*13d0*/  ISETP.GT.U32.AND P1, PT, R11, R8, PT ;  /* 0x000000080b00720c */ /* 0x000fe20003f24070 */
[----:B------:R-:W-:Y:S01]  /*13e0*/  UIMAD.WIDE.U32 UR18, UR12, UR5, URZ ;  /* 0x000000050c1272a5 */ /* 0x000fe2000f8e003f */
[----:B------:R-:W-:Y:S01]  /*13f0*/  ISETP.GE.AND P2, PT, R3, RZ, PT ;  /* 0x000000ff0300720c */ /* 0x000fe20003f46270 */
[----:B------:R-:W-:Y:S02]  /*1400*/  UIADD3 UR9, UP0, UR11, UR31, URZ ;  /* 0x0000001f0b097290 */ /* 0x000fe4000ff1e03f */
[----:B------:R-:W-:Y:S01]  /*1410*/  USHF.R.S32.HI UR28, URZ, 0x1f, UR11 ;  /* 0x0000001f3f1c7899 */ /* 0x000fe2000801140b */
[----:B------:R-:W-:Y:S01]  /*1420*/  ULDC UR61, c[0x0][0x2c4] ;  /* 0x0000b100003d7ab9 */ /* 0x000fe20000000800 */
[----:B------:R-:W-:Y:S02]  /*1430*/  UIMAD UR23, UR13, UR5, URZ ;  /* 0x000000050d1772a4 */ /* 0x000fe4000f8e023f */
[----:B------:R-:W-:Y:S02]  /*1440*/  USEL UR52, UR20, UR18, !UP2 ;  /* 0x0000001214347287 */ /* 0x000fe4000d000000 */
[----:B------:R-:W-:-:S02]  /*1450*/  UIMAD UR13, UR13, UR9, URZ ;  /* 0x000000090d0d72a4 */ /* 0x000fc4000f8e023f */
[----:B------:R-:W-:Y:S01]  /*1460*/  @!P1 IMAD.IADD R8, R8, 0x1, -R11 ;  /* 0x0000000108089824 */ /* 0x000fe200078e0a0b */
[----:B------:R-:W-:Y:S01]  /*1470*/  UIMAD.WIDE.U32 UR30, UR12, UR9, URZ ;  /* 0x000000090c1e72a5 */ /* 0x000fe2000f8e003f */
[----:B------:R-:W-:Y:S01]  /*1480*/  @!P1 VIADD R12, R12, 0x1 ;  /* 0x000000010c0c9836 */ /* 0x000fe20000000000 */
[----:B------:R-:W-:Y:S01]  /*1490*/  UIADD3.X UR18, UR28, UR32, URZ, UP0, !UPT ;  /* 0x000000201c127290 */ /* 0x000fe200087fe43f */
[----:B------:R-:W-:Y:S01]  /*14a0*/  PLOP3.LUT P1, PT, PT, PT, UP1, 0x80, 0x0 ;  /* 0x000000000000781c */ /* 0x000fe20003f2f018 */
[----:B------:R-:W-:Y:S01]  /*14b0*/  @UP3 UIMAD UR9, UR45, UR61, URZ ;  /* 0x0000003d2d0932a4 */ /* 0x000fe2000f8e023f */
[----:B------:R-:W-:Y:S01]  /*14c0*/  ISETP.GE.U32.AND P0, PT, R8, R11, PT ;  /* 0x0000000b0800720c */ /* 0x000fe20003f06070 */
[----:B------:R-:W-:Y:S02]  /*14d0*/  UIMAD UR50, UR50, UR17, UR35 ;  /* 0x00000011323272a4 */ /* 0x000fe4000f8e0223 */
[----:B------:R-:W-:Y:S01]  /*14e0*/  @UP1 UIADD3 UR35, UR25, UR40, URZ ;  /* 0x0000002819231290 */ /* 0x000fe2000fffe03f */
[----:B------:R-:W-:Y:S01]  /*14f0*/  ULDC.U8 UR17, c[0x0][0x480] ;  /* 0x0001200000117ab9 */ /* 0x000fe20000000000 */
[----:B------:R-:W-:-:S02]  /*1500*/  @UP1 UIADD3 UR36, UR25, UR40, URZ ;  /* 0x0000002819241290 */ /* 0x000fc4000fffe03f */
[----:B------:R-:W-:Y:S02]  /*1510*/  UISETP.NE.AND UP4, UPT, UR17, URZ, UPT ;  /* 0x0000003f1100728c */ /* 0x000fe4000bf85270 */
[----:B------:R-:W-:Y:S01]  /*1520*/  UIMAD UR13, UR12, UR18, UR13 ;  /* 0x000000120c0d72a4 */ /* 0x000fe2000f8e020d */
[----:B------:R-:W-:Y:S01]  /*1530*/  @UP1 ULDC.64 UR14, c[0x0][0x248] ;  /* 0x00009200000e1ab9 */ /* 0x000fe20000000a00 */
[----:B------:R-:W-:Y:S01]  /*1540*/  @UP1 ULDC.64 UR16, c[0x0][0x250] ;  /* 0x0000940000101ab9 */ /* 0x000fe20000000a00 */
[----:B------:R-:W-:Y:S01]  /*1550*/  @UP3 USEL UR12, UR9, UR5, !UP2 ;  /* 0x00000005090c3287 */ /* 0x000fe2000d000000 */
[----:B------:R-:W-:Y:S01]  /*1560*/  @P0 IADD3 R12, R12, 0x1, RZ ;  /* 0x000000010c0c0810 */ /* 0x000fe20007ffe0ff */
[----:B------:R-:W-:Y:S01]  /*1570*/  @UP2 UIADD3 UR48, UR19, UR23, URZ ;  /* 0x0000001713302290 */ /* 0x000fe2000fffe03f */
[----:B------:R-:W-:Y:S01]  /*1580*/  PLOP3.LUT P0, PT, PT, PT, UP3, 0x80, 0x0 ;  /* 0x000000000000781c */ /* 0x000fe20003f0f038 */
[----:B------:R-:W-:Y:S02]  /*1590*/  @UP1 UIMAD.WIDE.U32 UR20, UR35, UR14, URZ ;  /* 0x0000000e231412a5 */ /* 0x000fe4000f8e003f */
        /* <DEDUP_REMOVED lines=33> */
.L_x_1948:
        /* <DEDUP_REMOVED lines=13> */
.L_x_1949:
        /* <DEDUP_REMOVED lines=11> */
.L_x_1950:
[----:B------:R-:W-:-:S04]  /*1930*/  UIMAD UR5, UR45, UR59, UR53 ;  /* 0x0000003b2d0572a4 */ /* 0x000fc8000f8e0235 */
[----:B------:R-:W-:-:S12]  /*1940*/  UIMAD UR5, UR5, UR55, URZ ;  /* 0x00000037050572a4 */ /* 0x000fd8000f8e023f */
.L_x_1951:
[----:B------:R-:W2:Y:S01]  /*1950*/  LDL.64 R12, [R1+0x10] ;  /* 0x00001000010c7983 */ /* 0x000ea20000100a00 */
[----:B------:R-:W1:Y:S03]  /*1960*/  LDC.64 R2, c[0x0][0x420] ;  /* 0x00010800ff027b82 */ /* 0x000e660000000a00 */
[----:B------:R3:W4:Y:S01]  /*1970*/  LDL.64 R32, [R1+0x10] ;  /* 0x0000100001207983 */ /* 0x0007220000100a00 */
[----:B------:R-:W-:Y:S01]  /*1980*/  UIMAD UR12, UR60, UR59, URZ ;  /* 0x0000003b3c0c72a4 */ /* 0x000fe2000f8e023f */
[----:B------:R-:W-:Y:S01]  /*1990*/  LEA.HI R17, R4, R5, RZ, 0x5 ;  /* 0x0000000504117211 */ /* 0x000fe200078f28ff */
[----:B------:R-:W-:Y:S01]  /*19a0*/  UIADD3 UR39, UR11, UR5, URZ ;  /* 0x000000050b277290 */ /* 0x000fe2000fffe03f */
[----:B------:R-:W-:Y:S01]  /*19b0*/  IADD3 R15, P2, R6, UR11, RZ ;  /* 0x0000000b060f7c10 */ /* 0x000fe2000ff5e0ff */
[----:B------:R-:W-:Y:S01]  /*19c0*/  USHF.L.U32 UR5, UR12, 0x6, URZ ;  /* 0x000000060c057899 */ /* 0x000fe2000800063f */
[----:B------:R-:W-:Y:S01]  /*19d0*/  BSSY B1, `(.L_x_1947) ;  /* 0x00009e9000017945 */ /* 0x000fe20003800000 */
[----:B------:R-:W-:Y:S01]  /*19e0*/  UIADD3 UR13, -UR8, UR10, UR33 ;  /* 0x0000000a080d7290 */ /* 0x000fe2000fffe121 */
[----:B------:R-:W-:Y:S01]  /*19f0*/  IADD3.X R19, R7, UR28, RZ, P2, !PT ;  /* 0x0000001c07137c10 */ /* 0x000fe200097fe4ff */
[----:B------:R-:W-:-:S02]  /*1a00*/  UIADD3 UR21, UP2, UP0, UR30, UR5, UR49 ;  /* 0x000000051e157290 */ /* 0x000fc4000f85e031 */
[----:B------:R-:W-:Y:S02]  /*1a10*/  USHF.R.S32.HI UR5, URZ, 0x1f, UR5 ;  /* 0x0000001f3f057899 */ /* 0x000fe40008011405 */
[----:B------:R-:W-:Y:S01]  /*1a20*/  USHF.R.S32.HI UR38, URZ, 0x1f, UR53 ;  /* 0x0000001f3f267899 */ /* 0x000fe20008011435 */
[----:B------:R-:W-:Y:S01]  /*1a30*/  IMAD R16, R19, UR26, RZ ;  /* 0x0000001a13107c24 */ /* 0x000fe2000f8e02ff */
[----:B------:R-:W-:Y:S01]  /*1a40*/  ULDC UR46, c[0x0][0x398] ;  /* 0x0000e600002e7ab9 */ /* 0x000fe20000000800 */
[----:B------:R-:W-:Y:S01]  /*1a50*/  ULDC.64 UR30, c[0x0][0x428] ;  /* 0x00010a00001e7ab9 */ /* 0x000fe20000000a00 */
[----:B------:R-:W-:Y:S01]  /*1a60*/  UIADD3.X UR20, UR23, UR5, UR29, UP2, UP0 ;  /* 0x0000000517147290 */ /* 0x000fe200097e041d */
[----:B------:R-:W-:Y:S01]  /*1a70*/  IMAD R16, R15, UR27, R16 ;  /* 0x0000001b0f107c24 */ /* 0x000fe2000f8e0210 */
[----:B------:R-:W-:Y:S01]  /*1a80*/  UIADD3 UR5, UR13, -UR46, URZ ;  /* 0x8000002e0d057290 */ /* 0x000fe2000fffe03f */
[----:B-1----:R-:W-:Y:S01]  /*1a90*/  IMAD R14, R2, UR28, RZ ;  /* 0x0000001c020e7c24 */ /* 0x002fe2000f8e02ff */
[----:B------:R-:W-:Y:S01]  /*1aa0*/  UIADD3 UR13, UP2, UP0, UR51, UR21, UR52 ;  /* 0x00000015330d7290 */ /* 0x000fe2000f85e034 */
[----:B------:R-:W-:Y:S01]  /*1ab0*/  ULDC.64 UR28, c[0x0][0x400] ;  /* 0x00010000001c7ab9 */ /* 0x000fe20000000a00 */
[----:B------:R-:W-:Y:S01]  /*1ac0*/  ULDC.64 UR18, c[0x0][0x258] ;  /* 0x0000960000127ab9 */ /* 0x000fe20000000a00 */
[----:B------:R-:W-:Y:S01]  /*1ad0*/  USHF.R.S32.HI UR23, URZ, 0x1f, UR5 ;  /* 0x0000001f3f177899 */ /* 0x000fe20008011405 */
[----:B------:R-:W-:Y:S01]  /*1ae0*/  ULDC.64 UR60, c[0x0][0x2b0] ;  /* 0x0000ac00003c7ab9 */ /* 0x000fe20000000a00 */
[----:B------:R-:W-:-:S02]  /*1af0*/  UIADD3 UR9, UR43, -0x1, URZ ;  /* 0xffffffff2b097890 */ /* 0x000fc4000fffe03f */
[----:B------:R-:W-:-:S04]  /*1b00*/  ULEA.HI UR23, UR23, UR5, URZ, 0x6 ;  /* 0x0000000517177291 */ /* 0x000fc8000f8f303f */
[----:B------:R-:W-:Y:S01]  /*1b10*/  USHF.R.S32.HI UR23, URZ, 0x6, UR23 ;  /* 0x000000063f177899 */ /* 0x000fe20008011417 */
[----:B--2---:R-:W-:Y:S02]  /*1b20*/  IMAD R13, R3, UR11, R14 ;  /* 0x0000000b030d7c24 */ /* 0x004fe4000f8e020e */
        /* <DEDUP_REMOVED lines=11> */
[----:B------:R-:W-:Y:S01]  /*1be0*/  UIMAD UR12, UR38, UR30, URZ ;  /* 0x0000001e260c72a4 */ /* 0x000fe2000f8e023f */
[----:B------:R-:W-:Y:S01]  /*1bf0*/  MOV R17, UR30 ;  /* 0x0000001e00117c02 */ /* 0x000fe20008000f00 */
[----:B------:R-:W-:Y:S01]  /*1c00*/  STL [R1+0x14], R33 ;  /* 0x0000142101007387 */ /* 0x000fe20000100800 */
[----:B------:R-:W-:Y:S01]  /*1c10*/  UIMAD UR30, UR38, UR18, URZ ;  /* 0x00000012261e72a4 */ /* 0x000fe2000f8e023f */
[----:B------:R-:W-:Y:S01]  /*1c20*/  IMAD.WIDE.U32 R24, R2, UR11, R20 ;  /* 0x0000000b02187c25 */ /* 0x000fe2000f8e0014 */
[----:B------:R-:W-:-:S02]  /*1c30*/  UIMAD UR31, UR53, UR31, UR12 ;  /* 0x0000001f351f72a4 */ /* 0x000fc4000f8e020c */
[----:B------:R-:W-:Y:S01]  /*1c40*/  UIADD3.X UR12, UR50, UR20, UR48, UP2, UP0 ;  /* 0x00000014320c7290 */ /* 0x000fe200097e0430 */
[----:B------:R-:W-:Y:S01]  /*1c50*/  IMAD.IADD R25, R25, 0x1, R13 ;  /* 0x0000000119197824 */ /* 0x000fe200078e020d */
[C---:B------:R-:W-:Y:S01]  /*1c60*/  IADD3 R13, P0, R12.reuse, UR13, RZ ;  /* 0x0000000d0c0d7c10 */ /* 0x040fe2000ff1e0ff */
[----:B------:R-:W-:Y:S01]  /*1c70*/  IMAD.WIDE.U32 R20, R15, UR26, R32 ;  /* 0x0000001a0f147c25 */ /* 0x000fe2000f8e0020 */
[----:B------:R-:W-:Y:S02]  /*1c80*/  UIMAD UR30, UR53, UR19, UR30 ;  /* 0x00000013351e72a4 */ /* 0x000fe4000f8e021e */
[----:B------:R-:W-:Y:S01]  /*1c90*/  LEA.HI.X.SX32 R12, R12, UR12, 0x1, P0 ;  /* 0x0000000c0c0c7c11 */ /* 0x000fe200080f0eff */
[----:B------:R-:W-:Y:S01]  /*1ca0*/  IMAD.WIDE.U32 R24, R17, UR53, R24 ;  /* 0x0000003511187c25 */ /* 0x000fe2000f8e0018 */
[----:B------:R-:W-:Y:S01]  /*1cb0*/  LEA R22, P0, R13, UR28, 0x2 ;  /* 0x0000001c0d167c11 */ /* 0x000fe2000f8010ff */
[----:B------:R-:W-:Y:S01]  /*1cc0*/  ULDC.64 UR12, c[0x0][0x210] ;  /* 0x00008400000c7ab9 */ /* 0x000fe20000000a00 */
[----:B------:R-:W-:Y:S01]  /*1cd0*/  IADD3 R20, P2, R20, UR41, RZ ;  /* 0x0000002914147c10 */ /* 0x000fe2000ff5e0ff */
[----:B------:R-:W-:Y:S01]  /*1ce0*/  VIADD R25, R25, UR31 ;  /* 0x0000001f19197c36 */ /* 0x000fe20008000000 */
[----:B------:R-:W-:Y:S01]  /*1cf0*/  LEA.HI.X R23, R13, UR29, R12, 0x2, P0 ;  /* 0x0000001d0d177c11 */ /* 0x000fe200080f140c */
[----:B------:R-:W-:Y:S01]  /*1d00*/  IMAD.U32 R13, RZ, RZ, UR18 ;  /* 0x00000012ff0d7e24 */ /* 0x000fe2000f8e00ff */
[----:B------:R-:W-:Y:S01]  /*1d10*/  IADD3.X R21, R21, UR37, R16, P2, !PT ;  /* 0x0000002515157c10 */ /* 0x000fe200097fe410 */
[----:B------:R-:W-:Y:S01]  /*1d20*/  IMAD.WIDE.U32 R24, R6, R2, R24 ;  /* 0x0000000206187225 */ /* 0x000fe200078e0018 */
[----:B------:R-:W-:Y:S01]  /*1d30*/  ULDC.64 UR28, c[0x0][0x3e0] ;  /* 0x0000f800001c7ab9 */ /* 0x000fe20000000a00 */
[----:B------:R1:W-:Y:S01]  /*1d40*/  STL.64 [R1+0x68], R22 ;  /* 0x0000681601007387 */ /* 0x0003e20000100a00 */
[----:B------:R-:W-:Y:S01]  /*1d50*/  UISETP.LT.AND UP0, UPT, URZ, UR23, UPT ;  /* 0x000000173f00728c */ /* 0x000fe2000bf01270 */
[----:B------:R-:W-:Y:S01]  /*1d60*/  IMAD.WIDE.U32 R20, R13, UR53, R20 ;  /* 0x000000350d147c25 */ /* 0x000fe2000f8e0014 */
[----:B------:R-:W-:Y:S01]  /*1d70*/  LEA R37, P2, R24, UR28, 0x1 ;  /* 0x0000001c18257c11 */ /* 0x000fe2000f8408ff */
[----:B------:R3:W-:Y:S01]  /*1d80*/  STL [R1+0x40], R31 ;  /* 0x0000401f01007387 */ /* 0x0007e20000100800 */
[----:B------:R-:W-:Y:S01]  /*1d90*/  USEL UR23, URZ, UR23, !UP0 ;  /* 0x000000173f177287 */ /* 0x000fe2000c000000 */
[----:B------:R-:W-:-:S02]  /*1da0*/  LEA R35, P3, R20, UR12, 0x1 ;  /* 0x0000000c14237c11 */ /* 0x000fc4000f8608ff */
[----:B------:R3:W-:Y:S01]  /*1db0*/  STL [R1+0x3c], R30 ;  /* 0x00003c1e01007387 */ /* 0x0007e20000100800 */
[----:B------:R-:W-:Y:S01]  /*1dc0*/  IADD3 R14, R21, UR30, RZ ;  /* 0x0000001e150e7c10 */ /* 0x000fe2000fffe0ff */
[----:B------:R-:W-:Y:S02]  /*1dd0*/  UISETP.GT.AND UP0, UPT, UR43, UR23, UPT ;  /* 0x000000172b00728c */ /* 0x000fe4000bf04270 */
[----:B------:R3:W-:Y:S01]  /*1de0*/  STL [R1+0x38], R29 ;  /* 0x0000381d01007387 */ /* 0x0007e20000100800 */
[----:B------:R-:W-:Y:S01]  /*1df0*/  LEA.HI.X R34, R20, UR13, R14, 0x1, P3 ;  /* 0x0000000d14227c11 */ /* 0x000fe200098f0c0e */
[----:B------:R-:W-:Y:S02]  /*1e00*/  UIADD3 UR38, UR11, UR44, URZ ;  /* 0x0000002c0b267290 */ /* 0x000fe4000fffe03f */
[----:B------:R3:W-:Y:S01]  /*1e10*/  STL [R1+0x4c], R35 ;  /* 0x00004c2301007387 */ /* 0x0007e20000100800 */
[----:B------:R-:W-:Y:S01]  /*1e20*/  PLOP3.LUT P0, PT, PT, PT, UP0, 0x80, 0x0 ;  /* 0x000000000000781c */ /* 0x000fe20003f0f008 */
[----:B------:R-:W-:-:S02]  /*1e30*/  ULDC.64 UR48, c[0x0][0x478] ;  /* 0x00011e0000307ab9 */ /* 0x000fc40000000a00 */
[----:B------:R3:W-:Y:S01]  /*1e40*/  STL [R1+0x54], R37 ;  /* 0x0000542501007387 */ /* 0x0007e20000100800 */
[----:B------:R-:W-:Y:S02]  /*1e50*/  UIMAD.WIDE UR18, UR39, 0x4, UR48 ;  /* 0x00000004271278a5 */ /* 0x000fe4000f8e0230 */
[----:B------:R-:W-:Y:S01]  /*1e60*/  UIMAD.WIDE UR38, UR38, 0x4, UR60 ;  /* 0x00000004262678a5 */ /* 0x000fe2000f8e023c */
[----:B------:R3:W-:Y:S01]  /*1e70*/  STL [R1+0x48], R34 ;  /* 0x0000482201007387 */ /* 0x0007e20000100800 */
[----:B-1----:R-:W-:-:S03]  /*1e80*/  IMAD R23, R7, R2, RZ ;  /* 0x0000000207177224 */ /* 0x002fc600078e02ff */
[----:B------:R-:W-:Y:S01]  /*1e90*/  UMOV UR21, UR18 ;  /* 0x0000001200157c82 */ /* 0x000fe20008000000 */
[----:B------:R-:W-:Y:S01]  /*1ea0*/  UMOV UR20, UR19 ;  /* 0x0000001300147c82 */ /* 0x000fe20008000000 */
[----:B------:R-:W-:Y:S01]  /*1eb0*/  UMOV UR19, UR38 ;  /* 0x0000002600137c82 */ /* 0x000fe20008000000 */
[----:B------:R-:W-:Y:S01]  /*1ec0*/  IMAD R23, R6, R3, R23 ;  /* 0x0000000306177224 */ /* 0x000fe200078e0217 */
[----:B------:R-:W-:-:S03]  /*1ed0*/  UMOV UR18, UR39 ;  /* 0x0000002700127c82 */ /* 0x000fc60008000000 */
        /* <DEDUP_REMOVED lines=23> */
.L_x_1953:
        /* <DEDUP_REMOVED lines=20> */
.L_x_1954:
        /* <DEDUP_REMOVED lines=37> */
.L_x_1956:
[----:B------:R-:W-:Y:S05]  /*23e0*/  BSYNC B0 ;  /* 0x0000000000007941 */ /* 0x000fea0003800000 */
.L_x_1955:
        /* <DEDUP_REMOVED lines=21> */
.L_x_1958:
[----:B------:R-:W-:Y:S05]  /*2540*/  BSYNC B0 ;  /* 0x0000000000007941 */ /* 0x000fea0003800000 */
.L_x_1957:
        /* <DEDUP_REMOVED lines=33> */
.L_x_1960:
[----:B------:R-:W-:Y:S05]  /*2760*/  BSYNC B0 ;  /* 0x0000000000007941 */ /* 0x000fea0003800000 */
.L_x_1959:
        /* <DEDUP_REMOVED lines=22> */
.L_x_1952:
        /* <DEDUP_REMOVED lines=59> */
.L_x_1963:
[----:B------:R-:W-:Y:S05]  /*2c80*/  BSYNC B0 ;  /* 0x0000000000007941 */ /* 0x000fea0003800000 */
.L_x_1962:
        /* <DEDUP_REMOVED lines=47> */
.L_x_1965:
[----:B------:R-:W-:Y:S05]  /*2f80*/  BSYNC B0 ;  /* 0x0000000000007941 */ /* 0x000fea0003800000 */
.L_x_1964:
        /* <DEDUP_REMOVED lines=21> */
.L_x_1967:
        /* <DEDUP_REMOVED lines=50> */
.L_x_1968:
[----:B------:R-:W-:Y:S05]  /*3400*/  BSYNC B0 ;  /* 0x0000000000007941 */ /* 0x000fea0003800000 */
.L_x_1966:
        /* <DEDUP_REMOVED lines=21> */
.L_x_1970:
        /* <DEDUP_REMOVED lines=51> */
.L_x_1971:
[----:B------:R-:W-:Y:S05]  /*3890*/  BSYNC B0 ;  /* 0x0000000000007941 */ /* 0x000fea0003800000 */
.L_x_1969:
        /* <DEDUP_REMOVED lines=72> */
.L_x_1973:
[----:B------:R-:W-:Y:S05]  /*3d20*/  BSYNC B0 ;  /* 0x0000000000007941 */ /* 0x000fea0003800000 */
.L_x_1972:
        /* <DEDUP_REMOVED lines=58> */
.L_x_1975:
[----:B------:R-:W-:Y:S05]  /*40d0*/  BSYNC B0 ;  /* 0x0000000000007941 */ /* 0x000fea0003800000 */
.L_x_1974:
        /* <DEDUP_REMOVED lines=64> */
.L_x_1977:
[----:B------:R-:W-:Y:S05]  /*44e0*/  BSYNC B0 ;  /* 0x0000000000007941 */ /* 0x000fea0003800000 */
.L_x_1976:
        /* <DEDUP_REMOVED lines=56> */
.L_x_1979:
[----:B------:R-:W-:Y:S05]  /*4870*/  BSYNC B0 ;  /* 0x0000000000007941 */ /* 0x000fea0003800000 */
.L_x_1978:
        /* <DEDUP_REMOVED lines=10> */
[----:B------:R-:W-:Y:S01]  /*4920*/  ULDC UR26, c[0x0][0x2d0] ;  /* 0x0000b400001a7ab9 */ /* 0x000fe20000000800 */
[----:B------:R-:W-:Y:S01]  /*4930*/  ULDC UR28, c[0x0][0x398] ;  /* 0x0000e600001c7ab9 */ /* 0x000fe20000000800 */
[----:B------:R-:W-:Y:S01]  /*4940*/  ULDC UR29, c[0x0][0x2dc] ;  /* 0x0000b700001d7ab9 */ /* 0x000fe20000000800 */
        /* <DEDUP_REMOVED lines=10> */
[----:B------:R-:W-:Y:S01]  /*49f0*/  IMAD.U32 R10, RZ, RZ, UR14 ;  /* 0x0000000eff0a7e24 */ /* 0x000fe2000f8e00ff */
[----:B------:R-:W-:Y:S01]  /*4a00*/  IADD3 R8, P1, R8, UR19, RZ ;  /* 0x0000001308087c10 */ /* 0x000fe2000ff3e0ff */
[----:B------:R-:W-:Y:S01]  /*4a10*/  @UP1 ULDC UR5, c[0x0][0x2e8] ;  /* 0x0000ba0000051ab9 */ /* 0x000fe20000000800 */
[----:B------:R-:W-:Y:S01]  /*4a20*/  SHF.L.U64.HI R6, R84, 0x2, R2 ;  /* 0x0000000254067819 */ /* 0x000fe20000010202 */
[----:B------:R-:W-:Y:S01]  /*4a30*/  IMAD.MOV.U32 R242, RZ, RZ, 0x20 ;  /* 0x00000020fff27424 */ /* 0x000fe200078e00ff */
[----:B------:R-:W-:Y:S01]  /*4a40*/  LOP3.LUT R4, R4, 0xfffffff0, RZ, 0xc0, !PT ;  /* 0xfffffff004047812 */ /* 0x000fe200078ec0ff */
[----:B------:R-:W-:Y:S02]  /*4a50*/  IMAD.U32 R11, RZ, RZ, UR15 ;  /* 0x0000000fff0b7e24 */ /* 0x000fe4000f8e00ff */
[----:B------:R-:W-:Y:S02]  /*4a60*/  IMAD.MOV.U32 R241, RZ, RZ, 0x40 ;  /* 0x00000040fff17424 */ /* 0x000fe400078e00ff */
[----:B------:R-:W-:Y:S01]  /*4a70*/  VIADD R244, R251, 0x4000 ;  /* 0x00004000fbf47836 */ /* 0x000fe20000000000 */
[----:B------:R-:W4:Y:S01]  /*4a80*/  @P3 LDG.E R3, desc[UR6][R10.64] ;  /* 0x000000060a033981 */ /* 0x000f22000c1e1900 */
[----:B------:R-:W-:Y:S01]  /*4a90*/  IADD3.X R9, R6, UR18, RZ, P1, !PT ;  /* 0x0000001206097c10 */ /* 0x000fe20008ffe4ff */
[----:B------:R-:W-:Y:S01]  /*4aa0*/  VIADD R243, R252, 0x4000 ;  /* 0x00004000fcf37836 */ /* 0x000fe20000000000 */
[----:B------:R-:W-:Y:S01]  /*4ab0*/  UIADD3 UR33, UR33, UR10, URZ ;  /* 0x0000000a21217290 */ /* 0x000fe2000fffe03f */
[----:B------:R-:W-:-:S02]  /*4ac0*/  CS2R R190, SRZ ;  /* 0x0000000000be7805 */ /* 0x000fc4000001ff00 */
[----:B------:R-:W-:Y:S01]  /*4ad0*/  CS2R R188, SRZ ;  /* 0x0000000000bc7805 */ /* 0x000fe2000001ff00 */
[----:B------:R-:W5:Y:S01]  /*4ae0*/  @!P6 LDG.E R12, desc[UR6][R8.64] ;  /* 0x00000006080ce981 */ /* 0x000f62000c1e1900 */
[----:B------:R-:W-:Y:S02]  /*4af0*/  CS2R R194, SRZ ;  /* 0x0000000000c27805 */ /* 0x000fe4000001ff00 */
[----:B------:R-:W-:Y:S02]  /*4b00*/  CS2R R192, SRZ ;  /* 0x0000000000c07805 */ /* 0x000fe4000001ff00 */
[----:B------:R-:W-:Y:S01]  /*4b10*/  CS2R R186, SRZ ;  /* 0x0000000000ba7805 */ /* 0x000fe2000001ff00 */
[----:B------:R-:W5:Y:S01]  /*4b20*/  @!P5 LDG.E R7, desc[UR6][R8.64+0x20] ;  /* 0x000020060807d981 */ /* 0x000f62000c1e1900 */
[----:B------:R-:W-:Y:S01]  /*4b30*/  IMAD.IADD R5, R5, 0x1, -R4 ;  /* 0x0000000105057824 */ /* 0x000fe200078e0a04 */
[----:B------:R-:W4:Y:S01]  /*4b40*/  @P3 MUFU.RCP R6, UR5 ;  /* 0x0000000500063d08 */ /* 0x000f220008001000 */
[----:B------:R-:W-:Y:S01]  /*4b50*/  SHF.L.U64.HI R2, R84, 0x2, R2 ;  /* 0x0000000254027819 */ /* 0x000fe20000010202 */
[----:B------:R-:W-:Y:S01]  /*4b60*/  UIADD3 UR27, -UR8, 0x40, UR33 ;  /* 0x00000040081b7890 */ /* 0x000fe2000fffe121 */
[----:B------:R-:W-:-:S02]  /*4b70*/  SEL R244, R244, R251, !P0 ;  /* 0x000000fbf4f47207 */ /* 0x000fc40004000000 */
[----:B------:R-:W-:Y:S02]  /*4b80*/  CS2R R184, SRZ ;  /* 0x0000000000b87805 */ /* 0x000fe4000001ff00 */
[----:B------:R-:W-:Y:S02]  /*4b90*/  SHF.R.S32.HI R4, RZ, 0x1f, R5 ;  /* 0x0000001fff047819 */ /* 0x000fe40000011405 */
[----:B------:R-:W-:Y:S02]  /*4ba0*/  CS2R R182, SRZ ;  /* 0x0000000000b67805 */ /* 0x000fe4000001ff00 */
[----:B------:R-:W-:Y:S02]  /*4bb0*/  SEL R243, R243, R252, !P0 ;  /* 0x000000fcf3f37207 */ /* 0x000fe40004000000 */
        /* <DEDUP_REMOVED lines=16> */
[----:B------:R-:W-:Y:S01]  /*4cc0*/  IMAD.MOV.U32 R4, RZ, RZ, R26 ;  /* 0x000000ffff047224 */ /* 0x000fe200078e001a */
[----:B------:R-:W-:Y:S02]  /*4cd0*/  CS2R R160, SRZ ;  /* 0x0000000000a07805 */ /* 0x000fe4000001ff00 */
[----:B------:R-:W-:Y:S02]  /*4ce0*/  CS2R R154, SRZ ;  /* 0x00000000009a7805 */ /* 0x000fe4000001ff00 */
[----:B------:R-:W-:Y:S02]  /*4cf0*/  CS2R R152, SRZ ;  /* 0x0000000000987805 */ /* 0x000fe4000001ff00 */
[----:B------:R-:W-:Y:S01]  /*4d00*/  SEL R242, R242, 0xffffffe0, !P1 ;  /* 0xffffffe0f2f27807 */ /* 0x000fe20004800000 */
[----:B------:R-:W-:Y:S01]  /*4d10*/  STL [R1+0x58], R4 ;  /* 0x0000580401007387 */ /* 0x000fe20000100800 */
[----:B------:R-:W-:-:S02]  /*4d20*/  SEL R241, R241, 0xffffffc0, !P2 ;  /* 0xffffffc0f1f17807 */ /* 0x000fc40005000000 */
[----:B------:R-:W-:Y:S02]  /*4d30*/  CS2R R150, SRZ ;  /* 0x0000000000967805 */ /* 0x000fe4000001ff00 */
[----:B------:R-:W-:Y:S01]  /*4d40*/  CS2R R148, SRZ ;  /* 0x0000000000947805 */ /* 0x000fe2000001ff00 */
[----:B------:R-:W-:Y:S01]  /*4d50*/  IMAD.IADD R240, R245, 0x1, R242 ;  /* 0x00000001f5f07824 */ /* 0x000fe200078e02f2 */
        /* <DEDUP_REMOVED lines=41> */
[----:B------:R-:W-:Y:S01]  /*4ff0*/  ULDC UR22, c[0x0][0x394] ;  /* 0x0000e50000167ab9 */ /* 0x000fe20000000800 */
[----:B------:R-:W-:Y:S01]  /*5000*/  LEA R243, R243, UR4, 0x1 ;  /* 0x00000004f3f37c11 */ /* 0x000fe2000f8e08ff */
[----:B------:R-:W-:Y:S01]  /*5010*/  UMOV UR5, URZ ;  /* 0x0000003f00057c82 */ /* 0x000fe20008000000 */
[----:B------:R-:W-:Y:S01]  /*5020*/  UMOV UR16, UR22 ;  /* 0x0000001600107c82 */ /* 0x000fe20008000000 */
        /* <DEDUP_REMOVED lines=13> */
.L_x_1984:
[----:B------:R-:W2:Y:S01]  /*5100*/  LDL R119, [R1+0x2c] ;  /* 0x00002c0001777983 */ /* 0x000ea20000100800 */
[C---:B------:R-:W-:Y:S01]  /*5110*/  IADD3 R118, R243.reuse, R242, RZ ;  /* 0x000000f2f3767210 */ /* 0x040fe20007ffe0ff */
[----:B------:R-:W-:Y:S01]  /*5120*/  USHF.L.U32 UR11, UR9, 0x6, URZ ;  /* 0x00000006090b7899 */ /* 0x000fe2000800063f */
[-C--:B------:R-:W-:Y:S02]  /*5130*/  IADD3 R117, R243, R241.reuse, RZ ;  /* 0x000000f1f3757210 */ /* 0x080fe40007ffe0ff */
[----:B------:R-:W3:Y:S01]  /*5140*/  LDL R237, [R1+0x30] ;  /* 0x0000300001ed7983 */ /* 0x000ee20000100800 */
[----:B------:R-:W-:Y:S01]  /*5150*/  IADD3 R116, R118, R241, RZ ;  /* 0x000000f176747210 */ /* 0x000fe20007ffe0ff */
[----:B------:R-:W-:Y:S01]  /*5160*/  UISETP.GE.AND UP0, UPT, UR11, UR27, UPT ;  /* 0x0000001b0b00728c */ /* 0x000fe2000bf06270 */
[----:B------:R-:W-:Y:S02]  /*5170*/  MOV R201, UR24 ;  /* 0x0000001800c97c02 */ /* 0x000fe40008000f00 */
[----:B------:R-:W0:Y:S01]  /*5180*/  LDGDEPBAR ;  /* 0x00000000000079af */ /* 0x000e220000000000 */
[----:B------:R-:W-:Y:S04]  /*5190*/  UMOV UR13, UR57 ;  /* 0x00000039000d7c82 */ /* 0x000fe80008000000 */
[----:B------:R-:W4:Y:S05]  /*51a0*/  LDL R124, [R1] ;  /* 0x00000000017c7983 */ /* 0x000f2a0000100800 */
[----:B------:R-:W4:Y:S01]  /*51b0*/  LDL R209, [R1+0x4] ;  /* 0x0000040001d17983 */ /* 0x000f220000100800 */
[----:B------:R-:W-:Y:S04]  /*51c0*/  DEPBAR.LE SB0, 0x0 ;  /* 0x000080000000791a */ /* 0x000fe80000000000 */
[----:B------:R-:W-:Y:S06]  /*51d0*/  BAR.SYNC.DEFER_BLOCKING 0x0 ;  /* 0x0000000000007b1d */ /* 0x000fec0000010000 */
[----:B------:R-:W-:Y:S05]  /*51e0*/  LDSM.16.M88.4 R84, [R243] ;  /* 0x00000000f354783b */ /* 0x000fea0000000200 */
[----:B------:R-:W1:Y:S05]  /*51f0*/  LDSM.16.M88.4 R88, [R250+UR4+0x18000] ;  /* 0x01800004fa58783b */ /* 0x000e6a0008000200 */
[----:B------:R-:W1:Y:S05]  /*5200*/  LDSM.16.M88.4 R92, [R250+UR4+0x18800] ;  /* 0x01880004fa5c783b */ /* 0x000e6a0008000200 */
[----:B------:R-:W-:Y:S05]  /*5210*/  LDSM.16.M88.4 R96, [R118] ;  /* 0x000000007660783b */ /* 0x000fea0000000200 */
[----:B------:R-:W1:Y:S05]  /*5220*/  LDSM.16.M88.4 R100, [R249] ;  /* 0x00000000f964783b */ /* 0x000e6a0000000200 */
[----:B------:R-:W1:Y:S05]  /*5230*/  LDSM.16.M88.4 R104, [R249+0x800] ;  /* 0x00080000f968783b */ /* 0x000e6a0000000200 */
[----:B------:R-:W-:Y:S05]  /*5240*/  LDSM.16.M88.4 R108, [R117] ;  /* 0x00000000756c783b */ /* 0x000fea0000000200 */
[----:B------:R-:W1:Y:S02]  /*5250*/  LDSM.16.M88.4 R112, [R248] ;  /* 0x00000000f870783b */ /* 0x000e640000000200 */
[C---:B-1----:R-:W-:Y:S06]  /*5260*/  HMMA.16816.F32.BF16 R4, R84.reuse, R88, RZ ;  /* 0x000000585404723c */ /* 0x042fec00000418ff */
[C---:B------:R-:W-:Y:S01]  /*5270*/  HMMA.16816.F32.BF16 R8, R84.reuse, R90, RZ ;  /* 0x0000005a5408723c */ /* 0x040fe200000418ff */
[----:B------:R-:W-:Y:S05]  /*5280*/  LDSM.16.M88.4 R88, [R116] ;  /* 0x000000007458783b */ /* 0x000fea0000000200 */
[C---:B------:R-:W-:Y:S06]  /*5290*/  HMMA.16816.F32.BF16 R12, R84.reuse, R92, RZ ;  /* 0x0000005c540c723c */ /* 0x040fec00000418ff */
[----:B------:R-:W-:Y:S01]  /*52a0*/  HMMA.16816.F32.BF16 R16, R84, R94, RZ ;  /* 0x0000005e5410723c */ /* 0x000fe200000418ff */
[----:B------:R-:W1:Y:S05]  /*52b0*/  LDSM.16.M88.4 R84, [R248+0x800] ;  /* 0x00080000f854783b */ /* 0x000e6a0000000200 */
[C---:B------:R-:W-:Y:S01]  /*52c0*/  HMMA.16816.F32.BF16 R4, R96.reuse, R100, R4 ;  /* 0x000000646004723c */ /* 0x040fe20000041804 */
[----:B------:R-:W1:Y:S05]  /*52d0*/  LDSM.16.M88.4 R92, [R247] ;  /* 0x00000000f75c783b */ /* 0x000e6a0000000200 */
[C---:B------:R-:W-:Y:S01]  /*52e0*/  HMMA.16816.F32.BF16 R8, R96.reuse, R102, R8 ;  /* 0x000000666008723c */ /* 0x040fe20000041808 */
[----:B------:R-:W-:Y:S05]  /*52f0*/  LDSM.16.M88.4 R100, [R243+0x2000] ;  /* 0x00200000f364783b */ /* 0x000fea0000000200 */
[C---:B------:R-:W-:Y:S06]  /*5300*/  HMMA.16816.F32.BF16 R12, R96.reuse, R104, R12 ;  /* 0x00000068600c723c */ /* 0x040fec000004180c */
[----:B------:R-:W-:Y:S01]  /*5310*/  HMMA.16816.F32.BF16 R16, R96, R106, R16 ;  /* 0x0000006a6010723c */ /* 0x000fe20000041810 */
[----:B------:R-:W1:Y:S05]  /*5320*/  LDSM.16.M88.4 R96, [R247+0x800] ;  /* 0x00080000f760783b */ /* 0x000e6a0000000200 */
[C---:B------:R-:W-:Y:S01]  /*5330*/  HMMA.16816.F32.BF16 R4, R108.reuse, R112, R4 ;  /* 0x000000706c04723c */ /* 0x040fe20000041804 */
[----:B------:R-:W1:Y:S05]  /*5340*/  LDSM.16.M88.4 R104, [R250+UR4+0x1a000] ;  /* 0x01a00004fa68783b */ /* 0x000e6a0008000200 */
        /* <DEDUP_REMOVED lines=9> */
[C---:B------:R-:W-:Y:S06]  /*53e0*/  HMMA.16816.F32.BF16 R12, R88.reuse, R96, R12 ;  /* 0x00000060580c723c */ /* 0x040fec000004180c */
[----:B------:R-:W-:Y:S01]  /*53f0*/  HMMA.16816.F32.BF16 R16, R88, R98, R16 ;  /* 0x000000625810723c */ /* 0x000fe20000041810 */
[----:B------:R-:W1:Y:S05]  /*5400*/  LDSM.16.M88.4 R88, [R249+0x2800] ;  /* 0x00280000f958783b */ /* 0x000e6a0000000200 */
[C---:B------:R-:W-:Y:S01]  /*5410*/  HMMA.16816.F32.BF16 R4, R100.reuse, R104, R4 ;  /* 0x000000686404723c */ /* 0x040fe20000041804 */
[----:B------:R-:W1:Y:S05]  /*5420*/  LDSM.16.M88.4 R96, [R248+0x2000] ;  /* 0x00200000f860783b */ /* 0x000e6a0000000200 */
        /* <DEDUP_REMOVED lines=23> */
[C---:B------:R-:W-:Y:S06]  /*55a0*/  HMMA.16816.F32.BF16 R12, R100.reuse, R88, R12 ;  /* 0x00000058640c723c */ /* 0x040fec000004180c */
[----:B------:R-:W-:Y:S01]  /*55b0*/  HMMA.16816.F32.BF16 R16, R100, R90, R16 ;  /* 0x0000005a6410723c */ /* 0x000fe20000041810 */
[----:B------:R-:W4:Y:S05]  /*55c0*/  LDSM.16.M88.4 R88, [R249+0x4800] ;  /* 0x00480000f958783b */ /* 0x000f2a0000000200 */
[C---:B------:R-:W-:Y:S01]  /*55d0*/  HMMA.16816.F32.BF16 R4, R108.reuse, R112, R4 ;  /* 0x000000706c04723c */ /* 0x040fe20000041804 */
[----:B------:R-:W4:Y:S04]  /*55e0*/  LDSM.16.M88.4 R100, [R117+0x4000] ;  /* 0x004000007564783b */ /* 0x000f280000000200 */
[----:B--2---:R-:W-:Y:S01]  /*55f0*/  IADD3 R122, P0, R119, UR21, RZ ;  /* 0x00000015777a7c10 */ /* 0x004fe2000ff1e0ff */
[C---:B------:R-:W-:Y:S01]  /*5600*/  HMMA.16816.F32.BF16 R8, R108.reuse, R114, R8 ;  /* 0x000000726c08723c */ /* 0x040fe20000041808 */
[----:B------:R-:W-:Y:S04]  /*5610*/  LDSM.16.M88.4 R112, [R247+0x4000] ;  /* 0x00400000f770783b */ /* 0x000fe80000000200 */
[----:B---3--:R-:W-:Y:S01]  /*5620*/  IADD3.X R123, R237, UR20, RZ, P0, !PT ;  /* 0x00000014ed7b7c10 */ /* 0x008fe200087fe4ff */
[C---:B-1----:R-:W-:Y:S04]  /*5630*/  HMMA.16816.F32.BF16 R12, R108.reuse, R84, R12 ;  /* 0x000000546c0c723c */ /* 0x042fe8000004180c */
[----:B------:R-:W5:Y:S01]  /*5640*/  LDG.E R120, desc[UR6][R122.64] ;  /* 0x000000067a787981 */ /* 0x000f62000c1e1900 */
[----:B----4-:R-:W-:Y:S01]  /*5650*/  LEA R201, R201, R124, 0x6 ;  /* 0x0000007cc9c97211 */ /* 0x010fe200078e30ff */
[----:B------:R-:W-:Y:S03]  /*5660*/  HMMA.16816.F32.BF16 R16, R108, R86, R16 ;  /* 0x000000566c10723c */ /* 0x000fe60000041810 */
[----:B------:R1:W5:Y:S03]  /*5670*/  LDG.E R119, desc[UR6][R122.64+0x20] ;  /* 0x000020067a777981 */ /* 0x000366000c1e1900 */
[C---:B------:R-:W-:Y:S02]  /*5680*/  HMMA.16816.F32.BF16 R4, R92.reuse, R96, R4 ;  /* 0x000000605c04723c */ /* 0x040fe40000041804 */
[----:B------:R-:W2:Y:S04]  /*5690*/  LDSM.16.M88.4 R84, [R248+0x4800] ;  /* 0x00480000f854783b */ /* 0x000ea80000000200 */
[C---:B------:R-:W-:Y:S01]  /*56a0*/  HMMA.16816.F32.BF16 R8, R92.reuse, R98, R8 ;  /* 0x000000625c08723c */ /* 0x040fe20000041808 */
[----:B------:R-:W3:Y:S05]  /*56b0*/  LDSM.16.M88.4 R108, [R116+0x4000] ;  /* 0x00400000746c783b */ /* 0x000eea0000000200 */
[C---:B------:R-:W-:Y:S01]  /*56c0*/  HMMA.16816.F32.BF16 R12, R92.reuse, R88, R12 ;  /* 0x000000585c0c723c */ /* 0x040fe2000004180c */
[----:B------:R-:W-:Y:S05]  /*56d0*/  LDSM.16.M88.4 R96, [R250+UR4+0x1e000] ;  /* 0x01e00004fa60783b */ /* 0x000fea0008000200 */
[----:B------:R-:W-:Y:S01]  /*56e0*/  HMMA.16816.F32.BF16 R16, R92, R90, R16 ;  /* 0x0000005a5c10723c */ /* 0x000fe20000041810 */
[----:B------:R-:W4:Y:S04]  /*56f0*/  LDSM.16.M88.4 R88, [R247+0x4800] ;  /* 0x00480000f758783b */ /* 0x000f280000000200 */
[----:B-1----:R-:W-:Y:S01]  /*5700*/  IADD3 R123, R209, -UR10, -R201 ;  /* 0x8000000ad17b7c10 */ /* 0x002fe2000fffe8c9 */
[C---:B------:R-:W-:Y:S01]  /*5710*/  HMMA.16816.F32.BF16 R4, R100.reuse, R104, R4 ;  /* 0x000000686404723c */ /* 0x040fe20000041804 */
[----:B------:R-:W1:Y:S04]  /*5720*/  LDSM.16.M88.4 R92, [R243+0x6000] ;  /* 0x00600000f35c783b */ /* 0x000e680000000200 */
[----:B------:R-:W-:Y:S01]  /*5730*/  IADD3 R123, R123, UR8, RZ ;  /* 0x000000087b7b7c10 */ /* 0x000fe2000fffe0ff */
[C---:B------:R-:W-:Y:S01]  /*5740*/  HMMA.16816.F32.BF16 R8, R100.reuse, R106, R8 ;  /* 0x0000006a6408723c */ /* 0x040fe20000041808 */
[----:B------:R-:W-:Y:S04]  /*5750*/  LDSM.16.M88.4 R104, [R249+0x6000] ;  /* 0x00600000f968783b */ /* 0x000fe80000000200 */
[----:B------:R-:W-:Y:S01]  /*5760*/  IADD3 R123, R123, UR11, RZ ;  /* 0x0000000b7b7b7c10 */ /* 0x000fe2000fffe0ff */
[C---:B--2---:R-:W-:Y:S05]  /*5770*/  HMMA.16816.F32.BF16 R12, R100.reuse, R84, R12 ;  /* 0x00000054640c723c */ /* 0x044fea000004180c */
[C---:B------:R-:W-:Y:S02]  /*5780*/  IADD3 R197, R123.reuse, 0x8, RZ ;  /* 0x000000087bc57810 */ /* 0x040fe40007ffe0ff */
[----:B------:R-:W-:Y:S01]  /*5790*/  IADD3 R196, R123, 0x7, RZ ;  /* 0x000000077bc47810 */ /* 0x000fe20007ffe0ff */
[----:B------:R-:W-:Y:S01]  /*57a0*/  HMMA.16816.F32.BF16 R16, R100, R86, R16 ;  /* 0x000000566410723c */ /* 0x000fe20000041810 */
[----:B------:R-:W2:Y:S02]  /*57b0*/  LDSM.16.M88.4 R84, [R250+UR4+0x1e800] ;  /* 0x01e80004fa54783b */ /* 0x000ea40008000200 */
[----:B------:R-:W-:Y:S02]  /*57c0*/  ISETP.GE.AND P1, PT, R197, RZ, PT ;  /* 0x000000ffc500720c */ /* 0x000fe40003f26270 */
[----:B------:R-:W-:Y:S01]  /*57d0*/  ISETP.GE.AND P0, PT, R196, RZ, PT ;  /* 0x000000ffc400720c */ /* 0x000fe20003f06270 */
[C---:B---3--:R-:W-:Y:S01]  /*57e0*/  HMMA.16816.F32.BF16 R4, R108.reuse, R112, R4 ;  /* 0x000000706c04723c */ /* 0x048fe20000041804 */
[----:B------:R-:W3:Y:S04]  /*57f0*/  LDSM.16.M88.4 R100, [R118+0x6000] ;  /* 0x006000007664783b */ /* 0x000ee80000000200 */
[C---:B------:R-:W-:Y:S01]  /*5800*/  IADD3 R124, R123.reuse, -0x10, RZ ;  /* 0xfffffff07b7c7810 */ /* 0x040fe20007ffe0ff */
[C---:B------:R-:W-:Y:S01]  /*5810*/  HMMA.16816.F32.BF16 R8, R108.reuse, R114, R8 ;  /* 0x000000726c08723c */ /* 0x040fe20000041808 */
[----:B------:R-:W-:Y:S02]  /*5820*/  LDSM.16.M88.4 R112, [R248+0x6000] ;  /* 0x00600000f870783b */ /* 0x000fe40000000200 */
[----:B------:R-:W-:Y:S02]  /*5830*/  ISETP.GE.AND P3, PT, R124, RZ, PT ;  /* 0x000000ff7c00720c */ /* 0x000fe40003f66270 */
[----:B------:R-:W-:Y:S01]  /*5840*/  IADD3 R207, R123, -0x1, RZ ;  /* 0xffffffff7bcf7810 */ /* 0x000fe20007ffe0ff */
[C---:B----4-:R-:W-:Y:S03]  /*5850*/  HMMA.16816.F32.BF16 R12, R108.reuse, R88, R12 ;  /* 0x000000586c0c723c */ /* 0x050fe6000004180c */
[----:B------:R-:W-:Y:S02]  /*5860*/  ISETP.GE.AND P6, PT, R207, RZ, PT ;  /* 0x000000ffcf00720c */ /* 0x000fe40003fc6270 */
[C---:B------:R-:W-:Y:S01]  /*5870*/  IADD3 R222, R123.reuse, -0x8, RZ ;  /* 0xfffffff87bde7810 */ /* 0x040fe20007ffe0ff */
[----:B------:R-:W-:Y:S01]  /*5880*/  HMMA.16816.F32.BF16 R16, R108, R90, R16 ;  /* 0x0000005a6c10723c */ /* 0x000fe20000041810 */
[----:B------:R-:W4:Y:S02]  /*5890*/  LDSM.16.M88.4 R88, [R249+0x6800] ;  /* 0x00680000f958783b */ /* 0x000f240000000200 */
[----:B------:R-:W-:Y:S02]  /*58a0*/  ISETP.GE.AND P5, PT, R222, RZ, PT ;  /* 0x000000ffde00720c */ /* 0x000fe40003fa6270 */
[C---:B------:R-:W-:Y:S01]  /*58b0*/  IADD3 R220, R123.reuse, -0x9, RZ ;  /* 0xfffffff77bdc7810 */ /* 0x040fe20007ffe0ff */
[C---:B-1----:R-:W-:Y:S01]  /*58c0*/  HMMA.16816.F32.BF16 R4, R92.reuse, R96, R4 ;  /* 0x000000605c04723c */ /* 0x042fe20000041804 */
[----:B------:R-:W1:Y:S04]  /*58d0*/  LDSM.16.M88.4 R108, [R117+0x6000] ;  /* 0x00600000756c783b */ /* 0x000e680000000200 */
[C---:B------:R-:W-:Y:S01]  /*58e0*/  IADD3 R125, R123.reuse, -0x11, RZ ;  /* 0xffffffef7b7d7810 */ /* 0x040fe20007ffe0ff */
[C---:B------:R-:W-:Y:S01]  /*58f0*/  HMMA.16816.F32.BF16 R8, R92.reuse, R98, R8 ;  /* 0x000000625c08723c */ /* 0x040fe20000041808 */
[----:B------:R-:W-:Y:S02]  /*5900*/  LDSM.16.M88.4 R96, [R247+0x6000] ;  /* 0x00600000f760783b */ /* 0x000fe40000000200 */
[----:B------:R-:W-:Y:S02]  /*5910*/  ISETP.GE.AND P4, PT, R220, RZ, PT ;  /* 0x000000ffdc00720c */ /* 0x000fe40003f86270 */
[----:B------:R-:W-:Y:S01]  /*5920*/  IADD3 R205, R123, -0x18, RZ ;  /* 0xffffffe87bcd7810 */ /* 0x000fe20007ffe0ff */
[C---:B--2---:R-:W-:Y:S03]  /*5930*/  HMMA.16816.F32.BF16 R12, R92.reuse, R84, R12 ;  /* 0x000000545c0c723c */ /* 0x044fe6000004180c */
[----:B------:R-:W-:Y:S02]  /*5940*/  ISETP.GE.AND P2, PT, R125, RZ, PT ;  /* 0x000000ff7d00720c */ /* 0x000fe40003f46270 */
[C---:B------:R-:W-:Y:S01]  /*5950*/  IADD3 R206, R123.reuse, -0x19, RZ ;  /* 0xffffffe77bce7810 */ /* 0x040fe20007ffe0ff */
[----:B------:R-:W-:Y:S01]  /*5960*/  HMMA.16816.F32.BF16 R16, R92, R86, R16 ;  /* 0x000000565c10723c */ /* 0x000fe20000041810 */
[----:B------:R-:W2:Y:S04]  /*5970*/  LDSM.16.M88.4 R84, [R248+0x6800] ;  /* 0x00680000f854783b */ /* 0x000ea80000000200 */
[C---:B------:R-:W-:Y:S01]  /*5980*/  @!P1 IADD3 R197, -R123.reuse, -0x8, RZ ;  /* 0xfffffff87bc59810 */ /* 0x040fe20007ffe1ff */
[C---:B---3--:R-:W-:Y:S01]  /*5990*/  HMMA.16816.F32.BF16 R4, R100.reuse, R104, R4 ;  /* 0x000000686404723c */ /* 0x048fe20000041804 */
[----:B------:R-:W3:Y:S04]  /*59a0*/  LDSM.16.M88.4 R92, [R116+0x6000] ;  /* 0x00600000745c783b */ /* 0x000ee80000000200 */
[----:B------:R-:W-:Y:S01]  /*59b0*/  @!P0 IADD3 R196, -R123, -0x7, RZ ;  /* 0xfffffff97bc48810 */ /* 0x000fe20007ffe1ff */
[C---:B------:R-:W-:Y:S03]  /*59c0*/  HMMA.16816.F32.BF16 R8, R100.reuse, R106, R8 ;  /* 0x0000006a6408723c */ /* 0x040fe60000041808 */
[----:B------:R-:W-:Y:S02]  /*59d0*/  ISETP.GE.AND P1, PT, R205, RZ, PT ;  /* 0x000000ffcd00720c */ /* 0x000fe40003f26270 */
[----:B------:R-:W-:Y:S01]  /*59e0*/  ISETP.GE.AND P0, PT, R206, RZ, PT ;  /* 0x000000ffce00720c */ /* 0x000fe20003f06270 */
[C---:B----4-:R-:W-:Y:S05]  /*59f0*/  HMMA.16816.F32.BF16 R12, R100.reuse, R88, R12 ;  /* 0x00000058640c723c */ /* 0x050fea000004180c */
[----:B------:R-:W-:Y:S01]  /*5a00*/  I2FP.F32.S32 R197, R197 ;  /* 0x000000c500c57245 */ /* 0x000fe20000201400 */
[----:B------:R-:W-:Y:S05]  /*5a10*/  HMMA.16816.F32.BF16 R16, R100, R90, R16 ;  /* 0x0000005a6410723c */ /* 0x000fea0000041810 */
[----:B------:R-:W-:Y:S01]  /*5a20*/  I2FP.F32.S32 R196, R196 ;  /* 0x000000c400c47245 */ /* 0x000fe20000201400 */
[C---:B-1----:R-:W-:Y:S05]  /*5a30*/  HMMA.16816.F32.BF16 R4, R108.reuse, R112, R4 ;  /* 0x000000706c04723c */ /* 0x042fea0000041804 */
[C---:B------:R-:W-:Y:S01]  /*5a40*/  @!P3 IADD3 R124, -R123.reuse, 0x10, RZ ;  /* 0x000000107b7cb810 */ /* 0x040fe20007ffe1ff */
[C---:B------:R-:W-:Y:S05]  /*5a50*/  HMMA.16816.F32.BF16 R8, R108.reuse, R114, R8 ;  /* 0x000000726c08723c */ /* 0x040fea0000041808 */
[C---:B------:R-:W-:Y:S01]  /*5a60*/  @!P6 IADD3 R207, -R123.reuse, 0x1, RZ ;  /* 0x000000017bcfe810 */ /* 0x040fe20007ffe1ff */
[C---:B--2---:R-:W-:Y:S05]  /*5a70*/  HMMA.16816.F32.BF16 R12, R108.reuse, R84, R12 ;  /* 0x000000546c0c723c */ /* 0x044fea000004180c */
[C---:B------:R-:W-:Y:S01]  /*5a80*/  @!P5 IADD3 R222, -R123.reuse, 0x8, RZ ;  /* 0x000000087bded810 */ /* 0x040fe20007ffe1ff */
[----:B------:R-:W-:Y:S01]  /*5a90*/  HMMA.16816.F32.BF16 R16, R108, R86, R16 ;  /* 0x000000566c10723c */ /* 0x000fe20000041810 */
[----:B------:R-:W1:Y:S04]  /*5aa0*/  LDSM.16.M88.4 R84, [R247+0x6800] ;  /* 0x00680000f754783b */ /* 0x000e680000000200 */
[C---:B------:R-:W-:Y:S01]  /*5ab0*/  @!P4 IADD3 R220, -R123.reuse, 0x9, RZ ;  /* 0x000000097bdcc810 */ /* 0x040fe20007ffe1ff */
[C---:B---3--:R-:W-:Y:S05]  /*5ac0*/  HMMA.16816.F32.BF16 R4, R92.reuse, R96, R4 ;  /* 0x000000605c04723c */ /* 0x048fea0000041804 */
[C---:B------:R-:W-:Y:S01]  /*5ad0*/  @!P2 IADD3 R125, -R123.reuse, 0x11, RZ ;  /* 0x000000117b7da810 */ /* 0x040fe20007ffe1ff */
[C---:B------:R-:W-:Y:S05]  /*5ae0*/  HMMA.16816.F32.BF16 R8, R92.reuse, R98, R8 ;  /* 0x000000625c08723c */ /* 0x040fea0000041808 */
[C---:B------:R-:W-:Y:S02]  /*5af0*/  @!P1 IADD3 R205, -R123.reuse, 0x18, RZ ;  /* 0x000000187bcd9810 */ /* 0x040fe40007ffe1ff */
[----:B------:R-:W-:Y:S02]  /*5b00*/  @!P0 IADD3 R206, -R123, 0x19, RZ ;  /* 0x000000197bce8810 */ /* 0x000fe40007ffe1ff */
[----:B------:R-:W-:Y:S02]  /*5b10*/  PLOP3.LUT P0, PT, PT, PT, UP0, 0x80, 0x0 ;  /* 0x000000000000781c */ /* 0x000fe40003f0f008 */
[----:B------:R-:W-:Y:S02]  /*5b20*/  IABS R131, R123 ;  /* 0x0000007b00837213 */ /* 0x000fe40000000000 */
[----:B------:R-:W-:Y:S02]  /*5b30*/  I2FP.F32.S32 R123, R124 ;  /* 0x0000007c007b7245 */ /* 0x000fe40000201400 */
[----:B------:R-:W-:Y:S02]  /*5b40*/  I2FP.F32.S32 R131, R131 ;  /* 0x0000008300837245 */ /* 0x000fe40000201400 */
[----:B------:R-:W-:Y:S01]  /*5b50*/  I2FP.F32.S32 R222, R222 ;  /* 0x000000de00de7245 */ /* 0x000fe20000201400 */
[----:B------:R-:W-:Y:S01]  /*5b60*/  FMUL.FTZ R122, R6, UR12 ;  /* 0x0000000c067a7c20 */ /* 0x000fe20008410000 */
[----:B------:R-:W-:Y:S01]  /*5b70*/  FMUL.FTZ R121, R7, UR12 ;  /* 0x0000000c07797c20 */ /* 0x000fe20008410000 */
[----:B------:R-:W-:Y:S01]  /*5b80*/  FMUL.FTZ R232, R4, UR12 ;  /* 0x0000000c04e87c20 */ /* 0x000fe20008410000 */
[----:B------:R-:W-:Y:S01]  /*5b90*/  FMUL.FTZ R212, R5, UR12 ;  /* 0x0000000c05d47c20 */ /* 0x000fe20008410000 */
[----:B------:R-:W-:Y:S02]  /*5ba0*/  I2FP.F32.S32 R220, R220 ;  /* 0x000000dc00dc7245 */ /* 0x000fe40000201400 */
[----:B------:R-:W2:Y:S01]  /*5bb0*/  MUFU.TANH R122, R122 ;  /* 0x0000007a007a7308 */ /* 0x000ea20000002400 */
[----:B------:R-:W-:Y:S01]  /*5bc0*/  FMUL.FTZ R228, R8, UR12 ;  /* 0x0000000c08e47c20 */ /* 0x000fe20008410000 */
[----:B------:R-:W-:Y:S01]  /*5bd0*/  FMUL.FTZ R210, R9, UR12 ;  /* 0x0000000c09d27c20 */ /* 0x000fe20008410000 */
[----:B------:R-:W-:Y:S01]  /*5be0*/  FMUL.FTZ R126, R10, UR12 ;  /* 0x0000000c0a7e7c20 */ /* 0x000fe20008410000 */
[----:B------:R-:W-:Y:S01]  /*5bf0*/  FMUL.FTZ R129, R11, UR12 ;  /* 0x0000000c0b817c20 */ /* 0x000fe20008410000 */
[C---:B-1----:R-:W-:Y:S05]  /*5c00*/  HMMA.16816.F32.BF16 R12, R92.reuse, R84, R12 ;  /* 0x000000545c0c723c */ /* 0x042fea000004180c */
[----:B------:R-:W1:Y:S01]  /*5c10*/  MUFU.TANH R121, R121 ;  /* 0x0000007900797308 */ /* 0x000e620000002400 */
[----:B------:R-:W-:Y:S01]  /*5c20*/  I2FP.F32.S32 R207, R207 ;  /* 0x000000cf00cf7245 */ /* 0x000fe20000201400 */
[----:B------:R-:W-:Y:S08]  /*5c30*/  HMMA.16816.F32.BF16 R16, R92, R86, R16 ;  /* 0x000000565c10723c */ /* 0x000ff00000041810 */
[----:B------:R-:W3:Y:S03]  /*5c40*/  MUFU.TANH R232, R232 ;  /* 0x000000e800e87308 */ /* 0x000ee60000002400 */
[----:B--2---:R-:W-:Y:S01]  /*5c50*/  FFMA.FTZ R230, R197, -UR5, R122 ;  /* 0x80000005c5e67c23 */ /* 0x004fe2000801007a */
[----:B------:R-:W-:Y:S01]  /*5c60*/  FFMA.FTZ R199, -R122, R122, 1 ;  /* 0x3f8000007ac77423 */ /* 0x000fe2000001017a */
[----:B------:R-:W-:Y:S02]  /*5c70*/  I2FP.F32.S32 R205, R205 ;  /* 0x000000cd00cd7245 */ /* 0x000fe40000201400 */
[----:B------:R-:W-:Y:S01]  /*5c80*/  I2FP.F32.S32 R206, R206 ;  /* 0x000000ce00ce7245 */ /* 0x000fe20000201400 */
[----:B------:R-:W-:Y:S02]  /*5c90*/  FMUL.FTZ R199, R199, UR12 ;  /* 0x0000000cc7c77c20 */ /* 0x000fe40008410000 */
[----:B------:R-:W2:Y:S01]  /*5ca0*/  MUFU.TANH R228, R228 ;  /* 0x000000e400e47308 */ /* 0x000ea20000002400 */
[----:B-1----:R-:W-:Y:S01]  /*5cb0*/  FFMA.FTZ R204, R196, -UR5, R121 ;  /* 0x80000005c4cc7c23 */ /* 0x002fe20008010079 */
[----:B------:R-:W-:Y:S01]  /*5cc0*/  FFMA.FTZ R197, -R121, R121, 1 ;  /* 0x3f80000079c57423 */ /* 0x000fe20000010179 */
[----:B------:R-:W-:Y:S01]  /*5cd0*/  I2FP.F32.S32 R125, R125 ;  /* 0x0000007d007d7245 */ /* 0x000fe20000201400 */
[----:B------:R-:W-:Y:S01]  /*5ce0*/  FMUL.FTZ R224, R12, UR12 ;  /* 0x0000000c0ce07c20 */ /* 0x000fe20008410000 */
[----:B------:R-:W-:Y:S01]  /*5cf0*/  FMUL.FTZ R127, R14, UR12 ;  /* 0x0000000c0e7f7c20 */ /* 0x000fe20008410000 */
[----:B------:R-:W-:Y:S04]  /*5d00*/  FMUL.FTZ R203, R15, UR12 ;  /* 0x0000000c0fcb7c20 */ /* 0x000fe80008410000 */
[----:B------:R-:W-:Y:S01]  /*5d10*/  MUFU.TANH R210, R210 ;  /* 0x000000d200d27308 */ /* 0x000fe20000002400 */
[----:B------:R-:W-:Y:S01]  /*5d20*/  FMUL.FTZ R208, R13, UR12 ;  /* 0x0000000c0dd07c20 */ /* 0x000fe20008410000 */
[----:B---3--:R-:W-:Y:S01]  /*5d30*/  FFMA.FTZ R200, -R232, R232, 1 ;  /* 0x3f800000e8c87423 */ /* 0x008fe200000101e8 */
[----:B------:R-:W-:Y:S01]  /*5d40*/  FMUL.FTZ R128, R17, UR12 ;  /* 0x0000000c11807c20 */ /* 0x000fe20008410000 */
[----:B------:R-:W-:Y:S01]  /*5d50*/  FMUL.FTZ R130, R18, UR12 ;  /* 0x0000000c12827c20 */ /* 0x000fe20008410000 */
[----:B------:R-:W-:Y:S01]  /*5d60*/  FMUL.FTZ R234, R19, UR12 ;  /* 0x0000000c13ea7c20 */ /* 0x000fe20008410000 */
[----:B------:R-:W-:Y:S01]  /*5d70*/  FMUL.FTZ R202, R16, UR12 ;  /* 0x0000000c10ca7c20 */ /* 0x000fe20008410000 */
[----:B------:R-:W-:Y:S03]  /*5d80*/  FFMA.FTZ R232, R131, -UR5, R232 ;  /* 0x8000000583e87c23 */ /* 0x000fe600080100e8 */
[----:B------:R-:W1:Y:S01]  /*5d90*/  MUFU.TANH R224, R224 ;  /* 0x000000e000e07308 */ /* 0x000e620000002400 */
[----:B--2---:R-:W-:Y:S01]  /*5da0*/  FFMA.FTZ R196, -R228, R228, 1 ;  /* 0x3f800000e4c47423 */ /* 0x004fe200000101e4 */
[----:B------:R-:W-:Y:S01]  /*5db0*/  FFMA.FTZ R228, R222, -UR5, R228 ;  /* 0x80000005dee47c23 */ /* 0x000fe200080100e4 */
[----:B------:R-:W-:Y:S01]  /*5dc0*/  FMUL.FTZ R197, R197, UR12 ;  /* 0x0000000cc5c57c20 */ /* 0x000fe20008410000 */
[----:B------:R-:W-:Y:S01]  /*5dd0*/  FMUL.FTZ R200, R200, UR12 ;  /* 0x0000000cc8c87c20 */ /* 0x000fe20008410000 */
[----:B------:R-:W-:Y:S05]  /*5de0*/  FMUL.FTZ R196, R196, UR12 ;  /* 0x0000000cc4c47c20 */ /* 0x000fea0008410000 */
[----:B------:R1:W2:Y:S10]  /*5df0*/  MUFU.TANH R121, R128 ;  /* 0x0000008000797308 */ /* 0x0002b40000002400 */
[----:B------:R3:W4:Y:S10]  /*5e00*/  MUFU.TANH R122, R130 ;  /* 0x00000082007a7308 */ /* 0x0007340000002400 */
[----:B------:R-:W4:Y:S01]  /*5e10*/  MUFU.TANH R126, R126 ;  /* 0x0000007e007e7308 */ /* 0x000f220000002400 */
[----:B-1----:R-:W-:Y:S01]  /*5e20*/  FFMA.FTZ R128, -R224, R224, 1 ;  /* 0x3f800000e0807423 */ /* 0x002fe200000101e0 */
[C---:B------:R-:W-:Y:S01]  /*5e30*/  FFMA.FTZ R224, R123.reuse, -UR5, R224 ;  /* 0x800000057be07c23 */ /* 0x040fe200080100e0 */
[----:B--2---:R-:W-:Y:S02]  /*5e40*/  FFMA.FTZ R206, R206, -UR5, R121 ;  /* 0x80000005cece7c23 */ /* 0x004fe40008010079 */
[----:B------:R-:W-:Y:S05]  /*5e50*/  FMUL.FTZ R128, R128, UR12 ;  /* 0x0000000c80807c20 */ /* 0x000fea0008410000 */
[----:B------:R-:W-:Y:S01]  /*5e60*/  MUFU.TANH R129, R129 ;  /* 0x0000008100817308 */ /* 0x000fe20000002400 */
[----:B---3--:R-:W-:Y:S01]  /*5e70*/  FFMA.FTZ R130, -R210, R210, 1 ;  /* 0x3f800000d2827423 */ /* 0x008fe200000101d2 */
[----:B----4-:R-:W-:Y:S01]  /*5e80*/  FFMA.FTZ R216, R123, -UR5, R122 ;  /* 0x800000057bd87c23 */ /* 0x010fe2000801007a */
[----:B------:R-:W-:Y:S01]  /*5e90*/  FFMA.FTZ R210, R220, -UR5, R210 ;  /* 0x80000005dcd27c23 */ /* 0x000fe200080100d2 */
[----:B------:R-:W-:Y:S01]  /*5ea0*/  FFMA.FTZ R123, -R122, R122, 1 ;  /* 0x3f8000007a7b7423 */ /* 0x000fe2000001017a */
[----:B------:R-:W-:Y:S01]  /*5eb0*/  FFMA.FTZ R122, -R121, R121, 1 ;  /* 0x3f800000797a7423 */ /* 0x000fe20000010179 */
[----:B------:R-:W-:Y:S04]  /*5ec0*/  FMUL.FTZ R130, R130, UR12 ;  /* 0x0000000c82827c20 */ /* 0x000fe80008410000 */
[----:B------:R-:W1:Y:S01]  /*5ed0*/  MUFU.TANH R127, R127 ;  /* 0x0000007f007f7308 */ /* 0x000e620000002400 */
[----:B------:R-:W-:Y:S01]  /*5ee0*/  FFMA.FTZ R226, R131, -UR5, R126 ;  /* 0x8000000583e27c23 */ /* 0x000fe2000801007e */
[----:B------:R-:W-:Y:S01]  /*5ef0*/  FFMA.FTZ R131, -R126, R126, 1 ;  /* 0x3f8000007e837423 */ /* 0x000fe2000001017e */
[----:B------:R-:W-:Y:S01]  /*5f00*/  FMUL.FTZ R123, R123, UR12 ;  /* 0x0000000c7b7b7c20 */ /* 0x000fe20008410000 */
[----:B------:R-:W-:Y:S02]  /*5f10*/  FMUL.FTZ R122, R122, UR12 ;  /* 0x0000000c7a7a7c20 */ /* 0x000fe40008410000 */
[----:B------:R-:W-:Y:S04]  /*5f20*/  FMUL.FTZ R131, R131, UR12 ;  /* 0x0000000c83837c20 */ /* 0x000fe80008410000 */
[----:B------:R-:W2:Y:S10]  /*5f30*/  MUFU.TANH R203, R203 ;  /* 0x000000cb00cb7308 */ /* 0x000eb40000002400 */
[----:B------:R3:W4:Y:S01]  /*5f40*/  MUFU.TANH R124, R202 ;  /* 0x000000ca007c7308 */ /* 0x0007220000002400 */
[----:B-1----:R-:W-:Y:S01]  /*5f50*/  FFMA.FTZ R222, R222, -UR5, R127 ;  /* 0x80000005dede7c23 */ /* 0x002fe2000801007f */
[----:B------:R-:W-:Y:S04]  /*5f60*/  FFMA.FTZ R127, -R127, R127, 1 ;  /* 0x3f8000007f7f7423 */ /* 0x000fe8000001017f */
[----:B------:R-:W-:Y:S04]  /*5f70*/  FMUL.FTZ R127, R127, UR12 ;  /* 0x0000000c7f7f7c20 */ /* 0x000fe80008410000 */
[----:B------:R-:W1:Y:S01]  /*5f80*/  MUFU.TANH R212, R212 ;  /* 0x000000d400d47308 */ /* 0x000e620000002400 */
[----:B--2---:R-:W-:Y:S01]  /*5f90*/  FFMA.FTZ R220, R220, -UR5, R203 ;  /* 0x80000005dcdc7c23 */ /* 0x004fe200080100cb */
[----:B------:R-:W-:Y:S08]  /*5fa0*/  FFMA.FTZ R203, -R203, R203, 1 ;  /* 0x3f800000cbcb7423 */ /* 0x000ff000000101cb */
[----:B------:R-:W2:Y:S01]  /*5fb0*/  MUFU.TANH R208, R208 ;  /* 0x000000d000d07308 */ /* 0x000ea20000002400 */
[----:B---3--:R-:W-:Y:S01]  /*5fc0*/  FFMA.FTZ R202, R207, -UR5, R129 ;  /* 0x80000005cfca7c23 */ /* 0x008fe20008010081 */
[----:B----4-:R-:W-:Y:S01]  /*5fd0*/  FFMA.FTZ R218, R205, -UR5, R124 ;  /* 0x80000005cdda7c23 */ /* 0x010fe2000801007c */
[----:B------:R-:W-:Y:S01]  /*5fe0*/  FFMA.FTZ R129, -R129, R129, 1 ;  /* 0x3f80000081817423 */ /* 0x000fe20000010181 */
[----:B------:R-:W-:Y:S03]  /*5ff0*/  FFMA.FTZ R124, -R124, R124, 1 ;  /* 0x3f8000007c7c7423 */ /* 0x000fe6000001017c */
[----:B------:R-:W-:Y:S03]  /*6000*/  FMUL.FTZ R129, R129, UR12 ;  /* 0x0000000c81817c20 */ /* 0x000fe60008410000 */
[----:B------:R-:W3:Y:S01]  /*6010*/  MUFU.TANH R234, R234 ;  /* 0x000000ea00ea7308 */ /* 0x000ee20000002400 */
[----:B-1----:R-:W-:Y:S01]  /*6020*/  FFMA.FTZ R198, -R212, R212, 1 ;  /* 0x3f800000d4c67423 */ /* 0x002fe200000101d4 */
[----:B------:R-:W-:Y:S01]  /*6030*/  FFMA.FTZ R212, R207, -UR5, R212 ;  /* 0x80000005cfd47c23 */ /* 0x000fe200080100d4 */
[----:B------:R-:W-:Y:S02]  /*6040*/  FMUL.FTZ R124, R124, UR12 ;  /* 0x0000000c7c7c7c20 */ /* 0x000fe40008410000 */
[----:B------:R-:W-:Y:S01]  /*6050*/  FMUL.FTZ R198, R198, UR12 ;  /* 0x0000000cc6c67c20 */ /* 0x000fe20008410000 */
[----:B--2---:R-:W-:Y:S01]  /*6060*/  FFMA.FTZ R126, -R208, R208, 1 ;  /* 0x3f800000d07e7423 */ /* 0x004fe200000101d0 */
[C---:B------:R-:W-:Y:S03]  /*6070*/  FFMA.FTZ R208, R125.reuse, -UR5, R208 ;  /* 0x800000057dd07c23 */ /* 0x040fe600080100d0 */
[----:B------:R-:W-:Y:S01]  /*6080*/  FMUL.FTZ R126, R126, UR12 ;  /* 0x0000000c7e7e7c20 */ /* 0x000fe20008410000 */
[----:B---3--:R-:W-:Y:S01]  /*6090*/  FFMA.FTZ R121, -R234, R234, 1 ;  /* 0x3f800000ea797423 */ /* 0x008fe200000101ea */
[----:B------:R-:W-:Y:S01]  /*60a0*/  FFMA.FTZ R214, R125, -UR5, R234 ;  /* 0x800000057dd67c23 */ /* 0x000fe200080100ea */
[----:B------:R-:W-:Y:S02]  /*60b0*/  FMUL.FTZ R125, R203, UR12 ;  /* 0x0000000ccb7d7c20 */ /* 0x000fe40008410000 */
        /* <DEDUP_REMOVED lines=14> */
.L_x_1980:
        /* <DEDUP_REMOVED lines=13> */
[C---:B------:R-:W-:Y:S01]  /*6270*/  ISETP.GE.AND P0, PT, R12.reuse, R14, PT ;  /* 0x0000000e0c00720c */ /* 0x040fe20003f06270 */
[----:B------:R-:W-:Y:S01]  /*6280*/  VIADD R8, R201, 0x11 ;  /* 0x00000011c9087836 */ /* 0x000fe20000000000 */
        /* <DEDUP_REMOVED lines=53> */
.L_x_1981:
        /* <DEDUP_REMOVED lines=11> */
[----:B------:R1:W5:Y:S04]  /*6690*/  LDL R219, [R1+0x40] ;  /* 0x0000400001db7983 */ /* 0x0003680000100800 */
[----:B------:R1:W5:Y:S04]  /*66a0*/  LDL R217, [R1+0x3c] ;  /* 0x00003c0001d97983 */ /* 0x0003680000100800 */
[----:B------:R1:W5:Y:S01]  /*66b0*/  LDL R215, [R1+0x38] ;  /* 0x0000380001d77983 */ /* 0x0003620000100800 */
[C---:B--2---:R-:W-:Y:S01]  /*66c0*/  FMUL.FTZ R7, R5.reuse, 1.4426950216293334961 ;  /* 0x3fb8aa3b05077820 */ /* 0x044fe20000410000 */
[----:B------:R-:W-:Y:S01]  /*66d0*/  FSETP.NEU.FTZ.AND P0, PT, R5, -INF , PT ;  /* 0xff8000000500780b */ /* 0x000fe20003f1d000 */
[C---:B---3--:R-:W-:Y:S03]  /*66e0*/  FMUL.FTZ R5, R4.reuse, 1.4426950216293334961 ;  /* 0x3fb8aa3b04057820 */ /* 0x048fe60000410000 */
        /* <DEDUP_REMOVED lines=21> */
[----:B------:R1:W5:Y:S01]  /*6840*/  LDL.64 R232, [R1+0x10] ;  /* 0x0000100001e87983 */ /* 0x0003620000100a00 */
[----:B------:R-:W-:Y:S06]  /*6850*/  PLOP3.LUT P0, PT, PT, PT, UP0, 0x80, 0x0 ;  /* 0x000000000000781c */ /* 0x000fec0003f0f008 */
        /* <DEDUP_REMOVED lines=300> */
.L_x_1982:
        /* <DEDUP_REMOVED lines=177> */
.L_x_1983:
        /* <DEDUP_REMOVED lines=638> */
.L_x_1985:
        /* <DEDUP_REMOVED lines=21> */
.L_x_1986:
        /* <DEDUP_REMOVED lines=62> */
.L_x_1988:
[----:B------:R-:W-:Y:S05]  /*b340*/  BSYNC B0 ;  /* 0x0000000000007941 */ /* 0x000fea0003800000 */
.L_x_1987:
        /* <DEDUP_REMOVED lines=21> */
.L_x_1990:
[----:B------:R-:W-:Y:S05]  /*b4a0*/  BSYNC B0 ;  /* 0x0000000000007941 */ /* 0x000fea0003800000 */
.L_x_1989:
        /* <DEDUP_REMOVED lines=26> */
[C---:B-1----:R-:W-:Y:S01]  /*b650*/  IMAD R3, R53.reuse, UR13, R36 ;  /* 0x0000000d35037c24 */ /* 0x042fe2000f8e0224 */
        /* <DEDUP_REMOVED lines=10> */
[----:B------:R1:W-:Y:S02]  /*b700*/  @!P0 STG.E.128 desc[UR6][R42.64+0x180], R16 ;  /* 0x000180102a008986 */ /* 0x0003e4000c101d06 */
.L_x_1992:
[----:B------:R-:W-:Y:S05]  /*b710*/  BSYNC B0 ;  /* 0x0000000000007941 */ /* 0x000fea0003800000 */
.L_x_1991:
        /* <DEDUP_REMOVED lines=12> */
[----:B-1--4-:R-:W-:-:S03]  /*b7e0*/  LEA R4, P4, R36, UR8, 0x1 ;  /* 0x0000000824047c11 */ /* 0x012fc6000f8808ff */
[----:B------:R-:W-:-:S04]  /*b7f0*/  IMAD R2, R53, UR13, R2 ;  /* 0x0000000d35027c24 */ /* 0x000fc8000f8e0202 */
[----:B------:R-:W-:-:S05]  /*b800*/  IMAD.IADD R2, R2, 0x1, R37 ;  /* 0x0000000102027824 */ /* 0x000fca00078e0225 */
[----:B------:R-:W-:-:S05]  /*b810*/  LEA.HI.X R5, R36, UR9, R2, 0x1, P4 ;  /* 0x0000000924057c11 */ /* 0x000fca000a0f0c02 */
[----:B------:R1:W-:Y:S04]  /*b820*/  @!P3 STG.E.128 desc[UR6][R4.64], R32 ;  /* 0x000000200400b986 */ /* 0x0003e8000c101d06 */
[----:B------:R1:W-:Y:S04]  /*b830*/  @!P2 STG.E.128 desc[UR6][R4.64+0x80], R28 ;  /* 0x0000801c0400a986 */ /* 0x0003e8000c101d06 */
[----:B------:R1:W-:Y:S04]  /*b840*/  @!P1 STG.E.128 desc[UR6][R4.64+0x100], R24 ;  /* 0x0001001804009986 */ /* 0x0003e8000c101d06 */
[----:B------:R1:W-:Y:S02]  /*b850*/  @!P0 STG.E.128 desc[UR6][R4.64+0x180], R20 ;  /* 0x0001801404008986 */ /* 0x0003e4000c101d06 */
.L_x_1961:
[----:B------:R-:W-:Y:S05]  /*b860*/  BSYNC B1 ;  /* 0x0000000000017941 */ /* 0x000fea0003800000 */
.L_x_1947:
        /* <DEDUP_REMOVED lines=12> */
.L_x_1993:
[----:B------:R-:W-:Y:S05]  /*b930*/  EXIT ;  /* 0x000000000000794d */ /* 0x000fea0003800000 */
.L_x_1995:
        /* <DEDUP_REMOVED lines=12> */
.L_x_2073:


//--------------------- .text._ZN5flash25flash_bwd_dot_do_o_kernelILb0E23Flash_bwd_kernel_traitsILi256ELi64ELi64ELi8ELi4ELi2ELi2ELb0ELb0EN7cutlass10bfloat16_tE19Flash_kernel_traitsILi256ELi64ELi64ELi8ES3_EEEEvNS_16Flash_bwd_paramsE --------------------------
	.section	.text._ZN5flash25flash_bwd_dot_do_o_kernelILb0E23Flash_bwd_kernel_traitsILi256ELi64ELi64ELi8ELi4ELi2ELi2ELb0ELb0EN7cutlass10bfloat16_tE19Flash_kernel_traitsILi256ELi64ELi64ELi8ES3_EEEEvNS_16Flash_bwd_paramsE,"ax",@progbits
	.align	128
        .global         _ZN5flash25flash_bwd_dot_do_o_kernelILb0E23Flash_bwd_kernel_traitsILi256ELi64ELi64ELi8ELi4ELi2ELi2ELb0ELb0EN7cutlass10bfloat16_tE19Flash_kernel_traitsILi256ELi64ELi64ELi8ES3_EEEEvNS_16Flash_bwd_paramsE
        .type           _ZN5flash25flash_bwd_dot_do_o_kernelILb0E23Flash_bwd_kernel_traitsILi256ELi64ELi64ELi8ELi4ELi2ELi2ELb0ELb0EN7cutlass10bfloat16_tE19Flash_kernel_traitsILi256ELi64ELi64ELi8ES3_EEEEvNS_16Flash_bwd_paramsE,@function
        .size           _ZN5flash25flash_bwd_dot_do_o_kernelILb0E23Flash_bwd_kernel_traitsILi256ELi64ELi64ELi8ELi4ELi2ELi2ELb0ELb0EN7cutlass10bfloat16_tE19Flash_kernel_traitsILi256ELi64ELi64ELi8ES3_EEEEvNS_16Flash_bwd_paramsE,(.L_x_2074 - _ZN5flash25flash_bwd_dot_do_o_kernelILb0E23Flash_bwd_kernel_traitsILi256ELi64ELi64ELi8ELi4ELi2ELi2ELb0ELb0EN7cutlass10bfloat16_tE19Flash_kernel_traitsILi256ELi64ELi64ELi8ES3_EEEEvNS_16Flash_bwd_paramsE)
        .other          _ZN5flash25flash_bwd_dot_do_o_kernelILb0E23Flash_bwd_kernel_traitsILi256ELi64ELi64ELi8ELi4ELi2ELi2ELb0ELb0EN7cutlass10bfloat16_tE19Flash_kernel_traitsILi256ELi64ELi64ELi8ES3_EEEEvNS_16Flash_bwd_paramsE,@"STO_CUDA_ENTRY STV_DEFAULT"
_ZN5flash25flash_bwd_dot_do_o_kernelILb0E23Flash_bwd_kernel_traitsILi256ELi64ELi64ELi8ELi4ELi2ELi2ELb0ELb0EN7cutlass10bfloat16_tE19Flash_kernel_traitsILi256ELi64ELi64ELi8ES3_EEEEvNS_16Flash_bwd_paramsE:
.text._ZN5flash25flash_bwd_dot_do_o_kernelILb0E23Flash_bwd_kernel_traitsILi256ELi64ELi64ELi8ELi4ELi2ELi2ELb0ELb0EN7cutlass10bfloat16_tE19Flash_kernel_traitsILi256ELi64ELi64ELi8ES3_EEEEvNS_16Flash_bwd_paramsE:
        /* <DEDUP_REMOVED lines=56> */
.L_x_1996:
[----:B------:R-:W0:Y:S08]  /*0380*/  LDC R6, c[0x0][0x270] ;  /* 0x00009c00ff067b82 */ /* 0x000e300000000800 */
[----:B------:R-:W1:Y:S01]  /*0390*/  LDC R3, c[0x0][0x2d4] ;  /* 0x0000b500ff037b82 */ /* 0x000e620000000800 */
[----:B0-----:R-:W-:-:S04]  /*03a0*/  IMAD R6, R9, R6, UR5 ;  /* 0x0000000509067e24 */ /* 0x001fc8000f8e0206 */
[----:B-1----:R-:W-:-:S07]  /*03b0*/  IMAD R6, R6, R3, RZ ;  /* 0x0000000306067224 */ /* 0x002fce00078e02ff */
.L_x_1997:
        /* <DEDUP_REMOVED lines=74> */
.L_x_1999:
[----:B------:R-:W-:Y:S05]  /*0860*/  BSYNC B0 ;  /* 0x0000000000007941 */ /* 0x000fea0003800000 */
.L_x_1998:
        /* <DEDUP_REMOVED lines=23> */
.L_x_2001:
[----:B------:R-:W-:Y:S05]  /*09e0*/  BSYNC B0 ;  /* 0x0000000000007941 */ /* 0x000fea0003800000 */
.L_x_2000:
        /* <DEDUP_REMOVED lines=30> */
.L_x_2003:
[----:B------:R-:W-:Y:S05]  /*0bd0*/  BSYNC B0 ;  /* 0x0000000000007941 */ /* 0x000fea0003800000 */
.L_x_2002:
        /* <DEDUP_REMOVED lines=31> */
.L_x_2005:
[----:B------:R-:W-:Y:S05]  /*0dd0*/  BSYNC B0 ;  /* 0x0000000000007941 */ /* 0x000fea0003800000 */
.L_x_2004:
        /* <DEDUP_REMOVED lines=219> */
.L_x_2006:
        /* <DEDUP_REMOVED lines=15> */
.L_x_2074:


//--------------------- .text._ZN5flash25flash_bwd_dot_do_o_kernelILb1E23Flash_bwd_kernel_traitsILi256ELi64ELi64ELi8ELi4ELi2ELi2ELb0ELb0EN7cutlass10bfloat16_tE19Flash_kernel_traitsILi256ELi64ELi64ELi8ES3_EEEEvNS_16Flash_bwd_paramsE --------------------------
	.section	.text._ZN5flash25flash_bwd_dot_do_o_kernelILb1E23Flash_bwd_kernel_traitsILi256ELi64ELi64ELi8ELi4ELi2ELi2ELb0ELb0EN7cutlass10bfloat16_tE19Flash_kernel_traitsILi256ELi64ELi64ELi8ES3_EEEEvNS_16Flash_bwd_paramsE,"ax",@progbits
	.align	128
        .global         _ZN5flash25flash_bwd_dot_do_o_kernelILb1E23Flash_bwd_kernel_traitsILi256ELi64ELi64ELi8ELi4ELi2ELi2ELb0ELb0EN7cutlass10bfloat16_tE19Flash_kernel_traitsILi256ELi64ELi64ELi8ES3_EEEEvNS_16Flash_bwd_paramsE
        .type           _ZN5flash25flash_bwd_dot_do_o_kernelILb1E23Flash_bwd_kernel_traitsILi256ELi64ELi64ELi8ELi4ELi2ELi2ELb0ELb0EN7cutlass10bfloat16_tE19Flash_kernel_traitsILi256ELi64ELi64ELi8ES3_EEEEvNS_16Flash_bwd_paramsE,@function
        .size           _ZN5flash25flash_bwd_dot_do_o_kernelILb1E23Flash_bwd_kernel_traitsILi256ELi64ELi64ELi8ELi4ELi2ELi2ELb0ELb0EN7cutlass10bfloat16_tE19Flash_kernel_traitsILi256ELi64ELi64ELi8ES3_EEEEvNS_16Flash_bwd_paramsE,(.L_x_2075 - _ZN5flash25flash_bwd_dot_do_o_kernelILb1E23Flash_bwd_kernel_traitsILi256ELi64ELi64ELi8ELi4ELi2ELi2ELb0ELb0EN7cutlass10bfloat16_tE19Flash_kernel_traitsILi256ELi64ELi64ELi8ES3_EEEEvNS_16Flash_bwd_paramsE)
        .other          _ZN5flash25flash_bwd_dot_do_o_kernelILb1E23Flash_bwd_kernel_traitsILi256ELi64ELi64ELi8ELi4ELi2ELi2ELb0ELb0EN7cutlass10bfloat16_tE19Flash_kernel_traitsILi256ELi64ELi64ELi8ES3_EEEEvNS_16Flash_bwd_paramsE,@"STO_CUDA_ENTRY STV_DEFAULT"
_ZN5flash25flash_bwd_dot_do_o_kernelILb1E23Flash_bwd_kernel_traitsILi256ELi64ELi64ELi8ELi4ELi2ELi2ELb0ELb0EN7cutlass10bfloat16_tE19Flash_kernel_traitsILi256ELi64ELi64ELi8ES3_EEEEvNS_16Flash_bwd_paramsE:
.text._ZN5flash25flash_bwd_dot_do_o_kernelILb1E23Flash_bwd_kernel_traitsILi256ELi64ELi64ELi8ELi4ELi2ELi2ELb0ELb0EN7cutlass10bfloat16_tE19Flash_kernel_traitsILi256ELi64ELi64ELi8ES3_EEEEvNS_16Flash_bwd_paramsE:
        /* <DEDUP_REMOVED lines=65> */
.L_x_2007:
        /* <DEDUP_REMOVED lines=27> */
.L_x_2008:
[----:B------:R-:W-:-:S04]  /*05c0*/  IMAD R38, R15, R31, R36 ;  /* 0x0000001f0f267224 */ /* 0x000fc800078e0224 */
[----:B------:R-:W-:-:S07]  /*05d0*/  IMAD R38, R38, R16, RZ ;  /* 0x0000001026267224 */ /* 0x000fce00078e02ff */
.L_x_2009:
        /* <DEDUP_REMOVED lines=81> */
.L_x_2011:
[----:B------:R-:W-:Y:S05]  /*0af0*/  BSYNC B0 ;  /* 0x0000000000007941 */ /* 0x000fea0003800000 */
.L_x_2010:
        /* <DEDUP_REMOVED lines=24> */
.L_x_2013:
[----:B------:R-:W-:Y:S05]  /*0c80*/  BSYNC B0 ;  /* 0x0000000000007941 */ /* 0x000fea0003800000 */
.L_x_2012:
        /* <DEDUP_REMOVED lines=35> */
.L_x_2015:
[----:B------:R-:W-:Y:S05]  /*0ec0*/  BSYNC B0 ;  /* 0x0000000000007941 */ /* 0x000fea0003800000 */
.L_x_2014:
        /* <DEDUP_REMOVED lines=32> */
.L_x_2017:
[----:B------:R-:W-:Y:S05]  /*10d0*/  BSYNC B0 ;  /* 0x0000000000007941 */ /* 0x000fea0003800000 */
.L_x_2016:
        /* <DEDUP_REMOVED lines=240> */
.L_x_2018:
        /* <DEDUP_REMOVED lines=10> */
.L_x_2075:


//--------------------- .nv.shared._ZN5flash27flash_bwd_convert_dq_kernelI23Flash_bwd_kernel_traitsILi256ELi64ELi32ELi8ELi4ELi1ELi2ELb1ELb1EN7cutlass10bfloat16_tE19Flash_kernel_traitsILi256ELi64ELi32ELi8ES3_EEEEvNS_16Flash_bwd_paramsEi --------------------------
	.section	.nv.shared._ZN5flash27flash_bwd_convert_dq_kernelI23Flash_bwd_kernel_traitsILi256ELi64ELi32ELi8ELi4ELi1ELi2ELb1ELb1EN7cutlass10bfloat16_tE19Flash_kernel_traitsILi256ELi64ELi32ELi8ES3_EEEEvNS_16Flash_bwd_paramsEi,"aw",@nobits
	.sectionflags	@""
	.align	16
	.zero		1024


//--------------------- .nv.shared.reserved.0     --------------------------
	.section	.nv.shared.reserved.0,"aw",@nobits
	.weak		__nv_reservedSMEM_offset_0_alias
	.size		__nv_reservedSMEM_offset_0_alias, 0, 0
	.other		__nv_reservedSMEM_offset_0_alias,@"STO_CUDA_RESERVED_SHARED STV_DEFAULT"
__nv_reservedSMEM_offset_0_alias:
	.zero		0


//--------------------- .nv.global                --------------------------
	.section	.nv.global,"aw",@nobits
.nv.global:
	.type		_ZN66_INTERNAL_8dd3f9e9_30_flash_bwd_hdim256_bf16_sm80_cu_d53ad458_30314cute1_E,@object
	.size		_ZN66_INTERNAL_8dd3f9e9_30_flash_bwd_hdim256_bf16_sm80_cu_d53ad458_30314cute1_E,(_ZN66_INTERNAL_8dd3f9e9_30_flash_bwd_hdim256_bf16_sm80_cu_d53ad458_30314cuda3std3__45__cpo6cbeginE - _ZN66_INTERNAL_8dd3f9e9_30_flash_bwd_hdim256_bf16_sm80_cu_d53ad458_30314cute1_E)
_ZN66_INTERNAL_8dd3f9e9_30_flash_bwd_hdim256_bf16_sm80_cu_d53ad458_30314cute1_E:
	.zero		1
	.type		_ZN66_INTERNAL_8dd3f9e9_30_flash_bwd_hdim256_bf16_sm80_cu_d53ad458_30314cuda3std3__45__cpo6cbeginE,@object
	.size		_ZN66_INTERNAL_8dd3f9e9_30_flash_bwd_hdim256_bf16_sm80_cu_d53ad458_30314cuda3std3__45__cpo6cbeginE,(_ZN66_INTERNAL_8dd3f9e9_30_flash_bwd_hdim256_bf16_sm80_cu_d53ad458_30314cuda3std3__48in_placeE - _ZN66_INTERNAL_8dd3f9e9_30_flash_bwd_hdim256_bf16_sm80_cu_d53ad458_30314cuda3std3__45__cpo6cbeginE)
_ZN66_INTERNAL_8dd3f9e9_30_flash_bwd_hdim256_bf16_sm80_cu_d53ad458_30314cuda3std3__45__cpo6cbeginE:
	.zero		1
	.type		_ZN66_INTERNAL_8dd3f9e9_30_flash_bwd_hdim256_bf16_sm80_cu_d53ad458_30314cuda3std3__48in_placeE,@object
	.size		_ZN66_INTERNAL_8dd3f9e9_30_flash_bwd_hdim256_bf16_sm80_cu_d53ad458_30314cuda3std3__48in_placeE,(_ZN66_INTERNAL_8dd3f9e9_30_flash_bwd_hdim256_bf16_sm80_cu_d53ad458_30314cuda3std6ranges3__45__cpo9iter_moveE - _ZN66_INTERNAL_8dd3f9e9_30_flash_bwd_hdim256_bf16_sm80_cu_d53ad458_30314cuda3std3__48in_placeE)
_ZN66_INTERNAL_8dd3f9e9_30_flash_bwd_hdim256_bf16_sm80_cu_d53ad458_30314cuda3std3__48in_placeE:
	.zero		1
	.type		_ZN66_INTERNAL_8dd3f9e9_30_flash_bwd_hdim256_bf16_sm80_cu_d53ad458_30314cuda3std6ranges3__45__cpo9iter_moveE,@object
	.size		_ZN66_INTERNAL_8dd3f9e9_30_flash_bwd_hdim256_bf16_sm80_cu_d53ad458_30314cuda3std6ranges3__45__cpo9iter_moveE,(_ZN66_INTERNAL_8dd3f9e9_30_flash_bwd_hdim256_bf16_sm80_cu_d53ad458_30314cuda3std3__45__cpo5beginE - _ZN66_INTERNAL_8dd3f9e9_30_flash_bwd_hdim256_bf16_sm80_cu_d53ad458_30314cuda3std6ranges3__45__cpo9iter_moveE)
_ZN66_INTERNAL_8dd3f9e9_30_flash_bwd_hdim256_bf16_sm80_cu_d53ad458_30314cuda3std6ranges3__45__cpo9iter_moveE:
	.zero		1
	.type		_ZN66_INTERNAL_8dd3f9e9_30_flash_bwd_hdim256_bf16_sm80_cu_d53ad458_30314cuda3std3__45__cpo5beginE,@object
	.size		_ZN66_INTERNAL_8dd3f9e9_30_flash_bwd_hdim256_bf16_sm80_cu_d53ad458_30314cuda3std3__45__cpo5beginE,(_ZN66_INTERNAL_8dd3f9e9_30_flash_bwd_hdim256_bf16_sm80_cu_d53ad458_30314cuda3std3__468_GLOBAL__N__8dd3f9e9_30_flash_bwd_hdim256_bf16_sm80_cu_d53ad458_30316ignoreE - _ZN66_INTERNAL_8dd3f9e9_30_flash_bwd_hdim256_bf16_sm80_cu_d53ad458_30314cuda3std3__45__cpo5beginE)
_ZN66_INTERNAL_8dd3f9e9_30_flash_bwd_hdim256_bf16_sm80_cu_d53ad458_30314cuda3std3__45__cpo5beginE:
	.zero		1
	.type		_ZN66_INTERNAL_8dd3f9e9_30_flash_bwd_hdim256_bf16_sm80_cu_d53ad458_30314cuda3std3__468_GLOBAL__N__8dd3f9e9_30_flash_bwd_hdim256_bf16_sm80_cu_d53ad458_30316ignoreE,@object
	.size		_ZN66_INTERNAL_8dd3f9e9_30_flash_bwd_hdim256_bf16_sm80_cu_d53ad458_30314cuda3std3__468_GLOBAL__N__8dd3f9e9_30_flash_bwd_hdim256_bf16_sm80_cu_d53ad458_30316ignoreE,(_ZN66_INTERNAL_8dd3f9e9_30_flash_bwd_hdim256_bf16_sm80_cu_d53ad458_30314cute7productE - _ZN66_INTERNAL_8dd3f9e9_30_flash_bwd_hdim256_bf16_sm80_cu_d53ad458_30314cuda3std3__468_GLOBAL__N__8dd3f9e9_30_flash_bwd_hdim256_bf16_sm80_cu_d53ad458_30316ignoreE)
_ZN66_INTERNAL_8dd3f9e9_30_flash_bwd_hdim256_bf16_sm80_cu_d53ad458_30314cuda3std3__468_GLOBAL__N__8dd3f9e9_30_flash_bwd_hdim256_bf16_sm80_cu_d53ad458_30316ignoreE:
	.zero		1
	.type		_ZN66_INTERNAL_8dd3f9e9_30_flash_bwd_hdim256_bf16_sm80_cu_d53ad458_30314cute7productE,@object
	.size		_ZN66_INTERNAL_8dd3f9e9_30_flash_bwd_hdim256_bf16_sm80_cu_d53ad458_30314cute7productE,(_ZN66_INTERNAL_8dd3f9e9_30_flash_bwd_hdim256_bf16_sm80_cu_d53ad458_30314cuda3std3__45__cpo3endE - _ZN66_INTERNAL_8dd3f9e9_30_flash_bwd_hdim256_bf16_sm80_cu_d53ad458_30314cute7productE)
_ZN66_INTERNAL_8dd3f9e9_30_flash_bwd_hdim256_bf16_sm80_cu_d53ad458_30314cute7productE:
	.zero		1
	.type		_ZN66_INTERNAL_8dd3f9e9_30_flash_bwd_hdim256_bf16_sm80_cu_d53ad458_30314cuda3std3__45__cpo3endE,@object
	.size		_ZN66_INTERNAL_8dd3f9e9_30_flash_bwd_hdim256_bf16_sm80_cu_d53ad458_30314cuda3std3__45__cpo3endE,(_ZN66_INTERNAL_8dd3f9e9_30_flash_bwd_hdim256_bf16_sm80_cu_d53ad458_30314cuda3std3__419piecewise_constructE - _ZN66_INTERNAL_8dd3f9e9_30_flash_bwd_hdim256_bf16_sm80_cu_d53ad458_30314cuda3std3__45__cpo3endE)
_ZN66_INTERNAL_8dd3f9e9_30_flash_bwd_hdim256_bf16_sm80_cu_d53ad458_30314cuda3std3__45__cpo3endE:
	.zero		1
	.type		_ZN66_INTERNAL_8dd3f9e9_30_flash_bwd_hdim256_bf16_sm80_cu_d53ad458_30314cuda3std3__419piecewise_constructE,@object
	.size		_ZN66_INTERNAL_8dd3f9e9_30_flash_bwd_hdim256_bf16_sm80_cu_d53ad458_30314cuda3std3__419piecewise_constructE,(_ZN66_INTERNAL_8dd3f9e9_30_flash_bwd_hdim256_bf16_sm80_cu_d53ad458_30314cuda3std3__45__cpo4cendE - _ZN66_INTERNAL_8dd3f9e9_30_flash_bwd_hdim256_bf16_sm80_cu_d53ad458_30314cuda3std3__419piecewise_constructE)
_ZN66_INTERNAL_8dd3f9e9_30_flash_bwd_hdim256_bf16_sm80_cu_d53ad458_30314cuda3std3__419piecewise_constructE:
	.zero		1
	.type		_ZN66_INTERNAL_8dd3f9e9_30_flash_bwd_hdim256_bf16_sm80_cu_d53ad458_30314cuda3std3__45__cpo4cendE,@object
	.size		_ZN66_INTERNAL_8dd3f9e9_30_flash_bwd_hdim256_bf16_sm80_cu_d53ad458_30314cuda3std3__45__cpo4cendE,(_ZN66_INTERNAL_8dd3f9e9_30_flash_bwd_hdim256_bf16_sm80_cu_d53ad458_30314cuda3std6ranges3__45__cpo4swapE - _ZN66_INTERNAL_8dd3f9e9_30_flash_bwd_hdim256_bf16_sm80_cu_d53ad458_30314cuda3std3__45__cpo4cendE)
_ZN66_INTERNAL_8dd3f9e9_30_flash_bwd_hdim256_bf16_sm80_cu_d53ad458_30314cuda3std3__45__cpo4cendE:
	.zero		1
	.type		_ZN66_INTERNAL_8dd3f9e9_30_flash_bwd_hdim256_bf16_sm80_cu_d53ad458_30314cuda3std6ranges3__45__cpo4swapE,@object
	.size		_ZN66_INTERNAL_8dd3f9e9_30_flash_bwd_hdim256_bf16_sm80_cu_d53ad458_30314cuda3std6ranges3__45__cpo4swapE,(.L_7 - _ZN66_INTERNAL_8dd3f9e9_30_flash_bwd_hdim256_bf16_sm80_cu_d53ad458_30314cuda3std6ranges3__45__cpo4swapE)
_ZN66_INTERNAL_8dd3f9e9_30_flash_bwd_hdim256_bf16_sm80_cu_d53ad458_30314cuda3std6ranges3__45__cpo4swapE:
	.zero		1
.L_7:


//--------------------- .nv.shared._ZN5flash44flash_bwd_dq_dk_dv_loop_seqk_parallel_kernelI23Flash_bwd_kernel_traitsILi256ELi64ELi32ELi8ELi4ELi1ELi2ELb1ELb1EN7cutlass10bfloat16_tE19Flash_kernel_traitsILi256ELi64ELi32ELi8ES3_EELb0ELb0ELb0ELb0ELb0ELb0ELb0EEEvNS_16Flash_bwd_paramsE --------------------------
	.section	.nv.shared._ZN5flash44flash_bwd_dq_dk_dv_loop_seqk_parallel_kernelI23Flash_bwd_kernel_traitsILi256ELi64ELi32ELi8ELi4ELi1ELi2ELb1ELb1EN7cutlass10bfloat16_tE19Flash_kernel_traitsILi256ELi64ELi32ELi8ES3_EELb0ELb0ELb0ELb0ELb0ELb0ELb0EEEvNS_16Flash_bwd_paramsE,"aw",@nobits
	.sectionflags	@""
	.align	16
	.zero		1024


//--------------------- .nv.shared._ZN5flash44flash_bwd_dq_dk_dv_loop_seqk_parallel_kernelI23Flash_bwd_kernel_traitsILi256ELi64ELi32ELi8ELi4ELi1ELi2ELb1ELb1EN7cutlass10bfloat16_tE19Flash_kernel_traitsILi256ELi64ELi32ELi8ES3_EELb0ELb0ELb0ELb0ELb0ELb0ELb1EEEvNS_16Flash_bwd_paramsE --------------------------
	.section	.nv.shared._ZN5flash44flash_bwd_dq_dk_dv_loop_seqk_parallel_kernelI23Flash_bwd_kernel_traitsILi256ELi64ELi32ELi8ELi4ELi1ELi2ELb1ELb1EN7cutlass10bfloat16_tE19Flash_kernel_traitsILi256ELi64ELi32ELi8ES3_EELb0ELb0ELb0ELb0ELb0ELb0ELb1EEEvNS_16Flash_bwd_paramsE,"aw",@nobits
	.sectionflags	@""
	.align	16
	.zero		1024


//--------------------- .nv.shared._ZN5flash44flash_bwd_dq_dk_dv_loop_seqk_parallel_kernelI23Flash_bwd_kernel_traitsILi256ELi64ELi32ELi8ELi4ELi1ELi2ELb1ELb1EN7cutlass10bfloat16_tE19Flash_kernel_traitsILi256ELi64ELi32ELi8ES3_EELb0ELb0ELb1ELb0ELb0ELb0ELb0EEEvNS_16Flash_bwd_paramsE --------------------------
	.section	.nv.shared._ZN5flash44flash_bwd_dq_dk_dv_loop_seqk_parallel_kernelI23Flash_bwd_kernel_traitsILi256ELi64ELi32ELi8ELi4ELi1ELi2ELb1ELb1EN7cutlass10bfloat16_tE19Flash_kernel_traitsILi256ELi64ELi32ELi8ES3_EELb0ELb0ELb1ELb0ELb0ELb0ELb0EEEvNS_16Flash_bwd_paramsE,"aw",@nobits
	.sectionflags	@""
	.align	16
	.zero		1024


//--------------------- .nv.shared._ZN5flash44flash_bwd_dq_dk_dv_loop_seqk_parallel_kernelI23Flash_bwd_kernel_traitsILi256ELi64ELi32ELi8ELi4ELi1ELi2ELb1ELb1EN7cutlass10bfloat16_tE19Flash_kernel_traitsILi256ELi64ELi32ELi8ES3_EELb0ELb0ELb1ELb0ELb0ELb0ELb1EEEvNS_16Flash_bwd_paramsE --------------------------
	.section	.nv.shared._ZN5flash44flash_bwd_dq_dk_dv_loop_seqk_parallel_kernelI23Flash_bwd_kernel_traitsILi256ELi64ELi32ELi8ELi4ELi1ELi2ELb1ELb1EN7cutlass10bfloat16_tE19Flash_kernel_traitsILi256ELi64ELi32ELi8ES3_EELb0ELb0ELb1ELb0ELb0ELb0ELb1EEEvNS_16Flash_bwd_paramsE,"aw",@nobits
	.sectionflags	@""
	.align	16
	.zero		1024


//--------------------- .nv.shared._ZN5flash44flash_bwd_dq_dk_dv_loop_seqk_parallel_kernelI23Flash_bwd_kernel_traitsILi256ELi64ELi32ELi8ELi4ELi1ELi2ELb1ELb1EN7cutlass10bfloat16_tE19Flash_kernel_traitsILi256ELi64ELi32ELi8ES3_EELb0ELb0ELb0ELb0ELb0ELb1ELb0EEEvNS_16Flash_bwd_paramsE --------------------------
	.section	.nv.shared._ZN5flash44flash_bwd_dq_dk_dv_loop_seqk_parallel_kernelI23Flash_bwd_kernel_traitsILi256ELi64ELi32ELi8ELi4ELi1ELi2ELb1ELb1EN7cutlass10bfloat16_tE19Flash_kernel_traitsILi256ELi64ELi32ELi8ES3_EELb0ELb0ELb0ELb0ELb0ELb1ELb0EEEvNS_16Flash_bwd_paramsE,"aw",@nobits
	.sectionflags	@""
	.align	16
	.zero		1024


//--------------------- .nv.shared._ZN5flash44flash_bwd_dq_dk_dv_loop_seqk_parallel_kernelI23Flash_bwd_kernel_traitsILi256ELi64ELi32ELi8ELi4ELi1ELi2ELb1ELb1EN7cutlass10bfloat16_tE19Flash_kernel_traitsILi256ELi64ELi32ELi8ES3_EELb0ELb0ELb0ELb0ELb0ELb1ELb1EEEvNS_16Flash_bwd_paramsE --------------------------
	.section	.nv.shared._ZN5flash44flash_bwd_dq_dk_dv_loop_seqk_parallel_kernelI23Flash_bwd_kernel_traitsILi256ELi64ELi32ELi8ELi4ELi1ELi2ELb1ELb1EN7cutlass10bfloat16_tE19Flash_kernel_traitsILi256ELi64ELi32ELi8ES3_EELb0ELb0ELb0ELb0ELb0ELb1ELb1EEEvNS_16Flash_bwd_paramsE,"aw",@nobits
	.sectionflags	@""
	.align	16
	.zero		1024


//--------------------- .nv.shared._ZN5flash44flash_bwd_dq_dk_dv_loop_seqk_parallel_kernelI23Flash_bwd_kernel_traitsILi256ELi64ELi32ELi8ELi4ELi1ELi2ELb1ELb1EN7cutlass10bfloat16_tE19Flash_kernel_traitsILi256ELi64ELi32ELi8ES3_EELb0ELb0ELb0ELb1ELb0ELb0ELb0EEEvNS_16Flash_bwd_paramsE --------------------------
	.section	.nv.shared._ZN5flash44flash_bwd_dq_dk_dv_loop_seqk_parallel_kernelI23Flash_bwd_kernel_traitsILi256ELi64ELi32ELi8ELi4ELi1ELi2ELb1ELb1EN7cutlass10bfloat16_tE19Flash_kernel_traitsILi256ELi64ELi32ELi8ES3_EELb0ELb0ELb0ELb1ELb0ELb0ELb0EEEvNS_16Flash_bwd_paramsE,"aw",@nobits
	.sectionflags	@""
	.align	16
	.zero		1024


//--------------------- .nv.shared._ZN5flash44flash_bwd_dq_dk_dv_loop_seqk_parallel_kernelI23Flash_bwd_kernel_traitsILi256ELi64ELi32ELi8ELi4ELi1ELi2ELb1ELb1EN7cutlass10bfloat16_tE19Flash_kernel_traitsILi256ELi64ELi32ELi8ES3_EELb0ELb0ELb0ELb1ELb0ELb0ELb1EEEvNS_16Flash_bwd_paramsE --------------------------
	.section	.nv.shared._ZN5flash44flash_bwd_dq_dk_dv_loop_seqk_parallel_kernelI23Flash_bwd_kernel_traitsILi256ELi64ELi32ELi8ELi4ELi1ELi2ELb1ELb1EN7cutlass10bfloat16_tE19Flash_kernel_traitsILi256ELi64ELi32ELi8ES3_EELb0ELb0ELb0ELb1ELb0ELb0ELb1EEEvNS_16Flash_bwd_paramsE,"aw",@nobits
	.sectionflags	@""
	.align	16
	.zero		1024


//--------------------- .nv.shared._ZN5flash44flash_bwd_dq_dk_dv_loop_seqk_parallel_kernelI23Flash_bwd_kernel_traitsILi256ELi64ELi32ELi8ELi4ELi1ELi2ELb1ELb1EN7cutlass10bfloat16_tE19Flash_kernel_traitsILi256ELi64ELi32ELi8ES3_EELb0ELb0ELb1ELb0ELb0ELb1ELb0EEEvNS_16Flash_bwd_paramsE --------------------------
	.section	.nv.shared._ZN5flash44flash_bwd_dq_dk_dv_loop_seqk_parallel_kernelI23Flash_bwd_kernel_traitsILi256ELi64ELi32ELi8ELi4ELi1ELi2ELb1ELb1EN7cutlass10bfloat16_tE19Flash_kernel_traitsILi256ELi64ELi32ELi8ES3_EELb0ELb0ELb1ELb0ELb0ELb1ELb0EEEvNS_16Flash_bwd_paramsE,"aw",@nobits
	.sectionflags	@""
	.align	16
	.zero		1024


//--------------------- .nv.shared._ZN5flash44flash_bwd_dq_dk_dv_loop_seqk_parallel_kernelI23Flash_bwd_kernel_traitsILi256ELi64ELi32ELi8ELi4ELi1ELi2ELb1ELb1EN7cutlass10bfloat16_tE19Flash_kernel_traitsILi256ELi64ELi32ELi8ES3_EELb0ELb0ELb1ELb0ELb0ELb1ELb1EEEvNS_16Flash_bwd_paramsE --------------------------
	.section	.nv.shared._ZN5flash44flash_bwd_dq_dk_dv_loop_seqk_parallel_kernelI23Flash_bwd_kernel_traitsILi256ELi64ELi32ELi8ELi4ELi1ELi2ELb1ELb1EN7cutlass10bfloat16_tE19Flash_kernel_traitsILi256ELi64ELi32ELi8ES3_EELb0ELb0ELb1ELb0ELb0ELb1ELb1EEEvNS_16Flash_bwd_paramsE,"aw",@nobits
	.sectionflags	@""
	.align	16
	.zero		1024


//--------------------- .nv.shared._ZN5flash44flash_bwd_dq_dk_dv_loop_seqk_parallel_kernelI23Flash_bwd_kernel_traitsILi256ELi64ELi32ELi8ELi4ELi1ELi2ELb1ELb1EN7cutlass10bfloat16_tE19Flash_kernel_traitsILi256ELi64ELi32ELi8ES3_EELb0ELb0ELb1ELb1ELb0ELb0ELb0EEEvNS_16Flash_bwd_paramsE --------------------------
	.section	.nv.shared._ZN5flash44flash_bwd_dq_dk_dv_loop_seqk_parallel_kernelI23Flash_bwd_kernel_traitsILi256ELi64ELi32ELi8ELi4ELi1ELi2ELb1ELb1EN7cutlass10bfloat16_tE19Flash_kernel_traitsILi256ELi64ELi32ELi8ES3_EELb0ELb0ELb1ELb1ELb0ELb0ELb0EEEvNS_16Flash_bwd_paramsE,"aw",@nobits
	.sectionflags	@""
	.align	16
	.zero		1024


//--------------------- .nv.shared._ZN5flash44flash_bwd_dq_dk_dv_loop_seqk_parallel_kernelI23Flash_bwd_kernel_traitsILi256ELi64ELi32ELi8ELi4ELi1ELi2ELb1ELb1EN7cutlass10bfloat16_tE19Flash_kernel_traitsILi256ELi64ELi32ELi8ES3_EELb0ELb0ELb1ELb1ELb0ELb0ELb1EEEvNS_16Flash_bwd_paramsE --------------------------
	.section	.nv.shared._ZN5flash44flash_bwd_dq_dk_dv_loop_seqk_parallel_kernelI23Flash_bwd_kernel_traitsILi256ELi64ELi32ELi8ELi4ELi1ELi2ELb1ELb1EN7cutlass10bfloat16_tE19Flash_kernel_traitsILi256ELi64ELi32ELi8ES3_EELb0ELb0ELb1ELb1ELb0ELb0ELb1EEEvNS_16Flash_bwd_paramsE,"aw",@nobits
	.sectionflags	@""
	.align	16
	.zero		1024


//--------------------- .nv.shared._ZN5flash25flash_bwd_dot_do_o_kernelILb0E23Flash_bwd_kernel_traitsILi256ELi64ELi32ELi8ELi4ELi1ELi2ELb1ELb1EN7cutlass10bfloat16_tE19Flash_kernel_traitsILi256ELi64ELi32ELi8ES3_EEEEvNS_16Flash_bwd_paramsE --------------------------
	.section	.nv.shared._ZN5flash25flash_bwd_dot_do_o_kernelILb0E23Flash_bwd_kernel_traitsILi256ELi64ELi32ELi8ELi4ELi1ELi2ELb1ELb1EN7cutlass10bfloat16_tE19Flash_kernel_traitsILi256ELi64ELi32ELi8ES3_EEEEvNS_16Flash_bwd_paramsE,"aw",@nobits
	.sectionflags	@""
	.align	16
	.zero		1024


//--------------------- .nv.shared._ZN5flash25flash_bwd_dot_do_o_kernelILb1E23Flash_bwd_kernel_traitsILi256ELi64ELi32ELi8ELi4ELi1ELi2ELb1ELb1EN7cutlass10bfloat16_tE19Flash_kernel_traitsILi256ELi64ELi32ELi8ES3_EEEEvNS_16Flash_bwd_paramsE --------------------------
	.section	.nv.shared._ZN5flash25flash_bwd_dot_do_o_kernelILb1E23Flash_bwd_kernel_traitsILi256ELi64ELi32ELi8ELi4ELi1ELi2ELb1ELb1EN7cutlass10bfloat16_tE19Flash_kernel_traitsILi256ELi64ELi32ELi8ES3_EEEEvNS_16Flash_bwd_paramsE,"aw",@nobits
	.sectionflags	@""
	.align	16
	.zero		1024


//--------------------- .nv.shared._ZN5flash44flash_bwd_dq_dk_dv_loop_seqk_parallel_kernelI23Flash_bwd_kernel_traitsILi256ELi64ELi64ELi8ELi4ELi2ELi2ELb0ELb1EN7cutlass10bfloat16_tE19Flash_kernel_traitsILi256ELi64ELi64ELi8ES3_EELb0ELb0ELb0ELb0ELb0ELb0ELb0EEEvNS_16Flash_bwd_paramsE --------------------------
	.section	.nv.shared._ZN5flash44flash_bwd_dq_dk_dv_loop_seqk_parallel_kernelI23Flash_bwd_kernel_traitsILi256ELi64ELi64ELi8ELi4ELi2ELi2ELb0ELb1EN7cutlass10bfloat16_tE19Flash_kernel_traitsILi256ELi64ELi64ELi8ES3_EELb0ELb0ELb0ELb0ELb0ELb0ELb0EEEvNS_16Flash_bwd_paramsE,"aw",@nobits
	.sectionflags	@""
	.align	16
	.zero		1024


//--------------------- .nv.shared._ZN5flash44flash_bwd_dq_dk_dv_loop_seqk_parallel_kernelI23Flash_bwd_kernel_traitsILi256ELi64ELi64ELi8ELi4ELi2ELi2ELb0ELb1EN7cutlass10bfloat16_tE19Flash_kernel_traitsILi256ELi64ELi64ELi8ES3_EELb0ELb0ELb1ELb0ELb0ELb0ELb0EEEvNS_16Flash_bwd_paramsE --------------------------
	.section	.nv.shared._ZN5flash44flash_bwd_dq_dk_dv_loop_seqk_parallel_kernelI23Flash_bwd_kernel_traitsILi256ELi64ELi64ELi8ELi4ELi2ELi2ELb0ELb1EN7cutlass10bfloat16_tE19Flash_kernel_traitsILi256ELi64ELi64ELi8ES3_EELb0ELb0ELb1ELb0ELb0ELb0ELb0EEEvNS_16Flash_bwd_paramsE,"aw",@nobits
	.sectionflags	@""
	.align	16
	.zero		1024


//--------------------- .nv.shared._ZN5flash44flash_bwd_dq_dk_dv_loop_seqk_parallel_kernelI23Flash_bwd_kernel_traitsILi256ELi64ELi64ELi8ELi4ELi2ELi2ELb0ELb1EN7cutlass10bfloat16_tE19Flash_kernel_traitsILi256ELi64ELi64ELi8ES3_EELb0ELb0ELb0ELb0ELb0ELb1ELb0EEEvNS_16Flash_bwd_paramsE --------------------------
	.section	.nv.shared._ZN5flash44flash_bwd_dq_dk_dv_loop_seqk_parallel_kernelI23Flash_bwd_kernel_traitsILi256ELi64ELi64ELi8ELi4ELi2ELi2ELb0ELb1EN7cutlass10bfloat16_tE19Flash_kernel_traitsILi256ELi64ELi64ELi8ES3_EELb0ELb0ELb0ELb0ELb0ELb1ELb0EEEvNS_16Flash_bwd_paramsE,"aw",@nobits
	.sectionflags	@""
	.align	16
	.zero		1024


//--------------------- .nv.shared._ZN5flash44flash_bwd_dq_dk_dv_loop_seqk_parallel_kernelI23Flash_bwd_kernel_traitsILi256ELi64ELi64ELi8ELi4ELi2ELi2ELb0ELb1EN7cutlass10bfloat16_tE19Flash_kernel_traitsILi256ELi64ELi64ELi8ES3_EELb0ELb0ELb0ELb1ELb0ELb0ELb0EEEvNS_16Flash_bwd_paramsE --------------------------
	.section	.nv.shared._ZN5flash44flash_bwd_dq_dk_dv_loop_seqk_parallel_kernelI23Flash_bwd_kernel_traitsILi256ELi64ELi64ELi8ELi4ELi2ELi2ELb0ELb1EN7cutlass10bfloat16_tE19Flash_kernel_traitsILi256ELi64ELi64ELi8ES3_EELb0ELb0ELb0ELb1ELb0ELb0ELb0EEEvNS_16Flash_bwd_paramsE,"aw",@nobits
	.sectionflags	@""
	.align	16
	.zero		1024


//--------------------- .nv.shared._ZN5flash44flash_bwd_dq_dk_dv_loop_seqk_parallel_kernelI23Flash_bwd_kernel_traitsILi256ELi64ELi64ELi8ELi4ELi2ELi2ELb0ELb1EN7cutlass10bfloat16_tE19Flash_kernel_traitsILi256ELi64ELi64ELi8ES3_EELb0ELb0ELb1ELb0ELb0ELb1ELb0EEEvNS_16Flash_bwd_paramsE --------------------------
	.section	.nv.shared._ZN5flash44flash_bwd_dq_dk_dv_loop_seqk_parallel_kernelI23Flash_bwd_kernel_traitsILi256ELi64ELi64ELi8ELi4ELi2ELi2ELb0ELb1EN7cutlass10bfloat16_tE19Flash_kernel_traitsILi256ELi64ELi64ELi8ES3_EELb0ELb0ELb1ELb0ELb0ELb1ELb0EEEvNS_16Flash_bwd_paramsE,"aw",@nobits
	.sectionflags	@""
	.align	16
	.zero		1024


//--------------------- .nv.shared._ZN5flash44flash_bwd_dq_dk_dv_loop_seqk_parallel_kernelI23Flash_bwd_kernel_traitsILi256ELi64ELi64ELi8ELi4ELi2ELi2ELb0ELb1EN7cutlass10bfloat16_tE19Flash_kernel_traitsILi256ELi64ELi64ELi8ES3_EELb0ELb0ELb1ELb1ELb0ELb0ELb0EEEvNS_16Flash_bwd_paramsE --------------------------
	.section	.nv.shared._ZN5flash44flash_bwd_dq_dk_dv_loop_seqk_parallel_kernelI23Flash_bwd_kernel_traitsILi256ELi64ELi64ELi8ELi4ELi2ELi2ELb0ELb1EN7cutlass10bfloat16_tE19Flash_kernel_traitsILi256ELi64ELi64ELi8ES3_EELb0ELb0ELb1ELb1ELb0ELb0ELb0EEEvNS_16Flash_bwd_paramsE,"aw",@nobits
	.sectionflags	@""
	.align	16
	.zero		1024


//--------------------- .nv.shared._ZN5flash44flash_bwd_dq_dk_dv_loop_seqk_parallel_kernelI23Flash_bwd_kernel_traitsILi256ELi64ELi64ELi8ELi4ELi2ELi2ELb0ELb0EN7cutlass10bfloat16_tE19Flash_kernel_traitsILi256ELi64ELi64ELi8ES3_EELb0ELb0ELb0ELb0ELb0ELb0ELb0EEEvNS_16Flash_bwd_paramsE --------------------------
	.section	.nv.shared._ZN5flash44flash_bwd_dq_dk_dv_loop_seqk_parallel_kernelI23Flash_bwd_kernel_traitsILi256ELi64ELi64ELi8ELi4ELi2ELi2ELb0ELb0EN7cutlass10bfloat16_tE19Flash_kernel_traitsILi256ELi64ELi64ELi8ES3_EELb0ELb0ELb0ELb0ELb0ELb0ELb0EEEvNS_16Flash_bwd_paramsE,"aw",@nobits
	.sectionflags	@""
	.align	16
	.zero		1024


//--------------------- .nv.shared._ZN5flash44flash_bwd_dq_dk_dv_loop_seqk_parallel_kernelI23Flash_bwd_kernel_traitsILi256ELi64ELi64ELi8ELi4ELi2ELi2ELb0ELb0EN7cutlass10bfloat16_tE19Flash_kernel_traitsILi256ELi64ELi64ELi8ES3_EELb0ELb0ELb1ELb0ELb0ELb0ELb0EEEvNS_16Flash_bwd_paramsE --------------------------
	.section	.nv.shared._ZN5flash44flash_bwd_dq_dk_dv_loop_seqk_parallel_kernelI23Flash_bwd_kernel_traitsILi256ELi64ELi64ELi8ELi4ELi2ELi2ELb0ELb0EN7cutlass10bfloat16_tE19Flash_kernel_traitsILi256ELi64ELi64ELi8ES3_EELb0ELb0ELb1ELb0ELb0ELb0ELb0EEEvNS_16Flash_bwd_paramsE,"aw",@nobits
	.sectionflags	@""
	.align	16
	.zero		1024


//--------------------- .nv.shared._ZN5flash44flash_bwd_dq_dk_dv_loop_seqk_parallel_kernelI23Flash_bwd_kernel_traitsILi256ELi64ELi64ELi8ELi4ELi2ELi2ELb0ELb0EN7cutlass10bfloat16_tE19Flash_kernel_traitsILi256ELi64ELi64ELi8ES3_EELb0ELb0ELb0ELb0ELb0ELb1ELb0EEEvNS_16Flash_bwd_paramsE --------------------------
	.section	.nv.shared._ZN5flash44flash_bwd_dq_dk_dv_loop_seqk_parallel_kernelI23Flash_bwd_kernel_traitsILi256ELi64ELi64ELi8ELi4ELi2ELi2ELb0ELb0EN7cutlass10bfloat16_tE19Flash_kernel_traitsILi256ELi64ELi64ELi8ES3_EELb0ELb0ELb0ELb0ELb0ELb1ELb0EEEvNS_16Flash_bwd_paramsE,"aw",@nobits
	.sectionflags	@""
	.align	16
	.zero		1024


//--------------------- .nv.shared._ZN5flash44flash_bwd_dq_dk_dv_loop_seqk_parallel_kernelI23Flash_bwd_kernel_traitsILi256ELi64ELi64ELi8ELi4ELi2ELi2ELb0ELb0EN7cutlass10bfloat16_tE19Flash_kernel_traitsILi256ELi64ELi64ELi8ES3_EELb0ELb0ELb0ELb1ELb0ELb0ELb0EEEvNS_16Flash_bwd_paramsE --------------------------
	.section	.nv.shared._ZN5flash44flash_bwd_dq_dk_dv_loop_seqk_parallel_kernelI23Flash_bwd_kernel_traitsILi256ELi64ELi64ELi8ELi4ELi2ELi2ELb0ELb0EN7cutlass10bfloat16_tE19Flash_kernel_traitsILi256ELi64ELi64ELi8ES3_EELb0ELb0ELb0ELb1ELb0ELb0ELb0EEEvNS_16Flash_bwd_paramsE,"aw",@nobits
	.sectionflags	@""
	.align	16
	.zero		1024


//--------------------- .nv.shared._ZN5flash44flash_bwd_dq_dk_dv_loop_seqk_parallel_kernelI23Flash_bwd_kernel_traitsILi256ELi64ELi64ELi8ELi4ELi2ELi2ELb0ELb0EN7cutlass10bfloat16_tE19Flash_kernel_traitsILi256ELi64ELi64ELi8ES3_EELb0ELb0ELb1ELb0ELb0ELb1ELb0EEEvNS_16Flash_bwd_paramsE --------------------------
	.section	.nv.shared._ZN5flash44flash_bwd_dq_dk_dv_loop_seqk_parallel_kernelI23Flash_bwd_kernel_traitsILi256ELi64ELi64ELi8ELi4ELi2ELi2ELb0ELb0EN7cutlass10bfloat16_tE19Flash_kernel_traitsILi256ELi64ELi64ELi8ES3_EELb0ELb0ELb1ELb0ELb0ELb1ELb0EEEvNS_16Flash_bwd_paramsE,"aw",@nobits
	.sectionflags	@""
	.align	16
	.zero		1024


//--------------------- .nv.shared._ZN5flash44flash_bwd_dq_dk_dv_loop_seqk_parallel_kernelI23Flash_bwd_kernel_traitsILi256ELi64ELi64ELi8ELi4ELi2ELi2ELb0ELb0EN7cutlass10bfloat16_tE19Flash_kernel_traitsILi256ELi64ELi64ELi8ES3_EELb0ELb0ELb1ELb1ELb0ELb0ELb0EEEvNS_16Flash_bwd_paramsE --------------------------
	.section	.nv.shared._ZN5flash44flash_bwd_dq_dk_dv_loop_seqk_parallel_kernelI23Flash_bwd_kernel_traitsILi256ELi64ELi64ELi8ELi4ELi2ELi2ELb0ELb0EN7cutlass10bfloat16_tE19Flash_kernel_traitsILi256ELi64ELi64ELi8ES3_EELb0ELb0ELb1ELb1ELb0ELb0ELb0EEEvNS_16Flash_bwd_paramsE,"aw",@nobits
	.sectionflags	@""
	.align	16
	.zero		1024


//--------------------- .nv.shared._ZN5flash27flash_bwd_convert_dq_kernelI23Flash_bwd_kernel_traitsILi256ELi64ELi64ELi8ELi4ELi2ELi2ELb0ELb1EN7cutlass10bfloat16_tE19Flash_kernel_traitsILi256ELi64ELi64ELi8ES3_EEEEvNS_16Flash_bwd_paramsEi --------------------------
	.section	.nv.shared._ZN5flash27flash_bwd_convert_dq_kernelI23Flash_bwd_kernel_traitsILi256ELi64ELi64ELi8ELi4ELi2ELi2ELb0ELb1EN7cutlass10bfloat16_tE19Flash_kernel_traitsILi256ELi64ELi64ELi8ES3_EEEEvNS_16Flash_bwd_paramsEi,"aw",@nobits
	.sectionflags	@""
	.align	16
	.zero		1024


//--------------------- .nv.shared._ZN5flash44flash_bwd_dq_dk_dv_loop_seqk_parallel_kernelI23Flash_bwd_kernel_traitsILi256ELi64ELi64ELi8ELi4ELi2ELi2ELb0ELb1EN7cutlass10bfloat16_tE19Flash_kernel_traitsILi256ELi64ELi64ELi8ES3_EELb1ELb0ELb0ELb0ELb0ELb0ELb0EEEvNS_16Flash_bwd_paramsE --------------------------
	.section	.nv.shared._ZN5flash44flash_bwd_dq_dk_dv_loop_seqk_parallel_kernelI23Flash_bwd_kernel_traitsILi256ELi64ELi64ELi8ELi4ELi2ELi2ELb0ELb1EN7cutlass10bfloat16_tE19Flash_kernel_traitsILi256ELi64ELi64ELi8ES3_EELb1ELb0ELb0ELb0ELb0ELb0ELb0EEEvNS_16Flash_bwd_paramsE,"aw",@nobits
	.sectionflags	@""
	.align	16
	.zero		1024


//--------------------- .nv.shared._ZN5flash44flash_bwd_dq_dk_dv_loop_seqk_parallel_kernelI23Flash_bwd_kernel_traitsILi256ELi64ELi64ELi8ELi4ELi2ELi2ELb0ELb1EN7cutlass10bfloat16_tE19Flash_kernel_traitsILi256ELi64ELi64ELi8ES3_EELb0ELb0ELb0ELb0ELb0ELb0ELb1EEEvNS_16Flash_bwd_paramsE --------------------------
	.section	.nv.shared._ZN5flash44flash_bwd_dq_dk_dv_loop_seqk_parallel_kernelI23Flash_bwd_kernel_traitsILi256ELi64ELi64ELi8ELi4ELi2ELi2ELb0ELb1EN7cutlass10bfloat16_tE19Flash_kernel_traitsILi256ELi64ELi64ELi8ES3_EELb0ELb0ELb0ELb0ELb0ELb0ELb1EEEvNS_16Flash_bwd_paramsE,"aw",@nobits
	.sectionflags	@""
	.align	16
	.zero		1024


//--------------------- .nv.shared._ZN5flash44flash_bwd_dq_dk_dv_loop_seqk_parallel_kernelI23Flash_bwd_kernel_traitsILi256ELi64ELi64ELi8ELi4ELi2ELi2ELb0ELb1EN7cutlass10bfloat16_tE19Flash_kernel_traitsILi256ELi64ELi64ELi8ES3_EELb1ELb0ELb1ELb0ELb0ELb0ELb0EEEvNS_16Flash_bwd_paramsE --------------------------
	.section	.nv.shared._ZN5flash44flash_bwd_dq_dk_dv_loop_seqk_parallel_kernelI23Flash_bwd_kernel_traitsILi256ELi64ELi64ELi8ELi4ELi2ELi2ELb0ELb1EN7cutlass10bfloat16_tE19Flash_kernel_traitsILi256ELi64ELi64ELi8ES3_EELb1ELb0ELb1ELb0ELb0ELb0ELb0EEEvNS_16Flash_bwd_paramsE,"aw",@nobits
	.sectionflags	@""
	.align	16
	.zero		1024


//--------------------- .nv.shared._ZN5flash44flash_bwd_dq_dk_dv_loop_seqk_parallel_kernelI23Flash_bwd_kernel_traitsILi256ELi64ELi64ELi8ELi4ELi2ELi2ELb0ELb1EN7cutlass10bfloat16_tE19Flash_kernel_traitsILi256ELi64ELi64ELi8ES3_EELb0ELb0ELb1ELb0ELb0ELb0ELb1EEEvNS_16Flash_bwd_paramsE --------------------------
	.section	.nv.shared._ZN5flash44flash_bwd_dq_dk_dv_loop_seqk_parallel_kernelI23Flash_bwd_kernel_traitsILi256ELi64ELi64ELi8ELi4ELi2ELi2ELb0ELb1EN7cutlass10bfloat16_tE19Flash_kernel_traitsILi256ELi64ELi64ELi8ES3_EELb0ELb0ELb1ELb0ELb0ELb0ELb1EEEvNS_16Flash_bwd_paramsE,"aw",@nobits
	.sectionflags	@""
	.align	16
	.zero		1024


//--------------------- .nv.shared._ZN5flash44flash_bwd_dq_dk_dv_loop_seqk_parallel_kernelI23Flash_bwd_kernel_traitsILi256ELi64ELi64ELi8ELi4ELi2ELi2ELb0ELb1EN7cutlass10bfloat16_tE19Flash_kernel_traitsILi256ELi64ELi64ELi8ES3_EELb1ELb0ELb0ELb0ELb0ELb1ELb0EEEvNS_16Flash_bwd_paramsE --------------------------
	.section	.nv.shared._ZN5flash44flash_bwd_dq_dk_dv_loop_seqk_parallel_kernelI23Flash_bwd_kernel_traitsILi256ELi64ELi64ELi8ELi4ELi2ELi2ELb0ELb1EN7cutlass10bfloat16_tE19Flash_kernel_traitsILi256ELi64ELi64ELi8ES3_EELb1ELb0ELb0ELb0ELb0ELb1ELb0EEEvNS_16Flash_bwd_paramsE,"aw",@nobits
	.sectionflags	@""
	.align	16
	.zero		1024


//--------------------- .nv.shared._ZN5flash44flash_bwd_dq_dk_dv_loop_seqk_parallel_kernelI23Flash_bwd_kernel_traitsILi256ELi64ELi64ELi8ELi4ELi2ELi2ELb0ELb1EN7cutlass10bfloat16_tE19Flash_kernel_traitsILi256ELi64ELi64ELi8ES3_EELb0ELb0ELb0ELb0ELb0ELb1ELb1EEEvNS_16Flash_bwd_paramsE --------------------------
	.section	.nv.shared._ZN5flash44flash_bwd_dq_dk_dv_loop_seqk_parallel_kernelI23Flash_bwd_kernel_traitsILi256ELi64ELi64ELi8ELi4ELi2ELi2ELb0ELb1EN7cutlass10bfloat16_tE19Flash_kernel_traitsILi256ELi64ELi64ELi8ES3_EELb0ELb0ELb0ELb0ELb0ELb1ELb1EEEvNS_16Flash_bwd_paramsE,"aw",@nobits
	.sectionflags	@""
	.align	16
	.zero		1024


//--------------------- .nv.shared._ZN5flash44flash_bwd_dq_dk_dv_loop_seqk_parallel_kernelI23Flash_bwd_kernel_traitsILi256ELi64ELi64ELi8ELi4ELi2ELi2ELb0ELb1EN7cutlass10bfloat16_tE19Flash_kernel_traitsILi256ELi64ELi64ELi8ES3_EELb1ELb0ELb0ELb1ELb0ELb0ELb0EEEvNS_16Flash_bwd_paramsE --------------------------
	.section	.nv.shared._ZN5flash44flash_bwd_dq_dk_dv_loop_seqk_parallel_kernelI23Flash_bwd_kernel_traitsILi256ELi64ELi64ELi8ELi4ELi2ELi2ELb0ELb1EN7cutlass10bfloat16_tE19Flash_kernel_traitsILi256ELi64ELi64ELi8ES3_EELb1ELb0ELb0ELb1ELb0ELb0ELb0EEEvNS_16Flash_bwd_paramsE,"aw",@nobits
	.sectionflags	@""
	.align	16
	.zero		1024


//--------------------- .nv.shared._ZN5flash44flash_bwd_dq_dk_dv_loop_seqk_parallel_kernelI23Flash_bwd_kernel_traitsILi256ELi64ELi64ELi8ELi4ELi2ELi2ELb0ELb1EN7cutlass10bfloat16_tE19Flash_kernel_traitsILi256ELi64ELi64ELi8ES3_EELb0ELb0ELb0ELb1ELb0ELb0ELb1EEEvNS_16Flash_bwd_paramsE --------------------------
	.section	.nv.shared._ZN5flash44flash_bwd_dq_dk_dv_loop_seqk_parallel_kernelI23Flash_bwd_kernel_traitsILi256ELi64ELi64ELi8ELi4ELi2ELi2ELb0ELb1EN7cutlass10bfloat16_tE19Flash_kernel_traitsILi256ELi64ELi64ELi8ES3_EELb0ELb0ELb0ELb1ELb0ELb0ELb1EEEvNS_16Flash_bwd_paramsE,"aw",@nobits
	.sectionflags	@""
	.align	16
	.zero		1024


//--------------------- .nv.shared._ZN5flash44flash_bwd_dq_dk_dv_loop_seqk_parallel_kernelI23Flash_bwd_kernel_traitsILi256ELi64ELi64ELi8ELi4ELi2ELi2ELb0ELb1EN7cutlass10bfloat16_tE19Flash_kernel_traitsILi256ELi64ELi64ELi8ES3_EELb1ELb0ELb1ELb0ELb0ELb1ELb0EEEvNS_16Flash_bwd_paramsE --------------------------
	.section	.nv.shared._ZN5flash44flash_bwd_dq_dk_dv_loop_seqk_parallel_kernelI23Flash_bwd_kernel_traitsILi256ELi64ELi64ELi8ELi4ELi2ELi2ELb0ELb1EN7cutlass10bfloat16_tE19Flash_kernel_traitsILi256ELi64ELi64ELi8ES3_EELb1ELb0ELb1ELb0ELb0ELb1ELb0EEEvNS_16Flash_bwd_paramsE,"aw",@nobits
	.sectionflags	@""
	.align	16
	.zero		1024


//--------------------- .nv.shared._ZN5flash44flash_bwd_dq_dk_dv_loop_seqk_parallel_kernelI23Flash_bwd_kernel_traitsILi256ELi64ELi64ELi8ELi4ELi2ELi2ELb0ELb1EN7cutlass10bfloat16_tE19Flash_kernel_traitsILi256ELi64ELi64ELi8ES3_EELb0ELb0ELb1ELb0ELb0ELb1ELb1EEEvNS_16Flash_bwd_paramsE --------------------------
	.section	.nv.shared._ZN5flash44flash_bwd_dq_dk_dv_loop_seqk_parallel_kernelI23Flash_bwd_kernel_traitsILi256ELi64ELi64ELi8ELi4ELi2ELi2ELb0ELb1EN7cutlass10bfloat16_tE19Flash_kernel_traitsILi256ELi64ELi64ELi8ES3_EELb0ELb0ELb1ELb0ELb0ELb1ELb1EEEvNS_16Flash_bwd_paramsE,"aw",@nobits
	.sectionflags	@""
	.align	16
	.zero		1024


//--------------------- .nv.shared._ZN5flash44flash_bwd_dq_dk_dv_loop_seqk_parallel_kernelI23Flash_bwd_kernel_traitsILi256ELi64ELi64ELi8ELi4ELi2ELi2ELb0ELb1EN7cutlass10bfloat16_tE19Flash_kernel_traitsILi256ELi64ELi64ELi8ES3_EELb1ELb0ELb1ELb1ELb0ELb0ELb0EEEvNS_16Flash_bwd_paramsE --------------------------
	.section	.nv.shared._ZN5flash44flash_bwd_dq_dk_dv_loop_seqk_parallel_kernelI23Flash_bwd_kernel_traitsILi256ELi64ELi64ELi8ELi4ELi2ELi2ELb0ELb1EN7cutlass10bfloat16_tE19Flash_kernel_traitsILi256ELi64ELi64ELi8ES3_EELb1ELb0ELb1ELb1ELb0ELb0ELb0EEEvNS_16Flash_bwd_paramsE,"aw",@nobits
	.sectionflags	@""
	.align	16
	.zero		1024


//--------------------- .nv.shared._ZN5flash44flash_bwd_dq_dk_dv_loop_seqk_parallel_kernelI23Flash_bwd_kernel_traitsILi256ELi64ELi64ELi8ELi4ELi2ELi2ELb0ELb1EN7cutlass10bfloat16_tE19Flash_kernel_traitsILi256ELi64ELi64ELi8ES3_EELb0ELb0ELb1ELb1ELb0ELb0ELb1EEEvNS_16Flash_bwd_paramsE --------------------------
	.section	.nv.shared._ZN5flash44flash_bwd_dq_dk_dv_loop_seqk_parallel_kernelI23Flash_bwd_kernel_traitsILi256ELi64ELi64ELi8ELi4ELi2ELi2ELb0ELb1EN7cutlass10bfloat16_tE19Flash_kernel_traitsILi256ELi64ELi64ELi8ES3_EELb0ELb0ELb1ELb1ELb0ELb0ELb1EEEvNS_16Flash_bwd_paramsE,"aw",@nobits
	.sectionflags	@""
	.align	16
	.zero		1024


//--------------------- .nv.shared._ZN5flash25flash_bwd_dot_do_o_kernelILb0E23Flash_bwd_kernel_traitsILi256ELi64ELi64ELi8ELi4ELi2ELi2ELb0ELb1EN7cutlass10bfloat16_tE19Flash_kernel_traitsILi256ELi64ELi64ELi8ES3_EEEEvNS_16Flash_bwd_paramsE --------------------------
	.section	.nv.shared._ZN5flash25flash_bwd_dot_do_o_kernelILb0E23Flash_bwd_kernel_traitsILi256ELi64ELi64ELi8ELi4ELi2ELi2ELb0ELb1EN7cutlass10bfloat16_tE19Flash_kernel_traitsILi256ELi64ELi64ELi8ES3_EEEEvNS_16Flash_bwd_paramsE,"aw",@nobits
	.sectionflags	@""
	.align	16
	.zero		1024


//--------------------- .nv.shared._ZN5flash25flash_bwd_dot_do_o_kernelILb1E23Flash_bwd_kernel_traitsILi256ELi64ELi64ELi8ELi4ELi2ELi2ELb0ELb1EN7cutlass10bfloat16_tE19Flash_kernel_traitsILi256ELi64ELi64ELi8ES3_EEEEvNS_16Flash_bwd_paramsE --------------------------
	.section	.nv.shared._ZN5flash25flash_bwd_dot_do_o_kernelILb1E23Flash_bwd_kernel_traitsILi256ELi64ELi64ELi8ELi4ELi2ELi2ELb0ELb1EN7cutlass10bfloat16_tE19Flash_kernel_traitsILi256ELi64ELi64ELi8ES3_EEEEvNS_16Flash_bwd_paramsE,"aw",@nobits
	.sectionflags	@""
	.align	16
	.zero		1024


//--------------------- .nv.shared._ZN5flash27flash_bwd_convert_dq_kernelI23Flash_bwd_kernel_traitsILi256ELi64ELi64ELi8ELi4ELi2ELi2ELb0ELb0EN7cutlass10bfloat16_tE19Flash_kernel_traitsILi256ELi64ELi64ELi8ES3_EEEEvNS_16Flash_bwd_paramsEi --------------------------
	.section	.nv.shared._ZN5flash27flash_bwd_convert_dq_kernelI23Flash_bwd_kernel_traitsILi256ELi64ELi64ELi8ELi4ELi2ELi2ELb0ELb0EN7cutlass10bfloat16_tE19Flash_kernel_traitsILi256ELi64ELi64ELi8ES3_EEEEvNS_16Flash_bwd_paramsEi,"aw",@nobits
	.sectionflags	@""
	.align	16
	.zero		1024


//--------------------- .nv.shared._ZN5flash44flash_bwd_dq_dk_dv_loop_seqk_parallel_kernelI23Flash_bwd_kernel_traitsILi256ELi64ELi64ELi8ELi4ELi2ELi2ELb0ELb0EN7cutlass10bfloat16_tE19Flash_kernel_traitsILi256ELi64ELi64ELi8ES3_EELb1ELb0ELb0ELb0ELb0ELb0ELb0EEEvNS_16Flash_bwd_paramsE --------------------------
	.section	.nv.shared._ZN5flash44flash_bwd_dq_dk_dv_loop_seqk_parallel_kernelI23Flash_bwd_kernel_traitsILi256ELi64ELi64ELi8ELi4ELi2ELi2ELb0ELb0EN7cutlass10bfloat16_tE19Flash_kernel_traitsILi256ELi64ELi64ELi8ES3_EELb1ELb0ELb0ELb0ELb0ELb0ELb0EEEvNS_16Flash_bwd_paramsE,"aw",@nobits
	.sectionflags	@""
	.align	16
	.zero		1024


//--------------------- .nv.shared._ZN5flash44flash_bwd_dq_dk_dv_loop_seqk_parallel_kernelI23Flash_bwd_kernel_traitsILi256ELi64ELi64ELi8ELi4ELi2ELi2ELb0ELb0EN7cutlass10bfloat16_tE19Flash_kernel_traitsILi256ELi64ELi64ELi8ES3_EELb0ELb0ELb0ELb0ELb0ELb0ELb1EEEvNS_16Flash_bwd_paramsE --------------------------
	.section	.nv.shared._ZN5flash44flash_bwd_dq_dk_dv_loop_seqk_parallel_kernelI23Flash_bwd_kernel_traitsILi256ELi64ELi64ELi8ELi4ELi2ELi2ELb0ELb0EN7cutlass10bfloat16_tE19Flash_kernel_traitsILi256ELi64ELi64ELi8ES3_EELb0ELb0ELb0ELb0ELb0ELb0ELb1EEEvNS_16Flash_bwd_paramsE,"aw",@nobits
	.sectionflags	@""
	.align	16
	.zero		1024


//--------------------- .nv.shared._ZN5flash44flash_bwd_dq_dk_dv_loop_seqk_parallel_kernelI23Flash_bwd_kernel_traitsILi256ELi64ELi64ELi8ELi4ELi2ELi2ELb0ELb0EN7cutlass10bfloat16_tE19Flash_kernel_traitsILi256ELi64ELi64ELi8ES3_EELb1ELb0ELb1ELb0ELb0ELb0ELb0EEEvNS_16Flash_bwd_paramsE --------------------------
	.section	.nv.shared._ZN5flash44flash_bwd_dq_dk_dv_loop_seqk_parallel_kernelI23Flash_bwd_kernel_traitsILi256ELi64ELi64ELi8ELi4ELi2ELi2ELb0ELb0EN7cutlass10bfloat16_tE19Flash_kernel_traitsILi256ELi64ELi64ELi8ES3_EELb1ELb0ELb1ELb0ELb0ELb0ELb0EEEvNS_16Flash_bwd_paramsE,"aw",@nobits
	.sectionflags	@""
	.align	16
	.zero		1024


//--------------------- .nv.shared._ZN5flash44flash_bwd_dq_dk_dv_loop_seqk_parallel_kernelI23Flash_bwd_kernel_traitsILi256ELi64ELi64ELi8ELi4ELi2ELi2ELb0ELb0EN7cutlass10bfloat16_tE19Flash_kernel_traitsILi256ELi64ELi64ELi8ES3_EELb0ELb0ELb1ELb0ELb0ELb0ELb1EEEvNS_16Flash_bwd_paramsE --------------------------
	.section	.nv.shared._ZN5flash44flash_bwd_dq_dk_dv_loop_seqk_parallel_kernelI23Flash_bwd_kernel_traitsILi256ELi64ELi64ELi8ELi4ELi2ELi2ELb0ELb0EN7cutlass10bfloat16_tE19Flash_kernel_traitsILi256ELi64ELi64ELi8ES3_EELb0ELb0ELb1ELb0ELb0ELb0ELb1EEEvNS_16Flash_bwd_paramsE,"aw",@nobits
	.sectionflags	@""
	.align	16
	.zero		1024


//--------------------- .nv.shared._ZN5flash44flash_bwd_dq_dk_dv_loop_seqk_parallel_kernelI23Flash_bwd_kernel_traitsILi256ELi64ELi64ELi8ELi4ELi2ELi2ELb0ELb0EN7cutlass10bfloat16_tE19Flash_kernel_traitsILi256ELi64ELi64ELi8ES3_EELb1ELb0ELb0ELb0ELb0ELb1ELb0EEEvNS_16Flash_bwd_paramsE --------------------------
	.section	.nv.shared._ZN5flash44flash_bwd_dq_dk_dv_loop_seqk_parallel_kernelI23Flash_bwd_kernel_traitsILi256ELi64ELi64ELi8ELi4ELi2ELi2ELb0ELb0EN7cutlass10bfloat16_tE19Flash_kernel_traitsILi256ELi64ELi64ELi8ES3_EELb1ELb0ELb0ELb0ELb0ELb1ELb0EEEvNS_16Flash_bwd_paramsE,"aw",@nobits
	.sectionflags	@""
	.align	16
	.zero		1024


//--------------------- .nv.shared._ZN5flash44flash_bwd_dq_dk_dv_loop_seqk_parallel_kernelI23Flash_bwd_kernel_traitsILi256ELi64ELi64ELi8ELi4ELi2ELi2ELb0ELb0EN7cutlass10bfloat16_tE19Flash_kernel_traitsILi256ELi64ELi64ELi8ES3_EELb0ELb0ELb0ELb0ELb0ELb1ELb1EEEvNS_16Flash_bwd_paramsE --------------------------
	.section	.nv.shared._ZN5flash44flash_bwd_dq_dk_dv_loop_seqk_parallel_kernelI23Flash_bwd_kernel_traitsILi256ELi64ELi64ELi8ELi4ELi2ELi2ELb0ELb0EN7cutlass10bfloat16_tE19Flash_kernel_traitsILi256ELi64ELi64ELi8ES3_EELb0ELb0ELb0ELb0ELb0ELb1ELb1EEEvNS_16Flash_bwd_paramsE,"aw",@nobits
	.sectionflags	@""
	.align	16
	.zero		1024


//--------------------- .nv.shared._ZN5flash44flash_bwd_dq_dk_dv_loop_seqk_parallel_kernelI23Flash_bwd_kernel_traitsILi256ELi64ELi64ELi8ELi4ELi2ELi2ELb0ELb0EN7cutlass10bfloat16_tE19Flash_kernel_traitsILi256ELi64ELi64ELi8ES3_EELb1ELb0ELb0ELb1ELb0ELb0ELb0EEEvNS_16Flash_bwd_paramsE --------------------------
	.section	.nv.shared._ZN5flash44flash_bwd_dq_dk_dv_loop_seqk_parallel_kernelI23Flash_bwd_kernel_traitsILi256ELi64ELi64ELi8ELi4ELi2ELi2ELb0ELb0EN7cutlass10bfloat16_tE19Flash_kernel_traitsILi256ELi64ELi64ELi8ES3_EELb1ELb0ELb0ELb1ELb0ELb0ELb0EEEvNS_16Flash_bwd_paramsE,"aw",@nobits
	.sectionflags	@""
	.align	16
	.zero		1024


//--------------------- .nv.shared._ZN5flash44flash_bwd_dq_dk_dv_loop_seqk_parallel_kernelI23Flash_bwd_kernel_traitsILi256ELi64ELi64ELi8ELi4ELi2ELi2ELb0ELb0EN7cutlass10bfloat16_tE19Flash_kernel_traitsILi256ELi64ELi64ELi8ES3_EELb0ELb0ELb0ELb1ELb0ELb0ELb1EEEvNS_16Flash_bwd_paramsE --------------------------
	.section	.nv.shared._ZN5flash44flash_bwd_dq_dk_dv_loop_seqk_parallel_kernelI23Flash_bwd_kernel_traitsILi256ELi64ELi64ELi8ELi4ELi2ELi2ELb0ELb0EN7cutlass10bfloat16_tE19Flash_kernel_traitsILi256ELi64ELi64ELi8ES3_EELb0ELb0ELb0ELb1ELb0ELb0ELb1EEEvNS_16Flash_bwd_paramsE,"aw",@nobits
	.sectionflags	@""
	.align	16
	.zero		1024


//--------------------- .nv.shared._ZN5flash44flash_bwd_dq_dk_dv_loop_seqk_parallel_kernelI23Flash_bwd_kernel_traitsILi256ELi64ELi64ELi8ELi4ELi2ELi2ELb0ELb0EN7cutlass10bfloat16_tE19Flash_kernel_traitsILi256ELi64ELi64ELi8ES3_EELb1ELb0ELb1ELb0ELb0ELb1ELb0EEEvNS_16Flash_bwd_paramsE --------------------------
	.section	.nv.shared._ZN5flash44flash_bwd_dq_dk_dv_loop_seqk_parallel_kernelI23Flash_bwd_kernel_traitsILi256ELi64ELi64ELi8ELi4ELi2ELi2ELb0ELb0EN7cutlass10bfloat16_tE19Flash_kernel_traitsILi256ELi64ELi64ELi8ES3_EELb1ELb0ELb1ELb0ELb0ELb1ELb0EEEvNS_16Flash_bwd_paramsE,"aw",@nobits
	.sectionflags	@""
	.align	16
	.zero		1024


//--------------------- .nv.shared._ZN5flash44flash_bwd_dq_dk_dv_loop_seqk_parallel_kernelI23Flash_bwd_kernel_traitsILi256ELi64ELi64ELi8ELi4ELi2ELi2ELb0ELb0EN7cutlass10bfloat16_tE19Flash_kernel_traitsILi256ELi64ELi64ELi8ES3_EELb0ELb0ELb1ELb0ELb0ELb1ELb1EEEvNS_16Flash_bwd_paramsE --------------------------
	.section	.nv.shared._ZN5flash44flash_bwd_dq_dk_dv_loop_seqk_parallel_kernelI23Flash_bwd_kernel_traitsILi256ELi64ELi64ELi8ELi4ELi2ELi2ELb0ELb0EN7cutlass10bfloat16_tE19Flash_kernel_traitsILi256ELi64ELi64ELi8ES3_EELb0ELb0ELb1ELb0ELb0ELb1ELb1EEEvNS_16Flash_bwd_paramsE,"aw",@nobits
	.sectionflags	@""
	.align	16
	.zero		1024


//--------------------- .nv.shared._ZN5flash44flash_bwd_dq_dk_dv_loop_seqk_parallel_kernelI23Flash_bwd_kernel_traitsILi256ELi64ELi64ELi8ELi4ELi2ELi2ELb0ELb0EN7cutlass10bfloat16_tE19Flash_kernel_traitsILi256ELi64ELi64ELi8ES3_EELb1ELb0ELb1ELb1ELb0ELb0ELb0EEEvNS_16Flash_bwd_paramsE --------------------------
	.section	.nv.shared._ZN5flash44flash_bwd_dq_dk_dv_loop_seqk_parallel_kernelI23Flash_bwd_kernel_traitsILi256ELi64ELi64ELi8ELi4ELi2ELi2ELb0ELb0EN7cutlass10bfloat16_tE19Flash_kernel_traitsILi256ELi64ELi64ELi8ES3_EELb1ELb0ELb1ELb1ELb0ELb0ELb0EEEvNS_16Flash_bwd_paramsE,"aw",@nobits
	.sectionflags	@""
	.align	16
	.zero		1024


//--------------------- .nv.shared._ZN5flash44flash_bwd_dq_dk_dv_loop_seqk_parallel_kernelI23Flash_bwd_kernel_traitsILi256ELi64ELi64ELi8ELi4ELi2ELi2ELb0ELb0EN7cutlass10bfloat16_tE19Flash_kernel_traitsILi256ELi64ELi64ELi8ES3_EELb0ELb0ELb1ELb1ELb0ELb0ELb1EEEvNS_16Flash_bwd_paramsE --------------------------
	.section	.nv.shared._ZN5flash44flash_bwd_dq_dk_dv_loop_seqk_parallel_kernelI23Flash_bwd_kernel_traitsILi256ELi64ELi64ELi8ELi4ELi2ELi2ELb0ELb0EN7cutlass10bfloat16_tE19Flash_kernel_traitsILi256ELi64ELi64ELi8ES3_EELb0ELb0ELb1ELb1ELb0ELb0ELb1EEEvNS_16Flash_bwd_paramsE,"aw",@nobits
	.sectionflags	@""
	.align	16
	.zero		1024


//--------------------- .nv.shared._ZN5flash25flash_bwd_dot_do_o_kernelILb0E23Flash_bwd_kernel_traitsILi256ELi64ELi64ELi8ELi4ELi2ELi2ELb0ELb0EN7cutlass10bfloat16_tE19Flash_kernel_traitsILi256ELi64ELi64ELi8ES3_EEEEvNS_16Flash_bwd_paramsE --------------------------
	.section	.nv.shared._ZN5flash25flash_bwd_dot_do_o_kernelILb0E23Flash_bwd_kernel_traitsILi256ELi64ELi64ELi8ELi4ELi2ELi2ELb0ELb0EN7cutlass10bfloat16_tE19Flash_kernel_traitsILi256ELi64ELi64ELi8ES3_EEEEvNS_16Flash_bwd_paramsE,"aw",@nobits
	.sectionflags	@""
	.align	16
	.zero		1024


//--------------------- .nv.shared._ZN5flash25flash_bwd_dot_do_o_kernelILb1E23Flash_bwd_kernel_traitsILi256ELi64ELi64ELi8ELi4ELi2ELi2ELb0ELb0EN7cutlass10bfloat16_tE19Flash_kernel_traitsILi256ELi64ELi64ELi8ES3_EEEEvNS_16Flash_bwd_paramsE --------------------------
	.section	.nv.shared._ZN5flash25flash_bwd_dot_do_o_kernelILb1E23Flash_bwd_kernel_traitsILi256ELi64ELi64ELi8ELi4ELi2ELi2ELb0ELb0EN7cutlass10bfloat16_tE19Flash_kernel_traitsILi256ELi64ELi64ELi8ES3_EEEEvNS_16Flash_bwd_paramsE,"aw",@nobits
	.sectionflags	@""
	.align	16
	.zero		1024


//--------------------- .nv.constant0._ZN5flash27flash_bwd_convert_dq_kernelI23Flash_bwd_kernel_traitsILi256ELi64ELi32ELi8ELi4ELi1ELi2ELb1ELb1EN7cutlass10bfloat16_tE19Flash_kernel_traitsILi256ELi64ELi32ELi8ES3_EEEEvNS_16Flash_bwd_paramsEi --------------------------
	.section	.nv.constant0._ZN5flash27flash_bwd_convert_dq_kernelI23Flash_bwd_kernel_traitsILi256ELi64ELi32ELi8ELi4ELi1ELi2ELb1ELb1EN7cutlass10bfloat16_tE19Flash_kernel_traitsILi256ELi64ELi32ELi8ES3_EEEEvNS_16Flash_bwd_paramsEi,"a",@progbits
	.sectionflags	@""
	.align	4
.nv.constant0._ZN5flash27flash_bwd_convert_dq_kernelI23Flash_bwd_kernel_traitsILi256ELi64ELi32ELi8ELi4ELi1ELi2ELb1ELb1EN7cutlass10bfloat16_tE19Flash_kernel_traitsILi256ELi64ELi32ELi8ES3_EEEEvNS_16Flash_bwd_paramsEi:
	.zero		1172


//--------------------- .nv.constant0._ZN5flash44flash_bwd_dq_dk_dv_loop_seqk_parallel_kernelI23Flash_bwd_kernel_traitsILi256ELi64ELi32ELi8ELi4ELi1ELi2ELb1ELb1EN7cutlass10bfloat16_tE19Flash_kernel_traitsILi256ELi64ELi32ELi8ES3_EELb0ELb0ELb0ELb0ELb0ELb0ELb0EEEvNS_16Flash_bwd_paramsE --------------------------
	.section	.nv.constant0._ZN5flash44flash_bwd_dq_dk_dv_loop_seqk_parallel_kernelI23Flash_bwd_kernel_traitsILi256ELi64ELi32ELi8ELi4ELi1ELi2ELb1ELb1EN7cutlass10bfloat16_tE19Flash_kernel_traitsILi256ELi64ELi32ELi8ES3_EELb0ELb0ELb0ELb0ELb0ELb0ELb0EEEvNS_16Flash_bwd_paramsE,"a",@progbits
	.sectionflags	@""
	.align	4
.nv.constant0._ZN5flash44flash_bwd_dq_dk_dv_loop_seqk_parallel_kernelI23Flash_bwd_kernel_traitsILi256ELi64ELi32ELi8ELi4ELi1ELi2ELb1ELb1EN7cutlass10bfloat16_tE19Flash_kernel_traitsILi256ELi64ELi32ELi8ES3_EELb0ELb0ELb0ELb0ELb0ELb0ELb0EEEvNS_16Flash_bwd_paramsE:
	.zero		1168


//--------------------- .nv.constant0._ZN5flash44flash_bwd_dq_dk_dv_loop_seqk_parallel_kernelI23Flash_bwd_kernel_traitsILi256ELi64ELi32ELi8ELi4ELi1ELi2ELb1ELb1EN7cutlass10bfloat16_tE19Flash_kernel_traitsILi256ELi64ELi32ELi8ES3_EELb0ELb0ELb0ELb0ELb0ELb0ELb1EEEvNS_16Flash_bwd_paramsE --------------------------
	.section	.nv.constant0._ZN5flash44flash_bwd_dq_dk_dv_loop_seqk_parallel_kernelI23Flash_bwd_kernel_traitsILi256ELi64ELi32ELi8ELi4ELi1ELi2ELb1ELb1EN7cutlass10bfloat16_tE19Flash_kernel_traitsILi256ELi64ELi32ELi8ES3_EELb0ELb0ELb0ELb0ELb0ELb0ELb1EEEvNS_16Flash_bwd_paramsE,"a",@progbits
	.sectionflags	@""
	.align	4
.nv.constant0._ZN5flash44flash_bwd_dq_dk_dv_loop_seqk_parallel_kernelI23Flash_bwd_kernel_traitsILi256ELi64ELi32ELi8ELi4ELi1ELi2ELb1ELb1EN7cutlass10bfloat16_tE19Flash_kernel_traitsILi256ELi64ELi32ELi8ES3_EELb0ELb0ELb0ELb0ELb0ELb0ELb1EEEvNS_16Flash_bwd_paramsE:
	.zero		1168


//--------------------- .nv.constant0._ZN5flash44flash_bwd_dq_dk_dv_loop_seqk_parallel_kernelI23Flash_bwd_kernel_traitsILi256ELi64ELi32ELi8ELi4ELi1ELi2ELb1ELb1EN7cutlass10bfloat16_tE19Flash_kernel_traitsILi256ELi64ELi32ELi8ES3_EELb0ELb0ELb1ELb0ELb0ELb0ELb0EEEvNS_16Flash_bwd_paramsE --------------------------
	.section	.nv.constant0._ZN5flash44flash_bwd_dq_dk_dv_loop_seqk_parallel_kernelI23Flash_bwd_kernel_traitsILi256ELi64ELi32ELi8ELi4ELi1ELi2ELb1ELb1EN7cutlass10bfloat16_tE19Flash_kernel_traitsILi256ELi64ELi32ELi8ES3_EELb0ELb0ELb1ELb0ELb0ELb0ELb0EEEvNS_16Flash_bwd_paramsE,"a",@progbits
	.sectionflags	@""
	.align	4
.nv.constant0._ZN5flash44flash_bwd_dq_dk_dv_loop_seqk_parallel_kernelI23Flash_bwd_kernel_traitsILi256ELi64ELi32ELi8ELi4ELi1ELi2ELb1ELb1EN7cutlass10bfloat16_tE19Flash_kernel_traitsILi256ELi64ELi32ELi8ES3_EELb0ELb0ELb1ELb0ELb0ELb0ELb0EEEvNS_16Flash_bwd_paramsE:
	.zero		1168


//--------------------- .nv.constant0._ZN5flash44flash_bwd_dq_dk_dv_loop_seqk_parallel_kernelI23Flash_bwd_kernel_traitsILi256ELi64ELi32ELi8ELi4ELi1ELi2ELb1ELb1EN7cutlass10bfloat16_tE19Flash_kernel_traitsILi256ELi64ELi32ELi8ES3_EELb0ELb0ELb1ELb0ELb0ELb0ELb1EEEvNS_16Flash_bwd_paramsE --------------------------
	.section	.nv.constant0._ZN5flash44flash_bwd_dq_dk_dv_loop_seqk_parallel_kernelI23Flash_bwd_kernel_traitsILi256ELi64ELi32ELi8ELi4ELi1ELi2ELb1ELb1EN7cutlass10bfloat16_tE19Flash_kernel_traitsILi256ELi64ELi32ELi8ES3_EELb0ELb0ELb1ELb0ELb0ELb0ELb1EEEvNS_16Flash_bwd_paramsE,"a",@progbits
	.sectionflags	@""
	.align	4
.nv.constant0._ZN5flash44flash_bwd_dq_dk_dv_loop_seqk_parallel_kernelI23Flash_bwd_kernel_traitsILi256ELi64ELi32ELi8ELi4ELi1ELi2ELb1ELb1EN7cutlass10bfloat16_tE19Flash_kernel_traitsILi256ELi64ELi32ELi8ES3_EELb0ELb0ELb1ELb0ELb0ELb0ELb1EEEvNS_16Flash_bwd_paramsE:
	.zero		1168


//--------------------- .nv.constant0._ZN5flash44flash_bwd_dq_dk_dv_loop_seqk_parallel_kernelI23Flash_bwd_kernel_traitsILi256ELi64ELi32ELi8ELi4ELi1ELi2ELb1ELb1EN7cutlass10bfloat16_tE19Flash_kernel_traitsILi256ELi64ELi32ELi8ES3_EELb0ELb0ELb0ELb0ELb0ELb1ELb0EEEvNS_16Flash_bwd_paramsE --------------------------
	.section	.nv.constant0._ZN5flash44flash_bwd_dq_dk_dv_loop_seqk_parallel_kernelI23Flash_bwd_kernel_traitsILi256ELi64ELi32ELi8ELi4ELi1ELi2ELb1ELb1EN7cutlass10bfloat16_tE19Flash_kernel_traitsILi256ELi64ELi32ELi8ES3_EELb0ELb0ELb0ELb0ELb0ELb1ELb0EEEvNS_16Flash_bwd_paramsE,"a",@progbits
	.sectionflags	@""
	.align	4
.nv.constant0._ZN5flash44flash_bwd_dq_dk_dv_loop_seqk_parallel_kernelI23Flash_bwd_kernel_traitsILi256ELi64ELi32ELi8ELi4ELi1ELi2ELb1ELb1EN7cutlass10bfloat16_tE19Flash_kernel_traitsILi256ELi64ELi32ELi8ES3_EELb0ELb0ELb0ELb0ELb0ELb1ELb0EEEvNS_16Flash_bwd_paramsE:
	.zero		1168


//--------------------- .nv.constant0._ZN5flash44flash_bwd_dq_dk_dv_loop_seqk_parallel_kernelI23Flash_bwd_kernel_traitsILi256ELi64ELi32ELi8ELi4ELi1ELi2ELb1ELb1EN7cutlass10bfloat16_tE19Flash_kernel_traitsILi256ELi64ELi32ELi8ES3_EELb0ELb0ELb0ELb0ELb0ELb1ELb1EEEvNS_16Flash_bwd_paramsE --------------------------
	.section	.nv.constant0._ZN5flash44flash_bwd_dq_dk_dv_loop_seqk_parallel_kernelI23Flash_bwd_kernel_traitsILi256ELi64ELi32ELi8ELi4ELi1ELi2ELb1ELb1EN7cutlass10bfloat16_tE19Flash_kernel_traitsILi256ELi64ELi32ELi8ES3_EELb0ELb0ELb0ELb0ELb0ELb1ELb1EEEvNS_16Flash_bwd_paramsE,"a",@progbits
	.sectionflags	@""
	.align	4
.nv.constant0._ZN5flash44flash_bwd_dq_dk_dv_loop_seqk_parallel_kernelI23Flash_bwd_kernel_traitsILi256ELi64ELi32ELi8ELi4ELi1ELi2ELb1ELb1EN7cutlass10bfloat16_tE19Flash_kernel_traitsILi256ELi64ELi32ELi8ES3_EELb0ELb0ELb0ELb0ELb0ELb1ELb1EEEvNS_16Flash_bwd_paramsE:
	.zero		1168


//--------------------- .nv.constant0._ZN5flash44flash_bwd_dq_dk_dv_loop_seqk_parallel_kernelI23Flash_bwd_kernel_traitsILi256ELi64ELi32ELi8ELi4ELi1ELi2ELb1ELb1EN7cutlass10bfloat16_tE19Flash_kernel_traitsILi256ELi64ELi32ELi8ES3_EELb0ELb0ELb0ELb1ELb0ELb0ELb0EEEvNS_16Flash_bwd_paramsE --------------------------
	.section	.nv.constant0._ZN5flash44flash_bwd_dq_dk_dv_loop_seqk_parallel_kernelI23Flash_bwd_kernel_traitsILi256ELi64ELi32ELi8ELi4ELi1ELi2ELb1ELb1EN7cutlass10bfloat16_tE19Flash_kernel_traitsILi256ELi64ELi32ELi8ES3_EELb0ELb0ELb0ELb1ELb0ELb0ELb0EEEvNS_16Flash_bwd_paramsE,"a",@progbits
	.sectionflags	@""
	.align	4
.nv.constant0._ZN5flash44flash_bwd_dq_dk_dv_loop_seqk_parallel_kernelI23Flash_bwd_kernel_traitsILi256ELi64ELi32ELi8ELi4ELi1ELi2ELb1ELb1EN7cutlass10bfloat16_tE19Flash_kernel_traitsILi256ELi64ELi32ELi8ES3_EELb0ELb0ELb0ELb1ELb0ELb0ELb0EEEvNS_16Flash_bwd_paramsE:
	.zero		1168


//--------------------- .nv.constant0._ZN5flash44flash_bwd_dq_dk_dv_loop_seqk_parallel_kernelI23Flash_bwd_kernel_traitsILi256ELi64ELi32ELi8ELi4ELi1ELi2ELb1ELb1EN7cutlass10bfloat16_tE19Flash_kernel_traitsILi256ELi64ELi32ELi8ES3_EELb0ELb0ELb0ELb1ELb0ELb0ELb1EEEvNS_16Flash_bwd_paramsE --------------------------
	.section	.nv.constant0._ZN5flash44flash_bwd_dq_dk_dv_loop_seqk_parallel_kernelI23Flash_bwd_kernel_traitsILi256ELi64ELi32ELi8ELi4ELi1ELi2ELb1ELb1EN7cutlass10bfloat16_tE19Flash_kernel_traitsILi256ELi64ELi32ELi8ES3_EELb0ELb0ELb0ELb1ELb0ELb0ELb1EEEvNS_16Flash_bwd_paramsE,"a",@progbits
	.sectionflags	@""
	.align	4
.nv.constant0._ZN5flash44flash_bwd_dq_dk_dv_loop_seqk_parallel_kernelI23Flash_bwd_kernel_traitsILi256ELi64ELi32ELi8ELi4ELi1ELi2ELb1ELb1EN7cutlass10bfloat16_tE19Flash_kernel_traitsILi256ELi64ELi32ELi8ES3_EELb0ELb0ELb0ELb1ELb0ELb0ELb1EEEvNS_16Flash_bwd_paramsE:
	.zero		1168


//--------------------- .nv.constant0._ZN5flash44flash_bwd_dq_dk_dv_loop_seqk_parallel_kernelI23Flash_bwd_kernel_traitsILi256ELi64ELi32ELi8ELi4ELi1ELi2ELb1ELb1EN7cutlass10bfloat16_tE19Flash_kernel_traitsILi256ELi64ELi32ELi8ES3_EELb0ELb0ELb1ELb0ELb0ELb1ELb0EEEvNS_16Flash_bwd_paramsE --------------------------
	.section	.nv.constant0._ZN5flash44flash_bwd_dq_dk_dv_loop_seqk_parallel_kernelI23Flash_bwd_kernel_traitsILi256ELi64ELi32ELi8ELi4ELi1ELi2ELb1ELb1EN7cutlass10bfloat16_tE19Flash_kernel_traitsILi256ELi64ELi32ELi8ES3_EELb0ELb0ELb1ELb0ELb0ELb1ELb0EEEvNS_16Flash_bwd_paramsE,"a",@progbits
	.sectionflags	@""
	.align	4
.nv.constant0._ZN5flash44flash_bwd_dq_dk_dv_loop_seqk_parallel_kernelI23Flash_bwd_kernel_traitsILi256ELi64ELi32ELi8ELi4ELi1ELi2ELb1ELb1EN7cutlass10bfloat16_tE19Flash_kernel_traitsILi256ELi64ELi32ELi8ES3_EELb0ELb0ELb1ELb0ELb0ELb1ELb0EEEvNS_16Flash_bwd_paramsE:
	.zero		1168


//--------------------- .nv.constant0._ZN5flash44flash_bwd_dq_dk_dv_loop_seqk_parallel_kernelI23Flash_bwd_kernel_traitsILi256ELi64ELi32ELi8ELi4ELi1ELi2ELb1ELb1EN7cutlass10bfloat16_tE19Flash_kernel_traitsILi256ELi64ELi32ELi8ES3_EELb0ELb0ELb1ELb0ELb0ELb1ELb1EEEvNS_16Flash_bwd_paramsE --------------------------
	.section	.nv.constant0._ZN5flash44flash_bwd_dq_dk_dv_loop_seqk_parallel_kernelI23Flash_bwd_kernel_traitsILi256ELi64ELi32ELi8ELi4ELi1ELi2ELb1ELb1EN7cutlass10bfloat16_tE19Flash_kernel_traitsILi256ELi64ELi32ELi8ES3_EELb0ELb0ELb1ELb0ELb0ELb1ELb1EEEvNS_16Flash_bwd_paramsE,"a",@progbits
	.sectionflags	@""
	.align	4
.nv.constant0._ZN5flash44flash_bwd_dq_dk_dv_loop_seqk_parallel_kernelI23Flash_bwd_kernel_traitsILi256ELi64ELi32ELi8ELi4ELi1ELi2ELb1ELb1EN7cutlass10bfloat16_tE19Flash_kernel_traitsILi256ELi64ELi32ELi8ES3_EELb0ELb0ELb1ELb0ELb0ELb1ELb1EEEvNS_16Flash_bwd_paramsE:
	.zero		1168


//--------------------- .nv.constant0._ZN5flash44flash_bwd_dq_dk_dv_loop_seqk_parallel_kernelI23Flash_bwd_kernel_traitsILi256ELi64ELi32ELi8ELi4ELi1ELi2ELb1ELb1EN7cutlass10bfloat16_tE19Flash_kernel_traitsILi256ELi64ELi32ELi8ES3_EELb0ELb0ELb1ELb1ELb0ELb0ELb0EEEvNS_16Flash_bwd_paramsE --------------------------
	.section	.nv.constant0._ZN5flash44flash_bwd_dq_dk_dv_loop_seqk_parallel_kernelI23Flash_bwd_kernel_traitsILi256ELi64ELi32ELi8ELi4ELi1ELi2ELb1ELb1EN7cutlass10bfloat16_tE19Flash_kernel_traitsILi256ELi64ELi32ELi8ES3_EELb0ELb0ELb1ELb1ELb0ELb0ELb0EEEvNS_16Flash_bwd_paramsE,"a",@progbits
	.sectionflags	@""
	.align	4
.nv.constant0._ZN5flash44flash_bwd_dq_dk_dv_loop_seqk_parallel_kernelI23Flash_bwd_kernel_traitsILi256ELi64ELi32ELi8ELi4ELi1ELi2ELb1ELb1EN7cutlass10bfloat16_tE19Flash_kernel_traitsILi256ELi64ELi32ELi8ES3_EELb0ELb0ELb1ELb1ELb0ELb0ELb0EEEvNS_16Flash_bwd_paramsE:
	.zero		1168


//--------------------- .nv.constant0._ZN5flash44flash_bwd_dq_dk_dv_loop_seqk_parallel_kernelI23Flash_bwd_kernel_traitsILi256ELi64ELi32ELi8ELi4ELi1ELi2ELb1ELb1EN7cutlass10bfloat16_tE19Flash_kernel_traitsILi256ELi64ELi32ELi8ES3_EELb0ELb0ELb1ELb1ELb0ELb0ELb1EEEvNS_16Flash_bwd_paramsE --------------------------
	.section	.nv.constant0._ZN5flash44flash_bwd_dq_dk_dv_loop_seqk_parallel_kernelI23Flash_bwd_kernel_traitsILi256ELi64ELi32ELi8ELi4ELi1ELi2ELb1ELb1EN7cutlass10bfloat16_tE19Flash_kernel_traitsILi256ELi64ELi32ELi8ES3_EELb0ELb0ELb1ELb1ELb0ELb0ELb1EEEvNS_16Flash_bwd_paramsE,"a",@progbits
	.sectionflags	@""
	.align	4
.nv.constant0._ZN5flash44flash_bwd_dq_dk_dv_loop_seqk_parallel_kernelI23Flash_bwd_kernel_traitsILi256ELi64ELi32ELi8ELi4ELi1ELi2ELb1ELb1EN7cutlass10bfloat16_tE19Flash_kernel_traitsILi256ELi64ELi32ELi8ES3_EELb0ELb0ELb1ELb1ELb0ELb0ELb1EEEvNS_16Flash_bwd_paramsE:
	.zero		1168


//--------------------- .nv.constant0._ZN5flash25flash_bwd_dot_do_o_kernelILb0E23Flash_bwd_kernel_traitsILi256ELi64ELi32ELi8ELi4ELi1ELi2ELb1ELb1EN7cutlass10bfloat16_tE19Flash_kernel_traitsILi256ELi64ELi32ELi8ES3_EEEEvNS_16Flash_bwd_paramsE --------------------------
	.section	.nv.constant0._ZN5flash25flash_bwd_dot_do_o_kernelILb0E23Flash_bwd_kernel_traitsILi256ELi64ELi32ELi8ELi4ELi1ELi2ELb1ELb1EN7cutlass10bfloat16_tE19Flash_kernel_traitsILi256ELi64ELi32ELi8ES3_EEEEvNS_16Flash_bwd_paramsE,"a",@progbits
	.sectionflags	@""
	.align	4
.nv.constant0._ZN5flash25flash_bwd_dot_do_o_kernelILb0E23Flash_bwd_kernel_traitsILi256ELi64ELi32ELi8ELi4ELi1ELi2ELb1ELb1EN7cutlass10bfloat16_tE19Flash_kernel_traitsILi256ELi64ELi32ELi8ES3_EEEEvNS_16Flash_bwd_paramsE:
	.zero		1168


//--------------------- .nv.constant0._ZN5flash25flash_bwd_dot_do_o_kernelILb1E23Flash_bwd_kernel_traitsILi256ELi64ELi32ELi8ELi4ELi1ELi2ELb1ELb1EN7cutlass10bfloat16_tE19Flash_kernel_traitsILi256ELi64ELi32ELi8ES3_EEEEvNS_16Flash_bwd_paramsE --------------------------
	.section	.nv.constant0._ZN5flash25flash_bwd_dot_do_o_kernelILb1E23Flash_bwd_kernel_traitsILi256ELi64ELi32ELi8ELi4ELi1ELi2ELb1ELb1EN7cutlass10bfloat16_tE19Flash_kernel_traitsILi256ELi64ELi32ELi8ES3_EEEEvNS_16Flash_bwd_paramsE,"a",@progbits
	.sectionflags	@""
	.align	4
.nv.constant0._ZN5flash25flash_bwd_dot_do_o_kernelILb1E23Flash_bwd_kernel_traitsILi256ELi64ELi32ELi8ELi4ELi1ELi2ELb1ELb1EN7cutlass10bfloat16_tE19Flash_kernel_traitsILi256ELi64ELi32ELi8ES3_EEEEvNS_16Flash_bwd_paramsE:
	.zero		1168


//--------------------- .nv.constant0._ZN5flash44flash_bwd_dq_dk_dv_loop_seqk_parallel_kernelI23Flash_bwd_kernel_traitsILi256ELi64ELi64ELi8ELi4ELi2ELi2ELb0ELb1EN7cutlass10bfloat16_tE19Flash_kernel_traitsILi256ELi64ELi64ELi8ES3_EELb0ELb0ELb0ELb0ELb0ELb0ELb0EEEvNS_16Flash_bwd_paramsE --------------------------
	.section	.nv.constant0._ZN5flash44flash_bwd_dq_dk_dv_loop_seqk_parallel_kernelI23Flash_bwd_kernel_traitsILi256ELi64ELi64ELi8ELi4ELi2ELi2ELb0ELb1EN7cutlass10bfloat16_tE19Flash_kernel_traitsILi256ELi64ELi64ELi8ES3_EELb0ELb0ELb0ELb0ELb0ELb0ELb0EEEvNS_16Flash_bwd_paramsE,"a",@progbits
	.sectionflags	@""
	.align	4
.nv.constant0._ZN5flash44flash_bwd_dq_dk_dv_loop_seqk_parallel_kernelI23Flash_bwd_kernel_traitsILi256ELi64ELi64ELi8ELi4ELi2ELi2ELb0ELb1EN7cutlass10bfloat16_tE19Flash_kernel_traitsILi256ELi64ELi64ELi8ES3_EELb0ELb0ELb0ELb0ELb0ELb0ELb0EEEvNS_16Flash_bwd_paramsE:
	.zero		1168


//--------------------- .nv.constant0._ZN5flash44flash_bwd_dq_dk_dv_loop_seqk_parallel_kernelI23Flash_bwd_kernel_traitsILi256ELi64ELi64ELi8ELi4ELi2ELi2ELb0ELb1EN7cutlass10bfloat16_tE19Flash_kernel_traitsILi256ELi64ELi64ELi8ES3_EELb0ELb0ELb1ELb0ELb0ELb0ELb0EEEvNS_16Flash_bwd_paramsE --------------------------
	.section	.nv.constant0._ZN5flash44flash_bwd_dq_dk_dv_loop_seqk_parallel_kernelI23Flash_bwd_kernel_traitsILi256ELi64ELi64ELi8ELi4ELi2ELi2ELb0ELb1EN7cutlass10bfloat16_tE19Flash_kernel_traitsILi256ELi64ELi64ELi8ES3_EELb0ELb0ELb1ELb0ELb0ELb0ELb0EEEvNS_16Flash_bwd_paramsE,"a",@progbits
	.sectionflags	@""
	.align	4
.nv.constant0._ZN5flash44flash_bwd_dq_dk_dv_loop_seqk_parallel_kernelI23Flash_bwd_kernel_traitsILi256ELi64ELi64ELi8ELi4ELi2ELi2ELb0ELb1EN7cutlass10bfloat16_tE19Flash_kernel_traitsILi256ELi64ELi64ELi8ES3_EELb0ELb0ELb1ELb0ELb0ELb0ELb0EEEvNS_16Flash_bwd_paramsE:
	.zero		1168


//--------------------- .nv.constant0._ZN5flash44flash_bwd_dq_dk_dv_loop_seqk_parallel_kernelI23Flash_bwd_kernel_traitsILi256ELi64ELi64ELi8ELi4ELi2ELi2ELb0ELb1EN7cutlass10bfloat16_tE19Flash_kernel_traitsILi256ELi64ELi64ELi8ES3_EELb0ELb0ELb0ELb0ELb0ELb1ELb0EEEvNS_16Flash_bwd_paramsE --------------------------
	.section	.nv.constant0._ZN5flash44flash_bwd_dq_dk_dv_loop_seqk_parallel_kernelI23Flash_bwd_kernel_traitsILi256ELi64ELi64ELi8ELi4ELi2ELi2ELb0ELb1EN7cutlass10bfloat16_tE19Flash_kernel_traitsILi256ELi64ELi64ELi8ES3_EELb0ELb0ELb0ELb0ELb0ELb1ELb0EEEvNS_16Flash_bwd_paramsE,"a",@progbits
	.sectionflags	@""
	.align	4
.nv.constant0._ZN5flash44flash_bwd_dq_dk_dv_loop_seqk_parallel_kernelI23Flash_bwd_kernel_traitsILi256ELi64ELi64ELi8ELi4ELi2ELi2ELb0ELb1EN7cutlass10bfloat16_tE19Flash_kernel_traitsILi256ELi64ELi64ELi8ES3_EELb0ELb0ELb0ELb0ELb0ELb1ELb0EEEvNS_16Flash_bwd_paramsE:
	.zero		1168


//--------------------- .nv.constant0._ZN5flash44flash_bwd_dq_dk_dv_loop_seqk_parallel_kernelI23Flash_bwd_kernel_traitsILi256ELi64ELi64ELi8ELi4ELi2ELi2ELb0ELb1EN7cutlass10bfloat16_tE19Flash_kernel_traitsILi256ELi64ELi64ELi8ES3_EELb0ELb0ELb0ELb1ELb0ELb0ELb0EEEvNS_16Flash_bwd_paramsE --------------------------
	.section	.nv.constant0._ZN5flash44flash_bwd_dq_dk_dv_loop_seqk_parallel_kernelI23Flash_bwd_kernel_traitsILi256ELi64ELi64ELi8ELi4ELi2ELi2ELb0ELb1EN7cutlass10bfloat16_tE19Flash_kernel_traitsILi256ELi64ELi64ELi8ES3_EELb0ELb0ELb0ELb1ELb0ELb0ELb0EEEvNS_16Flash_bwd_paramsE,"a",@progbits
	.sectionflags	@""
	.align	4
.nv.constant0._ZN5flash44flash_bwd_dq_dk_dv_loop_seqk_parallel_kernelI23Flash_bwd_kernel_traitsILi256ELi64ELi64ELi8ELi4ELi2ELi2ELb0ELb1EN7cutlass10bfloat16_tE19Flash_kernel_traitsILi256ELi64ELi64ELi8ES3_EELb0ELb0ELb0ELb1ELb0ELb0ELb0EEEvNS_16Flash_bwd_paramsE:
	.zero		1168


//--------------------- .nv.constant0._ZN5flash44flash_bwd_dq_dk_dv_loop_seqk_parallel_kernelI23Flash_bwd_kernel_traitsILi256ELi64ELi64ELi8ELi4ELi2ELi2ELb0ELb1EN7cutlass10bfloat16_tE19Flash_kernel_traitsILi256ELi64ELi64ELi8ES3_EELb0ELb0ELb1ELb0ELb0ELb1ELb0EEEvNS_16Flash_bwd_paramsE --------------------------
	.section	.nv.constant0._ZN5flash44flash_bwd_dq_dk_dv_loop_seqk_parallel_kernelI23Flash_bwd_kernel_traitsILi256ELi64ELi64ELi8ELi4ELi2ELi2ELb0ELb1EN7cutlass10bfloat16_tE19Flash_kernel_traitsILi256ELi64ELi64ELi8ES3_EELb0ELb0ELb1ELb0ELb0ELb1ELb0EEEvNS_16Flash_bwd_paramsE,"a",@progbits
	.sectionflags	@""
	.align	4
.nv.constant0._ZN5flash44flash_bwd_dq_dk_dv_loop_seqk_parallel_kernelI23Flash_bwd_kernel_traitsILi256ELi64ELi64ELi8ELi4ELi2ELi2ELb0ELb1EN7cutlass10bfloat16_tE19Flash_kernel_traitsILi256ELi64ELi64ELi8ES3_EELb0ELb0ELb1ELb0ELb0ELb1ELb0EEEvNS_16Flash_bwd_paramsE:
	.zero		1168


//--------------------- .nv.constant0._ZN5flash44flash_bwd_dq_dk_dv_loop_seqk_parallel_kernelI23Flash_bwd_kernel_traitsILi256ELi64ELi64ELi8ELi4ELi2ELi2ELb0ELb1EN7cutlass10bfloat16_tE19Flash_kernel_traitsILi256ELi64ELi64ELi8ES3_EELb0ELb0ELb1ELb1ELb0ELb0ELb0EEEvNS_16Flash_bwd_paramsE --------------------------
	.section	.nv.constant0._ZN5flash44flash_bwd_dq_dk_dv_loop_seqk_parallel_kernelI23Flash_bwd_kernel_traitsILi256ELi64ELi64ELi8ELi4ELi2ELi2ELb0ELb1EN7cutlass10bfloat16_tE19Flash_kernel_traitsILi256ELi64ELi64ELi8ES3_EELb0ELb0ELb1ELb1ELb0ELb0ELb0EEEvNS_16Flash_bwd_paramsE,"a",@progbits
	.sectionflags	@""
	.align	4
.nv.constant0._ZN5flash44flash_bwd_dq_dk_dv_loop_seqk_parallel_kernelI23Flash_bwd_kernel_traitsILi256ELi64ELi64ELi8ELi4ELi2ELi2ELb0ELb1EN7cutlass10bfloat16_tE19Flash_kernel_traitsILi256ELi64ELi64ELi8ES3_EELb0ELb0ELb1ELb1ELb0ELb0ELb0EEEvNS_16Flash_bwd_paramsE:
	.zero		1168


//--------------------- .nv.constant0._ZN5flash44flash_bwd_dq_dk_dv_loop_seqk_parallel_kernelI23Flash_bwd_kernel_traitsILi256ELi64ELi64ELi8ELi4ELi2ELi2ELb0ELb0EN7cutlass10bfloat16_tE19Flash_kernel_traitsILi256ELi64ELi64ELi8ES3_EELb0ELb0ELb0ELb0ELb0ELb0ELb0EEEvNS_16Flash_bwd_paramsE --------------------------
	.section	.nv.constant0._ZN5flash44flash_bwd_dq_dk_dv_loop_seqk_parallel_kernelI23Flash_bwd_kernel_traitsILi256ELi64ELi64ELi8ELi4ELi2ELi2ELb0ELb0EN7cutlass10bfloat16_tE19Flash_kernel_traitsILi256ELi64ELi64ELi8ES3_EELb0ELb0ELb0ELb0ELb0ELb0ELb0EEEvNS_16Flash_bwd_paramsE,"a",@progbits
	.sectionflags	@""
	.align	4
.nv.constant0._ZN5flash44flash_bwd_dq_dk_dv_loop_seqk_parallel_kernelI23Flash_bwd_kernel_traitsILi256ELi64ELi64ELi8ELi4ELi2ELi2ELb0ELb0EN7cutlass10bfloat16_tE19Flash_kernel_traitsILi256ELi64ELi64ELi8ES3_EELb0ELb0ELb0ELb0ELb0ELb0ELb0EEEvNS_16Flash_bwd_paramsE:
	.zero		1168


//--------------------- .nv.constant0._ZN5flash44flash_bwd_dq_dk_dv_loop_seqk_parallel_kernelI23Flash_bwd_kernel_traitsILi256ELi64ELi64ELi8ELi4ELi2ELi2ELb0ELb0EN7cutlass10bfloat16_tE19Flash_kernel_traitsILi256ELi64ELi64ELi8ES3_EELb0ELb0ELb1ELb0ELb0ELb0ELb0EEEvNS_16Flash_bwd_paramsE --------------------------
	.section	.nv.constant0._ZN5flash44flash_bwd_dq_dk_dv_loop_seqk_parallel_kernelI23Flash_bwd_kernel_traitsILi256ELi64ELi64ELi8ELi4ELi2ELi2ELb0ELb0EN7cutlass10bfloat16_tE19Flash_kernel_traitsILi256ELi64ELi64ELi8ES3_EELb0ELb0ELb1ELb0ELb0ELb0ELb0EEEvNS_16Flash_bwd_paramsE,"a",@progbits
	.sectionflags	@""
	.align	4
.nv.constant0._ZN5flash44flash_bwd_dq_dk_dv_loop_seqk_parallel_kernelI23Flash_bwd_kernel_traitsILi256ELi64ELi64ELi8ELi4ELi2ELi2ELb0ELb0EN7cutlass10bfloat16_tE19Flash_kernel_traitsILi256ELi64ELi64ELi8ES3_EELb0ELb0ELb1ELb0ELb0ELb0ELb0EEEvNS_16Flash_bwd_paramsE:
	.zero		1168


//--------------------- .nv.constant0._ZN5flash44flash_bwd_dq_dk_dv_loop_seqk_parallel_kernelI23Flash_bwd_kernel_traitsILi256ELi64ELi64ELi8ELi4ELi2ELi2ELb0ELb0EN7cutlass10bfloat16_tE19Flash_kernel_traitsILi256ELi64ELi64ELi8ES3_EELb0ELb0ELb0ELb0ELb0ELb1ELb0EEEvNS_16Flash_bwd_paramsE --------------------------
	.section	.nv.constant0._ZN5flash44flash_bwd_dq_dk_dv_loop_seqk_parallel_kernelI23Flash_bwd_kernel_traitsILi256ELi64ELi64ELi8ELi4ELi2ELi2ELb0ELb0EN7cutlass10bfloat16_tE19Flash_kernel_traitsILi256ELi64ELi64ELi8ES3_EELb0ELb0ELb0ELb0ELb0ELb1ELb0EEEvNS_16Flash_bwd_paramsE,"a",@progbits
	.sectionflags	@""
	.align	4
.nv.constant0._ZN5flash44flash_bwd_dq_dk_dv_loop_seqk_parallel_kernelI23Flash_bwd_kernel_traitsILi256ELi64ELi64ELi8ELi4ELi2ELi2ELb0ELb0EN7cutlass10bfloat16_tE19Flash_kernel_traitsILi256ELi64ELi64ELi8ES3_EELb0ELb0ELb0ELb0ELb0ELb1ELb0EEEvNS_16Flash_bwd_paramsE:
	.zero		1168


//--------------------- .nv.constant0._ZN5flash44flash_bwd_dq_dk_dv_loop_seqk_parallel_kernelI23Flash_bwd_kernel_traitsILi256ELi64ELi64ELi8ELi4ELi2ELi2ELb0ELb0EN7cutlass10bfloat16_tE19Flash_kernel_traitsILi256ELi64ELi64ELi8ES3_EELb0ELb0ELb0ELb1ELb0ELb0ELb0EEEvNS_16Flash_bwd_paramsE --------------------------
	.section	.nv.constant0._ZN5flash44flash_bwd_dq_dk_dv_loop_seqk_parallel_kernelI23Flash_bwd_kernel_traitsILi256ELi64ELi64ELi8ELi4ELi2ELi2ELb0ELb0EN7cutlass10bfloat16_tE19Flash_kernel_traitsILi256ELi64ELi64ELi8ES3_EELb0ELb0ELb0ELb1ELb0ELb0ELb0EEEvNS_16Flash_bwd_paramsE,"a",@progbits
	.sectionflags	@""
	.align	4
.nv.constant0._ZN5flash44flash_bwd_dq_dk_dv_loop_seqk_parallel_kernelI23Flash_bwd_kernel_traitsILi256ELi64ELi64ELi8ELi4ELi2ELi2ELb0ELb0EN7cutlass10bfloat16_tE19Flash_kernel_traitsILi256ELi64ELi64ELi8ES3_EELb0ELb0ELb0ELb1ELb0ELb0ELb0EEEvNS_16Flash_bwd_paramsE:
	.zero		1168


//--------------------- .nv.constant0._ZN5flash44flash_bwd_dq_dk_dv_loop_seqk_parallel_kernelI23Flash_bwd_kernel_traitsILi256ELi64ELi64ELi8ELi4ELi2ELi2ELb0ELb0EN7cutlass10bfloat16_tE19Flash_kernel_traitsILi256ELi64ELi64ELi8ES3_EELb0ELb0ELb1ELb0ELb0ELb1ELb0EEEvNS_16Flash_bwd_paramsE --------------------------
	.section	.nv.constant0._ZN5flash44flash_bwd_dq_dk_dv_loop_seqk_parallel_kernelI23Flash_bwd_kernel_traitsILi256ELi64ELi64ELi8ELi4ELi2ELi2ELb0ELb0EN7cutlass10bfloat16_tE19Flash_kernel_traitsILi256ELi64ELi64ELi8ES3_EELb0ELb0ELb1ELb0ELb0ELb1ELb0EEEvNS_16Flash_bwd_paramsE,"a",@progbits
	.sectionflags	@""
	.align	4
.nv.constant0._ZN5flash44flash_bwd_dq_dk_dv_loop_seqk_parallel_kernelI23Flash_bwd_kernel_traitsILi256ELi64ELi64ELi8ELi4ELi2ELi2ELb0ELb0EN7cutlass10bfloat16_tE19Flash_kernel_traitsILi256ELi64ELi64ELi8ES3_EELb0ELb0ELb1ELb0ELb0ELb1ELb0EEEvNS_16Flash_bwd_paramsE:
	.zero		1168


//--------------------- .nv.constant0._ZN5flash44flash_bwd_dq_dk_dv_loop_seqk_parallel_kernelI23Flash_bwd_kernel_traitsILi256ELi64ELi64ELi8ELi4ELi2ELi2ELb0ELb0EN7cutlass10bfloat16_tE19Flash_kernel_traitsILi256ELi64ELi64ELi8ES3_EELb0ELb0ELb1ELb1ELb0ELb0ELb0EEEvNS_16Flash_bwd_paramsE --------------------------
	.section	.nv.constant0._ZN5flash44flash_bwd_dq_dk_dv_loop_seqk_parallel_kernelI23Flash_bwd_kernel_traitsILi256ELi64ELi64ELi8ELi4ELi2ELi2ELb0ELb0EN7cutlass10bfloat16_tE19Flash_kernel_traitsILi256ELi64ELi64ELi8ES3_EELb0ELb0ELb1ELb1ELb0ELb0ELb0EEEvNS_16Flash_bwd_paramsE,"a",@progbits
	.sectionflags	@""
	.align	4
.nv.constant0._ZN5flash44flash_bwd_dq_dk_dv_loop_seqk_parallel_kernelI23Flash_bwd_kernel_traitsILi256ELi64ELi64ELi8ELi4ELi2ELi2ELb0ELb0EN7cutlass10bfloat16_tE19Flash_kernel_traitsILi256ELi64ELi64ELi8ES3_EELb0ELb0ELb1ELb1ELb0ELb0ELb0EEEvNS_16Flash_bwd_paramsE:
	.zero		1168


//--------------------- .nv.constant0._ZN5flash27flash_bwd_convert_dq_kernelI23Flash_bwd_kernel_traitsILi256ELi64ELi64ELi8ELi4ELi2ELi2ELb0ELb1EN7cutlass10bfloat16_tE19Flash_kernel_traitsILi256ELi64ELi64ELi8ES3_EEEEvNS_16Flash_bwd_paramsEi --------------------------
	.section	.nv.constant0._ZN5flash27flash_bwd_convert_dq_kernelI23Flash_bwd_kernel_traitsILi256ELi64ELi64ELi8ELi4ELi2ELi2ELb0ELb1EN7cutlass10bfloat16_tE19Flash_kernel_traitsILi256ELi64ELi64ELi8ES3_EEEEvNS_16Flash_bwd_paramsEi,"a",@progbits
	.sectionflags	@""
	.align	4
.nv.constant0._ZN5flash27flash_bwd_convert_dq_kernelI23Flash_bwd_kernel_traitsILi256ELi64ELi64ELi8ELi4ELi2ELi2ELb0ELb1EN7cutlass10bfloat16_tE19Flash_kernel_traitsILi256ELi64ELi64ELi8ES3_EEEEvNS_16Flash_bwd_paramsEi:
	.zero		1172


//--------------------- .nv.constant0._ZN5flash44flash_bwd_dq_dk_dv_loop_seqk_parallel_kernelI23Flash_bwd_kernel_traitsILi256ELi64ELi64ELi8ELi4ELi2ELi2ELb0ELb1EN7cutlass10bfloat16_tE19Flash_kernel_traitsILi256ELi64ELi64ELi8ES3_EELb1ELb0ELb0ELb0ELb0ELb0ELb0EEEvNS_16Flash_bwd_paramsE --------------------------
	.section	.nv.constant0._ZN5flash44flash_bwd_dq_dk_dv_loop_seqk_parallel_kernelI23Flash_bwd_kernel_traitsILi256ELi64ELi64ELi8ELi4ELi2ELi2ELb0ELb1EN7cutlass10bfloat16_tE19Flash_kernel_traitsILi256ELi64ELi64ELi8ES3_EELb1ELb0ELb0ELb0ELb0ELb0ELb0EEEvNS_16Flash_bwd_paramsE,"a",@progbits
	.sectionflags	@""
	.align	4
.nv.constant0._ZN5flash44flash_bwd_dq_dk_dv_loop_seqk_parallel_kernelI23Flash_bwd_kernel_traitsILi256ELi64ELi64ELi8ELi4ELi2ELi2ELb0ELb1EN7cutlass10bfloat16_tE19Flash_kernel_traitsILi256ELi64ELi64ELi8ES3_EELb1ELb0ELb0ELb0ELb0ELb0ELb0EEEvNS_16Flash_bwd_paramsE:
	.zero		1168


//--------------------- .nv.constant0._ZN5flash44flash_bwd_dq_dk_dv_loop_seqk_parallel_kernelI23Flash_bwd_kernel_traitsILi256ELi64ELi64ELi8ELi4ELi2ELi2ELb0ELb1EN7cutlass10bfloat16_tE19Flash_kernel_traitsILi256ELi64ELi64ELi8ES3_EELb0ELb0ELb0ELb0ELb0ELb0ELb1EEEvNS_16Flash_bwd_paramsE --------------------------
	.section	.nv.constant0._ZN5flash44flash_bwd_dq_dk_dv_loop_seqk_parallel_kernelI23Flash_bwd_kernel_traitsILi256ELi64ELi64ELi8ELi4ELi2ELi2ELb0ELb1EN7cutlass10bfloat16_tE19Flash_kernel_traitsILi256ELi64ELi64ELi8ES3_EELb0ELb0ELb0ELb0ELb0ELb0ELb1EEEvNS_16Flash_bwd_paramsE,"a",@progbits
	.sectionflags	@""
	.align	4
.nv.constant0._ZN5flash44flash_bwd_dq_dk_dv_loop_seqk_parallel_kernelI23Flash_bwd_kernel_traitsILi256ELi64ELi64ELi8ELi4ELi2ELi2ELb0ELb1EN7cutlass10bfloat16_tE19Flash_kernel_traitsILi256ELi64ELi64ELi8ES3_EELb0ELb0ELb0ELb0ELb0ELb0ELb1EEEvNS_16Flash_bwd_paramsE:
	.zero		1168


//--------------------- .nv.constant0._ZN5flash44flash_bwd_dq_dk_dv_loop_seqk_parallel_kernelI23Flash_bwd_kernel_traitsILi256ELi64ELi64ELi8ELi4ELi2ELi2ELb0ELb1EN7cutlass10bfloat16_tE19Flash_kernel_traitsILi256ELi64ELi64ELi8ES3_EELb1ELb0ELb1ELb0ELb0ELb0ELb0EEEvNS_16Flash_bwd_paramsE --------------------------
	.section	.nv.constant0._ZN5flash44flash_bwd_dq_dk_dv_loop_seqk_parallel_kernelI23Flash_bwd_kernel_traitsILi256ELi64ELi64ELi8ELi4ELi2ELi2ELb0ELb1EN7cutlass10bfloat16_tE19Flash_kernel_traitsILi256ELi64ELi64ELi8ES3_EELb1ELb0ELb1ELb0ELb0ELb0ELb0EEEvNS_16Flash_bwd_paramsE,"a",@progbits
	.sectionflags	@""
	.align	4
.nv.constant0._ZN5flash44flash_bwd_dq_dk_dv_loop_seqk_parallel_kernelI23Flash_bwd_kernel_traitsILi256ELi64ELi64ELi8ELi4ELi2ELi2ELb0ELb1EN7cutlass10bfloat16_tE19Flash_kernel_traitsILi256ELi64ELi64ELi8ES3_EELb1ELb0ELb1ELb0ELb0ELb0ELb0EEEvNS_16Flash_bwd_paramsE:
	.zero		1168


//--------------------- .nv.constant0._ZN5flash44flash_bwd_dq_dk_dv_loop_seqk_parallel_kernelI23Flash_bwd_kernel_traitsILi256ELi64ELi64ELi8ELi4ELi2ELi2ELb0ELb1EN7cutlass10bfloat16_tE19Flash_kernel_traitsILi256ELi64ELi64ELi8ES3_EELb0ELb0ELb1ELb0ELb0ELb0ELb1EEEvNS_16Flash_bwd_paramsE --------------------------
	.section	.nv.constant0._ZN5flash44flash_bwd_dq_dk_dv_loop_seqk_parallel_kernelI23Flash_bwd_kernel_traitsILi256ELi64ELi64ELi8ELi4ELi2ELi2ELb0ELb1EN7cutlass10bfloat16_tE19Flash_kernel_traitsILi256ELi64ELi64ELi8ES3_EELb0ELb0ELb1ELb0ELb0ELb0ELb1EEEvNS_16Flash_bwd_paramsE,"a",@progbits
	.sectionflags	@""
	.align	4
.nv.constant0._ZN5flash44flash_bwd_dq_dk_dv_loop_seqk_parallel_kernelI23Flash_bwd_kernel_traitsILi256ELi64ELi64ELi8ELi4ELi2ELi2ELb0ELb1EN7cutlass10bfloat16_tE19Flash_kernel_traitsILi256ELi64ELi64ELi8ES3_EELb0ELb0ELb1ELb0ELb0ELb0ELb1EEEvNS_16Flash_bwd_paramsE:
	.zero		1168


//--------------------- .nv.constant0._ZN5flash44flash_bwd_dq_dk_dv_loop_seqk_parallel_kernelI23Flash_bwd_kernel_traitsILi256ELi64ELi64ELi8ELi4ELi2ELi2ELb0ELb1EN7cutlass10bfloat16_tE19Flash_kernel_traitsILi256ELi64ELi64ELi8ES3_EELb1ELb0ELb0ELb0ELb0ELb1ELb0EEEvNS_16Flash_bwd_paramsE --------------------------
	.section	.nv.constant0._ZN5flash44flash_bwd_dq_dk_dv_loop_seqk_parallel_kernelI23Flash_bwd_kernel_traitsILi256ELi64ELi64ELi8ELi4ELi2ELi2ELb0ELb1EN7cutlass10bfloat16_tE19Flash_kernel_traitsILi256ELi64ELi64ELi8ES3_EELb1ELb0ELb0ELb0ELb0ELb1ELb0EEEvNS_16Flash_bwd_paramsE,"a",@progbits
	.sectionflags	@""
	.align	4
.nv.constant0._ZN5flash44flash_bwd_dq_dk_dv_loop_seqk_parallel_kernelI23Flash_bwd_kernel_traitsILi256ELi64ELi64ELi8ELi4ELi2ELi2ELb0ELb1EN7cutlass10bfloat16_tE19Flash_kernel_traitsILi256ELi64ELi64ELi8ES3_EELb1ELb0ELb0ELb0ELb0ELb1ELb0EEEvNS_16Flash_bwd_paramsE:
	.zero		1168


//--------------------- .nv.constant0._ZN5flash44flash_bwd_dq_dk_dv_loop_seqk_parallel_kernelI23Flash_bwd_kernel_traitsILi256ELi64ELi64ELi8ELi4ELi2ELi2ELb0ELb1EN7cutlass10bfloat16_tE19Flash_kernel_traitsILi256ELi64ELi64ELi8ES3_EELb0ELb0ELb0ELb0ELb0ELb1ELb1EEEvNS_16Flash_bwd_paramsE --------------------------
	.section	.nv.constant0._ZN5flash44flash_bwd_dq_dk_dv_loop_seqk_parallel_kernelI23Flash_bwd_kernel_traitsILi256ELi64ELi64ELi8ELi4ELi2ELi2ELb0ELb1EN7cutlass10bfloat16_tE19Flash_kernel_traitsILi256ELi64ELi64ELi8ES3_EELb0ELb0ELb0ELb0ELb0ELb1ELb1EEEvNS_16Flash_bwd_paramsE,"a",@progbits
	.sectionflags	@""
	.align	4
.nv.constant0._ZN5flash44flash_bwd_dq_dk_dv_loop_seqk_parallel_kernelI23Flash_bwd_kernel_traitsILi256ELi64ELi64ELi8ELi4ELi2ELi2ELb0ELb1EN7cutlass10bfloat16_tE19Flash_kernel_traitsILi256ELi64ELi64ELi8ES3_EELb0ELb0ELb0ELb0ELb0ELb1ELb1EEEvNS_16Flash_bwd_paramsE:
	.zero		1168


//--------------------- .nv.constant0._ZN5flash44flash_bwd_dq_dk_dv_loop_seqk_parallel_kernelI23Flash_bwd_kernel_traitsILi256ELi64ELi64ELi8ELi4ELi2ELi2ELb0ELb1EN7cutlass10bfloat16_tE19Flash_kernel_traitsILi256ELi64ELi64ELi8ES3_EELb1ELb0ELb0ELb1ELb0ELb0ELb0EEEvNS_16Flash_bwd_paramsE --------------------------
	.section	.nv.constant0._ZN5flash44flash_bwd_dq_dk_dv_loop_seqk_parallel_kernelI23Flash_bwd_kernel_traitsILi256ELi64ELi64ELi8ELi4ELi2ELi2ELb0ELb1EN7cutlass10bfloat16_tE19Flash_kernel_traitsILi256ELi64ELi64ELi8ES3_EELb1ELb0ELb0ELb1ELb0ELb0ELb0EEEvNS_16Flash_bwd_paramsE,"a",@progbits
	.sectionflags	@""
	.align	4
.nv.constant0._ZN5flash44flash_bwd_dq_dk_dv_loop_seqk_parallel_kernelI23Flash_bwd_kernel_traitsILi256ELi64ELi64ELi8ELi4ELi2ELi2ELb0ELb1EN7cutlass10bfloat16_tE19Flash_kernel_traitsILi256ELi64ELi64ELi8ES3_EELb1ELb0ELb0ELb1ELb0ELb0ELb0EEEvNS_16Flash_bwd_paramsE:
	.zero		1168


//--------------------- .nv.constant0._ZN5flash44flash_bwd_dq_dk_dv_loop_seqk_parallel_kernelI23Flash_bwd_kernel_traitsILi256ELi64ELi64ELi8ELi4ELi2ELi2ELb0ELb1EN7cutlass10bfloat16_tE19Flash_kernel_traitsILi256ELi64ELi64ELi8ES3_EELb0ELb0ELb0ELb1ELb0ELb0ELb1EEEvNS_16Flash_bwd_paramsE --------------------------
	.section	.nv.constant0._ZN5flash44flash_bwd_dq_dk_dv_loop_seqk_parallel_kernelI23Flash_bwd_kernel_traitsILi256ELi64ELi64ELi8ELi4ELi2ELi2ELb0ELb1EN7cutlass10bfloat16_tE19Flash_kernel_traitsILi256ELi64ELi64ELi8ES3_EELb0ELb0ELb0ELb1ELb0ELb0ELb1EEEvNS_16Flash_bwd_paramsE,"a",@progbits
	.sectionflags	@""
	.align	4
.nv.constant0._ZN5flash44flash_bwd_dq_dk_dv_loop_seqk_parallel_kernelI23Flash_bwd_kernel_traitsILi256ELi64ELi64ELi8ELi4ELi2ELi2ELb0ELb1EN7cutlass10bfloat16_tE19Flash_kernel_traitsILi256ELi64ELi64ELi8ES3_EELb0ELb0ELb0ELb1ELb0ELb0ELb1EEEvNS_16Flash_bwd_paramsE:
	.zero		1168


//--------------------- .nv.constant0._ZN5flash44flash_bwd_dq_dk_dv_loop_seqk_parallel_kernelI23Flash_bwd_kernel_traitsILi256ELi64ELi64ELi8ELi4ELi2ELi2ELb0ELb1EN7cutlass10bfloat16_tE19Flash_kernel_traitsILi256ELi64ELi64ELi8ES3_EELb1ELb0ELb1ELb0ELb0ELb1ELb0EEEvNS_16Flash_bwd_paramsE --------------------------
	.section	.nv.constant0._ZN5flash44flash_bwd_dq_dk_dv_loop_seqk_parallel_kernelI23Flash_bwd_kernel_traitsILi256ELi64ELi64ELi8ELi4ELi2ELi2ELb0ELb1EN7cutlass10bfloat16_tE19Flash_kernel_traitsILi256ELi64ELi64ELi8ES3_EELb1ELb0ELb1ELb0ELb0ELb1ELb0EEEvNS_16Flash_bwd_paramsE,"a",@progbits
	.sectionflags	@""
	.align	4
.nv.constant0._ZN5flash44flash_bwd_dq_dk_dv_loop_seqk_parallel_kernelI23Flash_bwd_kernel_traitsILi256ELi64ELi64ELi8ELi4ELi2ELi2ELb0ELb1EN7cutlass10bfloat16_tE19Flash_kernel_traitsILi256ELi64ELi64ELi8ES3_EELb1ELb0ELb1ELb0ELb0ELb1ELb0EEEvNS_16Flash_bwd_paramsE:
	.zero		1168


//--------------------- .nv.constant0._ZN5flash44flash_bwd_dq_dk_dv_loop_seqk_parallel_kernelI23Flash_bwd_kernel_traitsILi256ELi64ELi64ELi8ELi4ELi2ELi2ELb0ELb1EN7cutlass10bfloat16_tE19Flash_kernel_traitsILi256ELi64ELi64ELi8ES3_EELb0ELb0ELb1ELb0ELb0ELb1ELb1EEEvNS_16Flash_bwd_paramsE --------------------------
	.section	.nv.constant0._ZN5flash44flash_bwd_dq_dk_dv_loop_seqk_parallel_kernelI23Flash_bwd_kernel_traitsILi256ELi64ELi64ELi8ELi4ELi2ELi2ELb0ELb1EN7cutlass10bfloat16_tE19Flash_kernel_traitsILi256ELi64ELi64ELi8ES3_EELb0ELb0ELb1ELb0ELb0ELb1ELb1EEEvNS_16Flash_bwd_paramsE,"a",@progbits
	.sectionflags	@""
	.align	4
.nv.constant0._ZN5flash44flash_bwd_dq_dk_dv_loop_seqk_parallel_kernelI23Flash_bwd_kernel_traitsILi256ELi64ELi64ELi8ELi4ELi2ELi2ELb0ELb1EN7cutlass10bfloat16_tE19Flash_kernel_traitsILi256ELi64ELi64ELi8ES3_EELb0ELb0ELb1ELb0ELb0ELb1ELb1EEEvNS_16Flash_bwd_paramsE:
	.zero		1168


//--------------------- .nv.constant0._ZN5flash44flash_bwd_dq_dk_dv_loop_seqk_parallel_kernelI23Flash_bwd_kernel_traitsILi256ELi64ELi64ELi8ELi4ELi2ELi2ELb0ELb1EN7cutlass10bfloat16_tE19Flash_kernel_traitsILi256ELi64ELi64ELi8ES3_EELb1ELb0ELb1ELb1ELb0ELb0ELb0EEEvNS_16Flash_bwd_paramsE --------------------------
	.section	.nv.constant0._ZN5flash44flash_bwd_dq_dk_dv_loop_seqk_parallel_kernelI23Flash_bwd_kernel_traitsILi256ELi64ELi64ELi8ELi4ELi2ELi2ELb0ELb1EN7cutlass10bfloat16_tE19Flash_kernel_traitsILi256ELi64ELi64ELi8ES3_EELb1ELb0ELb1ELb1ELb0ELb0ELb0EEEvNS_16Flash_bwd_paramsE,"a",@progbits
	.sectionflags	@""
	.align	4
.nv.constant0._ZN5flash44flash_bwd_dq_dk_dv_loop_seqk_parallel_kernelI23Flash_bwd_kernel_traitsILi256ELi64ELi64ELi8ELi4ELi2ELi2ELb0ELb1EN7cutlass10bfloat16_tE19Flash_kernel_traitsILi256ELi64ELi64ELi8ES3_EELb1ELb0ELb1ELb1ELb0ELb0ELb0EEEvNS_16Flash_bwd_paramsE:
	.zero		1168


//--------------------- .nv.constant0._ZN5flash44flash_bwd_dq_dk_dv_loop_seqk_parallel_kernelI23Flash_bwd_kernel_traitsILi256ELi64ELi64ELi8ELi4ELi2ELi2ELb0ELb1EN7cutlass10bfloat16_tE19Flash_kernel_traitsILi256ELi64ELi64ELi8ES3_EELb0ELb0ELb1ELb1ELb0ELb0ELb1EEEvNS_16Flash_bwd_paramsE --------------------------
	.section	.nv.constant0._ZN5flash44flash_bwd_dq_dk_dv_loop_seqk_parallel_kernelI23Flash_bwd_kernel_traitsILi256ELi64ELi64ELi8ELi4ELi2ELi2ELb0ELb1EN7cutlass10bfloat16_tE19Flash_kernel_traitsILi256ELi64ELi64ELi8ES3_EELb0ELb0ELb1ELb1ELb0ELb0ELb1EEEvNS_16Flash_bwd_paramsE,"a",@progbits
	.sectionflags	@""
	.align	4
.nv.constant0._ZN5flash44flash_bwd_dq_dk_dv_loop_seqk_parallel_kernelI23Flash_bwd_kernel_traitsILi256ELi64ELi64ELi8ELi4ELi2ELi2ELb0ELb1EN7cutlass10bfloat16_tE19Flash_kernel_traitsILi256ELi64ELi64ELi8ES3_EELb0ELb0ELb1ELb1ELb0ELb0ELb1EEEvNS_16Flash_bwd_paramsE:
	.zero		1168


//--------------------- .nv.constant0._ZN5flash25flash_bwd_dot_do_o_kernelILb0E23Flash_bwd_kernel_traitsILi256ELi64ELi64ELi8ELi4ELi2ELi2ELb0ELb1EN7cutlass10bfloat16_tE19Flash_kernel_traitsILi256ELi64ELi64ELi8ES3_EEEEvNS_16Flash_bwd_paramsE --------------------------
	.section	.nv.constant0._ZN5flash25flash_bwd_dot_do_o_kernelILb0E23Flash_bwd_kernel_traitsILi256ELi64ELi64ELi8ELi4ELi2ELi2ELb0ELb1EN7cutlass10bfloat16_tE19Flash_kernel_traitsILi256ELi64ELi64ELi8ES3_EEEEvNS_16Flash_bwd_paramsE,"a",@progbits
	.sectionflags	@""
	.align	4
.nv.constant0._ZN5flash25flash_bwd_dot_do_o_kernelILb0E23Flash_bwd_kernel_traitsILi256ELi64ELi64ELi8ELi4ELi2ELi2ELb0ELb1EN7cutlass10bfloat16_tE19Flash_kernel_traitsILi256ELi64ELi64ELi8ES3_EEEEvNS_16Flash_bwd_paramsE:
	.zero		1168


//--------------------- .nv.constant0._ZN5flash25flash_bwd_dot_do_o_kernelILb1E23Flash_bwd_kernel_traitsILi256ELi64ELi64ELi8ELi4ELi2ELi2ELb0ELb1EN7cutlass10bfloat16_tE19Flash_kernel_traitsILi256ELi64ELi64ELi8ES3_EEEEvNS_16Flash_bwd_paramsE --------------------------
	.section	.nv.constant0._ZN5flash25flash_bwd_dot_do_o_kernelILb1E23Flash_bwd_kernel_traitsILi256ELi64ELi64ELi8ELi4ELi2ELi2ELb0ELb1EN7cutlass10bfloat16_tE19Flash_kernel_traitsILi256ELi64ELi64ELi8ES3_EEEEvNS_16Flash_bwd_paramsE,"a",@progbits
	.sectionflags	@""
	.align	4
.nv.constant0._ZN5flash25flash_bwd_dot_do_o_kernelILb1E23Flash_bwd_kernel_traitsILi256ELi64ELi64ELi8ELi4ELi2ELi2ELb0ELb1EN7cutlass10bfloat16_tE19Flash_kernel_traitsILi256ELi64ELi64ELi8ES3_EEEEvNS_16Flash_bwd_paramsE:
	.zero		1168


//--------------------- .nv.constant0._ZN5flash27flash_bwd_convert_dq_kernelI23Flash_bwd_kernel_traitsILi256ELi64ELi64ELi8ELi4ELi2ELi2ELb0ELb0EN7cutlass10bfloat16_tE19Flash_kernel_traitsILi256ELi64ELi64ELi8ES3_EEEEvNS_16Flash_bwd_paramsEi --------------------------
	.section	.nv.constant0._ZN5flash27flash_bwd_convert_dq_kernelI23Flash_bwd_kernel_traitsILi256ELi64ELi64ELi8ELi4ELi2ELi2ELb0ELb0EN7cutlass10bfloat16_tE19Flash_kernel_traitsILi256ELi64ELi64ELi8ES3_EEEEvNS_16Flash_bwd_paramsEi,"a",@progbits
	.sectionflags	@""
	.align	4
.nv.constant0._ZN5flash27flash_bwd_convert_dq_kernelI23Flash_bwd_kernel_traitsILi256ELi64ELi64ELi8ELi4ELi2ELi2ELb0ELb0EN7cutlass10bfloat16_tE19Flash_kernel_traitsILi256ELi64ELi64ELi8ES3_EEEEvNS_16Flash_bwd_paramsEi:
	.zero		1172


//--------------------- .nv.constant0._ZN5flash44flash_bwd_dq_dk_dv_loop_seqk_parallel_kernelI23Flash_bwd_kernel_traitsILi256ELi64ELi64ELi8ELi4ELi2ELi2ELb0ELb0EN7cutlass10bfloat16_tE19Flash_kernel_traitsILi256ELi64ELi64ELi8ES3_EELb1ELb0ELb0ELb0ELb0ELb0ELb0EEEvNS_16Flash_bwd_paramsE --------------------------
	.section	.nv.constant0._ZN5flash44flash_bwd_dq_dk_dv_loop_seqk_parallel_kernelI23Flash_bwd_kernel_traitsILi256ELi64ELi64ELi8ELi4ELi2ELi2ELb0ELb0EN7cutlass10bfloat16_tE19Flash_kernel_traitsILi256ELi64ELi64ELi8ES3_EELb1ELb0ELb0ELb0ELb0ELb0ELb0EEEvNS_16Flash_bwd_paramsE,"a",@progbits
	.sectionflags	@""
	.align	4
.nv.constant0._ZN5flash44flash_bwd_dq_dk_dv_loop_seqk_parallel_kernelI23Flash_bwd_kernel_traitsILi256ELi64ELi64ELi8ELi4ELi2ELi2ELb0ELb0EN7cutlass10bfloat16_tE19Flash_kernel_traitsILi256ELi64ELi64ELi8ES3_EELb1ELb0ELb0ELb0ELb0ELb0ELb0EEEvNS_16Flash_bwd_paramsE:
	.zero		1168


//--------------------- .nv.constant0._ZN5flash44flash_bwd_dq_dk_dv_loop_seqk_parallel_kernelI23Flash_bwd_kernel_traitsILi256ELi64ELi64ELi8ELi4ELi2ELi2ELb0ELb0EN7cutlass10bfloat16_tE19Flash_kernel_traitsILi256ELi64ELi64ELi8ES3_EELb0ELb0ELb0ELb0ELb0ELb0ELb1EEEvNS_16Flash_bwd_paramsE --------------------------
	.section	.nv.constant0._ZN5flash44flash_bwd_dq_dk_dv_loop_seqk_parallel_kernelI23Flash_bwd_kernel_traitsILi256ELi64ELi64ELi8ELi4ELi2ELi2ELb0ELb0EN7cutlass10bfloat16_tE19Flash_kernel_traitsILi256ELi64ELi64ELi8ES3_EELb0ELb0ELb0ELb0ELb0ELb0ELb1EEEvNS_16Flash_bwd_paramsE,"a",@progbits
	.sectionflags	@""
	.align	4
.nv.constant0._ZN5flash44flash_bwd_dq_dk_dv_loop_seqk_parallel_kernelI23Flash_bwd_kernel_traitsILi256ELi64ELi64ELi8ELi4ELi2ELi2ELb0ELb0EN7cutlass10bfloat16_tE19Flash_kernel_traitsILi256ELi64ELi64ELi8ES3_EELb0ELb0ELb0ELb0ELb0ELb0ELb1EEEvNS_16Flash_bwd_paramsE:
	.zero		1168


//--------------------- .nv.constant0._ZN5flash44flash_bwd_dq_dk_dv_loop_seqk_parallel_kernelI23Flash_bwd_kernel_traitsILi256ELi64ELi64ELi8ELi4ELi2ELi2ELb0ELb0EN7cutlass10bfloat16_tE19Flash_kernel_traitsILi256ELi64ELi64ELi8ES3_EELb1ELb0ELb1ELb0ELb0ELb0ELb0EEEvNS_16Flash_bwd_paramsE --------------------------
	.section	.nv.constant0._ZN5flash44flash_bwd_dq_dk_dv_loop_seqk_parallel_kernelI23Flash_bwd_kernel_traitsILi256ELi64ELi64ELi8ELi4ELi2ELi2ELb0ELb0EN7cutlass10bfloat16_tE19Flash_kernel_traitsILi256ELi64ELi64ELi8ES3_EELb1ELb0ELb1ELb0ELb0ELb0ELb0EEEvNS_16Flash_bwd_paramsE,"a",@progbits
	.sectionflags	@""
	.align	4
.nv.constant0._ZN5flash44flash_bwd_dq_dk_dv_loop_seqk_parallel_kernelI23Flash_bwd_kernel_traitsILi256ELi64ELi64ELi8ELi4ELi2ELi2ELb0ELb0EN7cutlass10bfloat16_tE19Flash_kernel_traitsILi256ELi64ELi64ELi8ES3_EELb1ELb0ELb1ELb0ELb0ELb0ELb0EEEvNS_16Flash_bwd_paramsE:
	.zero		1168


//--------------------- .nv.constant0._ZN5flash44flash_bwd_dq_dk_dv_loop_seqk_parallel_kernelI23Flash_bwd_kernel_traitsILi256ELi64ELi64ELi8ELi4ELi2ELi2ELb0ELb0EN7cutlass10bfloat16_tE19Flash_kernel_traitsILi256ELi64ELi64ELi8ES3_EELb0ELb0ELb1ELb0ELb0ELb0ELb1EEEvNS_16Flash_bwd_paramsE --------------------------
	.section	.nv.constant0._ZN5flash44flash_bwd_dq_dk_dv_loop_seqk_parallel_kernelI23Flash_bwd_kernel_traitsILi256ELi64ELi64ELi8ELi4ELi2ELi2ELb0ELb0EN7cutlass10bfloat16_tE19Flash_kernel_traitsILi256ELi64ELi64ELi8ES3_EELb0ELb0ELb1ELb0ELb0ELb0ELb1EEEvNS_16Flash_bwd_paramsE,"a",@progbits
	.sectionflags	@""
	.align	4
.nv.constant0._ZN5flash44flash_bwd_dq_dk_dv_loop_seqk_parallel_kernelI23Flash_bwd_kernel_traitsILi256ELi64ELi64ELi8ELi4ELi2ELi2ELb0ELb0EN7cutlass10bfloat16_tE19Flash_kernel_traitsILi256ELi64ELi64ELi8ES3_EELb0ELb0ELb1ELb0ELb0ELb0ELb1EEEvNS_16Flash_bwd_paramsE:
	.zero		1168


//--------------------- .nv.constant0._ZN5flash44flash_bwd_dq_dk_dv_loop_seqk_parallel_kernelI23Flash_bwd_kernel_traitsILi256ELi64ELi64ELi8ELi4ELi2ELi2ELb0ELb0EN7cutlass10bfloat16_tE19Flash_kernel_traitsILi256ELi64ELi64ELi8ES3_EELb1ELb0ELb0ELb0ELb0ELb1ELb0EEEvNS_16Flash_bwd_paramsE --------------------------
	.section	.nv.constant0._ZN5flash44flash_bwd_dq_dk_dv_loop_seqk_parallel_kernelI23Flash_bwd_kernel_traitsILi256ELi64ELi64ELi8ELi4ELi2ELi2ELb0ELb0EN7cutlass10bfloat16_tE19Flash_kernel_traitsILi256ELi64ELi64ELi8ES3_EELb1ELb0ELb0ELb0ELb0ELb1ELb0EEEvNS_16Flash_bwd_paramsE,"a",@progbits
	.sectionflags	@""
	.align	4
.nv.constant0._ZN5flash44flash_bwd_dq_dk_dv_loop_seqk_parallel_kernelI23Flash_bwd_kernel_traitsILi256ELi64ELi64ELi8ELi4ELi2ELi2ELb0ELb0EN7cutlass10bfloat16_tE19Flash_kernel_traitsILi256ELi64ELi64ELi8ES3_EELb1ELb0ELb0ELb0ELb0ELb1ELb0EEEvNS_16Flash_bwd_paramsE:
	.zero		1168


//--------------------- .nv.constant0._ZN5flash44flash_bwd_dq_dk_dv_loop_seqk_parallel_kernelI23Flash_bwd_kernel_traitsILi256ELi64ELi64ELi8ELi4ELi2ELi2ELb0ELb0EN7cutlass10bfloat16_tE19Flash_kernel_traitsILi256ELi64ELi64ELi8ES3_EELb0ELb0ELb0ELb0ELb0ELb1ELb1EEEvNS_16Flash_bwd_paramsE --------------------------
	.section	.nv.constant0._ZN5flash44flash_bwd_dq_dk_dv_loop_seqk_parallel_kernelI23Flash_bwd_kernel_traitsILi256ELi64ELi64ELi8ELi4ELi2ELi2ELb0ELb0EN7cutlass10bfloat16_tE19Flash_kernel_traitsILi256ELi64ELi64ELi8ES3_EELb0ELb0ELb0ELb0ELb0ELb1ELb1EEEvNS_16Flash_bwd_paramsE,"a",@progbits
	.sectionflags	@""
	.align	4
.nv.constant0._ZN5flash44flash_bwd_dq_dk_dv_loop_seqk_parallel_kernelI23Flash_bwd_kernel_traitsILi256ELi64ELi64ELi8ELi4ELi2ELi2ELb0ELb0EN7cutlass10bfloat16_tE19Flash_kernel_traitsILi256ELi64ELi64ELi8ES3_EELb0ELb0ELb0ELb0ELb0ELb1ELb1EEEvNS_16Flash_bwd_paramsE:
	.zero		1168


//--------------------- .nv.constant0._ZN5flash44flash_bwd_dq_dk_dv_loop_seqk_parallel_kernelI23Flash_bwd_kernel_traitsILi256ELi64ELi64ELi8ELi4ELi2ELi2ELb0ELb0EN7cutlass10bfloat16_tE19Flash_kernel_traitsILi256ELi64ELi64ELi8ES3_EELb1ELb0ELb0ELb1ELb0ELb0ELb0EEEvNS_16Flash_bwd_paramsE --------------------------
	.section	.nv.constant0._ZN5flash44flash_bwd_dq_dk_dv_loop_seqk_parallel_kernelI23Flash_bwd_kernel_traitsILi256ELi64ELi64ELi8ELi4ELi2ELi2ELb0ELb0EN7cutlass10bfloat16_tE19Flash_kernel_traitsILi256ELi64ELi64ELi8ES3_EELb1ELb0ELb0ELb1ELb0ELb0ELb0EEEvNS_16Flash_bwd_paramsE,"a",@progbits
	.sectionflags	@""
	.align	4
.nv.constant0._ZN5flash44flash_bwd_dq_dk_dv_loop_seqk_parallel_kernelI23Flash_bwd_kernel_traitsILi256ELi64ELi64ELi8ELi4ELi2ELi2ELb0ELb0EN7cutlass10bfloat16_tE19Flash_kernel_traitsILi256ELi64ELi64ELi8ES3_EELb1ELb0ELb0ELb1ELb0ELb0ELb0EEEvNS_16Flash_bwd_paramsE:
	.zero		1168


//--------------------- .nv.constant0._ZN5flash44flash_bwd_dq_dk_dv_loop_seqk_parallel_kernelI23Flash_bwd_kernel_traitsILi256ELi64ELi64ELi8ELi4ELi2ELi2ELb0ELb0EN7cutlass10bfloat16_tE19Flash_kernel_traitsILi256ELi64ELi64ELi8ES3_EELb0ELb0ELb0ELb1ELb0ELb0ELb1EEEvNS_16Flash_bwd_paramsE --------------------------
	.section	.nv.constant0._ZN5flash44flash_bwd_dq_dk_dv_loop_seqk_parallel_kernelI23Flash_bwd_kernel_traitsILi256ELi64ELi64ELi8ELi4ELi2ELi2ELb0ELb0EN7cutlass10bfloat16_tE19Flash_kernel_traitsILi256ELi64ELi64ELi8ES3_EELb0ELb0ELb0ELb1ELb0ELb0ELb1EEEvNS_16Flash_bwd_paramsE,"a",@progbits
	.sectionflags	@""
	.align	4
.nv.constant0._ZN5flash44flash_bwd_dq_dk_dv_loop_seqk_parallel_kernelI23Flash_bwd_kernel_traitsILi256ELi64ELi64ELi8ELi4ELi2ELi2ELb0ELb0EN7cutlass10bfloat16_tE19Flash_kernel_traitsILi256ELi64ELi64ELi8ES3_EELb0ELb0ELb0ELb1ELb0ELb0ELb1EEEvNS_16Flash_bwd_paramsE:
	.zero		1168


//--------------------- .nv.constant0._ZN5flash44flash_bwd_dq_dk_dv_loop_seqk_parallel_kernelI23Flash_bwd_kernel_traitsILi256ELi64ELi64ELi8ELi4ELi2ELi2ELb0ELb0EN7cutlass10bfloat16_tE19Flash_kernel_traitsILi256ELi64ELi64ELi8ES3_EELb1ELb0ELb1ELb0ELb0ELb1ELb0EEEvNS_16Flash_bwd_paramsE --------------------------
	.section	.nv.constant0._ZN5flash44flash_bwd_dq_dk_dv_loop_seqk_parallel_kernelI23Flash_bwd_kernel_traitsILi256ELi64ELi64ELi8ELi4ELi2ELi2ELb0ELb0EN7cutlass10bfloat16_tE19Flash_kernel_traitsILi256ELi64ELi64ELi8ES3_EELb1ELb0ELb1ELb0ELb0ELb1ELb0EEEvNS_16Flash_bwd_paramsE,"a",@progbits
	.sectionflags	@""
	.align	4
.nv.constant0._ZN5flash44flash_bwd_dq_dk_dv_loop_seqk_parallel_kernelI23Flash_bwd_kernel_traitsILi256ELi64ELi64ELi8ELi4ELi2ELi2ELb0ELb0EN7cutlass10bfloat16_tE19Flash_kernel_traitsILi256ELi64ELi64ELi8ES3_EELb1ELb0ELb1ELb0ELb0ELb1ELb0EEEvNS_16Flash_bwd_paramsE:
	.zero		1168


//--------------------- .nv.constant0._ZN5flash44flash_bwd_dq_dk_dv_loop_seqk_parallel_kernelI23Flash_bwd_kernel_traitsILi256ELi64ELi64ELi8ELi4ELi2ELi2ELb0ELb0EN7cutlass10bfloat16_tE19Flash_kernel_traitsILi256ELi64ELi64ELi8ES3_EELb0ELb0ELb1ELb0ELb0ELb1ELb1EEEvNS_16Flash_bwd_paramsE --------------------------
	.section	.nv.constant0._ZN5flash44flash_bwd_dq_dk_dv_loop_seqk_parallel_kernelI23Flash_bwd_kernel_traitsILi256ELi64ELi64ELi8ELi4ELi2ELi2ELb0ELb0EN7cutlass10bfloat16_tE19Flash_kernel_traitsILi256ELi64ELi64ELi8ES3_EELb0ELb0ELb1ELb0ELb0ELb1ELb1EEEvNS_16Flash_bwd_paramsE,"a",@progbits
	.sectionflags	@""
	.align	4
.nv.constant0._ZN5flash44flash_bwd_dq_dk_dv_loop_seqk_parallel_kernelI23Flash_bwd_kernel_traitsILi256ELi64ELi64ELi8ELi4ELi2ELi2ELb0ELb0EN7cutlass10bfloat16_tE19Flash_kernel_traitsILi256ELi64ELi64ELi8ES3_EELb0ELb0ELb1ELb0ELb0ELb1ELb1EEEvNS_16Flash_bwd_paramsE:
	.zero		1168


//--------------------- .nv.constant0._ZN5flash44flash_bwd_dq_dk_dv_loop_seqk_parallel_kernelI23Flash_bwd_kernel_traitsILi256ELi64ELi64ELi8ELi4ELi2ELi2ELb0ELb0EN7cutlass10bfloat16_tE19Flash_kernel_traitsILi256ELi64ELi64ELi8ES3_EELb1ELb0ELb1ELb1ELb0ELb0ELb0EEEvNS_16Flash_bwd_paramsE --------------------------
	.section	.nv.constant0._ZN5flash44flash_bwd_dq_dk_dv_loop_seqk_parallel_kernelI23Flash_bwd_kernel_traitsILi256ELi64ELi64ELi8ELi4ELi2ELi2ELb0ELb0EN7cutlass10bfloat16_tE19Flash_kernel_traitsILi256ELi64ELi64ELi8ES3_EELb1ELb0ELb1ELb1ELb0ELb0ELb0EEEvNS_16Flash_bwd_paramsE,"a",@progbits
	.sectionflags	@""
	.align	4
.nv.constant0._ZN5flash44flash_bwd_dq_dk_dv_loop_seqk_parallel_kernelI23Flash_bwd_kernel_traitsILi256ELi64ELi64ELi8ELi4ELi2ELi2ELb0ELb0EN7cutlass10bfloat16_tE19Flash_kernel_traitsILi256ELi64ELi64ELi8ES3_EELb1ELb0ELb1ELb1ELb0ELb0ELb0EEEvNS_16Flash_bwd_paramsE:
	.zero		1168


//--------------------- .nv.constant0._ZN5flash44flash_bwd_dq_dk_dv_loop_seqk_parallel_kernelI23Flash_bwd_kernel_traitsILi256ELi64ELi64ELi8ELi4ELi2ELi2ELb0ELb0EN7cutlass10bfloat16_tE19Flash_kernel_traitsILi256ELi64ELi64ELi8ES3_EELb0ELb0ELb1ELb1ELb0ELb0ELb1EEEvNS_16Flash_bwd_paramsE --------------------------
	.section	.nv.constant0._ZN5flash44flash_bwd_dq_dk_dv_loop_seqk_parallel_kernelI23Flash_bwd_kernel_traitsILi256ELi64ELi64ELi8ELi4ELi2ELi2ELb0ELb0EN7cutlass10bfloat16_tE19Flash_kernel_traitsILi256ELi64ELi64ELi8ES3_EELb0ELb0ELb1ELb1ELb0ELb0ELb1EEEvNS_16Flash_bwd_paramsE,"a",@progbits
	.sectionflags	@""
	.align	4
.nv.constant0._ZN5flash44flash_bwd_dq_dk_dv_loop_seqk_parallel_kernelI23Flash_bwd_kernel_traitsILi256ELi64ELi64ELi8ELi4ELi2ELi2ELb0ELb0EN7cutlass10bfloat16_tE19Flash_kernel_traitsILi256ELi64ELi64ELi8ES3_EELb0ELb0ELb1ELb1ELb0ELb0ELb1EEEvNS_16Flash_bwd_paramsE:
	.zero		1168


//--------------------- .nv.constant0._ZN5flash25flash_bwd_dot_do_o_kernelILb0E23Flash_bwd_kernel_traitsILi256ELi64ELi64ELi8ELi4ELi2ELi2ELb0ELb0EN7cutlass10bfloat16_tE19Flash_kernel_traitsILi256ELi64ELi64ELi8ES3_EEEEvNS_16Flash_bwd_paramsE --------------------------
	.section	.nv.constant0._ZN5flash25flash_bwd_dot_do_o_kernelILb0E23Flash_bwd_kernel_traitsILi256ELi64ELi64ELi8ELi4ELi2ELi2ELb0ELb0EN7cutlass10bfloat16_tE19Flash_kernel_traitsILi256ELi64ELi64ELi8ES3_EEEEvNS_16Flash_bwd_paramsE,"a",@progbits
	.sectionflags	@""
	.align	4
.nv.constant0._ZN5flash25flash_bwd_dot_do_o_kernelILb0E23Flash_bwd_kernel_traitsILi256ELi64ELi64ELi8ELi4ELi2ELi2ELb0ELb0EN7cutlass10bfloat16_tE19Flash_kernel_traitsILi256ELi64ELi64ELi8ES3_EEEEvNS_16Flash_bwd_paramsE:
	.zero		1168


//--------------------- .nv.constant0._ZN5flash25flash_bwd_dot_do_o_kernelILb1E23Flash_bwd_kernel_traitsILi256ELi64ELi64ELi8ELi4ELi2ELi2ELb0ELb0EN7cutlass10bfloat16_tE19Flash_kernel_traitsILi256ELi64ELi64ELi8ES3_EEEEvNS_16Flash_bwd_paramsE --------------------------
	.section	.nv.constant0._ZN5flash25flash_bwd_dot_do_o_kernelILb1E23Flash_bwd_kernel_traitsILi256ELi64ELi64ELi8ELi4ELi2ELi2ELb0ELb0EN7cutlass10bfloat16_tE19Flash_kernel_traitsILi256ELi64ELi64ELi8ES3_EEEEvNS_16Flash_bwd_paramsE,"a",@progbits
	.sectionflags	@""
	.align	4
.nv.constant0._ZN5flash25flash_bwd_dot_do_o_kernelILb1E23Flash_bwd_kernel_traitsILi256ELi64ELi64ELi8ELi4ELi2ELi2ELb0ELb0EN7cutlass10bfloat16_tE19Flash_kernel_traitsILi256ELi64ELi64ELi8ES3_EEEEvNS_16Flash_bwd_paramsE:
	.zero		1168


//--------------------- SYMBOLS --------------------------

	.type		.nv.reservedSmem.offset0,@object
	.size		.nv.reservedSmem.offset0,0x4
